//
// Generated by NVIDIA NVVM Compiler
//
// Compiler Build ID: CL-36424714
// Cuda compilation tools, release 13.0, V13.0.88
// Based on NVVM 20.0.0
//

.version 9.0
.target sm_100
.address_size 64

	// .globl	_Z17train_step_kernel9ModelPtrsPKiiffffffffPfS2_

.visible .entry _Z17train_step_kernel9ModelPtrsPKiiffffffffPfS2_(
	.param .align 8 .b8 _Z17train_step_kernel9ModelPtrsPKiiffffffffPfS2__param_0[264],
	.param .u64 .ptr .align 1 _Z17train_step_kernel9ModelPtrsPKiiffffffffPfS2__param_1,
	.param .u32 _Z17train_step_kernel9ModelPtrsPKiiffffffffPfS2__param_2,
	.param .f32 _Z17train_step_kernel9ModelPtrsPKiiffffffffPfS2__param_3,
	.param .f32 _Z17train_step_kernel9ModelPtrsPKiiffffffffPfS2__param_4,
	.param .f32 _Z17train_step_kernel9ModelPtrsPKiiffffffffPfS2__param_5,
	.param .f32 _Z17train_step_kernel9ModelPtrsPKiiffffffffPfS2__param_6,
	.param .f32 _Z17train_step_kernel9ModelPtrsPKiiffffffffPfS2__param_7,
	.param .f32 _Z17train_step_kernel9ModelPtrsPKiiffffffffPfS2__param_8,
	.param .f32 _Z17train_step_kernel9ModelPtrsPKiiffffffffPfS2__param_9,
	.param .f32 _Z17train_step_kernel9ModelPtrsPKiiffffffffPfS2__param_10,
	.param .u64 .ptr .align 1 _Z17train_step_kernel9ModelPtrsPKiiffffffffPfS2__param_11,
	.param .u64 .ptr .align 1 _Z17train_step_kernel9ModelPtrsPKiiffffffffPfS2__param_12
)
{
	.local .align 16 .b8 	__local_depot0[29568];
	.reg .b64 	%SP;
	.reg .b64 	%SPL;
	.reg .pred 	%p<426>;
	.reg .b16 	%rs<29>;
	.reg .b32 	%r<789>;
	.reg .b32 	%f<10655>;
	.reg .b64 	%rd<1262>;
	.reg .b64 	%fd<445>;

	mov.u64 	%SPL, __local_depot0;
	mov.b64 	%rd223, _Z17train_step_kernel9ModelPtrsPKiiffffffffPfS2__param_0;
	ld.param.u64 	%rd225, [_Z17train_step_kernel9ModelPtrsPKiiffffffffPfS2__param_11];
	ld.param.u64 	%rd226, [_Z17train_step_kernel9ModelPtrsPKiiffffffffPfS2__param_12];
	mov.u64 	%rd1, %rd223;
	cvta.to.global.u64 	%rd2, %rd226;
	cvta.to.global.u64 	%rd3, %rd225;
	add.u64 	%rd4, %SPL, 5632;
	add.u64 	%rd5, %SPL, 7968;
	add.u64 	%rd6, %SPL, 5120;
	add.u64 	%rd7, %SPL, 4096;
	add.u64 	%rd8, %SPL, 8000;
	add.u64 	%rd9, %SPL, 1536;
	add.u64 	%rd10, %SPL, 1024;
	add.u64 	%rd11, %SPL, 2048;
	add.u64 	%rd12, %SPL, 8064;
	add.u64 	%rd13, %SPL, 3072;
	add.u64 	%rd14, %SPL, 2560;
	add.u64 	%rd15, %SPL, 4608;
	add.u64 	%rd16, %SPL, 8032;
	add.u64 	%rd17, %SPL, 11136;
	add.u64 	%rd18, %SPL, 9088;
	add.u64 	%rd19, %SPL, 3584;
	add.u64 	%rd20, %SPL, 21376;
	add.u64 	%rd21, %SPL, 0;
	add.u64 	%rd22, %SPL, 512;
	add.u64 	%rd23, %SPL, 6144;
	add.u64 	%rd24, %SPL, 7168;
	add.u64 	%rd25, %SPL, 7680;
	add.u64 	%rd26, %SPL, 7744;
	add.u64 	%rd27, %SPL, 7424;
	add.u64 	%rd28, %SPL, 7808;
	add.u64 	%rd29, %SPL, 7872;
	add.u64 	%rd30, %SPL, 7936;
	mov.u32 	%r263, %ctaid.x;
	mov.u32 	%r264, %tid.x;
	or.b32  	%r265, %r263, %r264;
	setp.ne.s32 	%p1, %r265, 0;
	@%p1 bra 	$L__BB0_228;
	ld.param.u32 	%r672, [_Z17train_step_kernel9ModelPtrsPKiiffffffffPfS2__param_2];
	add.s32 	%r266, %r672, -9;
	setp.gt.u32 	%p2, %r266, -9;
	ld.param.u32 	%r267, [%rd1];
	add.s32 	%r268, %r267, -257;
	setp.gt.u32 	%p3, %r268, -257;
	and.pred  	%p4, %p2, %p3;
	@%p4 bra 	$L__BB0_3;
	mov.b32 	%r671, 2143289344;
	st.global.u32 	[%rd3], %r671;
	st.global.u32 	[%rd2], %r671;
	bra.uni 	$L__BB0_228;
$L__BB0_3:
	shl.b32 	%r2, %r267, 4;
	ld.param.u64 	%rd254, [%rd1+72];
	cvta.to.global.u64 	%rd31, %rd254;
	setp.lt.s32 	%p5, %r267, 1;
	@%p5 bra 	$L__BB0_10;
	max.s32 	%r3, %r2, 1;
	setp.lt.s32 	%p6, %r2, 16;
	mov.b64 	%rd1209, 0;
	@%p6 bra 	$L__BB0_8;
	and.b32  	%r269, %r3, 2147483632;
	neg.s32 	%r680, %r269;
	add.s64 	%rd1208, %rd31, 32;
$L__BB0_6:
	.pragma "nounroll";
	mov.b32 	%r270, 0;
	st.global.u32 	[%rd1208+-32], %r270;
	st.global.u32 	[%rd1208+-28], %r270;
	st.global.u32 	[%rd1208+-24], %r270;
	st.global.u32 	[%rd1208+-20], %r270;
	st.global.u32 	[%rd1208+-16], %r270;
	st.global.u32 	[%rd1208+-12], %r270;
	st.global.u32 	[%rd1208+-8], %r270;
	st.global.u32 	[%rd1208+-4], %r270;
	st.global.u32 	[%rd1208], %r270;
	st.global.u32 	[%rd1208+4], %r270;
	st.global.u32 	[%rd1208+8], %r270;
	st.global.u32 	[%rd1208+12], %r270;
	st.global.u32 	[%rd1208+16], %r270;
	st.global.u32 	[%rd1208+20], %r270;
	st.global.u32 	[%rd1208+24], %r270;
	st.global.u32 	[%rd1208+28], %r270;
	add.s32 	%r680, %r680, 16;
	add.s64 	%rd1208, %rd1208, 64;
	setp.ne.s32 	%p7, %r680, 0;
	@%p7 bra 	$L__BB0_6;
	cvt.u64.u32 	%rd1209, %r269;
$L__BB0_8:
	and.b32  	%r272, %r3, 1;
	setp.eq.b32 	%p8, %r272, 1;
	not.pred 	%p9, %p8;
	@%p9 bra 	$L__BB0_10;
	shl.b64 	%rd256, %rd1209, 2;
	add.s64 	%rd257, %rd31, %rd256;
	mov.b32 	%r273, 0;
	st.global.u32 	[%rd257], %r273;
$L__BB0_10:
	ld.param.u64 	%rd258, [%rd1+80];
	cvta.to.global.u64 	%rd259, %rd258;
	mov.b32 	%r681, 0;
	st.global.u32 	[%rd259], %r681;
	st.global.u32 	[%rd259+4], %r681;
	st.global.u32 	[%rd259+8], %r681;
	st.global.u32 	[%rd259+12], %r681;
	st.global.u32 	[%rd259+16], %r681;
	st.global.u32 	[%rd259+20], %r681;
	st.global.u32 	[%rd259+24], %r681;
	st.global.u32 	[%rd259+28], %r681;
	st.global.u32 	[%rd259+32], %r681;
	st.global.u32 	[%rd259+36], %r681;
	st.global.u32 	[%rd259+40], %r681;
	st.global.u32 	[%rd259+44], %r681;
	st.global.u32 	[%rd259+48], %r681;
	st.global.u32 	[%rd259+52], %r681;
	st.global.u32 	[%rd259+56], %r681;
	st.global.u32 	[%rd259+60], %r681;
	st.global.u32 	[%rd259+64], %r681;
	st.global.u32 	[%rd259+68], %r681;
	st.global.u32 	[%rd259+72], %r681;
	st.global.u32 	[%rd259+76], %r681;
	st.global.u32 	[%rd259+80], %r681;
	st.global.u32 	[%rd259+84], %r681;
	st.global.u32 	[%rd259+88], %r681;
	st.global.u32 	[%rd259+92], %r681;
	st.global.u32 	[%rd259+96], %r681;
	st.global.u32 	[%rd259+100], %r681;
	st.global.u32 	[%rd259+104], %r681;
	st.global.u32 	[%rd259+108], %r681;
	st.global.u32 	[%rd259+112], %r681;
	st.global.u32 	[%rd259+116], %r681;
	st.global.u32 	[%rd259+120], %r681;
	st.global.u32 	[%rd259+124], %r681;
	st.global.u32 	[%rd259+128], %r681;
	st.global.u32 	[%rd259+132], %r681;
	st.global.u32 	[%rd259+136], %r681;
	st.global.u32 	[%rd259+140], %r681;
	st.global.u32 	[%rd259+144], %r681;
	st.global.u32 	[%rd259+148], %r681;
	st.global.u32 	[%rd259+152], %r681;
	st.global.u32 	[%rd259+156], %r681;
	st.global.u32 	[%rd259+160], %r681;
	st.global.u32 	[%rd259+164], %r681;
	st.global.u32 	[%rd259+168], %r681;
	st.global.u32 	[%rd259+172], %r681;
	st.global.u32 	[%rd259+176], %r681;
	st.global.u32 	[%rd259+180], %r681;
	st.global.u32 	[%rd259+184], %r681;
	st.global.u32 	[%rd259+188], %r681;
	st.global.u32 	[%rd259+192], %r681;
	st.global.u32 	[%rd259+196], %r681;
	st.global.u32 	[%rd259+200], %r681;
	st.global.u32 	[%rd259+204], %r681;
	st.global.u32 	[%rd259+208], %r681;
	st.global.u32 	[%rd259+212], %r681;
	st.global.u32 	[%rd259+216], %r681;
	st.global.u32 	[%rd259+220], %r681;
	st.global.u32 	[%rd259+224], %r681;
	st.global.u32 	[%rd259+228], %r681;
	st.global.u32 	[%rd259+232], %r681;
	st.global.u32 	[%rd259+236], %r681;
	st.global.u32 	[%rd259+240], %r681;
	st.global.u32 	[%rd259+244], %r681;
	st.global.u32 	[%rd259+248], %r681;
	st.global.u32 	[%rd259+252], %r681;
	st.global.u32 	[%rd259+256], %r681;
	st.global.u32 	[%rd259+260], %r681;
	st.global.u32 	[%rd259+264], %r681;
	st.global.u32 	[%rd259+268], %r681;
	st.global.u32 	[%rd259+272], %r681;
	st.global.u32 	[%rd259+276], %r681;
	st.global.u32 	[%rd259+280], %r681;
	st.global.u32 	[%rd259+284], %r681;
	st.global.u32 	[%rd259+288], %r681;
	st.global.u32 	[%rd259+292], %r681;
	st.global.u32 	[%rd259+296], %r681;
	st.global.u32 	[%rd259+300], %r681;
	st.global.u32 	[%rd259+304], %r681;
	st.global.u32 	[%rd259+308], %r681;
	st.global.u32 	[%rd259+312], %r681;
	st.global.u32 	[%rd259+316], %r681;
	st.global.u32 	[%rd259+320], %r681;
	st.global.u32 	[%rd259+324], %r681;
	st.global.u32 	[%rd259+328], %r681;
	st.global.u32 	[%rd259+332], %r681;
	st.global.u32 	[%rd259+336], %r681;
	st.global.u32 	[%rd259+340], %r681;
	st.global.u32 	[%rd259+344], %r681;
	st.global.u32 	[%rd259+348], %r681;
	st.global.u32 	[%rd259+352], %r681;
	st.global.u32 	[%rd259+356], %r681;
	st.global.u32 	[%rd259+360], %r681;
	st.global.u32 	[%rd259+364], %r681;
	st.global.u32 	[%rd259+368], %r681;
	st.global.u32 	[%rd259+372], %r681;
	st.global.u32 	[%rd259+376], %r681;
	st.global.u32 	[%rd259+380], %r681;
	st.global.u32 	[%rd259+384], %r681;
	st.global.u32 	[%rd259+388], %r681;
	st.global.u32 	[%rd259+392], %r681;
	st.global.u32 	[%rd259+396], %r681;
	st.global.u32 	[%rd259+400], %r681;
	st.global.u32 	[%rd259+404], %r681;
	st.global.u32 	[%rd259+408], %r681;
	st.global.u32 	[%rd259+412], %r681;
	st.global.u32 	[%rd259+416], %r681;
	st.global.u32 	[%rd259+420], %r681;
	st.global.u32 	[%rd259+424], %r681;
	st.global.u32 	[%rd259+428], %r681;
	st.global.u32 	[%rd259+432], %r681;
	st.global.u32 	[%rd259+436], %r681;
	st.global.u32 	[%rd259+440], %r681;
	st.global.u32 	[%rd259+444], %r681;
	st.global.u32 	[%rd259+448], %r681;
	st.global.u32 	[%rd259+452], %r681;
	st.global.u32 	[%rd259+456], %r681;
	st.global.u32 	[%rd259+460], %r681;
	st.global.u32 	[%rd259+464], %r681;
	st.global.u32 	[%rd259+468], %r681;
	st.global.u32 	[%rd259+472], %r681;
	st.global.u32 	[%rd259+476], %r681;
	st.global.u32 	[%rd259+480], %r681;
	st.global.u32 	[%rd259+484], %r681;
	st.global.u32 	[%rd259+488], %r681;
	st.global.u32 	[%rd259+492], %r681;
	st.global.u32 	[%rd259+496], %r681;
	st.global.u32 	[%rd259+500], %r681;
	st.global.u32 	[%rd259+504], %r681;
	st.global.u32 	[%rd259+508], %r681;
	ld.param.u64 	%rd260, [%rd1+88];
	cvta.to.global.u64 	%rd261, %rd260;
	st.global.u32 	[%rd261], %r681;
	st.global.u32 	[%rd261+4], %r681;
	st.global.u32 	[%rd261+8], %r681;
	st.global.u32 	[%rd261+12], %r681;
	st.global.u32 	[%rd261+16], %r681;
	st.global.u32 	[%rd261+20], %r681;
	st.global.u32 	[%rd261+24], %r681;
	st.global.u32 	[%rd261+28], %r681;
	st.global.u32 	[%rd261+32], %r681;
	st.global.u32 	[%rd261+36], %r681;
	st.global.u32 	[%rd261+40], %r681;
	st.global.u32 	[%rd261+44], %r681;
	st.global.u32 	[%rd261+48], %r681;
	st.global.u32 	[%rd261+52], %r681;
	st.global.u32 	[%rd261+56], %r681;
	st.global.u32 	[%rd261+60], %r681;
	st.global.u32 	[%rd261+64], %r681;
	st.global.u32 	[%rd261+68], %r681;
	st.global.u32 	[%rd261+72], %r681;
	st.global.u32 	[%rd261+76], %r681;
	st.global.u32 	[%rd261+80], %r681;
	st.global.u32 	[%rd261+84], %r681;
	st.global.u32 	[%rd261+88], %r681;
	st.global.u32 	[%rd261+92], %r681;
	st.global.u32 	[%rd261+96], %r681;
	st.global.u32 	[%rd261+100], %r681;
	st.global.u32 	[%rd261+104], %r681;
	st.global.u32 	[%rd261+108], %r681;
	st.global.u32 	[%rd261+112], %r681;
	st.global.u32 	[%rd261+116], %r681;
	st.global.u32 	[%rd261+120], %r681;
	st.global.u32 	[%rd261+124], %r681;
	st.global.u32 	[%rd261+128], %r681;
	st.global.u32 	[%rd261+132], %r681;
	st.global.u32 	[%rd261+136], %r681;
	st.global.u32 	[%rd261+140], %r681;
	st.global.u32 	[%rd261+144], %r681;
	st.global.u32 	[%rd261+148], %r681;
	st.global.u32 	[%rd261+152], %r681;
	st.global.u32 	[%rd261+156], %r681;
	st.global.u32 	[%rd261+160], %r681;
	st.global.u32 	[%rd261+164], %r681;
	st.global.u32 	[%rd261+168], %r681;
	st.global.u32 	[%rd261+172], %r681;
	st.global.u32 	[%rd261+176], %r681;
	st.global.u32 	[%rd261+180], %r681;
	st.global.u32 	[%rd261+184], %r681;
	st.global.u32 	[%rd261+188], %r681;
	st.global.u32 	[%rd261+192], %r681;
	st.global.u32 	[%rd261+196], %r681;
	st.global.u32 	[%rd261+200], %r681;
	st.global.u32 	[%rd261+204], %r681;
	st.global.u32 	[%rd261+208], %r681;
	st.global.u32 	[%rd261+212], %r681;
	st.global.u32 	[%rd261+216], %r681;
	st.global.u32 	[%rd261+220], %r681;
	st.global.u32 	[%rd261+224], %r681;
	st.global.u32 	[%rd261+228], %r681;
	st.global.u32 	[%rd261+232], %r681;
	st.global.u32 	[%rd261+236], %r681;
	st.global.u32 	[%rd261+240], %r681;
	st.global.u32 	[%rd261+244], %r681;
	st.global.u32 	[%rd261+248], %r681;
	st.global.u32 	[%rd261+252], %r681;
	st.global.u32 	[%rd261+256], %r681;
	st.global.u32 	[%rd261+260], %r681;
	st.global.u32 	[%rd261+264], %r681;
	st.global.u32 	[%rd261+268], %r681;
	st.global.u32 	[%rd261+272], %r681;
	st.global.u32 	[%rd261+276], %r681;
	st.global.u32 	[%rd261+280], %r681;
	st.global.u32 	[%rd261+284], %r681;
	st.global.u32 	[%rd261+288], %r681;
	st.global.u32 	[%rd261+292], %r681;
	st.global.u32 	[%rd261+296], %r681;
	st.global.u32 	[%rd261+300], %r681;
	st.global.u32 	[%rd261+304], %r681;
	st.global.u32 	[%rd261+308], %r681;
	st.global.u32 	[%rd261+312], %r681;
	st.global.u32 	[%rd261+316], %r681;
	st.global.u32 	[%rd261+320], %r681;
	st.global.u32 	[%rd261+324], %r681;
	st.global.u32 	[%rd261+328], %r681;
	st.global.u32 	[%rd261+332], %r681;
	st.global.u32 	[%rd261+336], %r681;
	st.global.u32 	[%rd261+340], %r681;
	st.global.u32 	[%rd261+344], %r681;
	st.global.u32 	[%rd261+348], %r681;
	st.global.u32 	[%rd261+352], %r681;
	st.global.u32 	[%rd261+356], %r681;
	st.global.u32 	[%rd261+360], %r681;
	st.global.u32 	[%rd261+364], %r681;
	st.global.u32 	[%rd261+368], %r681;
	st.global.u32 	[%rd261+372], %r681;
	st.global.u32 	[%rd261+376], %r681;
	st.global.u32 	[%rd261+380], %r681;
	st.global.u32 	[%rd261+384], %r681;
	st.global.u32 	[%rd261+388], %r681;
	st.global.u32 	[%rd261+392], %r681;
	st.global.u32 	[%rd261+396], %r681;
	st.global.u32 	[%rd261+400], %r681;
	st.global.u32 	[%rd261+404], %r681;
	st.global.u32 	[%rd261+408], %r681;
	st.global.u32 	[%rd261+412], %r681;
	st.global.u32 	[%rd261+416], %r681;
	st.global.u32 	[%rd261+420], %r681;
	st.global.u32 	[%rd261+424], %r681;
	st.global.u32 	[%rd261+428], %r681;
	st.global.u32 	[%rd261+432], %r681;
	st.global.u32 	[%rd261+436], %r681;
	st.global.u32 	[%rd261+440], %r681;
	st.global.u32 	[%rd261+444], %r681;
	st.global.u32 	[%rd261+448], %r681;
	st.global.u32 	[%rd261+452], %r681;
	st.global.u32 	[%rd261+456], %r681;
	st.global.u32 	[%rd261+460], %r681;
	st.global.u32 	[%rd261+464], %r681;
	st.global.u32 	[%rd261+468], %r681;
	st.global.u32 	[%rd261+472], %r681;
	st.global.u32 	[%rd261+476], %r681;
	st.global.u32 	[%rd261+480], %r681;
	st.global.u32 	[%rd261+484], %r681;
	st.global.u32 	[%rd261+488], %r681;
	st.global.u32 	[%rd261+492], %r681;
	st.global.u32 	[%rd261+496], %r681;
	st.global.u32 	[%rd261+500], %r681;
	st.global.u32 	[%rd261+504], %r681;
	st.global.u32 	[%rd261+508], %r681;
	st.global.u32 	[%rd261+512], %r681;
	st.global.u32 	[%rd261+516], %r681;
	st.global.u32 	[%rd261+520], %r681;
	st.global.u32 	[%rd261+524], %r681;
	st.global.u32 	[%rd261+528], %r681;
	st.global.u32 	[%rd261+532], %r681;
	st.global.u32 	[%rd261+536], %r681;
	st.global.u32 	[%rd261+540], %r681;
	st.global.u32 	[%rd261+544], %r681;
	st.global.u32 	[%rd261+548], %r681;
	st.global.u32 	[%rd261+552], %r681;
	st.global.u32 	[%rd261+556], %r681;
	st.global.u32 	[%rd261+560], %r681;
	st.global.u32 	[%rd261+564], %r681;
	st.global.u32 	[%rd261+568], %r681;
	st.global.u32 	[%rd261+572], %r681;
	st.global.u32 	[%rd261+576], %r681;
	st.global.u32 	[%rd261+580], %r681;
	st.global.u32 	[%rd261+584], %r681;
	st.global.u32 	[%rd261+588], %r681;
	st.global.u32 	[%rd261+592], %r681;
	st.global.u32 	[%rd261+596], %r681;
	st.global.u32 	[%rd261+600], %r681;
	st.global.u32 	[%rd261+604], %r681;
	st.global.u32 	[%rd261+608], %r681;
	st.global.u32 	[%rd261+612], %r681;
	st.global.u32 	[%rd261+616], %r681;
	st.global.u32 	[%rd261+620], %r681;
	st.global.u32 	[%rd261+624], %r681;
	st.global.u32 	[%rd261+628], %r681;
	st.global.u32 	[%rd261+632], %r681;
	st.global.u32 	[%rd261+636], %r681;
	st.global.u32 	[%rd261+640], %r681;
	st.global.u32 	[%rd261+644], %r681;
	st.global.u32 	[%rd261+648], %r681;
	st.global.u32 	[%rd261+652], %r681;
	st.global.u32 	[%rd261+656], %r681;
	st.global.u32 	[%rd261+660], %r681;
	st.global.u32 	[%rd261+664], %r681;
	st.global.u32 	[%rd261+668], %r681;
	st.global.u32 	[%rd261+672], %r681;
	st.global.u32 	[%rd261+676], %r681;
	st.global.u32 	[%rd261+680], %r681;
	st.global.u32 	[%rd261+684], %r681;
	st.global.u32 	[%rd261+688], %r681;
	st.global.u32 	[%rd261+692], %r681;
	st.global.u32 	[%rd261+696], %r681;
	st.global.u32 	[%rd261+700], %r681;
	st.global.u32 	[%rd261+704], %r681;
	st.global.u32 	[%rd261+708], %r681;
	st.global.u32 	[%rd261+712], %r681;
	st.global.u32 	[%rd261+716], %r681;
	st.global.u32 	[%rd261+720], %r681;
	st.global.u32 	[%rd261+724], %r681;
	st.global.u32 	[%rd261+728], %r681;
	st.global.u32 	[%rd261+732], %r681;
	st.global.u32 	[%rd261+736], %r681;
	st.global.u32 	[%rd261+740], %r681;
	st.global.u32 	[%rd261+744], %r681;
	st.global.u32 	[%rd261+748], %r681;
	st.global.u32 	[%rd261+752], %r681;
	st.global.u32 	[%rd261+756], %r681;
	st.global.u32 	[%rd261+760], %r681;
	st.global.u32 	[%rd261+764], %r681;
	st.global.u32 	[%rd261+768], %r681;
	st.global.u32 	[%rd261+772], %r681;
	st.global.u32 	[%rd261+776], %r681;
	st.global.u32 	[%rd261+780], %r681;
	st.global.u32 	[%rd261+784], %r681;
	st.global.u32 	[%rd261+788], %r681;
	st.global.u32 	[%rd261+792], %r681;
	st.global.u32 	[%rd261+796], %r681;
	st.global.u32 	[%rd261+800], %r681;
	st.global.u32 	[%rd261+804], %r681;
	st.global.u32 	[%rd261+808], %r681;
	st.global.u32 	[%rd261+812], %r681;
	st.global.u32 	[%rd261+816], %r681;
	st.global.u32 	[%rd261+820], %r681;
	st.global.u32 	[%rd261+824], %r681;
	st.global.u32 	[%rd261+828], %r681;
	st.global.u32 	[%rd261+832], %r681;
	st.global.u32 	[%rd261+836], %r681;
	st.global.u32 	[%rd261+840], %r681;
	st.global.u32 	[%rd261+844], %r681;
	st.global.u32 	[%rd261+848], %r681;
	st.global.u32 	[%rd261+852], %r681;
	st.global.u32 	[%rd261+856], %r681;
	st.global.u32 	[%rd261+860], %r681;
	st.global.u32 	[%rd261+864], %r681;
	st.global.u32 	[%rd261+868], %r681;
	st.global.u32 	[%rd261+872], %r681;
	st.global.u32 	[%rd261+876], %r681;
	st.global.u32 	[%rd261+880], %r681;
	st.global.u32 	[%rd261+884], %r681;
	st.global.u32 	[%rd261+888], %r681;
	st.global.u32 	[%rd261+892], %r681;
	st.global.u32 	[%rd261+896], %r681;
	st.global.u32 	[%rd261+900], %r681;
	st.global.u32 	[%rd261+904], %r681;
	st.global.u32 	[%rd261+908], %r681;
	st.global.u32 	[%rd261+912], %r681;
	st.global.u32 	[%rd261+916], %r681;
	st.global.u32 	[%rd261+920], %r681;
	st.global.u32 	[%rd261+924], %r681;
	st.global.u32 	[%rd261+928], %r681;
	st.global.u32 	[%rd261+932], %r681;
	st.global.u32 	[%rd261+936], %r681;
	st.global.u32 	[%rd261+940], %r681;
	st.global.u32 	[%rd261+944], %r681;
	st.global.u32 	[%rd261+948], %r681;
	st.global.u32 	[%rd261+952], %r681;
	st.global.u32 	[%rd261+956], %r681;
	st.global.u32 	[%rd261+960], %r681;
	st.global.u32 	[%rd261+964], %r681;
	st.global.u32 	[%rd261+968], %r681;
	st.global.u32 	[%rd261+972], %r681;
	st.global.u32 	[%rd261+976], %r681;
	st.global.u32 	[%rd261+980], %r681;
	st.global.u32 	[%rd261+984], %r681;
	st.global.u32 	[%rd261+988], %r681;
	st.global.u32 	[%rd261+992], %r681;
	st.global.u32 	[%rd261+996], %r681;
	st.global.u32 	[%rd261+1000], %r681;
	st.global.u32 	[%rd261+1004], %r681;
	st.global.u32 	[%rd261+1008], %r681;
	st.global.u32 	[%rd261+1012], %r681;
	st.global.u32 	[%rd261+1016], %r681;
	st.global.u32 	[%rd261+1020], %r681;
	ld.param.u64 	%rd262, [%rd1+96];
	cvta.to.global.u64 	%rd263, %rd262;
	st.global.u32 	[%rd263], %r681;
	st.global.u32 	[%rd263+4], %r681;
	st.global.u32 	[%rd263+8], %r681;
	st.global.u32 	[%rd263+12], %r681;
	st.global.u32 	[%rd263+16], %r681;
	st.global.u32 	[%rd263+20], %r681;
	st.global.u32 	[%rd263+24], %r681;
	st.global.u32 	[%rd263+28], %r681;
	st.global.u32 	[%rd263+32], %r681;
	st.global.u32 	[%rd263+36], %r681;
	st.global.u32 	[%rd263+40], %r681;
	st.global.u32 	[%rd263+44], %r681;
	st.global.u32 	[%rd263+48], %r681;
	st.global.u32 	[%rd263+52], %r681;
	st.global.u32 	[%rd263+56], %r681;
	st.global.u32 	[%rd263+60], %r681;
	st.global.u32 	[%rd263+64], %r681;
	st.global.u32 	[%rd263+68], %r681;
	st.global.u32 	[%rd263+72], %r681;
	st.global.u32 	[%rd263+76], %r681;
	st.global.u32 	[%rd263+80], %r681;
	st.global.u32 	[%rd263+84], %r681;
	st.global.u32 	[%rd263+88], %r681;
	st.global.u32 	[%rd263+92], %r681;
	st.global.u32 	[%rd263+96], %r681;
	st.global.u32 	[%rd263+100], %r681;
	st.global.u32 	[%rd263+104], %r681;
	st.global.u32 	[%rd263+108], %r681;
	st.global.u32 	[%rd263+112], %r681;
	st.global.u32 	[%rd263+116], %r681;
	st.global.u32 	[%rd263+120], %r681;
	st.global.u32 	[%rd263+124], %r681;
	st.global.u32 	[%rd263+128], %r681;
	st.global.u32 	[%rd263+132], %r681;
	st.global.u32 	[%rd263+136], %r681;
	st.global.u32 	[%rd263+140], %r681;
	st.global.u32 	[%rd263+144], %r681;
	st.global.u32 	[%rd263+148], %r681;
	st.global.u32 	[%rd263+152], %r681;
	st.global.u32 	[%rd263+156], %r681;
	st.global.u32 	[%rd263+160], %r681;
	st.global.u32 	[%rd263+164], %r681;
	st.global.u32 	[%rd263+168], %r681;
	st.global.u32 	[%rd263+172], %r681;
	st.global.u32 	[%rd263+176], %r681;
	st.global.u32 	[%rd263+180], %r681;
	st.global.u32 	[%rd263+184], %r681;
	st.global.u32 	[%rd263+188], %r681;
	st.global.u32 	[%rd263+192], %r681;
	st.global.u32 	[%rd263+196], %r681;
	st.global.u32 	[%rd263+200], %r681;
	st.global.u32 	[%rd263+204], %r681;
	st.global.u32 	[%rd263+208], %r681;
	st.global.u32 	[%rd263+212], %r681;
	st.global.u32 	[%rd263+216], %r681;
	st.global.u32 	[%rd263+220], %r681;
	st.global.u32 	[%rd263+224], %r681;
	st.global.u32 	[%rd263+228], %r681;
	st.global.u32 	[%rd263+232], %r681;
	st.global.u32 	[%rd263+236], %r681;
	st.global.u32 	[%rd263+240], %r681;
	st.global.u32 	[%rd263+244], %r681;
	st.global.u32 	[%rd263+248], %r681;
	st.global.u32 	[%rd263+252], %r681;
	st.global.u32 	[%rd263+256], %r681;
	st.global.u32 	[%rd263+260], %r681;
	st.global.u32 	[%rd263+264], %r681;
	st.global.u32 	[%rd263+268], %r681;
	st.global.u32 	[%rd263+272], %r681;
	st.global.u32 	[%rd263+276], %r681;
	st.global.u32 	[%rd263+280], %r681;
	st.global.u32 	[%rd263+284], %r681;
	st.global.u32 	[%rd263+288], %r681;
	st.global.u32 	[%rd263+292], %r681;
	st.global.u32 	[%rd263+296], %r681;
	st.global.u32 	[%rd263+300], %r681;
	st.global.u32 	[%rd263+304], %r681;
	st.global.u32 	[%rd263+308], %r681;
	st.global.u32 	[%rd263+312], %r681;
	st.global.u32 	[%rd263+316], %r681;
	st.global.u32 	[%rd263+320], %r681;
	st.global.u32 	[%rd263+324], %r681;
	st.global.u32 	[%rd263+328], %r681;
	st.global.u32 	[%rd263+332], %r681;
	st.global.u32 	[%rd263+336], %r681;
	st.global.u32 	[%rd263+340], %r681;
	st.global.u32 	[%rd263+344], %r681;
	st.global.u32 	[%rd263+348], %r681;
	st.global.u32 	[%rd263+352], %r681;
	st.global.u32 	[%rd263+356], %r681;
	st.global.u32 	[%rd263+360], %r681;
	st.global.u32 	[%rd263+364], %r681;
	st.global.u32 	[%rd263+368], %r681;
	st.global.u32 	[%rd263+372], %r681;
	st.global.u32 	[%rd263+376], %r681;
	st.global.u32 	[%rd263+380], %r681;
	st.global.u32 	[%rd263+384], %r681;
	st.global.u32 	[%rd263+388], %r681;
	st.global.u32 	[%rd263+392], %r681;
	st.global.u32 	[%rd263+396], %r681;
	st.global.u32 	[%rd263+400], %r681;
	st.global.u32 	[%rd263+404], %r681;
	st.global.u32 	[%rd263+408], %r681;
	st.global.u32 	[%rd263+412], %r681;
	st.global.u32 	[%rd263+416], %r681;
	st.global.u32 	[%rd263+420], %r681;
	st.global.u32 	[%rd263+424], %r681;
	st.global.u32 	[%rd263+428], %r681;
	st.global.u32 	[%rd263+432], %r681;
	st.global.u32 	[%rd263+436], %r681;
	st.global.u32 	[%rd263+440], %r681;
	st.global.u32 	[%rd263+444], %r681;
	st.global.u32 	[%rd263+448], %r681;
	st.global.u32 	[%rd263+452], %r681;
	st.global.u32 	[%rd263+456], %r681;
	st.global.u32 	[%rd263+460], %r681;
	st.global.u32 	[%rd263+464], %r681;
	st.global.u32 	[%rd263+468], %r681;
	st.global.u32 	[%rd263+472], %r681;
	st.global.u32 	[%rd263+476], %r681;
	st.global.u32 	[%rd263+480], %r681;
	st.global.u32 	[%rd263+484], %r681;
	st.global.u32 	[%rd263+488], %r681;
	st.global.u32 	[%rd263+492], %r681;
	st.global.u32 	[%rd263+496], %r681;
	st.global.u32 	[%rd263+500], %r681;
	st.global.u32 	[%rd263+504], %r681;
	st.global.u32 	[%rd263+508], %r681;
	st.global.u32 	[%rd263+512], %r681;
	st.global.u32 	[%rd263+516], %r681;
	st.global.u32 	[%rd263+520], %r681;
	st.global.u32 	[%rd263+524], %r681;
	st.global.u32 	[%rd263+528], %r681;
	st.global.u32 	[%rd263+532], %r681;
	st.global.u32 	[%rd263+536], %r681;
	st.global.u32 	[%rd263+540], %r681;
	st.global.u32 	[%rd263+544], %r681;
	st.global.u32 	[%rd263+548], %r681;
	st.global.u32 	[%rd263+552], %r681;
	st.global.u32 	[%rd263+556], %r681;
	st.global.u32 	[%rd263+560], %r681;
	st.global.u32 	[%rd263+564], %r681;
	st.global.u32 	[%rd263+568], %r681;
	st.global.u32 	[%rd263+572], %r681;
	st.global.u32 	[%rd263+576], %r681;
	st.global.u32 	[%rd263+580], %r681;
	st.global.u32 	[%rd263+584], %r681;
	st.global.u32 	[%rd263+588], %r681;
	st.global.u32 	[%rd263+592], %r681;
	st.global.u32 	[%rd263+596], %r681;
	st.global.u32 	[%rd263+600], %r681;
	st.global.u32 	[%rd263+604], %r681;
	st.global.u32 	[%rd263+608], %r681;
	st.global.u32 	[%rd263+612], %r681;
	st.global.u32 	[%rd263+616], %r681;
	st.global.u32 	[%rd263+620], %r681;
	st.global.u32 	[%rd263+624], %r681;
	st.global.u32 	[%rd263+628], %r681;
	st.global.u32 	[%rd263+632], %r681;
	st.global.u32 	[%rd263+636], %r681;
	st.global.u32 	[%rd263+640], %r681;
	st.global.u32 	[%rd263+644], %r681;
	st.global.u32 	[%rd263+648], %r681;
	st.global.u32 	[%rd263+652], %r681;
	st.global.u32 	[%rd263+656], %r681;
	st.global.u32 	[%rd263+660], %r681;
	st.global.u32 	[%rd263+664], %r681;
	st.global.u32 	[%rd263+668], %r681;
	st.global.u32 	[%rd263+672], %r681;
	st.global.u32 	[%rd263+676], %r681;
	st.global.u32 	[%rd263+680], %r681;
	st.global.u32 	[%rd263+684], %r681;
	st.global.u32 	[%rd263+688], %r681;
	st.global.u32 	[%rd263+692], %r681;
	st.global.u32 	[%rd263+696], %r681;
	st.global.u32 	[%rd263+700], %r681;
	st.global.u32 	[%rd263+704], %r681;
	st.global.u32 	[%rd263+708], %r681;
	st.global.u32 	[%rd263+712], %r681;
	st.global.u32 	[%rd263+716], %r681;
	st.global.u32 	[%rd263+720], %r681;
	st.global.u32 	[%rd263+724], %r681;
	st.global.u32 	[%rd263+728], %r681;
	st.global.u32 	[%rd263+732], %r681;
	st.global.u32 	[%rd263+736], %r681;
	st.global.u32 	[%rd263+740], %r681;
	st.global.u32 	[%rd263+744], %r681;
	st.global.u32 	[%rd263+748], %r681;
	st.global.u32 	[%rd263+752], %r681;
	st.global.u32 	[%rd263+756], %r681;
	st.global.u32 	[%rd263+760], %r681;
	st.global.u32 	[%rd263+764], %r681;
	st.global.u32 	[%rd263+768], %r681;
	st.global.u32 	[%rd263+772], %r681;
	st.global.u32 	[%rd263+776], %r681;
	st.global.u32 	[%rd263+780], %r681;
	st.global.u32 	[%rd263+784], %r681;
	st.global.u32 	[%rd263+788], %r681;
	st.global.u32 	[%rd263+792], %r681;
	st.global.u32 	[%rd263+796], %r681;
	st.global.u32 	[%rd263+800], %r681;
	st.global.u32 	[%rd263+804], %r681;
	st.global.u32 	[%rd263+808], %r681;
	st.global.u32 	[%rd263+812], %r681;
	st.global.u32 	[%rd263+816], %r681;
	st.global.u32 	[%rd263+820], %r681;
	st.global.u32 	[%rd263+824], %r681;
	st.global.u32 	[%rd263+828], %r681;
	st.global.u32 	[%rd263+832], %r681;
	st.global.u32 	[%rd263+836], %r681;
	st.global.u32 	[%rd263+840], %r681;
	st.global.u32 	[%rd263+844], %r681;
	st.global.u32 	[%rd263+848], %r681;
	st.global.u32 	[%rd263+852], %r681;
	st.global.u32 	[%rd263+856], %r681;
	st.global.u32 	[%rd263+860], %r681;
	st.global.u32 	[%rd263+864], %r681;
	st.global.u32 	[%rd263+868], %r681;
	st.global.u32 	[%rd263+872], %r681;
	st.global.u32 	[%rd263+876], %r681;
	st.global.u32 	[%rd263+880], %r681;
	st.global.u32 	[%rd263+884], %r681;
	st.global.u32 	[%rd263+888], %r681;
	st.global.u32 	[%rd263+892], %r681;
	st.global.u32 	[%rd263+896], %r681;
	st.global.u32 	[%rd263+900], %r681;
	st.global.u32 	[%rd263+904], %r681;
	st.global.u32 	[%rd263+908], %r681;
	st.global.u32 	[%rd263+912], %r681;
	st.global.u32 	[%rd263+916], %r681;
	st.global.u32 	[%rd263+920], %r681;
	st.global.u32 	[%rd263+924], %r681;
	st.global.u32 	[%rd263+928], %r681;
	st.global.u32 	[%rd263+932], %r681;
	st.global.u32 	[%rd263+936], %r681;
	st.global.u32 	[%rd263+940], %r681;
	st.global.u32 	[%rd263+944], %r681;
	st.global.u32 	[%rd263+948], %r681;
	st.global.u32 	[%rd263+952], %r681;
	st.global.u32 	[%rd263+956], %r681;
	st.global.u32 	[%rd263+960], %r681;
	st.global.u32 	[%rd263+964], %r681;
	st.global.u32 	[%rd263+968], %r681;
	st.global.u32 	[%rd263+972], %r681;
	st.global.u32 	[%rd263+976], %r681;
	st.global.u32 	[%rd263+980], %r681;
	st.global.u32 	[%rd263+984], %r681;
	st.global.u32 	[%rd263+988], %r681;
	st.global.u32 	[%rd263+992], %r681;
	st.global.u32 	[%rd263+996], %r681;
	st.global.u32 	[%rd263+1000], %r681;
	st.global.u32 	[%rd263+1004], %r681;
	st.global.u32 	[%rd263+1008], %r681;
	st.global.u32 	[%rd263+1012], %r681;
	st.global.u32 	[%rd263+1016], %r681;
	st.global.u32 	[%rd263+1020], %r681;
	ld.param.u64 	%rd264, [%rd1+104];
	cvta.to.global.u64 	%rd265, %rd264;
	st.global.u32 	[%rd265], %r681;
	st.global.u32 	[%rd265+4], %r681;
	st.global.u32 	[%rd265+8], %r681;
	st.global.u32 	[%rd265+12], %r681;
	st.global.u32 	[%rd265+16], %r681;
	st.global.u32 	[%rd265+20], %r681;
	st.global.u32 	[%rd265+24], %r681;
	st.global.u32 	[%rd265+28], %r681;
	st.global.u32 	[%rd265+32], %r681;
	st.global.u32 	[%rd265+36], %r681;
	st.global.u32 	[%rd265+40], %r681;
	st.global.u32 	[%rd265+44], %r681;
	st.global.u32 	[%rd265+48], %r681;
	st.global.u32 	[%rd265+52], %r681;
	st.global.u32 	[%rd265+56], %r681;
	st.global.u32 	[%rd265+60], %r681;
	st.global.u32 	[%rd265+64], %r681;
	st.global.u32 	[%rd265+68], %r681;
	st.global.u32 	[%rd265+72], %r681;
	st.global.u32 	[%rd265+76], %r681;
	st.global.u32 	[%rd265+80], %r681;
	st.global.u32 	[%rd265+84], %r681;
	st.global.u32 	[%rd265+88], %r681;
	st.global.u32 	[%rd265+92], %r681;
	st.global.u32 	[%rd265+96], %r681;
	st.global.u32 	[%rd265+100], %r681;
	st.global.u32 	[%rd265+104], %r681;
	st.global.u32 	[%rd265+108], %r681;
	st.global.u32 	[%rd265+112], %r681;
	st.global.u32 	[%rd265+116], %r681;
	st.global.u32 	[%rd265+120], %r681;
	st.global.u32 	[%rd265+124], %r681;
	st.global.u32 	[%rd265+128], %r681;
	st.global.u32 	[%rd265+132], %r681;
	st.global.u32 	[%rd265+136], %r681;
	st.global.u32 	[%rd265+140], %r681;
	st.global.u32 	[%rd265+144], %r681;
	st.global.u32 	[%rd265+148], %r681;
	st.global.u32 	[%rd265+152], %r681;
	st.global.u32 	[%rd265+156], %r681;
	st.global.u32 	[%rd265+160], %r681;
	st.global.u32 	[%rd265+164], %r681;
	st.global.u32 	[%rd265+168], %r681;
	st.global.u32 	[%rd265+172], %r681;
	st.global.u32 	[%rd265+176], %r681;
	st.global.u32 	[%rd265+180], %r681;
	st.global.u32 	[%rd265+184], %r681;
	st.global.u32 	[%rd265+188], %r681;
	st.global.u32 	[%rd265+192], %r681;
	st.global.u32 	[%rd265+196], %r681;
	st.global.u32 	[%rd265+200], %r681;
	st.global.u32 	[%rd265+204], %r681;
	st.global.u32 	[%rd265+208], %r681;
	st.global.u32 	[%rd265+212], %r681;
	st.global.u32 	[%rd265+216], %r681;
	st.global.u32 	[%rd265+220], %r681;
	st.global.u32 	[%rd265+224], %r681;
	st.global.u32 	[%rd265+228], %r681;
	st.global.u32 	[%rd265+232], %r681;
	st.global.u32 	[%rd265+236], %r681;
	st.global.u32 	[%rd265+240], %r681;
	st.global.u32 	[%rd265+244], %r681;
	st.global.u32 	[%rd265+248], %r681;
	st.global.u32 	[%rd265+252], %r681;
	st.global.u32 	[%rd265+256], %r681;
	st.global.u32 	[%rd265+260], %r681;
	st.global.u32 	[%rd265+264], %r681;
	st.global.u32 	[%rd265+268], %r681;
	st.global.u32 	[%rd265+272], %r681;
	st.global.u32 	[%rd265+276], %r681;
	st.global.u32 	[%rd265+280], %r681;
	st.global.u32 	[%rd265+284], %r681;
	st.global.u32 	[%rd265+288], %r681;
	st.global.u32 	[%rd265+292], %r681;
	st.global.u32 	[%rd265+296], %r681;
	st.global.u32 	[%rd265+300], %r681;
	st.global.u32 	[%rd265+304], %r681;
	st.global.u32 	[%rd265+308], %r681;
	st.global.u32 	[%rd265+312], %r681;
	st.global.u32 	[%rd265+316], %r681;
	st.global.u32 	[%rd265+320], %r681;
	st.global.u32 	[%rd265+324], %r681;
	st.global.u32 	[%rd265+328], %r681;
	st.global.u32 	[%rd265+332], %r681;
	st.global.u32 	[%rd265+336], %r681;
	st.global.u32 	[%rd265+340], %r681;
	st.global.u32 	[%rd265+344], %r681;
	st.global.u32 	[%rd265+348], %r681;
	st.global.u32 	[%rd265+352], %r681;
	st.global.u32 	[%rd265+356], %r681;
	st.global.u32 	[%rd265+360], %r681;
	st.global.u32 	[%rd265+364], %r681;
	st.global.u32 	[%rd265+368], %r681;
	st.global.u32 	[%rd265+372], %r681;
	st.global.u32 	[%rd265+376], %r681;
	st.global.u32 	[%rd265+380], %r681;
	st.global.u32 	[%rd265+384], %r681;
	st.global.u32 	[%rd265+388], %r681;
	st.global.u32 	[%rd265+392], %r681;
	st.global.u32 	[%rd265+396], %r681;
	st.global.u32 	[%rd265+400], %r681;
	st.global.u32 	[%rd265+404], %r681;
	st.global.u32 	[%rd265+408], %r681;
	st.global.u32 	[%rd265+412], %r681;
	st.global.u32 	[%rd265+416], %r681;
	st.global.u32 	[%rd265+420], %r681;
	st.global.u32 	[%rd265+424], %r681;
	st.global.u32 	[%rd265+428], %r681;
	st.global.u32 	[%rd265+432], %r681;
	st.global.u32 	[%rd265+436], %r681;
	st.global.u32 	[%rd265+440], %r681;
	st.global.u32 	[%rd265+444], %r681;
	st.global.u32 	[%rd265+448], %r681;
	st.global.u32 	[%rd265+452], %r681;
	st.global.u32 	[%rd265+456], %r681;
	st.global.u32 	[%rd265+460], %r681;
	st.global.u32 	[%rd265+464], %r681;
	st.global.u32 	[%rd265+468], %r681;
	st.global.u32 	[%rd265+472], %r681;
	st.global.u32 	[%rd265+476], %r681;
	st.global.u32 	[%rd265+480], %r681;
	st.global.u32 	[%rd265+484], %r681;
	st.global.u32 	[%rd265+488], %r681;
	st.global.u32 	[%rd265+492], %r681;
	st.global.u32 	[%rd265+496], %r681;
	st.global.u32 	[%rd265+500], %r681;
	st.global.u32 	[%rd265+504], %r681;
	st.global.u32 	[%rd265+508], %r681;
	st.global.u32 	[%rd265+512], %r681;
	st.global.u32 	[%rd265+516], %r681;
	st.global.u32 	[%rd265+520], %r681;
	st.global.u32 	[%rd265+524], %r681;
	st.global.u32 	[%rd265+528], %r681;
	st.global.u32 	[%rd265+532], %r681;
	st.global.u32 	[%rd265+536], %r681;
	st.global.u32 	[%rd265+540], %r681;
	st.global.u32 	[%rd265+544], %r681;
	st.global.u32 	[%rd265+548], %r681;
	st.global.u32 	[%rd265+552], %r681;
	st.global.u32 	[%rd265+556], %r681;
	st.global.u32 	[%rd265+560], %r681;
	st.global.u32 	[%rd265+564], %r681;
	st.global.u32 	[%rd265+568], %r681;
	st.global.u32 	[%rd265+572], %r681;
	st.global.u32 	[%rd265+576], %r681;
	st.global.u32 	[%rd265+580], %r681;
	st.global.u32 	[%rd265+584], %r681;
	st.global.u32 	[%rd265+588], %r681;
	st.global.u32 	[%rd265+592], %r681;
	st.global.u32 	[%rd265+596], %r681;
	st.global.u32 	[%rd265+600], %r681;
	st.global.u32 	[%rd265+604], %r681;
	st.global.u32 	[%rd265+608], %r681;
	st.global.u32 	[%rd265+612], %r681;
	st.global.u32 	[%rd265+616], %r681;
	st.global.u32 	[%rd265+620], %r681;
	st.global.u32 	[%rd265+624], %r681;
	st.global.u32 	[%rd265+628], %r681;
	st.global.u32 	[%rd265+632], %r681;
	st.global.u32 	[%rd265+636], %r681;
	st.global.u32 	[%rd265+640], %r681;
	st.global.u32 	[%rd265+644], %r681;
	st.global.u32 	[%rd265+648], %r681;
	st.global.u32 	[%rd265+652], %r681;
	st.global.u32 	[%rd265+656], %r681;
	st.global.u32 	[%rd265+660], %r681;
	st.global.u32 	[%rd265+664], %r681;
	st.global.u32 	[%rd265+668], %r681;
	st.global.u32 	[%rd265+672], %r681;
	st.global.u32 	[%rd265+676], %r681;
	st.global.u32 	[%rd265+680], %r681;
	st.global.u32 	[%rd265+684], %r681;
	st.global.u32 	[%rd265+688], %r681;
	st.global.u32 	[%rd265+692], %r681;
	st.global.u32 	[%rd265+696], %r681;
	st.global.u32 	[%rd265+700], %r681;
	st.global.u32 	[%rd265+704], %r681;
	st.global.u32 	[%rd265+708], %r681;
	st.global.u32 	[%rd265+712], %r681;
	st.global.u32 	[%rd265+716], %r681;
	st.global.u32 	[%rd265+720], %r681;
	st.global.u32 	[%rd265+724], %r681;
	st.global.u32 	[%rd265+728], %r681;
	st.global.u32 	[%rd265+732], %r681;
	st.global.u32 	[%rd265+736], %r681;
	st.global.u32 	[%rd265+740], %r681;
	st.global.u32 	[%rd265+744], %r681;
	st.global.u32 	[%rd265+748], %r681;
	st.global.u32 	[%rd265+752], %r681;
	st.global.u32 	[%rd265+756], %r681;
	st.global.u32 	[%rd265+760], %r681;
	st.global.u32 	[%rd265+764], %r681;
	st.global.u32 	[%rd265+768], %r681;
	st.global.u32 	[%rd265+772], %r681;
	st.global.u32 	[%rd265+776], %r681;
	st.global.u32 	[%rd265+780], %r681;
	st.global.u32 	[%rd265+784], %r681;
	st.global.u32 	[%rd265+788], %r681;
	st.global.u32 	[%rd265+792], %r681;
	st.global.u32 	[%rd265+796], %r681;
	st.global.u32 	[%rd265+800], %r681;
	st.global.u32 	[%rd265+804], %r681;
	st.global.u32 	[%rd265+808], %r681;
	st.global.u32 	[%rd265+812], %r681;
	st.global.u32 	[%rd265+816], %r681;
	st.global.u32 	[%rd265+820], %r681;
	st.global.u32 	[%rd265+824], %r681;
	st.global.u32 	[%rd265+828], %r681;
	st.global.u32 	[%rd265+832], %r681;
	st.global.u32 	[%rd265+836], %r681;
	st.global.u32 	[%rd265+840], %r681;
	st.global.u32 	[%rd265+844], %r681;
	st.global.u32 	[%rd265+848], %r681;
	st.global.u32 	[%rd265+852], %r681;
	st.global.u32 	[%rd265+856], %r681;
	st.global.u32 	[%rd265+860], %r681;
	st.global.u32 	[%rd265+864], %r681;
	st.global.u32 	[%rd265+868], %r681;
	st.global.u32 	[%rd265+872], %r681;
	st.global.u32 	[%rd265+876], %r681;
	st.global.u32 	[%rd265+880], %r681;
	st.global.u32 	[%rd265+884], %r681;
	st.global.u32 	[%rd265+888], %r681;
	st.global.u32 	[%rd265+892], %r681;
	st.global.u32 	[%rd265+896], %r681;
	st.global.u32 	[%rd265+900], %r681;
	st.global.u32 	[%rd265+904], %r681;
	st.global.u32 	[%rd265+908], %r681;
	st.global.u32 	[%rd265+912], %r681;
	st.global.u32 	[%rd265+916], %r681;
	st.global.u32 	[%rd265+920], %r681;
	st.global.u32 	[%rd265+924], %r681;
	st.global.u32 	[%rd265+928], %r681;
	st.global.u32 	[%rd265+932], %r681;
	st.global.u32 	[%rd265+936], %r681;
	st.global.u32 	[%rd265+940], %r681;
	st.global.u32 	[%rd265+944], %r681;
	st.global.u32 	[%rd265+948], %r681;
	st.global.u32 	[%rd265+952], %r681;
	st.global.u32 	[%rd265+956], %r681;
	st.global.u32 	[%rd265+960], %r681;
	st.global.u32 	[%rd265+964], %r681;
	st.global.u32 	[%rd265+968], %r681;
	st.global.u32 	[%rd265+972], %r681;
	st.global.u32 	[%rd265+976], %r681;
	st.global.u32 	[%rd265+980], %r681;
	st.global.u32 	[%rd265+984], %r681;
	st.global.u32 	[%rd265+988], %r681;
	st.global.u32 	[%rd265+992], %r681;
	st.global.u32 	[%rd265+996], %r681;
	st.global.u32 	[%rd265+1000], %r681;
	st.global.u32 	[%rd265+1004], %r681;
	st.global.u32 	[%rd265+1008], %r681;
	st.global.u32 	[%rd265+1012], %r681;
	st.global.u32 	[%rd265+1016], %r681;
	st.global.u32 	[%rd265+1020], %r681;
	ld.param.u64 	%rd266, [%rd1+112];
	cvta.to.global.u64 	%rd267, %rd266;
	st.global.u32 	[%rd267], %r681;
	st.global.u32 	[%rd267+4], %r681;
	st.global.u32 	[%rd267+8], %r681;
	st.global.u32 	[%rd267+12], %r681;
	st.global.u32 	[%rd267+16], %r681;
	st.global.u32 	[%rd267+20], %r681;
	st.global.u32 	[%rd267+24], %r681;
	st.global.u32 	[%rd267+28], %r681;
	st.global.u32 	[%rd267+32], %r681;
	st.global.u32 	[%rd267+36], %r681;
	st.global.u32 	[%rd267+40], %r681;
	st.global.u32 	[%rd267+44], %r681;
	st.global.u32 	[%rd267+48], %r681;
	st.global.u32 	[%rd267+52], %r681;
	st.global.u32 	[%rd267+56], %r681;
	st.global.u32 	[%rd267+60], %r681;
	st.global.u32 	[%rd267+64], %r681;
	st.global.u32 	[%rd267+68], %r681;
	st.global.u32 	[%rd267+72], %r681;
	st.global.u32 	[%rd267+76], %r681;
	st.global.u32 	[%rd267+80], %r681;
	st.global.u32 	[%rd267+84], %r681;
	st.global.u32 	[%rd267+88], %r681;
	st.global.u32 	[%rd267+92], %r681;
	st.global.u32 	[%rd267+96], %r681;
	st.global.u32 	[%rd267+100], %r681;
	st.global.u32 	[%rd267+104], %r681;
	st.global.u32 	[%rd267+108], %r681;
	st.global.u32 	[%rd267+112], %r681;
	st.global.u32 	[%rd267+116], %r681;
	st.global.u32 	[%rd267+120], %r681;
	st.global.u32 	[%rd267+124], %r681;
	st.global.u32 	[%rd267+128], %r681;
	st.global.u32 	[%rd267+132], %r681;
	st.global.u32 	[%rd267+136], %r681;
	st.global.u32 	[%rd267+140], %r681;
	st.global.u32 	[%rd267+144], %r681;
	st.global.u32 	[%rd267+148], %r681;
	st.global.u32 	[%rd267+152], %r681;
	st.global.u32 	[%rd267+156], %r681;
	st.global.u32 	[%rd267+160], %r681;
	st.global.u32 	[%rd267+164], %r681;
	st.global.u32 	[%rd267+168], %r681;
	st.global.u32 	[%rd267+172], %r681;
	st.global.u32 	[%rd267+176], %r681;
	st.global.u32 	[%rd267+180], %r681;
	st.global.u32 	[%rd267+184], %r681;
	st.global.u32 	[%rd267+188], %r681;
	st.global.u32 	[%rd267+192], %r681;
	st.global.u32 	[%rd267+196], %r681;
	st.global.u32 	[%rd267+200], %r681;
	st.global.u32 	[%rd267+204], %r681;
	st.global.u32 	[%rd267+208], %r681;
	st.global.u32 	[%rd267+212], %r681;
	st.global.u32 	[%rd267+216], %r681;
	st.global.u32 	[%rd267+220], %r681;
	st.global.u32 	[%rd267+224], %r681;
	st.global.u32 	[%rd267+228], %r681;
	st.global.u32 	[%rd267+232], %r681;
	st.global.u32 	[%rd267+236], %r681;
	st.global.u32 	[%rd267+240], %r681;
	st.global.u32 	[%rd267+244], %r681;
	st.global.u32 	[%rd267+248], %r681;
	st.global.u32 	[%rd267+252], %r681;
	st.global.u32 	[%rd267+256], %r681;
	st.global.u32 	[%rd267+260], %r681;
	st.global.u32 	[%rd267+264], %r681;
	st.global.u32 	[%rd267+268], %r681;
	st.global.u32 	[%rd267+272], %r681;
	st.global.u32 	[%rd267+276], %r681;
	st.global.u32 	[%rd267+280], %r681;
	st.global.u32 	[%rd267+284], %r681;
	st.global.u32 	[%rd267+288], %r681;
	st.global.u32 	[%rd267+292], %r681;
	st.global.u32 	[%rd267+296], %r681;
	st.global.u32 	[%rd267+300], %r681;
	st.global.u32 	[%rd267+304], %r681;
	st.global.u32 	[%rd267+308], %r681;
	st.global.u32 	[%rd267+312], %r681;
	st.global.u32 	[%rd267+316], %r681;
	st.global.u32 	[%rd267+320], %r681;
	st.global.u32 	[%rd267+324], %r681;
	st.global.u32 	[%rd267+328], %r681;
	st.global.u32 	[%rd267+332], %r681;
	st.global.u32 	[%rd267+336], %r681;
	st.global.u32 	[%rd267+340], %r681;
	st.global.u32 	[%rd267+344], %r681;
	st.global.u32 	[%rd267+348], %r681;
	st.global.u32 	[%rd267+352], %r681;
	st.global.u32 	[%rd267+356], %r681;
	st.global.u32 	[%rd267+360], %r681;
	st.global.u32 	[%rd267+364], %r681;
	st.global.u32 	[%rd267+368], %r681;
	st.global.u32 	[%rd267+372], %r681;
	st.global.u32 	[%rd267+376], %r681;
	st.global.u32 	[%rd267+380], %r681;
	st.global.u32 	[%rd267+384], %r681;
	st.global.u32 	[%rd267+388], %r681;
	st.global.u32 	[%rd267+392], %r681;
	st.global.u32 	[%rd267+396], %r681;
	st.global.u32 	[%rd267+400], %r681;
	st.global.u32 	[%rd267+404], %r681;
	st.global.u32 	[%rd267+408], %r681;
	st.global.u32 	[%rd267+412], %r681;
	st.global.u32 	[%rd267+416], %r681;
	st.global.u32 	[%rd267+420], %r681;
	st.global.u32 	[%rd267+424], %r681;
	st.global.u32 	[%rd267+428], %r681;
	st.global.u32 	[%rd267+432], %r681;
	st.global.u32 	[%rd267+436], %r681;
	st.global.u32 	[%rd267+440], %r681;
	st.global.u32 	[%rd267+444], %r681;
	st.global.u32 	[%rd267+448], %r681;
	st.global.u32 	[%rd267+452], %r681;
	st.global.u32 	[%rd267+456], %r681;
	st.global.u32 	[%rd267+460], %r681;
	st.global.u32 	[%rd267+464], %r681;
	st.global.u32 	[%rd267+468], %r681;
	st.global.u32 	[%rd267+472], %r681;
	st.global.u32 	[%rd267+476], %r681;
	st.global.u32 	[%rd267+480], %r681;
	st.global.u32 	[%rd267+484], %r681;
	st.global.u32 	[%rd267+488], %r681;
	st.global.u32 	[%rd267+492], %r681;
	st.global.u32 	[%rd267+496], %r681;
	st.global.u32 	[%rd267+500], %r681;
	st.global.u32 	[%rd267+504], %r681;
	st.global.u32 	[%rd267+508], %r681;
	st.global.u32 	[%rd267+512], %r681;
	st.global.u32 	[%rd267+516], %r681;
	st.global.u32 	[%rd267+520], %r681;
	st.global.u32 	[%rd267+524], %r681;
	st.global.u32 	[%rd267+528], %r681;
	st.global.u32 	[%rd267+532], %r681;
	st.global.u32 	[%rd267+536], %r681;
	st.global.u32 	[%rd267+540], %r681;
	st.global.u32 	[%rd267+544], %r681;
	st.global.u32 	[%rd267+548], %r681;
	st.global.u32 	[%rd267+552], %r681;
	st.global.u32 	[%rd267+556], %r681;
	st.global.u32 	[%rd267+560], %r681;
	st.global.u32 	[%rd267+564], %r681;
	st.global.u32 	[%rd267+568], %r681;
	st.global.u32 	[%rd267+572], %r681;
	st.global.u32 	[%rd267+576], %r681;
	st.global.u32 	[%rd267+580], %r681;
	st.global.u32 	[%rd267+584], %r681;
	st.global.u32 	[%rd267+588], %r681;
	st.global.u32 	[%rd267+592], %r681;
	st.global.u32 	[%rd267+596], %r681;
	st.global.u32 	[%rd267+600], %r681;
	st.global.u32 	[%rd267+604], %r681;
	st.global.u32 	[%rd267+608], %r681;
	st.global.u32 	[%rd267+612], %r681;
	st.global.u32 	[%rd267+616], %r681;
	st.global.u32 	[%rd267+620], %r681;
	st.global.u32 	[%rd267+624], %r681;
	st.global.u32 	[%rd267+628], %r681;
	st.global.u32 	[%rd267+632], %r681;
	st.global.u32 	[%rd267+636], %r681;
	st.global.u32 	[%rd267+640], %r681;
	st.global.u32 	[%rd267+644], %r681;
	st.global.u32 	[%rd267+648], %r681;
	st.global.u32 	[%rd267+652], %r681;
	st.global.u32 	[%rd267+656], %r681;
	st.global.u32 	[%rd267+660], %r681;
	st.global.u32 	[%rd267+664], %r681;
	st.global.u32 	[%rd267+668], %r681;
	st.global.u32 	[%rd267+672], %r681;
	st.global.u32 	[%rd267+676], %r681;
	st.global.u32 	[%rd267+680], %r681;
	st.global.u32 	[%rd267+684], %r681;
	st.global.u32 	[%rd267+688], %r681;
	st.global.u32 	[%rd267+692], %r681;
	st.global.u32 	[%rd267+696], %r681;
	st.global.u32 	[%rd267+700], %r681;
	st.global.u32 	[%rd267+704], %r681;
	st.global.u32 	[%rd267+708], %r681;
	st.global.u32 	[%rd267+712], %r681;
	st.global.u32 	[%rd267+716], %r681;
	st.global.u32 	[%rd267+720], %r681;
	st.global.u32 	[%rd267+724], %r681;
	st.global.u32 	[%rd267+728], %r681;
	st.global.u32 	[%rd267+732], %r681;
	st.global.u32 	[%rd267+736], %r681;
	st.global.u32 	[%rd267+740], %r681;
	st.global.u32 	[%rd267+744], %r681;
	st.global.u32 	[%rd267+748], %r681;
	st.global.u32 	[%rd267+752], %r681;
	st.global.u32 	[%rd267+756], %r681;
	st.global.u32 	[%rd267+760], %r681;
	st.global.u32 	[%rd267+764], %r681;
	st.global.u32 	[%rd267+768], %r681;
	st.global.u32 	[%rd267+772], %r681;
	st.global.u32 	[%rd267+776], %r681;
	st.global.u32 	[%rd267+780], %r681;
	st.global.u32 	[%rd267+784], %r681;
	st.global.u32 	[%rd267+788], %r681;
	st.global.u32 	[%rd267+792], %r681;
	st.global.u32 	[%rd267+796], %r681;
	st.global.u32 	[%rd267+800], %r681;
	st.global.u32 	[%rd267+804], %r681;
	st.global.u32 	[%rd267+808], %r681;
	st.global.u32 	[%rd267+812], %r681;
	st.global.u32 	[%rd267+816], %r681;
	st.global.u32 	[%rd267+820], %r681;
	st.global.u32 	[%rd267+824], %r681;
	st.global.u32 	[%rd267+828], %r681;
	st.global.u32 	[%rd267+832], %r681;
	st.global.u32 	[%rd267+836], %r681;
	st.global.u32 	[%rd267+840], %r681;
	st.global.u32 	[%rd267+844], %r681;
	st.global.u32 	[%rd267+848], %r681;
	st.global.u32 	[%rd267+852], %r681;
	st.global.u32 	[%rd267+856], %r681;
	st.global.u32 	[%rd267+860], %r681;
	st.global.u32 	[%rd267+864], %r681;
	st.global.u32 	[%rd267+868], %r681;
	st.global.u32 	[%rd267+872], %r681;
	st.global.u32 	[%rd267+876], %r681;
	st.global.u32 	[%rd267+880], %r681;
	st.global.u32 	[%rd267+884], %r681;
	st.global.u32 	[%rd267+888], %r681;
	st.global.u32 	[%rd267+892], %r681;
	st.global.u32 	[%rd267+896], %r681;
	st.global.u32 	[%rd267+900], %r681;
	st.global.u32 	[%rd267+904], %r681;
	st.global.u32 	[%rd267+908], %r681;
	st.global.u32 	[%rd267+912], %r681;
	st.global.u32 	[%rd267+916], %r681;
	st.global.u32 	[%rd267+920], %r681;
	st.global.u32 	[%rd267+924], %r681;
	st.global.u32 	[%rd267+928], %r681;
	st.global.u32 	[%rd267+932], %r681;
	st.global.u32 	[%rd267+936], %r681;
	st.global.u32 	[%rd267+940], %r681;
	st.global.u32 	[%rd267+944], %r681;
	st.global.u32 	[%rd267+948], %r681;
	st.global.u32 	[%rd267+952], %r681;
	st.global.u32 	[%rd267+956], %r681;
	st.global.u32 	[%rd267+960], %r681;
	st.global.u32 	[%rd267+964], %r681;
	st.global.u32 	[%rd267+968], %r681;
	st.global.u32 	[%rd267+972], %r681;
	st.global.u32 	[%rd267+976], %r681;
	st.global.u32 	[%rd267+980], %r681;
	st.global.u32 	[%rd267+984], %r681;
	st.global.u32 	[%rd267+988], %r681;
	st.global.u32 	[%rd267+992], %r681;
	st.global.u32 	[%rd267+996], %r681;
	st.global.u32 	[%rd267+1000], %r681;
	st.global.u32 	[%rd267+1004], %r681;
	st.global.u32 	[%rd267+1008], %r681;
	st.global.u32 	[%rd267+1012], %r681;
	st.global.u32 	[%rd267+1016], %r681;
	st.global.u32 	[%rd267+1020], %r681;
	ld.param.u64 	%rd268, [%rd1+120];
	cvta.to.global.u64 	%rd269, %rd268;
	add.s64 	%rd1210, %rd269, 64;
$L__BB0_11:
	mov.b32 	%r275, 0;
	st.global.u32 	[%rd1210+-64], %r275;
	st.global.u32 	[%rd1210+-60], %r275;
	st.global.u32 	[%rd1210+-56], %r275;
	st.global.u32 	[%rd1210+-52], %r275;
	st.global.u32 	[%rd1210+-48], %r275;
	st.global.u32 	[%rd1210+-44], %r275;
	st.global.u32 	[%rd1210+-40], %r275;
	st.global.u32 	[%rd1210+-36], %r275;
	st.global.u32 	[%rd1210+-32], %r275;
	st.global.u32 	[%rd1210+-28], %r275;
	st.global.u32 	[%rd1210+-24], %r275;
	st.global.u32 	[%rd1210+-20], %r275;
	st.global.u32 	[%rd1210+-16], %r275;
	st.global.u32 	[%rd1210+-12], %r275;
	st.global.u32 	[%rd1210+-8], %r275;
	st.global.u32 	[%rd1210+-4], %r275;
	st.global.u32 	[%rd1210], %r275;
	st.global.u32 	[%rd1210+4], %r275;
	st.global.u32 	[%rd1210+8], %r275;
	st.global.u32 	[%rd1210+12], %r275;
	st.global.u32 	[%rd1210+16], %r275;
	st.global.u32 	[%rd1210+20], %r275;
	st.global.u32 	[%rd1210+24], %r275;
	st.global.u32 	[%rd1210+28], %r275;
	st.global.u32 	[%rd1210+32], %r275;
	st.global.u32 	[%rd1210+36], %r275;
	st.global.u32 	[%rd1210+40], %r275;
	st.global.u32 	[%rd1210+44], %r275;
	st.global.u32 	[%rd1210+48], %r275;
	st.global.u32 	[%rd1210+52], %r275;
	st.global.u32 	[%rd1210+56], %r275;
	st.global.u32 	[%rd1210+60], %r275;
	add.s32 	%r681, %r681, 32;
	add.s64 	%rd1210, %rd1210, 128;
	setp.ne.s32 	%p10, %r681, 1024;
	@%p10 bra 	$L__BB0_11;
	ld.param.u64 	%rd270, [%rd1+128];
	cvta.to.global.u64 	%rd40, %rd270;
	mov.b32 	%r682, 0;
$L__BB0_13:
	mul.wide.u32 	%rd271, %r682, 4;
	add.s64 	%rd272, %rd40, %rd271;
	mov.b32 	%r277, 0;
	st.global.u32 	[%rd272], %r277;
	st.global.u32 	[%rd272+4], %r277;
	st.global.u32 	[%rd272+8], %r277;
	st.global.u32 	[%rd272+12], %r277;
	st.global.u32 	[%rd272+16], %r277;
	st.global.u32 	[%rd272+20], %r277;
	st.global.u32 	[%rd272+24], %r277;
	st.global.u32 	[%rd272+28], %r277;
	st.global.u32 	[%rd272+32], %r277;
	st.global.u32 	[%rd272+36], %r277;
	st.global.u32 	[%rd272+40], %r277;
	st.global.u32 	[%rd272+44], %r277;
	st.global.u32 	[%rd272+48], %r277;
	st.global.u32 	[%rd272+52], %r277;
	st.global.u32 	[%rd272+56], %r277;
	st.global.u32 	[%rd272+60], %r277;
	st.global.u32 	[%rd272+64], %r277;
	st.global.u32 	[%rd272+68], %r277;
	st.global.u32 	[%rd272+72], %r277;
	st.global.u32 	[%rd272+76], %r277;
	st.global.u32 	[%rd272+80], %r277;
	st.global.u32 	[%rd272+84], %r277;
	st.global.u32 	[%rd272+88], %r277;
	st.global.u32 	[%rd272+92], %r277;
	st.global.u32 	[%rd272+96], %r277;
	st.global.u32 	[%rd272+100], %r277;
	st.global.u32 	[%rd272+104], %r277;
	st.global.u32 	[%rd272+108], %r277;
	st.global.u32 	[%rd272+112], %r277;
	st.global.u32 	[%rd272+116], %r277;
	st.global.u32 	[%rd272+120], %r277;
	st.global.u32 	[%rd272+124], %r277;
	add.s32 	%r682, %r682, 32;
	setp.eq.s32 	%p11, %r682, 1024;
	@%p11 bra 	$L__BB0_14;
	bra.uni 	$L__BB0_13;
$L__BB0_14:
	mov.u64 	%rd273, %rd223;
	ld.param.u64 	%rd274, [%rd273+24];
	cvta.to.global.u64 	%rd275, %rd274;
	ld.param.u64 	%rd276, [%rd273+32];
	cvta.to.global.u64 	%rd277, %rd276;
	ld.param.u64 	%rd278, [%rd273+40];
	cvta.to.global.u64 	%rd279, %rd278;
	ld.global.f32 	%f1, [%rd275+984];
	ld.global.f32 	%f2, [%rd275+988];
	ld.global.f32 	%f3, [%rd275+992];
	ld.global.f32 	%f4, [%rd275+996];
	ld.global.f32 	%f5, [%rd275+1000];
	ld.global.f32 	%f6, [%rd275+1004];
	ld.global.f32 	%f7, [%rd275+1008];
	ld.global.f32 	%f8, [%rd275+1012];
	ld.global.f32 	%f9, [%rd275+1016];
	ld.global.f32 	%f10, [%rd275+1020];
	ld.global.f32 	%f11, [%rd277];
	ld.global.f32 	%f12, [%rd277+4];
	ld.global.f32 	%f13, [%rd277+8];
	ld.global.f32 	%f14, [%rd277+12];
	ld.global.f32 	%f15, [%rd277+16];
	ld.global.f32 	%f16, [%rd277+20];
	ld.global.f32 	%f17, [%rd277+24];
	ld.global.f32 	%f18, [%rd277+28];
	ld.global.f32 	%f19, [%rd277+32];
	ld.global.f32 	%f20, [%rd277+36];
	ld.global.f32 	%f21, [%rd277+40];
	ld.global.f32 	%f22, [%rd277+44];
	ld.global.f32 	%f23, [%rd277+48];
	ld.global.f32 	%f24, [%rd277+52];
	ld.global.f32 	%f25, [%rd277+56];
	ld.global.f32 	%f26, [%rd277+60];
	ld.global.f32 	%f27, [%rd277+64];
	ld.global.f32 	%f28, [%rd277+68];
	ld.global.f32 	%f29, [%rd277+72];
	ld.global.f32 	%f30, [%rd277+76];
	ld.global.f32 	%f31, [%rd277+80];
	ld.global.f32 	%f32, [%rd277+84];
	ld.global.f32 	%f33, [%rd277+88];
	ld.global.f32 	%f34, [%rd277+92];
	ld.global.f32 	%f35, [%rd277+96];
	ld.global.f32 	%f36, [%rd277+100];
	ld.global.f32 	%f37, [%rd277+104];
	ld.global.f32 	%f38, [%rd277+108];
	ld.global.f32 	%f39, [%rd277+112];
	ld.global.f32 	%f40, [%rd277+116];
	ld.global.f32 	%f41, [%rd277+120];
	ld.global.f32 	%f42, [%rd277+124];
	ld.global.f32 	%f43, [%rd277+128];
	ld.global.f32 	%f44, [%rd277+132];
	ld.global.f32 	%f45, [%rd277+136];
	ld.global.f32 	%f46, [%rd277+140];
	ld.global.f32 	%f47, [%rd277+144];
	ld.global.f32 	%f48, [%rd277+148];
	ld.global.f32 	%f49, [%rd277+152];
	ld.global.f32 	%f50, [%rd277+156];
	ld.global.f32 	%f51, [%rd277+160];
	ld.global.f32 	%f52, [%rd277+164];
	ld.global.f32 	%f53, [%rd277+168];
	ld.global.f32 	%f54, [%rd277+172];
	ld.global.f32 	%f55, [%rd277+176];
	ld.global.f32 	%f56, [%rd277+180];
	ld.global.f32 	%f57, [%rd277+184];
	ld.global.f32 	%f58, [%rd277+188];
	ld.global.f32 	%f59, [%rd277+192];
	ld.global.f32 	%f60, [%rd277+196];
	ld.global.f32 	%f61, [%rd277+200];
	ld.global.f32 	%f62, [%rd277+204];
	ld.global.f32 	%f63, [%rd277+208];
	ld.global.f32 	%f64, [%rd277+212];
	ld.global.f32 	%f65, [%rd277+216];
	ld.global.f32 	%f66, [%rd277+220];
	ld.global.f32 	%f67, [%rd277+224];
	ld.global.f32 	%f68, [%rd277+228];
	ld.global.f32 	%f69, [%rd277+232];
	ld.global.f32 	%f70, [%rd277+236];
	ld.global.f32 	%f71, [%rd277+240];
	ld.global.f32 	%f72, [%rd277+244];
	ld.global.f32 	%f73, [%rd277+248];
	ld.global.f32 	%f74, [%rd277+252];
	ld.global.f32 	%f75, [%rd277+256];
	ld.global.f32 	%f76, [%rd277+260];
	ld.global.f32 	%f77, [%rd277+264];
	ld.global.f32 	%f78, [%rd277+268];
	ld.global.f32 	%f79, [%rd277+272];
	ld.global.f32 	%f80, [%rd277+276];
	ld.global.f32 	%f81, [%rd277+280];
	ld.global.f32 	%f82, [%rd277+284];
	ld.global.f32 	%f83, [%rd277+288];
	ld.global.f32 	%f84, [%rd277+292];
	ld.global.f32 	%f85, [%rd277+296];
	ld.global.f32 	%f86, [%rd277+300];
	ld.global.f32 	%f87, [%rd277+304];
	ld.global.f32 	%f88, [%rd277+308];
	ld.global.f32 	%f89, [%rd277+312];
	ld.global.f32 	%f90, [%rd277+316];
	ld.global.f32 	%f91, [%rd277+320];
	ld.global.f32 	%f92, [%rd277+324];
	ld.global.f32 	%f93, [%rd277+328];
	ld.global.f32 	%f94, [%rd277+332];
	ld.global.f32 	%f95, [%rd277+336];
	ld.global.f32 	%f96, [%rd277+340];
	ld.global.f32 	%f97, [%rd277+344];
	ld.global.f32 	%f98, [%rd277+348];
	ld.global.f32 	%f99, [%rd277+352];
	ld.global.f32 	%f100, [%rd277+356];
	ld.global.f32 	%f101, [%rd277+360];
	ld.global.f32 	%f102, [%rd277+364];
	ld.global.f32 	%f103, [%rd277+368];
	ld.global.f32 	%f104, [%rd277+372];
	ld.global.f32 	%f105, [%rd277+376];
	ld.global.f32 	%f106, [%rd277+380];
	ld.global.f32 	%f107, [%rd277+384];
	ld.global.f32 	%f108, [%rd277+388];
	ld.global.f32 	%f109, [%rd277+392];
	ld.global.f32 	%f110, [%rd277+396];
	ld.global.f32 	%f111, [%rd277+400];
	ld.global.f32 	%f112, [%rd277+404];
	ld.global.f32 	%f113, [%rd277+408];
	ld.global.f32 	%f114, [%rd277+412];
	ld.global.f32 	%f115, [%rd277+416];
	ld.global.f32 	%f116, [%rd277+420];
	ld.global.f32 	%f117, [%rd277+424];
	ld.global.f32 	%f118, [%rd277+428];
	ld.global.f32 	%f119, [%rd277+432];
	ld.global.f32 	%f120, [%rd277+436];
	ld.global.f32 	%f121, [%rd277+440];
	ld.global.f32 	%f122, [%rd277+444];
	ld.global.f32 	%f123, [%rd277+448];
	ld.global.f32 	%f124, [%rd277+452];
	ld.global.f32 	%f125, [%rd277+456];
	ld.global.f32 	%f126, [%rd277+460];
	ld.global.f32 	%f127, [%rd277+464];
	ld.global.f32 	%f128, [%rd277+468];
	ld.global.f32 	%f129, [%rd277+472];
	ld.global.f32 	%f130, [%rd277+476];
	ld.global.f32 	%f131, [%rd277+480];
	ld.global.f32 	%f132, [%rd277+484];
	ld.global.f32 	%f133, [%rd277+488];
	ld.global.f32 	%f134, [%rd277+492];
	ld.global.f32 	%f135, [%rd277+496];
	ld.global.f32 	%f136, [%rd277+500];
	ld.global.f32 	%f137, [%rd277+504];
	ld.global.f32 	%f138, [%rd277+508];
	ld.global.f32 	%f139, [%rd277+512];
	ld.global.f32 	%f140, [%rd277+516];
	ld.global.f32 	%f141, [%rd277+520];
	ld.global.f32 	%f142, [%rd277+524];
	ld.global.f32 	%f143, [%rd277+528];
	ld.global.f32 	%f144, [%rd277+532];
	ld.global.f32 	%f145, [%rd277+536];
	ld.global.f32 	%f146, [%rd277+540];
	ld.global.f32 	%f147, [%rd277+544];
	ld.global.f32 	%f148, [%rd277+548];
	ld.global.f32 	%f149, [%rd277+552];
	ld.global.f32 	%f150, [%rd277+556];
	ld.global.f32 	%f151, [%rd277+560];
	ld.global.f32 	%f152, [%rd277+564];
	ld.global.f32 	%f153, [%rd277+568];
	ld.global.f32 	%f154, [%rd277+572];
	ld.global.f32 	%f155, [%rd277+576];
	ld.global.f32 	%f156, [%rd277+580];
	ld.global.f32 	%f157, [%rd277+584];
	ld.global.f32 	%f158, [%rd277+588];
	ld.global.f32 	%f159, [%rd277+592];
	ld.global.f32 	%f160, [%rd277+596];
	ld.global.f32 	%f161, [%rd277+600];
	ld.global.f32 	%f162, [%rd277+604];
	ld.global.f32 	%f163, [%rd277+608];
	ld.global.f32 	%f164, [%rd277+612];
	ld.global.f32 	%f165, [%rd277+616];
	ld.global.f32 	%f166, [%rd277+620];
	ld.global.f32 	%f167, [%rd277+624];
	ld.global.f32 	%f168, [%rd277+628];
	ld.global.f32 	%f169, [%rd277+632];
	ld.global.f32 	%f170, [%rd277+636];
	ld.global.f32 	%f171, [%rd277+640];
	ld.global.f32 	%f172, [%rd277+644];
	ld.global.f32 	%f173, [%rd277+648];
	ld.global.f32 	%f174, [%rd277+652];
	ld.global.f32 	%f175, [%rd277+656];
	ld.global.f32 	%f176, [%rd277+660];
	ld.global.f32 	%f177, [%rd277+664];
	ld.global.f32 	%f178, [%rd277+668];
	ld.global.f32 	%f179, [%rd277+672];
	ld.global.f32 	%f180, [%rd277+676];
	ld.global.f32 	%f181, [%rd277+680];
	ld.global.f32 	%f182, [%rd277+684];
	ld.global.f32 	%f183, [%rd277+688];
	ld.global.f32 	%f184, [%rd277+692];
	ld.global.f32 	%f185, [%rd277+696];
	ld.global.f32 	%f186, [%rd277+700];
	ld.global.f32 	%f187, [%rd277+704];
	ld.global.f32 	%f188, [%rd277+708];
	ld.global.f32 	%f189, [%rd277+712];
	ld.global.f32 	%f190, [%rd277+716];
	ld.global.f32 	%f191, [%rd277+720];
	ld.global.f32 	%f192, [%rd277+724];
	ld.global.f32 	%f193, [%rd277+728];
	ld.global.f32 	%f194, [%rd277+732];
	ld.global.f32 	%f195, [%rd277+736];
	ld.global.f32 	%f196, [%rd277+740];
	ld.global.f32 	%f197, [%rd277+744];
	ld.global.f32 	%f198, [%rd277+748];
	ld.global.f32 	%f199, [%rd277+752];
	ld.global.f32 	%f200, [%rd277+756];
	ld.global.f32 	%f201, [%rd277+760];
	ld.global.f32 	%f202, [%rd277+764];
	ld.global.f32 	%f203, [%rd277+768];
	ld.global.f32 	%f204, [%rd277+772];
	ld.global.f32 	%f205, [%rd277+776];
	ld.global.f32 	%f206, [%rd277+780];
	ld.global.f32 	%f207, [%rd277+784];
	ld.global.f32 	%f208, [%rd277+788];
	ld.global.f32 	%f209, [%rd277+792];
	ld.global.f32 	%f210, [%rd277+796];
	ld.global.f32 	%f211, [%rd277+800];
	ld.global.f32 	%f212, [%rd277+804];
	ld.global.f32 	%f213, [%rd277+808];
	ld.global.f32 	%f214, [%rd277+812];
	ld.global.f32 	%f215, [%rd277+816];
	ld.global.f32 	%f216, [%rd277+820];
	ld.global.f32 	%f217, [%rd277+824];
	ld.global.f32 	%f218, [%rd277+828];
	ld.global.f32 	%f219, [%rd277+832];
	ld.global.f32 	%f220, [%rd277+836];
	ld.global.f32 	%f221, [%rd277+840];
	ld.global.f32 	%f222, [%rd277+844];
	ld.global.f32 	%f223, [%rd277+848];
	ld.global.f32 	%f224, [%rd277+852];
	ld.global.f32 	%f225, [%rd277+856];
	ld.global.f32 	%f226, [%rd277+860];
	ld.global.f32 	%f227, [%rd277+864];
	ld.global.f32 	%f228, [%rd277+868];
	ld.global.f32 	%f229, [%rd277+872];
	ld.global.f32 	%f230, [%rd277+876];
	ld.global.f32 	%f231, [%rd277+880];
	ld.global.f32 	%f232, [%rd277+884];
	ld.global.f32 	%f233, [%rd277+888];
	ld.global.f32 	%f234, [%rd277+892];
	ld.global.f32 	%f235, [%rd277+896];
	ld.global.f32 	%f236, [%rd277+900];
	ld.global.f32 	%f237, [%rd277+904];
	ld.global.f32 	%f238, [%rd277+908];
	ld.global.f32 	%f239, [%rd277+912];
	ld.global.f32 	%f240, [%rd277+916];
	ld.global.f32 	%f241, [%rd277+920];
	ld.global.f32 	%f242, [%rd277+924];
	ld.global.f32 	%f243, [%rd277+928];
	ld.global.f32 	%f244, [%rd277+932];
	ld.global.f32 	%f245, [%rd277+936];
	ld.global.f32 	%f246, [%rd277+940];
	ld.global.f32 	%f247, [%rd277+944];
	ld.global.f32 	%f248, [%rd277+948];
	ld.global.f32 	%f249, [%rd277+952];
	ld.global.f32 	%f250, [%rd277+956];
	ld.global.f32 	%f251, [%rd277+960];
	ld.global.f32 	%f252, [%rd277+964];
	ld.global.f32 	%f253, [%rd277+968];
	ld.global.f32 	%f254, [%rd277+972];
	ld.global.f32 	%f255, [%rd277+976];
	ld.global.f32 	%f256, [%rd277+980];
	ld.global.f32 	%f257, [%rd277+984];
	ld.global.f32 	%f258, [%rd277+988];
	ld.global.f32 	%f259, [%rd277+992];
	ld.global.f32 	%f260, [%rd277+996];
	ld.global.f32 	%f261, [%rd277+1000];
	ld.global.f32 	%f262, [%rd277+1004];
	ld.global.f32 	%f263, [%rd277+1008];
	ld.global.f32 	%f264, [%rd277+1012];
	ld.global.f32 	%f265, [%rd277+1016];
	ld.global.f32 	%f266, [%rd277+1020];
	ld.global.f32 	%f267, [%rd279];
	ld.global.f32 	%f268, [%rd279+4];
	ld.global.f32 	%f269, [%rd279+8];
	ld.global.f32 	%f270, [%rd279+12];
	ld.global.f32 	%f271, [%rd279+16];
	ld.global.f32 	%f272, [%rd279+20];
	ld.global.f32 	%f273, [%rd279+24];
	ld.global.f32 	%f274, [%rd279+28];
	ld.global.f32 	%f275, [%rd279+32];
	ld.global.f32 	%f276, [%rd279+36];
	ld.global.f32 	%f277, [%rd279+40];
	ld.global.f32 	%f278, [%rd279+44];
	ld.global.f32 	%f279, [%rd279+48];
	ld.global.f32 	%f280, [%rd279+52];
	ld.global.f32 	%f281, [%rd279+56];
	ld.global.f32 	%f282, [%rd279+60];
	ld.global.f32 	%f283, [%rd279+64];
	ld.global.f32 	%f284, [%rd279+68];
	ld.global.f32 	%f285, [%rd279+72];
	ld.global.f32 	%f286, [%rd279+76];
	ld.global.f32 	%f287, [%rd279+80];
	ld.global.f32 	%f288, [%rd279+84];
	ld.global.f32 	%f289, [%rd279+88];
	ld.global.f32 	%f290, [%rd279+92];
	ld.global.f32 	%f291, [%rd279+96];
	ld.global.f32 	%f292, [%rd279+100];
	ld.global.f32 	%f293, [%rd279+104];
	ld.global.f32 	%f294, [%rd279+108];
	ld.global.f32 	%f295, [%rd279+112];
	ld.global.f32 	%f296, [%rd279+116];
	ld.global.f32 	%f297, [%rd279+120];
	ld.global.f32 	%f298, [%rd279+124];
	ld.global.f32 	%f299, [%rd279+128];
	ld.global.f32 	%f300, [%rd279+132];
	ld.global.f32 	%f301, [%rd279+136];
	ld.global.f32 	%f302, [%rd279+140];
	ld.global.f32 	%f303, [%rd279+144];
	ld.global.f32 	%f304, [%rd279+148];
	ld.global.f32 	%f305, [%rd279+152];
	ld.global.f32 	%f306, [%rd279+156];
	ld.global.f32 	%f307, [%rd279+160];
	ld.global.f32 	%f308, [%rd279+164];
	ld.global.f32 	%f309, [%rd279+168];
	ld.global.f32 	%f310, [%rd279+172];
	ld.global.f32 	%f311, [%rd279+176];
	ld.global.f32 	%f312, [%rd279+180];
	ld.global.f32 	%f313, [%rd279+184];
	ld.global.f32 	%f314, [%rd279+188];
	ld.global.f32 	%f315, [%rd279+192];
	ld.global.f32 	%f316, [%rd279+196];
	ld.global.f32 	%f317, [%rd279+200];
	ld.global.f32 	%f318, [%rd279+204];
	ld.global.f32 	%f319, [%rd279+208];
	ld.global.f32 	%f320, [%rd279+212];
	ld.global.f32 	%f321, [%rd279+216];
	ld.global.f32 	%f322, [%rd279+220];
	ld.global.f32 	%f323, [%rd279+224];
	ld.global.f32 	%f324, [%rd279+228];
	ld.global.f32 	%f325, [%rd279+232];
	ld.global.f32 	%f326, [%rd279+236];
	ld.global.f32 	%f327, [%rd279+240];
	ld.global.f32 	%f328, [%rd279+244];
	ld.global.f32 	%f329, [%rd279+248];
	ld.global.f32 	%f330, [%rd279+252];
	ld.global.f32 	%f331, [%rd279+256];
	ld.global.f32 	%f332, [%rd279+260];
	ld.global.f32 	%f333, [%rd279+264];
	ld.global.f32 	%f334, [%rd279+268];
	ld.global.f32 	%f335, [%rd279+272];
	ld.global.f32 	%f336, [%rd279+276];
	ld.global.f32 	%f337, [%rd279+280];
	ld.global.f32 	%f338, [%rd279+284];
	ld.global.f32 	%f339, [%rd279+288];
	ld.global.f32 	%f340, [%rd279+292];
	ld.global.f32 	%f341, [%rd279+296];
	ld.global.f32 	%f342, [%rd279+300];
	ld.global.f32 	%f343, [%rd279+304];
	ld.global.f32 	%f344, [%rd279+308];
	ld.global.f32 	%f345, [%rd279+312];
	ld.global.f32 	%f346, [%rd279+316];
	ld.global.f32 	%f347, [%rd279+320];
	ld.global.f32 	%f348, [%rd279+324];
	ld.global.f32 	%f349, [%rd279+328];
	ld.global.f32 	%f350, [%rd279+332];
	ld.global.f32 	%f351, [%rd279+336];
	ld.global.f32 	%f352, [%rd279+340];
	ld.global.f32 	%f353, [%rd279+344];
	ld.global.f32 	%f354, [%rd279+348];
	ld.global.f32 	%f355, [%rd279+352];
	ld.global.f32 	%f356, [%rd279+356];
	ld.global.f32 	%f357, [%rd279+360];
	ld.global.f32 	%f358, [%rd279+364];
	ld.global.f32 	%f359, [%rd279+368];
	ld.global.f32 	%f360, [%rd279+372];
	ld.global.f32 	%f361, [%rd279+376];
	ld.global.f32 	%f362, [%rd279+380];
	ld.global.f32 	%f363, [%rd279+384];
	ld.global.f32 	%f364, [%rd279+388];
	ld.global.f32 	%f365, [%rd279+392];
	ld.global.f32 	%f366, [%rd279+396];
	ld.global.f32 	%f367, [%rd279+400];
	ld.global.f32 	%f368, [%rd279+404];
	ld.global.f32 	%f369, [%rd279+408];
	ld.global.f32 	%f370, [%rd279+412];
	ld.global.f32 	%f371, [%rd279+416];
	ld.global.f32 	%f372, [%rd279+420];
	ld.global.f32 	%f373, [%rd279+424];
	ld.global.f32 	%f374, [%rd279+428];
	ld.global.f32 	%f375, [%rd279+432];
	ld.global.f32 	%f376, [%rd279+436];
	ld.global.f32 	%f377, [%rd279+440];
	ld.global.f32 	%f378, [%rd279+444];
	ld.global.f32 	%f379, [%rd279+448];
	ld.global.f32 	%f380, [%rd279+452];
	ld.global.f32 	%f381, [%rd279+456];
	ld.global.f32 	%f382, [%rd279+460];
	ld.global.f32 	%f383, [%rd279+464];
	ld.global.f32 	%f384, [%rd279+468];
	ld.global.f32 	%f385, [%rd279+472];
	ld.global.f32 	%f386, [%rd279+476];
	ld.global.f32 	%f387, [%rd279+480];
	ld.global.f32 	%f388, [%rd279+484];
	ld.global.f32 	%f389, [%rd279+488];
	ld.global.f32 	%f390, [%rd279+492];
	ld.global.f32 	%f391, [%rd279+496];
	ld.global.f32 	%f392, [%rd279+500];
	ld.global.f32 	%f393, [%rd279+504];
	ld.global.f32 	%f394, [%rd279+508];
	ld.global.f32 	%f395, [%rd279+512];
	ld.global.f32 	%f396, [%rd279+516];
	ld.global.f32 	%f397, [%rd279+520];
	ld.global.f32 	%f398, [%rd279+524];
	ld.global.f32 	%f399, [%rd279+528];
	ld.global.f32 	%f400, [%rd279+532];
	ld.global.f32 	%f401, [%rd279+536];
	ld.global.f32 	%f402, [%rd279+540];
	ld.global.f32 	%f403, [%rd279+544];
	ld.global.f32 	%f404, [%rd279+548];
	ld.global.f32 	%f405, [%rd279+552];
	ld.global.f32 	%f406, [%rd279+556];
	ld.global.f32 	%f407, [%rd279+560];
	ld.global.f32 	%f408, [%rd279+564];
	ld.global.f32 	%f409, [%rd279+568];
	ld.global.f32 	%f410, [%rd279+572];
	ld.global.f32 	%f411, [%rd279+576];
	ld.global.f32 	%f412, [%rd279+580];
	ld.global.f32 	%f413, [%rd279+584];
	ld.global.f32 	%f414, [%rd279+588];
	ld.global.f32 	%f415, [%rd279+592];
	ld.global.f32 	%f416, [%rd279+596];
	ld.global.f32 	%f417, [%rd279+600];
	ld.global.f32 	%f418, [%rd279+604];
	ld.global.f32 	%f419, [%rd279+608];
	ld.global.f32 	%f420, [%rd279+612];
	ld.global.f32 	%f421, [%rd279+616];
	ld.global.f32 	%f422, [%rd279+620];
	ld.global.f32 	%f423, [%rd279+624];
	ld.global.f32 	%f424, [%rd279+628];
	ld.global.f32 	%f425, [%rd279+632];
	ld.global.f32 	%f426, [%rd279+636];
	ld.global.f32 	%f427, [%rd279+640];
	ld.global.f32 	%f428, [%rd279+644];
	ld.global.f32 	%f429, [%rd279+648];
	ld.global.f32 	%f430, [%rd279+652];
	ld.global.f32 	%f431, [%rd279+656];
	ld.global.f32 	%f432, [%rd279+660];
	ld.global.f32 	%f433, [%rd279+664];
	ld.global.f32 	%f434, [%rd279+668];
	ld.global.f32 	%f435, [%rd279+672];
	ld.global.f32 	%f436, [%rd279+676];
	ld.global.f32 	%f437, [%rd279+680];
	ld.global.f32 	%f438, [%rd279+684];
	ld.global.f32 	%f439, [%rd279+688];
	ld.global.f32 	%f440, [%rd279+692];
	ld.global.f32 	%f441, [%rd279+696];
	ld.global.f32 	%f442, [%rd279+700];
	ld.global.f32 	%f443, [%rd279+704];
	ld.global.f32 	%f444, [%rd279+708];
	ld.global.f32 	%f445, [%rd279+712];
	ld.global.f32 	%f446, [%rd279+716];
	ld.global.f32 	%f447, [%rd279+720];
	ld.global.f32 	%f448, [%rd279+724];
	ld.global.f32 	%f449, [%rd279+728];
	ld.global.f32 	%f450, [%rd279+732];
	ld.global.f32 	%f451, [%rd279+736];
	ld.global.f32 	%f452, [%rd279+740];
	ld.global.f32 	%f453, [%rd279+744];
	ld.global.f32 	%f454, [%rd279+748];
	ld.global.f32 	%f455, [%rd279+752];
	ld.global.f32 	%f456, [%rd279+756];
	ld.global.f32 	%f457, [%rd279+760];
	ld.global.f32 	%f458, [%rd279+764];
	ld.global.f32 	%f459, [%rd279+768];
	ld.global.f32 	%f460, [%rd279+772];
	ld.global.f32 	%f461, [%rd279+776];
	ld.global.f32 	%f462, [%rd279+780];
	ld.global.f32 	%f463, [%rd279+784];
	ld.global.f32 	%f464, [%rd279+788];
	ld.global.f32 	%f465, [%rd279+792];
	ld.global.f32 	%f466, [%rd279+796];
	ld.global.f32 	%f467, [%rd279+800];
	ld.global.f32 	%f468, [%rd279+804];
	ld.global.f32 	%f469, [%rd279+808];
	ld.global.f32 	%f470, [%rd279+812];
	ld.global.f32 	%f471, [%rd279+816];
	ld.global.f32 	%f472, [%rd279+820];
	ld.global.f32 	%f473, [%rd279+824];
	ld.global.f32 	%f474, [%rd279+828];
	ld.global.f32 	%f475, [%rd279+832];
	ld.global.f32 	%f476, [%rd279+836];
	ld.global.f32 	%f477, [%rd279+840];
	ld.global.f32 	%f478, [%rd279+844];
	ld.global.f32 	%f479, [%rd279+848];
	ld.global.f32 	%f480, [%rd279+852];
	ld.global.f32 	%f481, [%rd279+856];
	ld.global.f32 	%f482, [%rd279+860];
	ld.global.f32 	%f483, [%rd279+864];
	ld.global.f32 	%f484, [%rd279+868];
	ld.global.f32 	%f485, [%rd279+872];
	ld.global.f32 	%f486, [%rd279+876];
	ld.global.f32 	%f487, [%rd279+880];
	ld.global.f32 	%f488, [%rd279+884];
	ld.global.f32 	%f489, [%rd279+888];
	ld.global.f32 	%f490, [%rd279+892];
	ld.global.f32 	%f491, [%rd279+896];
	ld.global.f32 	%f492, [%rd279+900];
	ld.global.f32 	%f493, [%rd279+904];
	ld.global.f32 	%f494, [%rd279+908];
	ld.global.f32 	%f495, [%rd279+912];
	ld.global.f32 	%f496, [%rd279+916];
	ld.global.f32 	%f497, [%rd279+920];
	ld.global.f32 	%f498, [%rd279+924];
	ld.global.f32 	%f499, [%rd279+928];
	ld.global.f32 	%f500, [%rd279+932];
	ld.global.f32 	%f501, [%rd279+936];
	ld.global.f32 	%f502, [%rd279+940];
	ld.global.f32 	%f503, [%rd279+944];
	ld.global.f32 	%f504, [%rd279+948];
	ld.global.f32 	%f505, [%rd279+952];
	ld.global.f32 	%f506, [%rd279+956];
	ld.global.f32 	%f507, [%rd279+960];
	ld.global.f32 	%f508, [%rd279+964];
	ld.global.f32 	%f509, [%rd279+968];
	ld.global.f32 	%f510, [%rd279+972];
	ld.global.f32 	%f511, [%rd279+976];
	ld.global.f32 	%f512, [%rd279+980];
	ld.global.f32 	%f513, [%rd279+984];
	ld.global.f32 	%f514, [%rd279+988];
	ld.global.f32 	%f515, [%rd279+992];
	ld.global.f32 	%f516, [%rd279+996];
	ld.global.f32 	%f517, [%rd279+1000];
	ld.global.f32 	%f518, [%rd279+1004];
	ld.global.f32 	%f519, [%rd279+1008];
	ld.global.f32 	%f520, [%rd279+1012];
	ld.global.f32 	%f521, [%rd279+1016];
	ld.global.f32 	%f522, [%rd279+1020];
	ld.global.f32 	%f523, [%rd275];
	ld.global.f32 	%f524, [%rd275+4];
	ld.global.f32 	%f525, [%rd275+8];
	ld.global.f32 	%f526, [%rd275+12];
	ld.global.f32 	%f527, [%rd275+16];
	ld.global.f32 	%f528, [%rd275+20];
	ld.global.f32 	%f529, [%rd275+24];
	ld.global.f32 	%f530, [%rd275+28];
	ld.global.f32 	%f531, [%rd275+32];
	ld.global.f32 	%f532, [%rd275+36];
	ld.global.f32 	%f533, [%rd275+40];
	ld.global.f32 	%f534, [%rd275+44];
	ld.global.f32 	%f535, [%rd275+48];
	ld.global.f32 	%f536, [%rd275+52];
	ld.global.f32 	%f537, [%rd275+56];
	ld.global.f32 	%f538, [%rd275+60];
	ld.global.f32 	%f539, [%rd275+64];
	ld.global.f32 	%f540, [%rd275+68];
	ld.global.f32 	%f541, [%rd275+72];
	ld.global.f32 	%f542, [%rd275+76];
	ld.global.f32 	%f543, [%rd275+80];
	ld.global.f32 	%f544, [%rd275+84];
	ld.global.f32 	%f545, [%rd275+88];
	ld.global.f32 	%f546, [%rd275+92];
	ld.global.f32 	%f547, [%rd275+96];
	ld.global.f32 	%f548, [%rd275+100];
	ld.global.f32 	%f549, [%rd275+104];
	ld.global.f32 	%f550, [%rd275+108];
	ld.global.f32 	%f551, [%rd275+112];
	ld.global.f32 	%f552, [%rd275+116];
	ld.global.f32 	%f553, [%rd275+120];
	ld.global.f32 	%f554, [%rd275+124];
	ld.global.f32 	%f555, [%rd275+128];
	ld.global.f32 	%f556, [%rd275+132];
	ld.global.f32 	%f557, [%rd275+136];
	ld.global.f32 	%f558, [%rd275+140];
	ld.global.f32 	%f559, [%rd275+144];
	ld.global.f32 	%f560, [%rd275+148];
	ld.global.f32 	%f561, [%rd275+152];
	ld.global.f32 	%f562, [%rd275+156];
	ld.global.f32 	%f563, [%rd275+160];
	ld.global.f32 	%f564, [%rd275+164];
	ld.global.f32 	%f565, [%rd275+168];
	ld.global.f32 	%f566, [%rd275+172];
	ld.global.f32 	%f567, [%rd275+176];
	ld.global.f32 	%f568, [%rd275+180];
	ld.global.f32 	%f569, [%rd275+184];
	ld.global.f32 	%f570, [%rd275+188];
	ld.global.f32 	%f571, [%rd275+192];
	ld.global.f32 	%f572, [%rd275+196];
	ld.global.f32 	%f573, [%rd275+200];
	ld.global.f32 	%f574, [%rd275+204];
	ld.global.f32 	%f575, [%rd275+208];
	ld.global.f32 	%f576, [%rd275+212];
	ld.global.f32 	%f577, [%rd275+216];
	ld.global.f32 	%f578, [%rd275+220];
	ld.global.f32 	%f579, [%rd275+224];
	ld.global.f32 	%f580, [%rd275+228];
	ld.global.f32 	%f581, [%rd275+232];
	ld.global.f32 	%f582, [%rd275+236];
	ld.global.f32 	%f583, [%rd275+240];
	ld.global.f32 	%f584, [%rd275+244];
	ld.global.f32 	%f585, [%rd275+248];
	ld.global.f32 	%f586, [%rd275+252];
	ld.global.f32 	%f587, [%rd275+256];
	ld.global.f32 	%f588, [%rd275+260];
	ld.global.f32 	%f589, [%rd275+264];
	ld.global.f32 	%f590, [%rd275+268];
	ld.global.f32 	%f591, [%rd275+272];
	ld.global.f32 	%f592, [%rd275+276];
	ld.global.f32 	%f593, [%rd275+280];
	ld.global.f32 	%f594, [%rd275+284];
	ld.global.f32 	%f595, [%rd275+288];
	ld.global.f32 	%f596, [%rd275+292];
	ld.global.f32 	%f597, [%rd275+296];
	ld.global.f32 	%f598, [%rd275+300];
	ld.global.f32 	%f599, [%rd275+304];
	ld.global.f32 	%f600, [%rd275+308];
	ld.global.f32 	%f601, [%rd275+312];
	ld.global.f32 	%f602, [%rd275+316];
	ld.global.f32 	%f603, [%rd275+320];
	ld.global.f32 	%f604, [%rd275+324];
	ld.global.f32 	%f605, [%rd275+328];
	ld.global.f32 	%f606, [%rd275+332];
	ld.global.f32 	%f607, [%rd275+336];
	ld.global.f32 	%f608, [%rd275+340];
	ld.global.f32 	%f609, [%rd275+344];
	ld.global.f32 	%f610, [%rd275+348];
	ld.global.f32 	%f611, [%rd275+352];
	ld.global.f32 	%f612, [%rd275+356];
	ld.global.f32 	%f613, [%rd275+360];
	ld.global.f32 	%f614, [%rd275+364];
	ld.global.f32 	%f615, [%rd275+368];
	ld.global.f32 	%f616, [%rd275+372];
	ld.global.f32 	%f617, [%rd275+376];
	ld.global.f32 	%f618, [%rd275+380];
	ld.global.f32 	%f619, [%rd275+384];
	ld.global.f32 	%f620, [%rd275+388];
	ld.global.f32 	%f621, [%rd275+392];
	ld.global.f32 	%f622, [%rd275+396];
	ld.global.f32 	%f623, [%rd275+400];
	ld.global.f32 	%f624, [%rd275+404];
	ld.global.f32 	%f625, [%rd275+408];
	ld.global.f32 	%f626, [%rd275+412];
	ld.global.f32 	%f627, [%rd275+416];
	ld.global.f32 	%f628, [%rd275+420];
	ld.global.f32 	%f629, [%rd275+424];
	ld.global.f32 	%f630, [%rd275+428];
	ld.global.f32 	%f631, [%rd275+432];
	ld.global.f32 	%f632, [%rd275+436];
	ld.global.f32 	%f633, [%rd275+440];
	ld.global.f32 	%f634, [%rd275+444];
	ld.global.f32 	%f635, [%rd275+448];
	ld.global.f32 	%f636, [%rd275+452];
	ld.global.f32 	%f637, [%rd275+456];
	ld.global.f32 	%f638, [%rd275+460];
	ld.global.f32 	%f639, [%rd275+464];
	ld.global.f32 	%f640, [%rd275+468];
	ld.global.f32 	%f641, [%rd275+472];
	ld.global.f32 	%f642, [%rd275+476];
	ld.global.f32 	%f643, [%rd275+480];
	ld.global.f32 	%f644, [%rd275+484];
	ld.global.f32 	%f645, [%rd275+488];
	ld.global.f32 	%f646, [%rd275+492];
	ld.global.f32 	%f647, [%rd275+496];
	ld.global.f32 	%f648, [%rd275+500];
	ld.global.f32 	%f649, [%rd275+504];
	ld.global.f32 	%f650, [%rd275+508];
	ld.global.f32 	%f651, [%rd275+512];
	ld.global.f32 	%f652, [%rd275+516];
	ld.global.f32 	%f653, [%rd275+520];
	ld.global.f32 	%f654, [%rd275+524];
	ld.global.f32 	%f655, [%rd275+528];
	ld.global.f32 	%f656, [%rd275+532];
	ld.global.f32 	%f657, [%rd275+536];
	ld.global.f32 	%f658, [%rd275+540];
	ld.global.f32 	%f659, [%rd275+544];
	ld.global.f32 	%f660, [%rd275+548];
	ld.global.f32 	%f661, [%rd275+552];
	ld.global.f32 	%f662, [%rd275+556];
	ld.global.f32 	%f663, [%rd275+560];
	ld.global.f32 	%f664, [%rd275+564];
	ld.global.f32 	%f665, [%rd275+568];
	ld.global.f32 	%f666, [%rd275+572];
	ld.global.f32 	%f667, [%rd275+576];
	ld.global.f32 	%f668, [%rd275+580];
	ld.global.f32 	%f669, [%rd275+584];
	ld.global.f32 	%f670, [%rd275+588];
	ld.global.f32 	%f671, [%rd275+592];
	ld.global.f32 	%f672, [%rd275+596];
	ld.global.f32 	%f673, [%rd275+600];
	ld.global.f32 	%f674, [%rd275+604];
	ld.global.f32 	%f675, [%rd275+608];
	ld.global.f32 	%f676, [%rd275+612];
	ld.global.f32 	%f677, [%rd275+616];
	ld.global.f32 	%f678, [%rd275+620];
	ld.global.f32 	%f679, [%rd275+624];
	ld.global.f32 	%f680, [%rd275+628];
	ld.global.f32 	%f681, [%rd275+632];
	ld.global.f32 	%f682, [%rd275+636];
	ld.global.f32 	%f683, [%rd275+640];
	ld.global.f32 	%f684, [%rd275+644];
	ld.global.f32 	%f685, [%rd275+648];
	ld.global.f32 	%f686, [%rd275+652];
	ld.global.f32 	%f687, [%rd275+656];
	ld.global.f32 	%f688, [%rd275+660];
	ld.global.f32 	%f689, [%rd275+664];
	ld.global.f32 	%f690, [%rd275+668];
	ld.global.f32 	%f691, [%rd275+672];
	ld.global.f32 	%f692, [%rd275+676];
	ld.global.f32 	%f693, [%rd275+680];
	ld.global.f32 	%f694, [%rd275+684];
	ld.global.f32 	%f695, [%rd275+688];
	ld.global.f32 	%f696, [%rd275+692];
	ld.global.f32 	%f697, [%rd275+696];
	ld.global.f32 	%f698, [%rd275+700];
	ld.global.f32 	%f699, [%rd275+704];
	ld.global.f32 	%f700, [%rd275+708];
	ld.global.f32 	%f701, [%rd275+712];
	ld.global.f32 	%f702, [%rd275+716];
	ld.global.f32 	%f703, [%rd275+720];
	ld.global.f32 	%f704, [%rd275+724];
	ld.global.f32 	%f705, [%rd275+728];
	ld.global.f32 	%f706, [%rd275+732];
	ld.global.f32 	%f707, [%rd275+736];
	ld.global.f32 	%f708, [%rd275+740];
	ld.global.f32 	%f709, [%rd275+744];
	ld.global.f32 	%f710, [%rd275+748];
	ld.global.f32 	%f711, [%rd275+752];
	ld.global.f32 	%f712, [%rd275+756];
	ld.global.f32 	%f713, [%rd275+760];
	ld.global.f32 	%f714, [%rd275+764];
	ld.global.f32 	%f715, [%rd275+768];
	ld.global.f32 	%f716, [%rd275+772];
	ld.global.f32 	%f717, [%rd275+776];
	ld.global.f32 	%f718, [%rd275+780];
	ld.global.f32 	%f719, [%rd275+784];
	ld.global.f32 	%f720, [%rd275+788];
	ld.global.f32 	%f721, [%rd275+792];
	ld.global.f32 	%f722, [%rd275+796];
	ld.global.f32 	%f723, [%rd275+800];
	ld.global.f32 	%f724, [%rd275+804];
	ld.global.f32 	%f725, [%rd275+808];
	ld.global.f32 	%f726, [%rd275+812];
	ld.global.f32 	%f727, [%rd275+816];
	ld.global.f32 	%f728, [%rd275+820];
	ld.global.f32 	%f729, [%rd275+824];
	ld.global.f32 	%f730, [%rd275+828];
	ld.global.f32 	%f731, [%rd275+832];
	ld.global.f32 	%f732, [%rd275+836];
	ld.global.f32 	%f733, [%rd275+840];
	ld.global.f32 	%f734, [%rd275+844];
	ld.global.f32 	%f735, [%rd275+848];
	ld.global.f32 	%f736, [%rd275+852];
	ld.global.f32 	%f737, [%rd275+856];
	ld.global.f32 	%f738, [%rd275+860];
	ld.global.f32 	%f739, [%rd275+864];
	ld.global.f32 	%f740, [%rd275+868];
	ld.global.f32 	%f741, [%rd275+872];
	ld.global.f32 	%f742, [%rd275+876];
	ld.global.f32 	%f743, [%rd275+880];
	ld.global.f32 	%f744, [%rd275+884];
	ld.global.f32 	%f745, [%rd275+888];
	ld.global.f32 	%f746, [%rd275+892];
	ld.global.f32 	%f747, [%rd275+896];
	ld.global.f32 	%f748, [%rd275+900];
	ld.global.f32 	%f749, [%rd275+904];
	ld.global.f32 	%f750, [%rd275+908];
	ld.global.f32 	%f751, [%rd275+912];
	ld.global.f32 	%f752, [%rd275+916];
	ld.global.f32 	%f753, [%rd275+920];
	ld.global.f32 	%f754, [%rd275+924];
	ld.global.f32 	%f755, [%rd275+928];
	ld.global.f32 	%f756, [%rd275+932];
	ld.global.f32 	%f757, [%rd275+936];
	ld.global.f32 	%f758, [%rd275+940];
	ld.global.f32 	%f759, [%rd275+944];
	ld.global.f32 	%f760, [%rd275+948];
	ld.global.f32 	%f761, [%rd275+952];
	ld.global.f32 	%f762, [%rd275+956];
	ld.global.f32 	%f763, [%rd275+960];
	ld.global.f32 	%f764, [%rd275+964];
	ld.global.f32 	%f765, [%rd275+968];
	ld.global.f32 	%f766, [%rd275+972];
	ld.global.f32 	%f767, [%rd275+976];
	ld.global.f32 	%f768, [%rd275+980];
	add.u64 	%rd41, %SPL, 13184;
	mov.f32 	%f10502, 0f00000000;
	mov.b32 	%r683, 0;
	mov.b16 	%rs24, 0;
	mov.u16 	%rs25, %rs24;
	mov.u16 	%rs26, %rs24;
$L__BB0_15:
	mov.u32 	%r11, %r683;
	mov.u16 	%rs2, %rs25;
	mov.u16 	%rs1, %rs24;
	ld.param.u64 	%rd1204, [_Z17train_step_kernel9ModelPtrsPKiiffffffffPfS2__param_1];
	add.s32 	%r683, %r11, 1;
	add.s16 	%rs24, %rs1, 1;
	add.s16 	%rs25, %rs2, 1;
	cvt.u32.u16 	%r280, %rs1;
	and.b32  	%r281, %r280, 7;
	add.s32 	%r13, %r281, -1;
	cvt.u32.u16 	%r282, %rs2;
	and.b32  	%r283, %r282, 15;
	add.s32 	%r14, %r283, -1;
	cvta.to.global.u64 	%rd281, %rd1204;
	mul.wide.u32 	%rd282, %r11, 4;
	add.s64 	%rd283, %rd281, %rd282;
	ld.global.u32 	%r15, [%rd283+4];
	mul.wide.u32 	%rd284, %r11, 64;
	add.s64 	%rd285, %rd4, %rd284;
	shl.b32 	%r284, %r11, 4;
	ld.global.u32 	%r285, [%rd283];
	shl.b32 	%r286, %r285, 4;
	mov.u64 	%rd286, %rd223;
	ld.param.u64 	%rd287, [%rd286+8];
	cvta.to.global.u64 	%rd288, %rd287;
	mul.wide.s32 	%rd289, %r286, 4;
	add.s64 	%rd290, %rd288, %rd289;
	ld.global.f32 	%f1441, [%rd290];
	ld.param.u64 	%rd291, [%rd286+16];
	cvta.to.global.u64 	%rd292, %rd291;
	mul.wide.u32 	%rd293, %r284, 4;
	add.s64 	%rd294, %rd292, %rd293;
	ld.global.f32 	%f1442, [%rd294];
	add.f32 	%f1443, %f1441, %f1442;
	ld.global.f32 	%f1444, [%rd290+4];
	ld.global.f32 	%f1445, [%rd294+4];
	add.f32 	%f1446, %f1444, %f1445;
	ld.global.f32 	%f1447, [%rd290+8];
	ld.global.f32 	%f1448, [%rd294+8];
	add.f32 	%f1449, %f1447, %f1448;
	ld.global.f32 	%f1450, [%rd290+12];
	ld.global.f32 	%f1451, [%rd294+12];
	add.f32 	%f1452, %f1450, %f1451;
	st.local.v4.f32 	[%rd285], {%f1443, %f1446, %f1449, %f1452};
	ld.global.f32 	%f1453, [%rd290+16];
	ld.global.f32 	%f1454, [%rd294+16];
	add.f32 	%f1455, %f1453, %f1454;
	ld.global.f32 	%f1456, [%rd290+20];
	ld.global.f32 	%f1457, [%rd294+20];
	add.f32 	%f1458, %f1456, %f1457;
	ld.global.f32 	%f1459, [%rd290+24];
	ld.global.f32 	%f1460, [%rd294+24];
	add.f32 	%f1461, %f1459, %f1460;
	ld.global.f32 	%f1462, [%rd290+28];
	ld.global.f32 	%f1463, [%rd294+28];
	add.f32 	%f1464, %f1462, %f1463;
	st.local.v4.f32 	[%rd285+16], {%f1455, %f1458, %f1461, %f1464};
	ld.global.f32 	%f1465, [%rd290+32];
	ld.global.f32 	%f1466, [%rd294+32];
	add.f32 	%f1467, %f1465, %f1466;
	ld.global.f32 	%f1468, [%rd290+36];
	ld.global.f32 	%f1469, [%rd294+36];
	add.f32 	%f1470, %f1468, %f1469;
	ld.global.f32 	%f1471, [%rd290+40];
	ld.global.f32 	%f1472, [%rd294+40];
	add.f32 	%f1473, %f1471, %f1472;
	ld.global.f32 	%f1474, [%rd290+44];
	ld.global.f32 	%f1475, [%rd294+44];
	add.f32 	%f1476, %f1474, %f1475;
	st.local.v4.f32 	[%rd285+32], {%f1467, %f1470, %f1473, %f1476};
	ld.global.f32 	%f1477, [%rd290+48];
	ld.global.f32 	%f1478, [%rd294+48];
	add.f32 	%f1479, %f1477, %f1478;
	ld.global.f32 	%f1480, [%rd290+52];
	ld.global.f32 	%f1481, [%rd294+52];
	add.f32 	%f1482, %f1480, %f1481;
	ld.global.f32 	%f1483, [%rd290+56];
	ld.global.f32 	%f1484, [%rd294+56];
	add.f32 	%f1485, %f1483, %f1484;
	ld.global.f32 	%f1486, [%rd290+60];
	ld.global.f32 	%f1487, [%rd294+60];
	add.f32 	%f1488, %f1486, %f1487;
	st.local.v4.f32 	[%rd285+48], {%f1479, %f1482, %f1485, %f1488};
	add.s64 	%rd295, %rd5, %rd282;
	fma.rn.f32 	%f1489, %f1443, %f1443, 0f00000000;
	fma.rn.f32 	%f1490, %f1446, %f1446, %f1489;
	fma.rn.f32 	%f1491, %f1449, %f1449, %f1490;
	fma.rn.f32 	%f1492, %f1452, %f1452, %f1491;
	fma.rn.f32 	%f1493, %f1455, %f1455, %f1492;
	fma.rn.f32 	%f1494, %f1458, %f1458, %f1493;
	fma.rn.f32 	%f1495, %f1461, %f1461, %f1494;
	fma.rn.f32 	%f1496, %f1464, %f1464, %f1495;
	fma.rn.f32 	%f1497, %f1467, %f1467, %f1496;
	fma.rn.f32 	%f1498, %f1470, %f1470, %f1497;
	fma.rn.f32 	%f1499, %f1473, %f1473, %f1498;
	fma.rn.f32 	%f1500, %f1476, %f1476, %f1499;
	fma.rn.f32 	%f1501, %f1479, %f1479, %f1500;
	fma.rn.f32 	%f1502, %f1482, %f1482, %f1501;
	fma.rn.f32 	%f1503, %f1485, %f1485, %f1502;
	fma.rn.f32 	%f1504, %f1488, %f1488, %f1503;
	fma.rn.f32 	%f1505, %f1504, 0f3D800000, 0f3727C5AC;
	rsqrt.approx.f32 	%f1506, %f1505;
	st.local.f32 	[%rd295], %f1506;
	mul.f32 	%f770, %f1443, %f1506;
	mul.f32 	%f771, %f1446, %f1506;
	mul.f32 	%f772, %f1449, %f1506;
	mul.f32 	%f773, %f1452, %f1506;
	mul.f32 	%f774, %f1455, %f1506;
	mul.f32 	%f775, %f1458, %f1506;
	mul.f32 	%f776, %f1461, %f1506;
	mul.f32 	%f777, %f1464, %f1506;
	mul.f32 	%f778, %f1467, %f1506;
	mul.f32 	%f779, %f1470, %f1506;
	mul.f32 	%f780, %f1473, %f1506;
	mul.f32 	%f781, %f1476, %f1506;
	mul.f32 	%f782, %f1479, %f1506;
	mul.f32 	%f783, %f1482, %f1506;
	mul.f32 	%f784, %f1485, %f1506;
	mul.f32 	%f785, %f1488, %f1506;
	add.s64 	%rd296, %rd6, %rd284;
	st.local.v4.f32 	[%rd296], {%f770, %f771, %f772, %f773};
	st.local.v4.f32 	[%rd296+16], {%f774, %f775, %f776, %f777};
	st.local.v4.f32 	[%rd296+32], {%f778, %f779, %f780, %f781};
	st.local.v4.f32 	[%rd296+48], {%f782, %f783, %f784, %f785};
	add.s64 	%rd297, %rd7, %rd284;
	add.s64 	%rd298, %rd8, %rd282;
	fma.rn.f32 	%f1507, %f770, %f770, 0f00000000;
	fma.rn.f32 	%f1508, %f771, %f771, %f1507;
	fma.rn.f32 	%f1509, %f772, %f772, %f1508;
	fma.rn.f32 	%f1510, %f773, %f773, %f1509;
	fma.rn.f32 	%f1511, %f774, %f774, %f1510;
	fma.rn.f32 	%f1512, %f775, %f775, %f1511;
	fma.rn.f32 	%f1513, %f776, %f776, %f1512;
	fma.rn.f32 	%f1514, %f777, %f777, %f1513;
	fma.rn.f32 	%f1515, %f778, %f778, %f1514;
	fma.rn.f32 	%f1516, %f779, %f779, %f1515;
	fma.rn.f32 	%f1517, %f780, %f780, %f1516;
	fma.rn.f32 	%f1518, %f781, %f781, %f1517;
	fma.rn.f32 	%f1519, %f782, %f782, %f1518;
	fma.rn.f32 	%f1520, %f783, %f783, %f1519;
	fma.rn.f32 	%f1521, %f784, %f784, %f1520;
	fma.rn.f32 	%f1522, %f785, %f785, %f1521;
	fma.rn.f32 	%f1523, %f1522, 0f3D800000, 0f3727C5AC;
	rsqrt.approx.f32 	%f1524, %f1523;
	st.local.f32 	[%rd298], %f1524;
	mul.f32 	%f1525, %f770, %f1524;
	mul.f32 	%f1526, %f771, %f1524;
	mul.f32 	%f1527, %f772, %f1524;
	mul.f32 	%f1528, %f773, %f1524;
	st.local.v4.f32 	[%rd297], {%f1525, %f1526, %f1527, %f1528};
	mul.f32 	%f1529, %f774, %f1524;
	mul.f32 	%f1530, %f775, %f1524;
	mul.f32 	%f1531, %f776, %f1524;
	mul.f32 	%f1532, %f777, %f1524;
	st.local.v4.f32 	[%rd297+16], {%f1529, %f1530, %f1531, %f1532};
	mul.f32 	%f1533, %f778, %f1524;
	mul.f32 	%f1534, %f779, %f1524;
	mul.f32 	%f1535, %f780, %f1524;
	mul.f32 	%f1536, %f781, %f1524;
	st.local.v4.f32 	[%rd297+32], {%f1533, %f1534, %f1535, %f1536};
	mul.f32 	%f1537, %f782, %f1524;
	mul.f32 	%f1538, %f783, %f1524;
	mul.f32 	%f1539, %f784, %f1524;
	mul.f32 	%f1540, %f785, %f1524;
	st.local.v4.f32 	[%rd297+48], {%f1537, %f1538, %f1539, %f1540};
	add.s64 	%rd299, %rd9, %rd284;
	fma.rn.f32 	%f1541, %f523, %f1525, 0f00000000;
	fma.rn.f32 	%f1542, %f524, %f1526, %f1541;
	fma.rn.f32 	%f1543, %f525, %f1527, %f1542;
	fma.rn.f32 	%f1544, %f526, %f1528, %f1543;
	fma.rn.f32 	%f1545, %f527, %f1529, %f1544;
	fma.rn.f32 	%f1546, %f528, %f1530, %f1545;
	fma.rn.f32 	%f1547, %f529, %f1531, %f1546;
	fma.rn.f32 	%f1548, %f530, %f1532, %f1547;
	fma.rn.f32 	%f1549, %f531, %f1533, %f1548;
	fma.rn.f32 	%f1550, %f532, %f1534, %f1549;
	fma.rn.f32 	%f1551, %f533, %f1535, %f1550;
	fma.rn.f32 	%f1552, %f534, %f1536, %f1551;
	fma.rn.f32 	%f1553, %f535, %f1537, %f1552;
	fma.rn.f32 	%f1554, %f536, %f1538, %f1553;
	fma.rn.f32 	%f1555, %f537, %f1539, %f1554;
	fma.rn.f32 	%f1556, %f538, %f1540, %f1555;
	fma.rn.f32 	%f1557, %f539, %f1525, 0f00000000;
	fma.rn.f32 	%f1558, %f540, %f1526, %f1557;
	fma.rn.f32 	%f1559, %f541, %f1527, %f1558;
	fma.rn.f32 	%f1560, %f542, %f1528, %f1559;
	fma.rn.f32 	%f1561, %f543, %f1529, %f1560;
	fma.rn.f32 	%f1562, %f544, %f1530, %f1561;
	fma.rn.f32 	%f1563, %f545, %f1531, %f1562;
	fma.rn.f32 	%f1564, %f546, %f1532, %f1563;
	fma.rn.f32 	%f1565, %f547, %f1533, %f1564;
	fma.rn.f32 	%f1566, %f548, %f1534, %f1565;
	fma.rn.f32 	%f1567, %f549, %f1535, %f1566;
	fma.rn.f32 	%f1568, %f550, %f1536, %f1567;
	fma.rn.f32 	%f1569, %f551, %f1537, %f1568;
	fma.rn.f32 	%f1570, %f552, %f1538, %f1569;
	fma.rn.f32 	%f1571, %f553, %f1539, %f1570;
	fma.rn.f32 	%f1572, %f554, %f1540, %f1571;
	fma.rn.f32 	%f1573, %f555, %f1525, 0f00000000;
	fma.rn.f32 	%f1574, %f556, %f1526, %f1573;
	fma.rn.f32 	%f1575, %f557, %f1527, %f1574;
	fma.rn.f32 	%f1576, %f558, %f1528, %f1575;
	fma.rn.f32 	%f1577, %f559, %f1529, %f1576;
	fma.rn.f32 	%f1578, %f560, %f1530, %f1577;
	fma.rn.f32 	%f1579, %f561, %f1531, %f1578;
	fma.rn.f32 	%f1580, %f562, %f1532, %f1579;
	fma.rn.f32 	%f1581, %f563, %f1533, %f1580;
	fma.rn.f32 	%f1582, %f564, %f1534, %f1581;
	fma.rn.f32 	%f1583, %f565, %f1535, %f1582;
	fma.rn.f32 	%f1584, %f566, %f1536, %f1583;
	fma.rn.f32 	%f1585, %f567, %f1537, %f1584;
	fma.rn.f32 	%f1586, %f568, %f1538, %f1585;
	fma.rn.f32 	%f1587, %f569, %f1539, %f1586;
	fma.rn.f32 	%f1588, %f570, %f1540, %f1587;
	fma.rn.f32 	%f1589, %f571, %f1525, 0f00000000;
	fma.rn.f32 	%f1590, %f572, %f1526, %f1589;
	fma.rn.f32 	%f1591, %f573, %f1527, %f1590;
	fma.rn.f32 	%f1592, %f574, %f1528, %f1591;
	fma.rn.f32 	%f1593, %f575, %f1529, %f1592;
	fma.rn.f32 	%f1594, %f576, %f1530, %f1593;
	fma.rn.f32 	%f1595, %f577, %f1531, %f1594;
	fma.rn.f32 	%f1596, %f578, %f1532, %f1595;
	fma.rn.f32 	%f1597, %f579, %f1533, %f1596;
	fma.rn.f32 	%f1598, %f580, %f1534, %f1597;
	fma.rn.f32 	%f1599, %f581, %f1535, %f1598;
	fma.rn.f32 	%f1600, %f582, %f1536, %f1599;
	fma.rn.f32 	%f1601, %f583, %f1537, %f1600;
	fma.rn.f32 	%f1602, %f584, %f1538, %f1601;
	fma.rn.f32 	%f1603, %f585, %f1539, %f1602;
	fma.rn.f32 	%f1604, %f586, %f1540, %f1603;
	st.local.v4.f32 	[%rd299], {%f1556, %f1572, %f1588, %f1604};
	fma.rn.f32 	%f1605, %f587, %f1525, 0f00000000;
	fma.rn.f32 	%f1606, %f588, %f1526, %f1605;
	fma.rn.f32 	%f1607, %f589, %f1527, %f1606;
	fma.rn.f32 	%f1608, %f590, %f1528, %f1607;
	fma.rn.f32 	%f1609, %f591, %f1529, %f1608;
	fma.rn.f32 	%f1610, %f592, %f1530, %f1609;
	fma.rn.f32 	%f1611, %f593, %f1531, %f1610;
	fma.rn.f32 	%f1612, %f594, %f1532, %f1611;
	fma.rn.f32 	%f1613, %f595, %f1533, %f1612;
	fma.rn.f32 	%f1614, %f596, %f1534, %f1613;
	fma.rn.f32 	%f1615, %f597, %f1535, %f1614;
	fma.rn.f32 	%f1616, %f598, %f1536, %f1615;
	fma.rn.f32 	%f1617, %f599, %f1537, %f1616;
	fma.rn.f32 	%f1618, %f600, %f1538, %f1617;
	fma.rn.f32 	%f1619, %f601, %f1539, %f1618;
	fma.rn.f32 	%f1620, %f602, %f1540, %f1619;
	fma.rn.f32 	%f1621, %f603, %f1525, 0f00000000;
	fma.rn.f32 	%f1622, %f604, %f1526, %f1621;
	fma.rn.f32 	%f1623, %f605, %f1527, %f1622;
	fma.rn.f32 	%f1624, %f606, %f1528, %f1623;
	fma.rn.f32 	%f1625, %f607, %f1529, %f1624;
	fma.rn.f32 	%f1626, %f608, %f1530, %f1625;
	fma.rn.f32 	%f1627, %f609, %f1531, %f1626;
	fma.rn.f32 	%f1628, %f610, %f1532, %f1627;
	fma.rn.f32 	%f1629, %f611, %f1533, %f1628;
	fma.rn.f32 	%f1630, %f612, %f1534, %f1629;
	fma.rn.f32 	%f1631, %f613, %f1535, %f1630;
	fma.rn.f32 	%f1632, %f614, %f1536, %f1631;
	fma.rn.f32 	%f1633, %f615, %f1537, %f1632;
	fma.rn.f32 	%f1634, %f616, %f1538, %f1633;
	fma.rn.f32 	%f1635, %f617, %f1539, %f1634;
	fma.rn.f32 	%f1636, %f618, %f1540, %f1635;
	fma.rn.f32 	%f1637, %f619, %f1525, 0f00000000;
	fma.rn.f32 	%f1638, %f620, %f1526, %f1637;
	fma.rn.f32 	%f1639, %f621, %f1527, %f1638;
	fma.rn.f32 	%f1640, %f622, %f1528, %f1639;
	fma.rn.f32 	%f1641, %f623, %f1529, %f1640;
	fma.rn.f32 	%f1642, %f624, %f1530, %f1641;
	fma.rn.f32 	%f1643, %f625, %f1531, %f1642;
	fma.rn.f32 	%f1644, %f626, %f1532, %f1643;
	fma.rn.f32 	%f1645, %f627, %f1533, %f1644;
	fma.rn.f32 	%f1646, %f628, %f1534, %f1645;
	fma.rn.f32 	%f1647, %f629, %f1535, %f1646;
	fma.rn.f32 	%f1648, %f630, %f1536, %f1647;
	fma.rn.f32 	%f1649, %f631, %f1537, %f1648;
	fma.rn.f32 	%f1650, %f632, %f1538, %f1649;
	fma.rn.f32 	%f1651, %f633, %f1539, %f1650;
	fma.rn.f32 	%f1652, %f634, %f1540, %f1651;
	fma.rn.f32 	%f1653, %f635, %f1525, 0f00000000;
	fma.rn.f32 	%f1654, %f636, %f1526, %f1653;
	fma.rn.f32 	%f1655, %f637, %f1527, %f1654;
	fma.rn.f32 	%f1656, %f638, %f1528, %f1655;
	fma.rn.f32 	%f1657, %f639, %f1529, %f1656;
	fma.rn.f32 	%f1658, %f640, %f1530, %f1657;
	fma.rn.f32 	%f1659, %f641, %f1531, %f1658;
	fma.rn.f32 	%f1660, %f642, %f1532, %f1659;
	fma.rn.f32 	%f1661, %f643, %f1533, %f1660;
	fma.rn.f32 	%f1662, %f644, %f1534, %f1661;
	fma.rn.f32 	%f1663, %f645, %f1535, %f1662;
	fma.rn.f32 	%f1664, %f646, %f1536, %f1663;
	fma.rn.f32 	%f1665, %f647, %f1537, %f1664;
	fma.rn.f32 	%f1666, %f648, %f1538, %f1665;
	fma.rn.f32 	%f1667, %f649, %f1539, %f1666;
	fma.rn.f32 	%f1668, %f650, %f1540, %f1667;
	st.local.v4.f32 	[%rd299+16], {%f1620, %f1636, %f1652, %f1668};
	fma.rn.f32 	%f1669, %f651, %f1525, 0f00000000;
	fma.rn.f32 	%f1670, %f652, %f1526, %f1669;
	fma.rn.f32 	%f1671, %f653, %f1527, %f1670;
	fma.rn.f32 	%f1672, %f654, %f1528, %f1671;
	fma.rn.f32 	%f1673, %f655, %f1529, %f1672;
	fma.rn.f32 	%f1674, %f656, %f1530, %f1673;
	fma.rn.f32 	%f1675, %f657, %f1531, %f1674;
	fma.rn.f32 	%f1676, %f658, %f1532, %f1675;
	fma.rn.f32 	%f1677, %f659, %f1533, %f1676;
	fma.rn.f32 	%f1678, %f660, %f1534, %f1677;
	fma.rn.f32 	%f1679, %f661, %f1535, %f1678;
	fma.rn.f32 	%f1680, %f662, %f1536, %f1679;
	fma.rn.f32 	%f1681, %f663, %f1537, %f1680;
	fma.rn.f32 	%f1682, %f664, %f1538, %f1681;
	fma.rn.f32 	%f1683, %f665, %f1539, %f1682;
	fma.rn.f32 	%f1684, %f666, %f1540, %f1683;
	fma.rn.f32 	%f1685, %f667, %f1525, 0f00000000;
	fma.rn.f32 	%f1686, %f668, %f1526, %f1685;
	fma.rn.f32 	%f1687, %f669, %f1527, %f1686;
	fma.rn.f32 	%f1688, %f670, %f1528, %f1687;
	fma.rn.f32 	%f1689, %f671, %f1529, %f1688;
	fma.rn.f32 	%f1690, %f672, %f1530, %f1689;
	fma.rn.f32 	%f1691, %f673, %f1531, %f1690;
	fma.rn.f32 	%f1692, %f674, %f1532, %f1691;
	fma.rn.f32 	%f1693, %f675, %f1533, %f1692;
	fma.rn.f32 	%f1694, %f676, %f1534, %f1693;
	fma.rn.f32 	%f1695, %f677, %f1535, %f1694;
	fma.rn.f32 	%f1696, %f678, %f1536, %f1695;
	fma.rn.f32 	%f1697, %f679, %f1537, %f1696;
	fma.rn.f32 	%f1698, %f680, %f1538, %f1697;
	fma.rn.f32 	%f1699, %f681, %f1539, %f1698;
	fma.rn.f32 	%f1700, %f682, %f1540, %f1699;
	fma.rn.f32 	%f1701, %f683, %f1525, 0f00000000;
	fma.rn.f32 	%f1702, %f684, %f1526, %f1701;
	fma.rn.f32 	%f1703, %f685, %f1527, %f1702;
	fma.rn.f32 	%f1704, %f686, %f1528, %f1703;
	fma.rn.f32 	%f1705, %f687, %f1529, %f1704;
	fma.rn.f32 	%f1706, %f688, %f1530, %f1705;
	fma.rn.f32 	%f1707, %f689, %f1531, %f1706;
	fma.rn.f32 	%f1708, %f690, %f1532, %f1707;
	fma.rn.f32 	%f1709, %f691, %f1533, %f1708;
	fma.rn.f32 	%f1710, %f692, %f1534, %f1709;
	fma.rn.f32 	%f1711, %f693, %f1535, %f1710;
	fma.rn.f32 	%f1712, %f694, %f1536, %f1711;
	fma.rn.f32 	%f1713, %f695, %f1537, %f1712;
	fma.rn.f32 	%f1714, %f696, %f1538, %f1713;
	fma.rn.f32 	%f1715, %f697, %f1539, %f1714;
	fma.rn.f32 	%f1716, %f698, %f1540, %f1715;
	fma.rn.f32 	%f1717, %f699, %f1525, 0f00000000;
	fma.rn.f32 	%f1718, %f700, %f1526, %f1717;
	fma.rn.f32 	%f1719, %f701, %f1527, %f1718;
	fma.rn.f32 	%f1720, %f702, %f1528, %f1719;
	fma.rn.f32 	%f1721, %f703, %f1529, %f1720;
	fma.rn.f32 	%f1722, %f704, %f1530, %f1721;
	fma.rn.f32 	%f1723, %f705, %f1531, %f1722;
	fma.rn.f32 	%f1724, %f706, %f1532, %f1723;
	fma.rn.f32 	%f1725, %f707, %f1533, %f1724;
	fma.rn.f32 	%f1726, %f708, %f1534, %f1725;
	fma.rn.f32 	%f1727, %f709, %f1535, %f1726;
	fma.rn.f32 	%f1728, %f710, %f1536, %f1727;
	fma.rn.f32 	%f1729, %f711, %f1537, %f1728;
	fma.rn.f32 	%f1730, %f712, %f1538, %f1729;
	fma.rn.f32 	%f1731, %f713, %f1539, %f1730;
	fma.rn.f32 	%f1732, %f714, %f1540, %f1731;
	st.local.v4.f32 	[%rd299+32], {%f1684, %f1700, %f1716, %f1732};
	fma.rn.f32 	%f1733, %f715, %f1525, 0f00000000;
	fma.rn.f32 	%f1734, %f716, %f1526, %f1733;
	fma.rn.f32 	%f1735, %f717, %f1527, %f1734;
	fma.rn.f32 	%f1736, %f718, %f1528, %f1735;
	fma.rn.f32 	%f1737, %f719, %f1529, %f1736;
	fma.rn.f32 	%f1738, %f720, %f1530, %f1737;
	fma.rn.f32 	%f1739, %f721, %f1531, %f1738;
	fma.rn.f32 	%f1740, %f722, %f1532, %f1739;
	fma.rn.f32 	%f1741, %f723, %f1533, %f1740;
	fma.rn.f32 	%f1742, %f724, %f1534, %f1741;
	fma.rn.f32 	%f1743, %f725, %f1535, %f1742;
	fma.rn.f32 	%f1744, %f726, %f1536, %f1743;
	fma.rn.f32 	%f1745, %f727, %f1537, %f1744;
	fma.rn.f32 	%f1746, %f728, %f1538, %f1745;
	fma.rn.f32 	%f1747, %f729, %f1539, %f1746;
	fma.rn.f32 	%f1748, %f730, %f1540, %f1747;
	fma.rn.f32 	%f1749, %f731, %f1525, 0f00000000;
	fma.rn.f32 	%f1750, %f732, %f1526, %f1749;
	fma.rn.f32 	%f1751, %f733, %f1527, %f1750;
	fma.rn.f32 	%f1752, %f734, %f1528, %f1751;
	fma.rn.f32 	%f1753, %f735, %f1529, %f1752;
	fma.rn.f32 	%f1754, %f736, %f1530, %f1753;
	fma.rn.f32 	%f1755, %f737, %f1531, %f1754;
	fma.rn.f32 	%f1756, %f738, %f1532, %f1755;
	fma.rn.f32 	%f1757, %f739, %f1533, %f1756;
	fma.rn.f32 	%f1758, %f740, %f1534, %f1757;
	fma.rn.f32 	%f1759, %f741, %f1535, %f1758;
	fma.rn.f32 	%f1760, %f742, %f1536, %f1759;
	fma.rn.f32 	%f1761, %f743, %f1537, %f1760;
	fma.rn.f32 	%f1762, %f744, %f1538, %f1761;
	fma.rn.f32 	%f1763, %f745, %f1539, %f1762;
	fma.rn.f32 	%f1764, %f746, %f1540, %f1763;
	fma.rn.f32 	%f1765, %f747, %f1525, 0f00000000;
	fma.rn.f32 	%f1766, %f748, %f1526, %f1765;
	fma.rn.f32 	%f1767, %f749, %f1527, %f1766;
	fma.rn.f32 	%f1768, %f750, %f1528, %f1767;
	fma.rn.f32 	%f1769, %f751, %f1529, %f1768;
	fma.rn.f32 	%f1770, %f752, %f1530, %f1769;
	fma.rn.f32 	%f1771, %f753, %f1531, %f1770;
	fma.rn.f32 	%f1772, %f754, %f1532, %f1771;
	fma.rn.f32 	%f1773, %f755, %f1533, %f1772;
	fma.rn.f32 	%f1774, %f756, %f1534, %f1773;
	fma.rn.f32 	%f1775, %f757, %f1535, %f1774;
	fma.rn.f32 	%f1776, %f758, %f1536, %f1775;
	fma.rn.f32 	%f1777, %f759, %f1537, %f1776;
	fma.rn.f32 	%f1778, %f760, %f1538, %f1777;
	fma.rn.f32 	%f1779, %f761, %f1539, %f1778;
	fma.rn.f32 	%f1780, %f762, %f1540, %f1779;
	fma.rn.f32 	%f1781, %f763, %f1525, 0f00000000;
	fma.rn.f32 	%f1782, %f764, %f1526, %f1781;
	fma.rn.f32 	%f1783, %f765, %f1527, %f1782;
	fma.rn.f32 	%f1784, %f766, %f1528, %f1783;
	fma.rn.f32 	%f1785, %f767, %f1529, %f1784;
	fma.rn.f32 	%f1786, %f768, %f1530, %f1785;
	fma.rn.f32 	%f1787, %f1, %f1531, %f1786;
	fma.rn.f32 	%f1788, %f2, %f1532, %f1787;
	fma.rn.f32 	%f1789, %f3, %f1533, %f1788;
	fma.rn.f32 	%f1790, %f4, %f1534, %f1789;
	fma.rn.f32 	%f1791, %f5, %f1535, %f1790;
	fma.rn.f32 	%f1792, %f6, %f1536, %f1791;
	fma.rn.f32 	%f1793, %f7, %f1537, %f1792;
	fma.rn.f32 	%f1794, %f8, %f1538, %f1793;
	fma.rn.f32 	%f1795, %f9, %f1539, %f1794;
	fma.rn.f32 	%f1796, %f10, %f1540, %f1795;
	st.local.v4.f32 	[%rd299+48], {%f1748, %f1764, %f1780, %f1796};
	add.s64 	%rd300, %rd10, %rd284;
	fma.rn.f32 	%f1797, %f11, %f1525, 0f00000000;
	fma.rn.f32 	%f1798, %f12, %f1526, %f1797;
	fma.rn.f32 	%f1799, %f13, %f1527, %f1798;
	fma.rn.f32 	%f1800, %f14, %f1528, %f1799;
	fma.rn.f32 	%f1801, %f15, %f1529, %f1800;
	fma.rn.f32 	%f1802, %f16, %f1530, %f1801;
	fma.rn.f32 	%f1803, %f17, %f1531, %f1802;
	fma.rn.f32 	%f1804, %f18, %f1532, %f1803;
	fma.rn.f32 	%f1805, %f19, %f1533, %f1804;
	fma.rn.f32 	%f1806, %f20, %f1534, %f1805;
	fma.rn.f32 	%f1807, %f21, %f1535, %f1806;
	fma.rn.f32 	%f1808, %f22, %f1536, %f1807;
	fma.rn.f32 	%f1809, %f23, %f1537, %f1808;
	fma.rn.f32 	%f1810, %f24, %f1538, %f1809;
	fma.rn.f32 	%f1811, %f25, %f1539, %f1810;
	fma.rn.f32 	%f1812, %f26, %f1540, %f1811;
	fma.rn.f32 	%f1813, %f27, %f1525, 0f00000000;
	fma.rn.f32 	%f1814, %f28, %f1526, %f1813;
	fma.rn.f32 	%f1815, %f29, %f1527, %f1814;
	fma.rn.f32 	%f1816, %f30, %f1528, %f1815;
	fma.rn.f32 	%f1817, %f31, %f1529, %f1816;
	fma.rn.f32 	%f1818, %f32, %f1530, %f1817;
	fma.rn.f32 	%f1819, %f33, %f1531, %f1818;
	fma.rn.f32 	%f1820, %f34, %f1532, %f1819;
	fma.rn.f32 	%f1821, %f35, %f1533, %f1820;
	fma.rn.f32 	%f1822, %f36, %f1534, %f1821;
	fma.rn.f32 	%f1823, %f37, %f1535, %f1822;
	fma.rn.f32 	%f1824, %f38, %f1536, %f1823;
	fma.rn.f32 	%f1825, %f39, %f1537, %f1824;
	fma.rn.f32 	%f1826, %f40, %f1538, %f1825;
	fma.rn.f32 	%f1827, %f41, %f1539, %f1826;
	fma.rn.f32 	%f1828, %f42, %f1540, %f1827;
	fma.rn.f32 	%f1829, %f43, %f1525, 0f00000000;
	fma.rn.f32 	%f1830, %f44, %f1526, %f1829;
	fma.rn.f32 	%f1831, %f45, %f1527, %f1830;
	fma.rn.f32 	%f1832, %f46, %f1528, %f1831;
	fma.rn.f32 	%f1833, %f47, %f1529, %f1832;
	fma.rn.f32 	%f1834, %f48, %f1530, %f1833;
	fma.rn.f32 	%f1835, %f49, %f1531, %f1834;
	fma.rn.f32 	%f1836, %f50, %f1532, %f1835;
	fma.rn.f32 	%f1837, %f51, %f1533, %f1836;
	fma.rn.f32 	%f1838, %f52, %f1534, %f1837;
	fma.rn.f32 	%f1839, %f53, %f1535, %f1838;
	fma.rn.f32 	%f1840, %f54, %f1536, %f1839;
	fma.rn.f32 	%f1841, %f55, %f1537, %f1840;
	fma.rn.f32 	%f1842, %f56, %f1538, %f1841;
	fma.rn.f32 	%f1843, %f57, %f1539, %f1842;
	fma.rn.f32 	%f1844, %f58, %f1540, %f1843;
	fma.rn.f32 	%f1845, %f59, %f1525, 0f00000000;
	fma.rn.f32 	%f1846, %f60, %f1526, %f1845;
	fma.rn.f32 	%f1847, %f61, %f1527, %f1846;
	fma.rn.f32 	%f1848, %f62, %f1528, %f1847;
	fma.rn.f32 	%f1849, %f63, %f1529, %f1848;
	fma.rn.f32 	%f1850, %f64, %f1530, %f1849;
	fma.rn.f32 	%f1851, %f65, %f1531, %f1850;
	fma.rn.f32 	%f1852, %f66, %f1532, %f1851;
	fma.rn.f32 	%f1853, %f67, %f1533, %f1852;
	fma.rn.f32 	%f1854, %f68, %f1534, %f1853;
	fma.rn.f32 	%f1855, %f69, %f1535, %f1854;
	fma.rn.f32 	%f1856, %f70, %f1536, %f1855;
	fma.rn.f32 	%f1857, %f71, %f1537, %f1856;
	fma.rn.f32 	%f1858, %f72, %f1538, %f1857;
	fma.rn.f32 	%f1859, %f73, %f1539, %f1858;
	fma.rn.f32 	%f1860, %f74, %f1540, %f1859;
	st.local.v4.f32 	[%rd300], {%f1812, %f1828, %f1844, %f1860};
	fma.rn.f32 	%f1861, %f75, %f1525, 0f00000000;
	fma.rn.f32 	%f1862, %f76, %f1526, %f1861;
	fma.rn.f32 	%f1863, %f77, %f1527, %f1862;
	fma.rn.f32 	%f1864, %f78, %f1528, %f1863;
	fma.rn.f32 	%f1865, %f79, %f1529, %f1864;
	fma.rn.f32 	%f1866, %f80, %f1530, %f1865;
	fma.rn.f32 	%f1867, %f81, %f1531, %f1866;
	fma.rn.f32 	%f1868, %f82, %f1532, %f1867;
	fma.rn.f32 	%f1869, %f83, %f1533, %f1868;
	fma.rn.f32 	%f1870, %f84, %f1534, %f1869;
	fma.rn.f32 	%f1871, %f85, %f1535, %f1870;
	fma.rn.f32 	%f1872, %f86, %f1536, %f1871;
	fma.rn.f32 	%f1873, %f87, %f1537, %f1872;
	fma.rn.f32 	%f1874, %f88, %f1538, %f1873;
	fma.rn.f32 	%f1875, %f89, %f1539, %f1874;
	fma.rn.f32 	%f1876, %f90, %f1540, %f1875;
	fma.rn.f32 	%f1877, %f91, %f1525, 0f00000000;
	fma.rn.f32 	%f1878, %f92, %f1526, %f1877;
	fma.rn.f32 	%f1879, %f93, %f1527, %f1878;
	fma.rn.f32 	%f1880, %f94, %f1528, %f1879;
	fma.rn.f32 	%f1881, %f95, %f1529, %f1880;
	fma.rn.f32 	%f1882, %f96, %f1530, %f1881;
	fma.rn.f32 	%f1883, %f97, %f1531, %f1882;
	fma.rn.f32 	%f1884, %f98, %f1532, %f1883;
	fma.rn.f32 	%f1885, %f99, %f1533, %f1884;
	fma.rn.f32 	%f1886, %f100, %f1534, %f1885;
	fma.rn.f32 	%f1887, %f101, %f1535, %f1886;
	fma.rn.f32 	%f1888, %f102, %f1536, %f1887;
	fma.rn.f32 	%f1889, %f103, %f1537, %f1888;
	fma.rn.f32 	%f1890, %f104, %f1538, %f1889;
	fma.rn.f32 	%f1891, %f105, %f1539, %f1890;
	fma.rn.f32 	%f1892, %f106, %f1540, %f1891;
	fma.rn.f32 	%f1893, %f107, %f1525, 0f00000000;
	fma.rn.f32 	%f1894, %f108, %f1526, %f1893;
	fma.rn.f32 	%f1895, %f109, %f1527, %f1894;
	fma.rn.f32 	%f1896, %f110, %f1528, %f1895;
	fma.rn.f32 	%f1897, %f111, %f1529, %f1896;
	fma.rn.f32 	%f1898, %f112, %f1530, %f1897;
	fma.rn.f32 	%f1899, %f113, %f1531, %f1898;
	fma.rn.f32 	%f1900, %f114, %f1532, %f1899;
	fma.rn.f32 	%f1901, %f115, %f1533, %f1900;
	fma.rn.f32 	%f1902, %f116, %f1534, %f1901;
	fma.rn.f32 	%f1903, %f117, %f1535, %f1902;
	fma.rn.f32 	%f1904, %f118, %f1536, %f1903;
	fma.rn.f32 	%f1905, %f119, %f1537, %f1904;
	fma.rn.f32 	%f1906, %f120, %f1538, %f1905;
	fma.rn.f32 	%f1907, %f121, %f1539, %f1906;
	fma.rn.f32 	%f1908, %f122, %f1540, %f1907;
	fma.rn.f32 	%f1909, %f123, %f1525, 0f00000000;
	fma.rn.f32 	%f1910, %f124, %f1526, %f1909;
	fma.rn.f32 	%f1911, %f125, %f1527, %f1910;
	fma.rn.f32 	%f1912, %f126, %f1528, %f1911;
	fma.rn.f32 	%f1913, %f127, %f1529, %f1912;
	fma.rn.f32 	%f1914, %f128, %f1530, %f1913;
	fma.rn.f32 	%f1915, %f129, %f1531, %f1914;
	fma.rn.f32 	%f1916, %f130, %f1532, %f1915;
	fma.rn.f32 	%f1917, %f131, %f1533, %f1916;
	fma.rn.f32 	%f1918, %f132, %f1534, %f1917;
	fma.rn.f32 	%f1919, %f133, %f1535, %f1918;
	fma.rn.f32 	%f1920, %f134, %f1536, %f1919;
	fma.rn.f32 	%f1921, %f135, %f1537, %f1920;
	fma.rn.f32 	%f1922, %f136, %f1538, %f1921;
	fma.rn.f32 	%f1923, %f137, %f1539, %f1922;
	fma.rn.f32 	%f1924, %f138, %f1540, %f1923;
	st.local.v4.f32 	[%rd300+16], {%f1876, %f1892, %f1908, %f1924};
	fma.rn.f32 	%f1925, %f139, %f1525, 0f00000000;
	fma.rn.f32 	%f1926, %f140, %f1526, %f1925;
	fma.rn.f32 	%f1927, %f141, %f1527, %f1926;
	fma.rn.f32 	%f1928, %f142, %f1528, %f1927;
	fma.rn.f32 	%f1929, %f143, %f1529, %f1928;
	fma.rn.f32 	%f1930, %f144, %f1530, %f1929;
	fma.rn.f32 	%f1931, %f145, %f1531, %f1930;
	fma.rn.f32 	%f1932, %f146, %f1532, %f1931;
	fma.rn.f32 	%f1933, %f147, %f1533, %f1932;
	fma.rn.f32 	%f1934, %f148, %f1534, %f1933;
	fma.rn.f32 	%f1935, %f149, %f1535, %f1934;
	fma.rn.f32 	%f1936, %f150, %f1536, %f1935;
	fma.rn.f32 	%f1937, %f151, %f1537, %f1936;
	fma.rn.f32 	%f1938, %f152, %f1538, %f1937;
	fma.rn.f32 	%f1939, %f153, %f1539, %f1938;
	fma.rn.f32 	%f1940, %f154, %f1540, %f1939;
	fma.rn.f32 	%f1941, %f155, %f1525, 0f00000000;
	fma.rn.f32 	%f1942, %f156, %f1526, %f1941;
	fma.rn.f32 	%f1943, %f157, %f1527, %f1942;
	fma.rn.f32 	%f1944, %f158, %f1528, %f1943;
	fma.rn.f32 	%f1945, %f159, %f1529, %f1944;
	fma.rn.f32 	%f1946, %f160, %f1530, %f1945;
	fma.rn.f32 	%f1947, %f161, %f1531, %f1946;
	fma.rn.f32 	%f1948, %f162, %f1532, %f1947;
	fma.rn.f32 	%f1949, %f163, %f1533, %f1948;
	fma.rn.f32 	%f1950, %f164, %f1534, %f1949;
	fma.rn.f32 	%f1951, %f165, %f1535, %f1950;
	fma.rn.f32 	%f1952, %f166, %f1536, %f1951;
	fma.rn.f32 	%f1953, %f167, %f1537, %f1952;
	fma.rn.f32 	%f1954, %f168, %f1538, %f1953;
	fma.rn.f32 	%f1955, %f169, %f1539, %f1954;
	fma.rn.f32 	%f1956, %f170, %f1540, %f1955;
	fma.rn.f32 	%f1957, %f171, %f1525, 0f00000000;
	fma.rn.f32 	%f1958, %f172, %f1526, %f1957;
	fma.rn.f32 	%f1959, %f173, %f1527, %f1958;
	fma.rn.f32 	%f1960, %f174, %f1528, %f1959;
	fma.rn.f32 	%f1961, %f175, %f1529, %f1960;
	fma.rn.f32 	%f1962, %f176, %f1530, %f1961;
	fma.rn.f32 	%f1963, %f177, %f1531, %f1962;
	fma.rn.f32 	%f1964, %f178, %f1532, %f1963;
	fma.rn.f32 	%f1965, %f179, %f1533, %f1964;
	fma.rn.f32 	%f1966, %f180, %f1534, %f1965;
	fma.rn.f32 	%f1967, %f181, %f1535, %f1966;
	fma.rn.f32 	%f1968, %f182, %f1536, %f1967;
	fma.rn.f32 	%f1969, %f183, %f1537, %f1968;
	fma.rn.f32 	%f1970, %f184, %f1538, %f1969;
	fma.rn.f32 	%f1971, %f185, %f1539, %f1970;
	fma.rn.f32 	%f1972, %f186, %f1540, %f1971;
	fma.rn.f32 	%f1973, %f187, %f1525, 0f00000000;
	fma.rn.f32 	%f1974, %f188, %f1526, %f1973;
	fma.rn.f32 	%f1975, %f189, %f1527, %f1974;
	fma.rn.f32 	%f1976, %f190, %f1528, %f1975;
	fma.rn.f32 	%f1977, %f191, %f1529, %f1976;
	fma.rn.f32 	%f1978, %f192, %f1530, %f1977;
	fma.rn.f32 	%f1979, %f193, %f1531, %f1978;
	fma.rn.f32 	%f1980, %f194, %f1532, %f1979;
	fma.rn.f32 	%f1981, %f195, %f1533, %f1980;
	fma.rn.f32 	%f1982, %f196, %f1534, %f1981;
	fma.rn.f32 	%f1983, %f197, %f1535, %f1982;
	fma.rn.f32 	%f1984, %f198, %f1536, %f1983;
	fma.rn.f32 	%f1985, %f199, %f1537, %f1984;
	fma.rn.f32 	%f1986, %f200, %f1538, %f1985;
	fma.rn.f32 	%f1987, %f201, %f1539, %f1986;
	fma.rn.f32 	%f1988, %f202, %f1540, %f1987;
	st.local.v4.f32 	[%rd300+32], {%f1940, %f1956, %f1972, %f1988};
	fma.rn.f32 	%f1989, %f203, %f1525, 0f00000000;
	fma.rn.f32 	%f1990, %f204, %f1526, %f1989;
	fma.rn.f32 	%f1991, %f205, %f1527, %f1990;
	fma.rn.f32 	%f1992, %f206, %f1528, %f1991;
	fma.rn.f32 	%f1993, %f207, %f1529, %f1992;
	fma.rn.f32 	%f1994, %f208, %f1530, %f1993;
	fma.rn.f32 	%f1995, %f209, %f1531, %f1994;
	fma.rn.f32 	%f1996, %f210, %f1532, %f1995;
	fma.rn.f32 	%f1997, %f211, %f1533, %f1996;
	fma.rn.f32 	%f1998, %f212, %f1534, %f1997;
	fma.rn.f32 	%f1999, %f213, %f1535, %f1998;
	fma.rn.f32 	%f2000, %f214, %f1536, %f1999;
	fma.rn.f32 	%f2001, %f215, %f1537, %f2000;
	fma.rn.f32 	%f2002, %f216, %f1538, %f2001;
	fma.rn.f32 	%f2003, %f217, %f1539, %f2002;
	fma.rn.f32 	%f2004, %f218, %f1540, %f2003;
	fma.rn.f32 	%f2005, %f219, %f1525, 0f00000000;
	fma.rn.f32 	%f2006, %f220, %f1526, %f2005;
	fma.rn.f32 	%f2007, %f221, %f1527, %f2006;
	fma.rn.f32 	%f2008, %f222, %f1528, %f2007;
	fma.rn.f32 	%f2009, %f223, %f1529, %f2008;
	fma.rn.f32 	%f2010, %f224, %f1530, %f2009;
	fma.rn.f32 	%f2011, %f225, %f1531, %f2010;
	fma.rn.f32 	%f2012, %f226, %f1532, %f2011;
	fma.rn.f32 	%f2013, %f227, %f1533, %f2012;
	fma.rn.f32 	%f2014, %f228, %f1534, %f2013;
	fma.rn.f32 	%f2015, %f229, %f1535, %f2014;
	fma.rn.f32 	%f2016, %f230, %f1536, %f2015;
	fma.rn.f32 	%f2017, %f231, %f1537, %f2016;
	fma.rn.f32 	%f2018, %f232, %f1538, %f2017;
	fma.rn.f32 	%f2019, %f233, %f1539, %f2018;
	fma.rn.f32 	%f2020, %f234, %f1540, %f2019;
	fma.rn.f32 	%f2021, %f235, %f1525, 0f00000000;
	fma.rn.f32 	%f2022, %f236, %f1526, %f2021;
	fma.rn.f32 	%f2023, %f237, %f1527, %f2022;
	fma.rn.f32 	%f2024, %f238, %f1528, %f2023;
	fma.rn.f32 	%f2025, %f239, %f1529, %f2024;
	fma.rn.f32 	%f2026, %f240, %f1530, %f2025;
	fma.rn.f32 	%f2027, %f241, %f1531, %f2026;
	fma.rn.f32 	%f2028, %f242, %f1532, %f2027;
	fma.rn.f32 	%f2029, %f243, %f1533, %f2028;
	fma.rn.f32 	%f2030, %f244, %f1534, %f2029;
	fma.rn.f32 	%f2031, %f245, %f1535, %f2030;
	fma.rn.f32 	%f2032, %f246, %f1536, %f2031;
	fma.rn.f32 	%f2033, %f247, %f1537, %f2032;
	fma.rn.f32 	%f2034, %f248, %f1538, %f2033;
	fma.rn.f32 	%f2035, %f249, %f1539, %f2034;
	fma.rn.f32 	%f2036, %f250, %f1540, %f2035;
	fma.rn.f32 	%f2037, %f251, %f1525, 0f00000000;
	fma.rn.f32 	%f2038, %f252, %f1526, %f2037;
	fma.rn.f32 	%f2039, %f253, %f1527, %f2038;
	fma.rn.f32 	%f2040, %f254, %f1528, %f2039;
	fma.rn.f32 	%f2041, %f255, %f1529, %f2040;
	fma.rn.f32 	%f2042, %f256, %f1530, %f2041;
	fma.rn.f32 	%f2043, %f257, %f1531, %f2042;
	fma.rn.f32 	%f2044, %f258, %f1532, %f2043;
	fma.rn.f32 	%f2045, %f259, %f1533, %f2044;
	fma.rn.f32 	%f2046, %f260, %f1534, %f2045;
	fma.rn.f32 	%f2047, %f261, %f1535, %f2046;
	fma.rn.f32 	%f2048, %f262, %f1536, %f2047;
	fma.rn.f32 	%f2049, %f263, %f1537, %f2048;
	fma.rn.f32 	%f2050, %f264, %f1538, %f2049;
	fma.rn.f32 	%f2051, %f265, %f1539, %f2050;
	fma.rn.f32 	%f2052, %f266, %f1540, %f2051;
	st.local.v4.f32 	[%rd300+48], {%f2004, %f2020, %f2036, %f2052};
	add.s64 	%rd301, %rd11, %rd284;
	fma.rn.f32 	%f2053, %f267, %f1525, 0f00000000;
	fma.rn.f32 	%f2054, %f268, %f1526, %f2053;
	fma.rn.f32 	%f2055, %f269, %f1527, %f2054;
	fma.rn.f32 	%f2056, %f270, %f1528, %f2055;
	fma.rn.f32 	%f2057, %f271, %f1529, %f2056;
	fma.rn.f32 	%f2058, %f272, %f1530, %f2057;
	fma.rn.f32 	%f2059, %f273, %f1531, %f2058;
	fma.rn.f32 	%f2060, %f274, %f1532, %f2059;
	fma.rn.f32 	%f2061, %f275, %f1533, %f2060;
	fma.rn.f32 	%f2062, %f276, %f1534, %f2061;
	fma.rn.f32 	%f2063, %f277, %f1535, %f2062;
	fma.rn.f32 	%f2064, %f278, %f1536, %f2063;
	fma.rn.f32 	%f2065, %f279, %f1537, %f2064;
	fma.rn.f32 	%f2066, %f280, %f1538, %f2065;
	fma.rn.f32 	%f2067, %f281, %f1539, %f2066;
	fma.rn.f32 	%f2068, %f282, %f1540, %f2067;
	fma.rn.f32 	%f2069, %f283, %f1525, 0f00000000;
	fma.rn.f32 	%f2070, %f284, %f1526, %f2069;
	fma.rn.f32 	%f2071, %f285, %f1527, %f2070;
	fma.rn.f32 	%f2072, %f286, %f1528, %f2071;
	fma.rn.f32 	%f2073, %f287, %f1529, %f2072;
	fma.rn.f32 	%f2074, %f288, %f1530, %f2073;
	fma.rn.f32 	%f2075, %f289, %f1531, %f2074;
	fma.rn.f32 	%f2076, %f290, %f1532, %f2075;
	fma.rn.f32 	%f2077, %f291, %f1533, %f2076;
	fma.rn.f32 	%f2078, %f292, %f1534, %f2077;
	fma.rn.f32 	%f2079, %f293, %f1535, %f2078;
	fma.rn.f32 	%f2080, %f294, %f1536, %f2079;
	fma.rn.f32 	%f2081, %f295, %f1537, %f2080;
	fma.rn.f32 	%f2082, %f296, %f1538, %f2081;
	fma.rn.f32 	%f2083, %f297, %f1539, %f2082;
	fma.rn.f32 	%f2084, %f298, %f1540, %f2083;
	fma.rn.f32 	%f2085, %f299, %f1525, 0f00000000;
	fma.rn.f32 	%f2086, %f300, %f1526, %f2085;
	fma.rn.f32 	%f2087, %f301, %f1527, %f2086;
	fma.rn.f32 	%f2088, %f302, %f1528, %f2087;
	fma.rn.f32 	%f2089, %f303, %f1529, %f2088;
	fma.rn.f32 	%f2090, %f304, %f1530, %f2089;
	fma.rn.f32 	%f2091, %f305, %f1531, %f2090;
	fma.rn.f32 	%f2092, %f306, %f1532, %f2091;
	fma.rn.f32 	%f2093, %f307, %f1533, %f2092;
	fma.rn.f32 	%f2094, %f308, %f1534, %f2093;
	fma.rn.f32 	%f2095, %f309, %f1535, %f2094;
	fma.rn.f32 	%f2096, %f310, %f1536, %f2095;
	fma.rn.f32 	%f2097, %f311, %f1537, %f2096;
	fma.rn.f32 	%f2098, %f312, %f1538, %f2097;
	fma.rn.f32 	%f2099, %f313, %f1539, %f2098;
	fma.rn.f32 	%f2100, %f314, %f1540, %f2099;
	fma.rn.f32 	%f2101, %f315, %f1525, 0f00000000;
	fma.rn.f32 	%f2102, %f316, %f1526, %f2101;
	fma.rn.f32 	%f2103, %f317, %f1527, %f2102;
	fma.rn.f32 	%f2104, %f318, %f1528, %f2103;
	fma.rn.f32 	%f2105, %f319, %f1529, %f2104;
	fma.rn.f32 	%f2106, %f320, %f1530, %f2105;
	fma.rn.f32 	%f2107, %f321, %f1531, %f2106;
	fma.rn.f32 	%f2108, %f322, %f1532, %f2107;
	fma.rn.f32 	%f2109, %f323, %f1533, %f2108;
	fma.rn.f32 	%f2110, %f324, %f1534, %f2109;
	fma.rn.f32 	%f2111, %f325, %f1535, %f2110;
	fma.rn.f32 	%f2112, %f326, %f1536, %f2111;
	fma.rn.f32 	%f2113, %f327, %f1537, %f2112;
	fma.rn.f32 	%f2114, %f328, %f1538, %f2113;
	fma.rn.f32 	%f2115, %f329, %f1539, %f2114;
	fma.rn.f32 	%f2116, %f330, %f1540, %f2115;
	st.local.v4.f32 	[%rd301], {%f2068, %f2084, %f2100, %f2116};
	fma.rn.f32 	%f2117, %f331, %f1525, 0f00000000;
	fma.rn.f32 	%f2118, %f332, %f1526, %f2117;
	fma.rn.f32 	%f2119, %f333, %f1527, %f2118;
	fma.rn.f32 	%f2120, %f334, %f1528, %f2119;
	fma.rn.f32 	%f2121, %f335, %f1529, %f2120;
	fma.rn.f32 	%f2122, %f336, %f1530, %f2121;
	fma.rn.f32 	%f2123, %f337, %f1531, %f2122;
	fma.rn.f32 	%f2124, %f338, %f1532, %f2123;
	fma.rn.f32 	%f2125, %f339, %f1533, %f2124;
	fma.rn.f32 	%f2126, %f340, %f1534, %f2125;
	fma.rn.f32 	%f2127, %f341, %f1535, %f2126;
	fma.rn.f32 	%f2128, %f342, %f1536, %f2127;
	fma.rn.f32 	%f2129, %f343, %f1537, %f2128;
	fma.rn.f32 	%f2130, %f344, %f1538, %f2129;
	fma.rn.f32 	%f2131, %f345, %f1539, %f2130;
	fma.rn.f32 	%f2132, %f346, %f1540, %f2131;
	fma.rn.f32 	%f2133, %f347, %f1525, 0f00000000;
	fma.rn.f32 	%f2134, %f348, %f1526, %f2133;
	fma.rn.f32 	%f2135, %f349, %f1527, %f2134;
	fma.rn.f32 	%f2136, %f350, %f1528, %f2135;
	fma.rn.f32 	%f2137, %f351, %f1529, %f2136;
	fma.rn.f32 	%f2138, %f352, %f1530, %f2137;
	fma.rn.f32 	%f2139, %f353, %f1531, %f2138;
	fma.rn.f32 	%f2140, %f354, %f1532, %f2139;
	fma.rn.f32 	%f2141, %f355, %f1533, %f2140;
	fma.rn.f32 	%f2142, %f356, %f1534, %f2141;
	fma.rn.f32 	%f2143, %f357, %f1535, %f2142;
	fma.rn.f32 	%f2144, %f358, %f1536, %f2143;
	fma.rn.f32 	%f2145, %f359, %f1537, %f2144;
	fma.rn.f32 	%f2146, %f360, %f1538, %f2145;
	fma.rn.f32 	%f2147, %f361, %f1539, %f2146;
	fma.rn.f32 	%f2148, %f362, %f1540, %f2147;
	fma.rn.f32 	%f2149, %f363, %f1525, 0f00000000;
	fma.rn.f32 	%f2150, %f364, %f1526, %f2149;
	fma.rn.f32 	%f2151, %f365, %f1527, %f2150;
	fma.rn.f32 	%f2152, %f366, %f1528, %f2151;
	fma.rn.f32 	%f2153, %f367, %f1529, %f2152;
	fma.rn.f32 	%f2154, %f368, %f1530, %f2153;
	fma.rn.f32 	%f2155, %f369, %f1531, %f2154;
	fma.rn.f32 	%f2156, %f370, %f1532, %f2155;
	fma.rn.f32 	%f2157, %f371, %f1533, %f2156;
	fma.rn.f32 	%f2158, %f372, %f1534, %f2157;
	fma.rn.f32 	%f2159, %f373, %f1535, %f2158;
	fma.rn.f32 	%f2160, %f374, %f1536, %f2159;
	fma.rn.f32 	%f2161, %f375, %f1537, %f2160;
	fma.rn.f32 	%f2162, %f376, %f1538, %f2161;
	fma.rn.f32 	%f2163, %f377, %f1539, %f2162;
	fma.rn.f32 	%f2164, %f378, %f1540, %f2163;
	fma.rn.f32 	%f2165, %f379, %f1525, 0f00000000;
	fma.rn.f32 	%f2166, %f380, %f1526, %f2165;
	fma.rn.f32 	%f2167, %f381, %f1527, %f2166;
	fma.rn.f32 	%f2168, %f382, %f1528, %f2167;
	fma.rn.f32 	%f2169, %f383, %f1529, %f2168;
	fma.rn.f32 	%f2170, %f384, %f1530, %f2169;
	fma.rn.f32 	%f2171, %f385, %f1531, %f2170;
	fma.rn.f32 	%f2172, %f386, %f1532, %f2171;
	fma.rn.f32 	%f2173, %f387, %f1533, %f2172;
	fma.rn.f32 	%f2174, %f388, %f1534, %f2173;
	fma.rn.f32 	%f2175, %f389, %f1535, %f2174;
	fma.rn.f32 	%f2176, %f390, %f1536, %f2175;
	fma.rn.f32 	%f2177, %f391, %f1537, %f2176;
	fma.rn.f32 	%f2178, %f392, %f1538, %f2177;
	fma.rn.f32 	%f2179, %f393, %f1539, %f2178;
	fma.rn.f32 	%f2180, %f394, %f1540, %f2179;
	st.local.v4.f32 	[%rd301+16], {%f2132, %f2148, %f2164, %f2180};
	fma.rn.f32 	%f2181, %f395, %f1525, 0f00000000;
	fma.rn.f32 	%f2182, %f396, %f1526, %f2181;
	fma.rn.f32 	%f2183, %f397, %f1527, %f2182;
	fma.rn.f32 	%f2184, %f398, %f1528, %f2183;
	fma.rn.f32 	%f2185, %f399, %f1529, %f2184;
	fma.rn.f32 	%f2186, %f400, %f1530, %f2185;
	fma.rn.f32 	%f2187, %f401, %f1531, %f2186;
	fma.rn.f32 	%f2188, %f402, %f1532, %f2187;
	fma.rn.f32 	%f2189, %f403, %f1533, %f2188;
	fma.rn.f32 	%f2190, %f404, %f1534, %f2189;
	fma.rn.f32 	%f2191, %f405, %f1535, %f2190;
	fma.rn.f32 	%f2192, %f406, %f1536, %f2191;
	fma.rn.f32 	%f2193, %f407, %f1537, %f2192;
	fma.rn.f32 	%f2194, %f408, %f1538, %f2193;
	fma.rn.f32 	%f2195, %f409, %f1539, %f2194;
	fma.rn.f32 	%f2196, %f410, %f1540, %f2195;
	fma.rn.f32 	%f2197, %f411, %f1525, 0f00000000;
	fma.rn.f32 	%f2198, %f412, %f1526, %f2197;
	fma.rn.f32 	%f2199, %f413, %f1527, %f2198;
	fma.rn.f32 	%f2200, %f414, %f1528, %f2199;
	fma.rn.f32 	%f2201, %f415, %f1529, %f2200;
	fma.rn.f32 	%f2202, %f416, %f1530, %f2201;
	fma.rn.f32 	%f2203, %f417, %f1531, %f2202;
	fma.rn.f32 	%f2204, %f418, %f1532, %f2203;
	fma.rn.f32 	%f2205, %f419, %f1533, %f2204;
	fma.rn.f32 	%f2206, %f420, %f1534, %f2205;
	fma.rn.f32 	%f2207, %f421, %f1535, %f2206;
	fma.rn.f32 	%f2208, %f422, %f1536, %f2207;
	fma.rn.f32 	%f2209, %f423, %f1537, %f2208;
	fma.rn.f32 	%f2210, %f424, %f1538, %f2209;
	fma.rn.f32 	%f2211, %f425, %f1539, %f2210;
	fma.rn.f32 	%f2212, %f426, %f1540, %f2211;
	fma.rn.f32 	%f2213, %f427, %f1525, 0f00000000;
	fma.rn.f32 	%f2214, %f428, %f1526, %f2213;
	fma.rn.f32 	%f2215, %f429, %f1527, %f2214;
	fma.rn.f32 	%f2216, %f430, %f1528, %f2215;
	fma.rn.f32 	%f2217, %f431, %f1529, %f2216;
	fma.rn.f32 	%f2218, %f432, %f1530, %f2217;
	fma.rn.f32 	%f2219, %f433, %f1531, %f2218;
	fma.rn.f32 	%f2220, %f434, %f1532, %f2219;
	fma.rn.f32 	%f2221, %f435, %f1533, %f2220;
	fma.rn.f32 	%f2222, %f436, %f1534, %f2221;
	fma.rn.f32 	%f2223, %f437, %f1535, %f2222;
	fma.rn.f32 	%f2224, %f438, %f1536, %f2223;
	fma.rn.f32 	%f2225, %f439, %f1537, %f2224;
	fma.rn.f32 	%f2226, %f440, %f1538, %f2225;
	fma.rn.f32 	%f2227, %f441, %f1539, %f2226;
	fma.rn.f32 	%f2228, %f442, %f1540, %f2227;
	fma.rn.f32 	%f2229, %f443, %f1525, 0f00000000;
	fma.rn.f32 	%f2230, %f444, %f1526, %f2229;
	fma.rn.f32 	%f2231, %f445, %f1527, %f2230;
	fma.rn.f32 	%f2232, %f446, %f1528, %f2231;
	fma.rn.f32 	%f2233, %f447, %f1529, %f2232;
	fma.rn.f32 	%f2234, %f448, %f1530, %f2233;
	fma.rn.f32 	%f2235, %f449, %f1531, %f2234;
	fma.rn.f32 	%f2236, %f450, %f1532, %f2235;
	fma.rn.f32 	%f2237, %f451, %f1533, %f2236;
	fma.rn.f32 	%f2238, %f452, %f1534, %f2237;
	fma.rn.f32 	%f2239, %f453, %f1535, %f2238;
	fma.rn.f32 	%f2240, %f454, %f1536, %f2239;
	fma.rn.f32 	%f2241, %f455, %f1537, %f2240;
	fma.rn.f32 	%f2242, %f456, %f1538, %f2241;
	fma.rn.f32 	%f2243, %f457, %f1539, %f2242;
	fma.rn.f32 	%f2244, %f458, %f1540, %f2243;
	st.local.v4.f32 	[%rd301+32], {%f2196, %f2212, %f2228, %f2244};
	fma.rn.f32 	%f2245, %f459, %f1525, 0f00000000;
	fma.rn.f32 	%f2246, %f460, %f1526, %f2245;
	fma.rn.f32 	%f2247, %f461, %f1527, %f2246;
	fma.rn.f32 	%f2248, %f462, %f1528, %f2247;
	fma.rn.f32 	%f2249, %f463, %f1529, %f2248;
	fma.rn.f32 	%f2250, %f464, %f1530, %f2249;
	fma.rn.f32 	%f2251, %f465, %f1531, %f2250;
	fma.rn.f32 	%f2252, %f466, %f1532, %f2251;
	fma.rn.f32 	%f2253, %f467, %f1533, %f2252;
	fma.rn.f32 	%f2254, %f468, %f1534, %f2253;
	fma.rn.f32 	%f2255, %f469, %f1535, %f2254;
	fma.rn.f32 	%f2256, %f470, %f1536, %f2255;
	fma.rn.f32 	%f2257, %f471, %f1537, %f2256;
	fma.rn.f32 	%f2258, %f472, %f1538, %f2257;
	fma.rn.f32 	%f2259, %f473, %f1539, %f2258;
	fma.rn.f32 	%f2260, %f474, %f1540, %f2259;
	fma.rn.f32 	%f2261, %f475, %f1525, 0f00000000;
	fma.rn.f32 	%f2262, %f476, %f1526, %f2261;
	fma.rn.f32 	%f2263, %f477, %f1527, %f2262;
	fma.rn.f32 	%f2264, %f478, %f1528, %f2263;
	fma.rn.f32 	%f2265, %f479, %f1529, %f2264;
	fma.rn.f32 	%f2266, %f480, %f1530, %f2265;
	fma.rn.f32 	%f2267, %f481, %f1531, %f2266;
	fma.rn.f32 	%f2268, %f482, %f1532, %f2267;
	fma.rn.f32 	%f2269, %f483, %f1533, %f2268;
	fma.rn.f32 	%f2270, %f484, %f1534, %f2269;
	fma.rn.f32 	%f2271, %f485, %f1535, %f2270;
	fma.rn.f32 	%f2272, %f486, %f1536, %f2271;
	fma.rn.f32 	%f2273, %f487, %f1537, %f2272;
	fma.rn.f32 	%f2274, %f488, %f1538, %f2273;
	fma.rn.f32 	%f2275, %f489, %f1539, %f2274;
	fma.rn.f32 	%f2276, %f490, %f1540, %f2275;
	fma.rn.f32 	%f2277, %f491, %f1525, 0f00000000;
	fma.rn.f32 	%f2278, %f492, %f1526, %f2277;
	fma.rn.f32 	%f2279, %f493, %f1527, %f2278;
	fma.rn.f32 	%f2280, %f494, %f1528, %f2279;
	fma.rn.f32 	%f2281, %f495, %f1529, %f2280;
	fma.rn.f32 	%f2282, %f496, %f1530, %f2281;
	fma.rn.f32 	%f2283, %f497, %f1531, %f2282;
	fma.rn.f32 	%f2284, %f498, %f1532, %f2283;
	fma.rn.f32 	%f2285, %f499, %f1533, %f2284;
	fma.rn.f32 	%f2286, %f500, %f1534, %f2285;
	fma.rn.f32 	%f2287, %f501, %f1535, %f2286;
	fma.rn.f32 	%f2288, %f502, %f1536, %f2287;
	fma.rn.f32 	%f2289, %f503, %f1537, %f2288;
	fma.rn.f32 	%f2290, %f504, %f1538, %f2289;
	fma.rn.f32 	%f2291, %f505, %f1539, %f2290;
	fma.rn.f32 	%f2292, %f506, %f1540, %f2291;
	fma.rn.f32 	%f2293, %f507, %f1525, 0f00000000;
	fma.rn.f32 	%f2294, %f508, %f1526, %f2293;
	fma.rn.f32 	%f2295, %f509, %f1527, %f2294;
	fma.rn.f32 	%f2296, %f510, %f1528, %f2295;
	fma.rn.f32 	%f2297, %f511, %f1529, %f2296;
	fma.rn.f32 	%f2298, %f512, %f1530, %f2297;
	fma.rn.f32 	%f2299, %f513, %f1531, %f2298;
	fma.rn.f32 	%f2300, %f514, %f1532, %f2299;
	fma.rn.f32 	%f2301, %f515, %f1533, %f2300;
	fma.rn.f32 	%f2302, %f516, %f1534, %f2301;
	fma.rn.f32 	%f2303, %f517, %f1535, %f2302;
	fma.rn.f32 	%f2304, %f518, %f1536, %f2303;
	fma.rn.f32 	%f2305, %f519, %f1537, %f2304;
	fma.rn.f32 	%f2306, %f520, %f1538, %f2305;
	fma.rn.f32 	%f2307, %f521, %f1539, %f2306;
	fma.rn.f32 	%f2308, %f522, %f1540, %f2307;
	st.local.v4.f32 	[%rd301+48], {%f2260, %f2276, %f2292, %f2308};
	add.s64 	%rd302, %rd13, %rd284;
	mov.f32 	%f2309, 0f00000000;
	st.local.v4.f32 	[%rd302], {%f2309, %f2309, %f2309, %f2309};
	st.local.v4.f32 	[%rd302+16], {%f2309, %f2309, %f2309, %f2309};
	st.local.v4.f32 	[%rd302+32], {%f2309, %f2309, %f2309, %f2309};
	st.local.v4.f32 	[%rd302+48], {%f2309, %f2309, %f2309, %f2309};
	and.b32  	%r16, %r282, 7;
	and.b32  	%r17, %r280, 3;
	mov.b32 	%r684, 0;
$L__BB0_16:
	setp.lt.u32 	%p12, %r11, 3;
	mov.b32 	%r687, 0;
	@%p12 bra 	$L__BB0_19;
	mul.wide.u32 	%rd303, %r11, 64;
	add.s64 	%rd304, %rd9, %rd303;
	shl.b32 	%r289, %r684, 2;
	mul.wide.u32 	%rd305, %r289, 4;
	add.s64 	%rd306, %rd304, %rd305;
	ld.local.v4.f32 	{%f786, %f787, %f788, %f789}, [%rd306];
	mov.b32 	%r685, 0;
$L__BB0_18:
	.pragma "nounroll";
	shl.b32 	%r290, %r684, 2;
	mul.wide.u32 	%rd307, %r685, 64;
	add.s64 	%rd308, %rd10, %rd307;
	mul.wide.u32 	%rd309, %r290, 4;
	add.s64 	%rd310, %rd308, %rd309;
	ld.local.v4.f32 	{%f2310, %f2311, %f2312, %f2313}, [%rd310];
	fma.rn.f32 	%f2314, %f786, %f2310, 0f00000000;
	fma.rn.f32 	%f2315, %f787, %f2311, %f2314;
	fma.rn.f32 	%f2316, %f788, %f2312, %f2315;
	fma.rn.f32 	%f2317, %f789, %f2313, %f2316;
	mul.f32 	%f2318, %f2317, 0f3F000000;
	mul.wide.u32 	%rd311, %r685, 4;
	add.s64 	%rd312, %rd24, %rd311;
	ld.local.v4.f32 	{%f2319, %f2320, %f2321, %f2322}, [%rd310+64];
	fma.rn.f32 	%f2323, %f786, %f2319, 0f00000000;
	fma.rn.f32 	%f2324, %f787, %f2320, %f2323;
	fma.rn.f32 	%f2325, %f788, %f2321, %f2324;
	fma.rn.f32 	%f2326, %f789, %f2322, %f2325;
	mul.f32 	%f2327, %f2326, 0f3F000000;
	ld.local.v4.f32 	{%f2328, %f2329, %f2330, %f2331}, [%rd310+128];
	fma.rn.f32 	%f2332, %f786, %f2328, 0f00000000;
	fma.rn.f32 	%f2333, %f787, %f2329, %f2332;
	fma.rn.f32 	%f2334, %f788, %f2330, %f2333;
	fma.rn.f32 	%f2335, %f789, %f2331, %f2334;
	mul.f32 	%f2336, %f2335, 0f3F000000;
	ld.local.v4.f32 	{%f2337, %f2338, %f2339, %f2340}, [%rd310+192];
	fma.rn.f32 	%f2341, %f786, %f2337, 0f00000000;
	fma.rn.f32 	%f2342, %f787, %f2338, %f2341;
	fma.rn.f32 	%f2343, %f788, %f2339, %f2342;
	fma.rn.f32 	%f2344, %f789, %f2340, %f2343;
	mul.f32 	%f2345, %f2344, 0f3F000000;
	st.local.v4.f32 	[%rd312], {%f2318, %f2327, %f2336, %f2345};
	add.s32 	%r685, %r685, 4;
	and.b32  	%r687, %r683, -4;
	setp.ne.s32 	%p13, %r685, %r687;
	@%p13 bra 	$L__BB0_18;
$L__BB0_19:
	and.b32  	%r291, %r683, 3;
	setp.eq.s32 	%p14, %r291, 0;
	@%p14 bra 	$L__BB0_24;
	and.b16  	%rs16, %rs26, 3;
	setp.eq.s16 	%p15, %rs16, 0;
	@%p15 bra 	$L__BB0_22;
	shl.b32 	%r292, %r684, 2;
	mul.wide.u32 	%rd313, %r687, 64;
	add.s64 	%rd314, %rd10, %rd313;
	mul.wide.u32 	%rd315, %r11, 64;
	add.s64 	%rd316, %rd9, %rd315;
	mul.wide.u32 	%rd317, %r292, 4;
	add.s64 	%rd318, %rd316, %rd317;
	ld.local.v4.f32 	{%f2346, %f2347, %f2348, %f2349}, [%rd318];
	add.s64 	%rd319, %rd314, %rd317;
	ld.local.v4.f32 	{%f2350, %f2351, %f2352, %f2353}, [%rd319];
	fma.rn.f32 	%f2354, %f2346, %f2350, 0f00000000;
	fma.rn.f32 	%f2355, %f2347, %f2351, %f2354;
	fma.rn.f32 	%f2356, %f2348, %f2352, %f2355;
	fma.rn.f32 	%f2357, %f2349, %f2353, %f2356;
	mul.f32 	%f2358, %f2357, 0f3F000000;
	mul.wide.u32 	%rd320, %r687, 4;
	add.s64 	%rd321, %rd24, %rd320;
	st.local.f32 	[%rd321], %f2358;
	ld.local.v4.f32 	{%f2359, %f2360, %f2361, %f2362}, [%rd319+64];
	fma.rn.f32 	%f2363, %f2346, %f2359, 0f00000000;
	fma.rn.f32 	%f2364, %f2347, %f2360, %f2363;
	fma.rn.f32 	%f2365, %f2348, %f2361, %f2364;
	fma.rn.f32 	%f2366, %f2349, %f2362, %f2365;
	mul.f32 	%f2367, %f2366, 0f3F000000;
	st.local.f32 	[%rd321+4], %f2367;
	add.s32 	%r687, %r687, 2;
$L__BB0_22:
	and.b16  	%rs17, %rs26, 1;
	setp.eq.b16 	%p16, %rs17, 1;
	@%p16 bra 	$L__BB0_24;
	shl.b32 	%r293, %r684, 2;
	mul.wide.u32 	%rd322, %r687, 64;
	add.s64 	%rd323, %rd10, %rd322;
	mul.wide.u32 	%rd324, %r11, 64;
	add.s64 	%rd325, %rd9, %rd324;
	mul.wide.u32 	%rd326, %r293, 4;
	add.s64 	%rd327, %rd325, %rd326;
	ld.local.v4.f32 	{%f2368, %f2369, %f2370, %f2371}, [%rd327];
	add.s64 	%rd328, %rd323, %rd326;
	ld.local.v4.f32 	{%f2372, %f2373, %f2374, %f2375}, [%rd328];
	fma.rn.f32 	%f2376, %f2368, %f2372, 0f00000000;
	fma.rn.f32 	%f2377, %f2369, %f2373, %f2376;
	fma.rn.f32 	%f2378, %f2370, %f2374, %f2377;
	fma.rn.f32 	%f2379, %f2371, %f2375, %f2378;
	mul.f32 	%f2380, %f2379, 0f3F000000;
	mul.wide.u32 	%rd329, %r687, 4;
	add.s64 	%rd330, %rd24, %rd329;
	st.local.f32 	[%rd330], %f2380;
$L__BB0_24:
	setp.eq.s32 	%p17, %r11, 0;
	ld.local.f32 	%f10509, [%rd24];
	@%p17 bra 	$L__BB0_39;
	setp.lt.u32 	%p18, %r11, 16;
	mov.b32 	%r689, 1;
	@%p18 bra 	$L__BB0_28;
	mov.b32 	%r691, 1;
$L__BB0_27:
	.pragma "nounroll";
	mul.wide.u32 	%rd331, %r691, 4;
	add.s64 	%rd332, %rd24, %rd331;
	ld.local.f32 	%f2382, [%rd332];
	setp.gt.f32 	%p19, %f2382, %f10509;
	selp.f32 	%f2383, %f2382, %f10509, %p19;
	ld.local.v2.f32 	{%f2384, %f2385}, [%rd332+4];
	setp.gt.f32 	%p20, %f2384, %f2383;
	selp.f32 	%f2386, %f2384, %f2383, %p20;
	setp.gt.f32 	%p21, %f2385, %f2386;
	selp.f32 	%f2387, %f2385, %f2386, %p21;
	ld.local.v4.f32 	{%f2388, %f2389, %f2390, %f2391}, [%rd332+12];
	setp.gt.f32 	%p22, %f2388, %f2387;
	selp.f32 	%f2392, %f2388, %f2387, %p22;
	setp.gt.f32 	%p23, %f2389, %f2392;
	selp.f32 	%f2393, %f2389, %f2392, %p23;
	setp.gt.f32 	%p24, %f2390, %f2393;
	selp.f32 	%f2394, %f2390, %f2393, %p24;
	setp.gt.f32 	%p25, %f2391, %f2394;
	selp.f32 	%f2395, %f2391, %f2394, %p25;
	ld.local.v4.f32 	{%f2396, %f2397, %f2398, %f2399}, [%rd332+28];
	setp.gt.f32 	%p26, %f2396, %f2395;
	selp.f32 	%f2400, %f2396, %f2395, %p26;
	setp.gt.f32 	%p27, %f2397, %f2400;
	selp.f32 	%f2401, %f2397, %f2400, %p27;
	setp.gt.f32 	%p28, %f2398, %f2401;
	selp.f32 	%f2402, %f2398, %f2401, %p28;
	setp.gt.f32 	%p29, %f2399, %f2402;
	selp.f32 	%f2403, %f2399, %f2402, %p29;
	ld.local.v4.f32 	{%f2404, %f2405, %f2406, %f2407}, [%rd332+44];
	setp.gt.f32 	%p30, %f2404, %f2403;
	selp.f32 	%f2408, %f2404, %f2403, %p30;
	setp.gt.f32 	%p31, %f2405, %f2408;
	selp.f32 	%f2409, %f2405, %f2408, %p31;
	setp.gt.f32 	%p32, %f2406, %f2409;
	selp.f32 	%f2410, %f2406, %f2409, %p32;
	setp.gt.f32 	%p33, %f2407, %f2410;
	selp.f32 	%f2411, %f2407, %f2410, %p33;
	ld.local.f32 	%f2412, [%rd332+60];
	setp.gt.f32 	%p34, %f2412, %f2411;
	selp.f32 	%f10509, %f2412, %f2411, %p34;
	add.s32 	%r689, %r691, 16;
	add.s32 	%r296, %r691, 15;
	and.b32  	%r297, %r11, 2147483632;
	setp.eq.s32 	%p35, %r296, %r297;
	mov.u32 	%r691, %r689;
	@%p35 bra 	$L__BB0_28;
	bra.uni 	$L__BB0_27;
$L__BB0_28:
	and.b32  	%r298, %r11, 15;
	setp.eq.s32 	%p36, %r298, 0;
	@%p36 bra 	$L__BB0_39;
	setp.lt.u32 	%p37, %r14, 7;
	@%p37 bra 	$L__BB0_31;
	mul.wide.u32 	%rd333, %r689, 4;
	add.s64 	%rd334, %rd24, %rd333;
	ld.local.f32 	%f2414, [%rd334];
	setp.gt.f32 	%p38, %f2414, %f10509;
	selp.f32 	%f2415, %f2414, %f10509, %p38;
	ld.local.f32 	%f2416, [%rd334+4];
	setp.gt.f32 	%p39, %f2416, %f2415;
	selp.f32 	%f2417, %f2416, %f2415, %p39;
	ld.local.f32 	%f2418, [%rd334+8];
	setp.gt.f32 	%p40, %f2418, %f2417;
	selp.f32 	%f2419, %f2418, %f2417, %p40;
	ld.local.f32 	%f2420, [%rd334+12];
	setp.gt.f32 	%p41, %f2420, %f2419;
	selp.f32 	%f2421, %f2420, %f2419, %p41;
	ld.local.f32 	%f2422, [%rd334+16];
	setp.gt.f32 	%p42, %f2422, %f2421;
	selp.f32 	%f2423, %f2422, %f2421, %p42;
	ld.local.f32 	%f2424, [%rd334+20];
	setp.gt.f32 	%p43, %f2424, %f2423;
	selp.f32 	%f2425, %f2424, %f2423, %p43;
	ld.local.f32 	%f2426, [%rd334+24];
	setp.gt.f32 	%p44, %f2426, %f2425;
	selp.f32 	%f2427, %f2426, %f2425, %p44;
	ld.local.f32 	%f2428, [%rd334+28];
	setp.gt.f32 	%p45, %f2428, %f2427;
	selp.f32 	%f10509, %f2428, %f2427, %p45;
	add.s32 	%r689, %r689, 8;
$L__BB0_31:
	setp.eq.s32 	%p46, %r16, 0;
	@%p46 bra 	$L__BB0_39;
	setp.lt.u32 	%p47, %r13, 3;
	@%p47 bra 	$L__BB0_34;
	mul.wide.u32 	%rd335, %r689, 4;
	add.s64 	%rd336, %rd24, %rd335;
	ld.local.f32 	%f2430, [%rd336];
	setp.gt.f32 	%p48, %f2430, %f10509;
	selp.f32 	%f2431, %f2430, %f10509, %p48;
	ld.local.f32 	%f2432, [%rd336+4];
	setp.gt.f32 	%p49, %f2432, %f2431;
	selp.f32 	%f2433, %f2432, %f2431, %p49;
	ld.local.f32 	%f2434, [%rd336+8];
	setp.gt.f32 	%p50, %f2434, %f2433;
	selp.f32 	%f2435, %f2434, %f2433, %p50;
	ld.local.f32 	%f2436, [%rd336+12];
	setp.gt.f32 	%p51, %f2436, %f2435;
	selp.f32 	%f10509, %f2436, %f2435, %p51;
	add.s32 	%r689, %r689, 4;
$L__BB0_34:
	setp.eq.s32 	%p52, %r17, 0;
	@%p52 bra 	$L__BB0_39;
	setp.eq.s32 	%p53, %r17, 1;
	mul.wide.u32 	%rd337, %r689, 4;
	add.s64 	%rd338, %rd24, %rd337;
	ld.local.f32 	%f2437, [%rd338];
	setp.gt.f32 	%p54, %f2437, %f10509;
	selp.f32 	%f10509, %f2437, %f10509, %p54;
	@%p53 bra 	$L__BB0_39;
	setp.eq.s32 	%p55, %r17, 2;
	mul.wide.u32 	%rd339, %r689, 4;
	add.s64 	%rd340, %rd24, %rd339;
	ld.local.f32 	%f2438, [%rd340+4];
	setp.gt.f32 	%p56, %f2438, %f10509;
	selp.f32 	%f10509, %f2438, %f10509, %p56;
	@%p55 bra 	$L__BB0_39;
	mul.wide.u32 	%rd341, %r689, 4;
	add.s64 	%rd342, %rd24, %rd341;
	ld.local.f32 	%f801, [%rd342+8];
	setp.leu.f32 	%p57, %f801, %f10509;
	@%p57 bra 	$L__BB0_39;
	mov.f32 	%f10509, %f801;
$L__BB0_39:
	setp.lt.u32 	%p58, %r11, 7;
	mov.f32 	%f10518, 0f00000000;
	mov.b32 	%r694, 0;
	@%p58 bra 	$L__BB0_42;
	mov.f32 	%f10518, 0f00000000;
	mov.b32 	%r692, 0;
$L__BB0_41:
	.pragma "nounroll";
	mul.wide.u32 	%rd343, %r692, 4;
	add.s64 	%rd344, %rd24, %rd343;
	ld.local.v4.f32 	{%f2442, %f2443, %f2444, %f2445}, [%rd344];
	sub.f32 	%f2446, %f2442, %f10509;
	fma.rn.f32 	%f2447, %f2446, 0f3BBB989D, 0f3F000000;
	cvt.sat.f32.f32 	%f2448, %f2447;
	mov.f32 	%f2449, 0f4B400001;
	mov.f32 	%f2450, 0f437C0000;
	fma.rm.f32 	%f2451, %f2448, %f2450, %f2449;
	add.f32 	%f2452, %f2451, 0fCB40007F;
	neg.f32 	%f2453, %f2452;
	fma.rn.f32 	%f2454, %f2446, 0f3FB8AA3B, %f2453;
	fma.rn.f32 	%f2455, %f2446, 0f32A57060, %f2454;
	mov.b32 	%r301, %f2451;
	shl.b32 	%r302, %r301, 23;
	mov.b32 	%f2456, %r302;
	ex2.approx.ftz.f32 	%f2457, %f2455;
	mul.f32 	%f2458, %f2457, %f2456;
	mul.wide.u32 	%rd345, %r11, 128;
	add.s64 	%rd346, %rd12, %rd345;
	mul.wide.u32 	%rd347, %r684, 32;
	add.s64 	%rd348, %rd346, %rd347;
	add.s64 	%rd349, %rd348, %rd343;
	add.f32 	%f2459, %f10518, %f2458;
	sub.f32 	%f2460, %f2443, %f10509;
	fma.rn.f32 	%f2461, %f2460, 0f3BBB989D, 0f3F000000;
	cvt.sat.f32.f32 	%f2462, %f2461;
	fma.rm.f32 	%f2463, %f2462, %f2450, %f2449;
	add.f32 	%f2464, %f2463, 0fCB40007F;
	neg.f32 	%f2465, %f2464;
	fma.rn.f32 	%f2466, %f2460, 0f3FB8AA3B, %f2465;
	fma.rn.f32 	%f2467, %f2460, 0f32A57060, %f2466;
	mov.b32 	%r303, %f2463;
	shl.b32 	%r304, %r303, 23;
	mov.b32 	%f2468, %r304;
	ex2.approx.ftz.f32 	%f2469, %f2467;
	mul.f32 	%f2470, %f2469, %f2468;
	add.f32 	%f2471, %f2459, %f2470;
	sub.f32 	%f2472, %f2444, %f10509;
	fma.rn.f32 	%f2473, %f2472, 0f3BBB989D, 0f3F000000;
	cvt.sat.f32.f32 	%f2474, %f2473;
	fma.rm.f32 	%f2475, %f2474, %f2450, %f2449;
	add.f32 	%f2476, %f2475, 0fCB40007F;
	neg.f32 	%f2477, %f2476;
	fma.rn.f32 	%f2478, %f2472, 0f3FB8AA3B, %f2477;
	fma.rn.f32 	%f2479, %f2472, 0f32A57060, %f2478;
	mov.b32 	%r305, %f2475;
	shl.b32 	%r306, %r305, 23;
	mov.b32 	%f2480, %r306;
	ex2.approx.ftz.f32 	%f2481, %f2479;
	mul.f32 	%f2482, %f2481, %f2480;
	add.f32 	%f2483, %f2471, %f2482;
	sub.f32 	%f2484, %f2445, %f10509;
	fma.rn.f32 	%f2485, %f2484, 0f3BBB989D, 0f3F000000;
	cvt.sat.f32.f32 	%f2486, %f2485;
	fma.rm.f32 	%f2487, %f2486, %f2450, %f2449;
	add.f32 	%f2488, %f2487, 0fCB40007F;
	neg.f32 	%f2489, %f2488;
	fma.rn.f32 	%f2490, %f2484, 0f3FB8AA3B, %f2489;
	fma.rn.f32 	%f2491, %f2484, 0f32A57060, %f2490;
	mov.b32 	%r307, %f2487;
	shl.b32 	%r308, %r307, 23;
	mov.b32 	%f2492, %r308;
	ex2.approx.ftz.f32 	%f2493, %f2491;
	mul.f32 	%f2494, %f2493, %f2492;
	st.local.v4.f32 	[%rd349], {%f2458, %f2470, %f2482, %f2494};
	add.f32 	%f2495, %f2483, %f2494;
	ld.local.v4.f32 	{%f2496, %f2497, %f2498, %f2499}, [%rd344+16];
	sub.f32 	%f2500, %f2496, %f10509;
	fma.rn.f32 	%f2501, %f2500, 0f3BBB989D, 0f3F000000;
	cvt.sat.f32.f32 	%f2502, %f2501;
	fma.rm.f32 	%f2503, %f2502, %f2450, %f2449;
	add.f32 	%f2504, %f2503, 0fCB40007F;
	neg.f32 	%f2505, %f2504;
	fma.rn.f32 	%f2506, %f2500, 0f3FB8AA3B, %f2505;
	fma.rn.f32 	%f2507, %f2500, 0f32A57060, %f2506;
	mov.b32 	%r309, %f2503;
	shl.b32 	%r310, %r309, 23;
	mov.b32 	%f2508, %r310;
	ex2.approx.ftz.f32 	%f2509, %f2507;
	mul.f32 	%f2510, %f2509, %f2508;
	add.f32 	%f2511, %f2495, %f2510;
	sub.f32 	%f2512, %f2497, %f10509;
	fma.rn.f32 	%f2513, %f2512, 0f3BBB989D, 0f3F000000;
	cvt.sat.f32.f32 	%f2514, %f2513;
	fma.rm.f32 	%f2515, %f2514, %f2450, %f2449;
	add.f32 	%f2516, %f2515, 0fCB40007F;
	neg.f32 	%f2517, %f2516;
	fma.rn.f32 	%f2518, %f2512, 0f3FB8AA3B, %f2517;
	fma.rn.f32 	%f2519, %f2512, 0f32A57060, %f2518;
	mov.b32 	%r311, %f2515;
	shl.b32 	%r312, %r311, 23;
	mov.b32 	%f2520, %r312;
	ex2.approx.ftz.f32 	%f2521, %f2519;
	mul.f32 	%f2522, %f2521, %f2520;
	add.f32 	%f2523, %f2511, %f2522;
	sub.f32 	%f2524, %f2498, %f10509;
	fma.rn.f32 	%f2525, %f2524, 0f3BBB989D, 0f3F000000;
	cvt.sat.f32.f32 	%f2526, %f2525;
	fma.rm.f32 	%f2527, %f2526, %f2450, %f2449;
	add.f32 	%f2528, %f2527, 0fCB40007F;
	neg.f32 	%f2529, %f2528;
	fma.rn.f32 	%f2530, %f2524, 0f3FB8AA3B, %f2529;
	fma.rn.f32 	%f2531, %f2524, 0f32A57060, %f2530;
	mov.b32 	%r313, %f2527;
	shl.b32 	%r314, %r313, 23;
	mov.b32 	%f2532, %r314;
	ex2.approx.ftz.f32 	%f2533, %f2531;
	mul.f32 	%f2534, %f2533, %f2532;
	add.f32 	%f2535, %f2523, %f2534;
	sub.f32 	%f2536, %f2499, %f10509;
	fma.rn.f32 	%f2537, %f2536, 0f3BBB989D, 0f3F000000;
	cvt.sat.f32.f32 	%f2538, %f2537;
	fma.rm.f32 	%f2539, %f2538, %f2450, %f2449;
	add.f32 	%f2540, %f2539, 0fCB40007F;
	neg.f32 	%f2541, %f2540;
	fma.rn.f32 	%f2542, %f2536, 0f3FB8AA3B, %f2541;
	fma.rn.f32 	%f2543, %f2536, 0f32A57060, %f2542;
	mov.b32 	%r315, %f2539;
	shl.b32 	%r316, %r315, 23;
	mov.b32 	%f2544, %r316;
	ex2.approx.ftz.f32 	%f2545, %f2543;
	mul.f32 	%f2546, %f2545, %f2544;
	st.local.v4.f32 	[%rd349+16], {%f2510, %f2522, %f2534, %f2546};
	add.f32 	%f10518, %f2535, %f2546;
	add.s32 	%r692, %r692, 8;
	and.b32  	%r694, %r683, -8;
	setp.ne.s32 	%p59, %r692, %r694;
	@%p59 bra 	$L__BB0_41;
$L__BB0_42:
	and.b32  	%r317, %r683, 7;
	setp.eq.s32 	%p60, %r317, 0;
	@%p60 bra 	$L__BB0_50;
	cvt.u32.u16 	%r318, %rs24;
	and.b32  	%r319, %r318, 7;
	add.s32 	%r320, %r319, -1;
	setp.lt.u32 	%p61, %r320, 3;
	@%p61 bra 	$L__BB0_45;
	mul.wide.u32 	%rd350, %r694, 4;
	add.s64 	%rd351, %rd24, %rd350;
	ld.local.f32 	%f2548, [%rd351];
	sub.f32 	%f2549, %f2548, %f10509;
	fma.rn.f32 	%f2550, %f2549, 0f3BBB989D, 0f3F000000;
	cvt.sat.f32.f32 	%f2551, %f2550;
	mov.f32 	%f2552, 0f4B400001;
	mov.f32 	%f2553, 0f437C0000;
	fma.rm.f32 	%f2554, %f2551, %f2553, %f2552;
	add.f32 	%f2555, %f2554, 0fCB40007F;
	neg.f32 	%f2556, %f2555;
	fma.rn.f32 	%f2557, %f2549, 0f3FB8AA3B, %f2556;
	fma.rn.f32 	%f2558, %f2549, 0f32A57060, %f2557;
	mov.b32 	%r321, %f2554;
	shl.b32 	%r322, %r321, 23;
	mov.b32 	%f2559, %r322;
	ex2.approx.ftz.f32 	%f2560, %f2558;
	mul.f32 	%f2561, %f2560, %f2559;
	mul.wide.u32 	%rd352, %r11, 128;
	add.s64 	%rd353, %rd12, %rd352;
	mul.wide.u32 	%rd354, %r684, 32;
	add.s64 	%rd355, %rd353, %rd354;
	add.s64 	%rd356, %rd355, %rd350;
	st.local.f32 	[%rd356], %f2561;
	add.f32 	%f2562, %f10518, %f2561;
	ld.local.f32 	%f2563, [%rd351+4];
	sub.f32 	%f2564, %f2563, %f10509;
	fma.rn.f32 	%f2565, %f2564, 0f3BBB989D, 0f3F000000;
	cvt.sat.f32.f32 	%f2566, %f2565;
	fma.rm.f32 	%f2567, %f2566, %f2553, %f2552;
	add.f32 	%f2568, %f2567, 0fCB40007F;
	neg.f32 	%f2569, %f2568;
	fma.rn.f32 	%f2570, %f2564, 0f3FB8AA3B, %f2569;
	fma.rn.f32 	%f2571, %f2564, 0f32A57060, %f2570;
	mov.b32 	%r323, %f2567;
	shl.b32 	%r324, %r323, 23;
	mov.b32 	%f2572, %r324;
	ex2.approx.ftz.f32 	%f2573, %f2571;
	mul.f32 	%f2574, %f2573, %f2572;
	st.local.f32 	[%rd356+4], %f2574;
	add.f32 	%f2575, %f2562, %f2574;
	ld.local.f32 	%f2576, [%rd351+8];
	sub.f32 	%f2577, %f2576, %f10509;
	fma.rn.f32 	%f2578, %f2577, 0f3BBB989D, 0f3F000000;
	cvt.sat.f32.f32 	%f2579, %f2578;
	fma.rm.f32 	%f2580, %f2579, %f2553, %f2552;
	add.f32 	%f2581, %f2580, 0fCB40007F;
	neg.f32 	%f2582, %f2581;
	fma.rn.f32 	%f2583, %f2577, 0f3FB8AA3B, %f2582;
	fma.rn.f32 	%f2584, %f2577, 0f32A57060, %f2583;
	mov.b32 	%r325, %f2580;
	shl.b32 	%r326, %r325, 23;
	mov.b32 	%f2585, %r326;
	ex2.approx.ftz.f32 	%f2586, %f2584;
	mul.f32 	%f2587, %f2586, %f2585;
	st.local.f32 	[%rd356+8], %f2587;
	add.f32 	%f2588, %f2575, %f2587;
	ld.local.f32 	%f2589, [%rd351+12];
	sub.f32 	%f2590, %f2589, %f10509;
	fma.rn.f32 	%f2591, %f2590, 0f3BBB989D, 0f3F000000;
	cvt.sat.f32.f32 	%f2592, %f2591;
	fma.rm.f32 	%f2593, %f2592, %f2553, %f2552;
	add.f32 	%f2594, %f2593, 0fCB40007F;
	neg.f32 	%f2595, %f2594;
	fma.rn.f32 	%f2596, %f2590, 0f3FB8AA3B, %f2595;
	fma.rn.f32 	%f2597, %f2590, 0f32A57060, %f2596;
	mov.b32 	%r327, %f2593;
	shl.b32 	%r328, %r327, 23;
	mov.b32 	%f2598, %r328;
	ex2.approx.ftz.f32 	%f2599, %f2597;
	mul.f32 	%f2600, %f2599, %f2598;
	st.local.f32 	[%rd356+12], %f2600;
	add.f32 	%f10518, %f2588, %f2600;
	add.s32 	%r694, %r694, 4;
$L__BB0_45:
	cvt.u32.u16 	%r329, %rs24;
	and.b32  	%r330, %r329, 3;
	setp.eq.s32 	%p62, %r330, 0;
	@%p62 bra 	$L__BB0_50;
	and.b16  	%rs18, %rs26, 3;
	setp.eq.s16 	%p63, %rs18, 0;
	@%p63 bra 	$L__BB0_48;
	mul.wide.u32 	%rd357, %r694, 4;
	add.s64 	%rd358, %rd24, %rd357;
	ld.local.f32 	%f2602, [%rd358];
	sub.f32 	%f2603, %f2602, %f10509;
	fma.rn.f32 	%f2604, %f2603, 0f3BBB989D, 0f3F000000;
	cvt.sat.f32.f32 	%f2605, %f2604;
	mov.f32 	%f2606, 0f4B400001;
	mov.f32 	%f2607, 0f437C0000;
	fma.rm.f32 	%f2608, %f2605, %f2607, %f2606;
	add.f32 	%f2609, %f2608, 0fCB40007F;
	neg.f32 	%f2610, %f2609;
	fma.rn.f32 	%f2611, %f2603, 0f3FB8AA3B, %f2610;
	fma.rn.f32 	%f2612, %f2603, 0f32A57060, %f2611;
	mov.b32 	%r331, %f2608;
	shl.b32 	%r332, %r331, 23;
	mov.b32 	%f2613, %r332;
	ex2.approx.ftz.f32 	%f2614, %f2612;
	mul.f32 	%f2615, %f2614, %f2613;
	mul.wide.u32 	%rd359, %r11, 128;
	add.s64 	%rd360, %rd12, %rd359;
	mul.wide.u32 	%rd361, %r684, 32;
	add.s64 	%rd362, %rd360, %rd361;
	add.s64 	%rd363, %rd362, %rd357;
	st.local.f32 	[%rd363], %f2615;
	add.f32 	%f2616, %f10518, %f2615;
	ld.local.f32 	%f2617, [%rd358+4];
	sub.f32 	%f2618, %f2617, %f10509;
	fma.rn.f32 	%f2619, %f2618, 0f3BBB989D, 0f3F000000;
	cvt.sat.f32.f32 	%f2620, %f2619;
	fma.rm.f32 	%f2621, %f2620, %f2607, %f2606;
	add.f32 	%f2622, %f2621, 0fCB40007F;
	neg.f32 	%f2623, %f2622;
	fma.rn.f32 	%f2624, %f2618, 0f3FB8AA3B, %f2623;
	fma.rn.f32 	%f2625, %f2618, 0f32A57060, %f2624;
	mov.b32 	%r333, %f2621;
	shl.b32 	%r334, %r333, 23;
	mov.b32 	%f2626, %r334;
	ex2.approx.ftz.f32 	%f2627, %f2625;
	mul.f32 	%f2628, %f2627, %f2626;
	st.local.f32 	[%rd363+4], %f2628;
	add.f32 	%f10518, %f2616, %f2628;
	add.s32 	%r694, %r694, 2;
$L__BB0_48:
	and.b16  	%rs19, %rs26, 1;
	setp.eq.b16 	%p64, %rs19, 1;
	@%p64 bra 	$L__BB0_50;
	mul.wide.u32 	%rd364, %r694, 4;
	add.s64 	%rd365, %rd24, %rd364;
	ld.local.f32 	%f2629, [%rd365];
	sub.f32 	%f2630, %f2629, %f10509;
	fma.rn.f32 	%f2631, %f2630, 0f3BBB989D, 0f3F000000;
	cvt.sat.f32.f32 	%f2632, %f2631;
	mov.f32 	%f2633, 0f4B400001;
	mov.f32 	%f2634, 0f437C0000;
	fma.rm.f32 	%f2635, %f2632, %f2634, %f2633;
	add.f32 	%f2636, %f2635, 0fCB40007F;
	neg.f32 	%f2637, %f2636;
	fma.rn.f32 	%f2638, %f2630, 0f3FB8AA3B, %f2637;
	fma.rn.f32 	%f2639, %f2630, 0f32A57060, %f2638;
	mov.b32 	%r335, %f2635;
	shl.b32 	%r336, %r335, 23;
	mov.b32 	%f2640, %r336;
	ex2.approx.ftz.f32 	%f2641, %f2639;
	mul.f32 	%f2642, %f2641, %f2640;
	mul.wide.u32 	%rd366, %r11, 128;
	add.s64 	%rd367, %rd12, %rd366;
	mul.wide.u32 	%rd368, %r684, 32;
	add.s64 	%rd369, %rd367, %rd368;
	add.s64 	%rd370, %rd369, %rd364;
	st.local.f32 	[%rd370], %f2642;
	add.f32 	%f10518, %f10518, %f2642;
$L__BB0_50:
	setp.lt.u32 	%p65, %r11, 15;
	rcp.rn.f32 	%f817, %f10518;
	mov.b32 	%r698, 0;
	@%p65 bra 	$L__BB0_53;
	mov.b32 	%r696, 0;
$L__BB0_52:
	.pragma "nounroll";
	mul.wide.u32 	%rd371, %r11, 128;
	add.s64 	%rd372, %rd12, %rd371;
	mul.wide.u32 	%rd373, %r684, 32;
	add.s64 	%rd374, %rd372, %rd373;
	mul.wide.u32 	%rd375, %r696, 4;
	add.s64 	%rd376, %rd374, %rd375;
	ld.local.v4.f32 	{%f2643, %f2644, %f2645, %f2646}, [%rd376];
	mul.f32 	%f2647, %f817, %f2643;
	mul.f32 	%f2648, %f817, %f2644;
	mul.f32 	%f2649, %f817, %f2645;
	mul.f32 	%f2650, %f817, %f2646;
	st.local.v4.f32 	[%rd376], {%f2647, %f2648, %f2649, %f2650};
	ld.local.v4.f32 	{%f2651, %f2652, %f2653, %f2654}, [%rd376+16];
	mul.f32 	%f2655, %f817, %f2651;
	mul.f32 	%f2656, %f817, %f2652;
	mul.f32 	%f2657, %f817, %f2653;
	mul.f32 	%f2658, %f817, %f2654;
	st.local.v4.f32 	[%rd376+16], {%f2655, %f2656, %f2657, %f2658};
	ld.local.v4.f32 	{%f2659, %f2660, %f2661, %f2662}, [%rd376+32];
	mul.f32 	%f2663, %f817, %f2659;
	mul.f32 	%f2664, %f817, %f2660;
	mul.f32 	%f2665, %f817, %f2661;
	mul.f32 	%f2666, %f817, %f2662;
	st.local.v4.f32 	[%rd376+32], {%f2663, %f2664, %f2665, %f2666};
	ld.local.v4.f32 	{%f2667, %f2668, %f2669, %f2670}, [%rd376+48];
	mul.f32 	%f2671, %f817, %f2667;
	mul.f32 	%f2672, %f817, %f2668;
	mul.f32 	%f2673, %f817, %f2669;
	mul.f32 	%f2674, %f817, %f2670;
	st.local.v4.f32 	[%rd376+48], {%f2671, %f2672, %f2673, %f2674};
	add.s32 	%r696, %r696, 16;
	and.b32  	%r698, %r683, -16;
	setp.ne.s32 	%p66, %r696, %r698;
	@%p66 bra 	$L__BB0_52;
$L__BB0_53:
	and.b32  	%r339, %r683, 15;
	setp.eq.s32 	%p67, %r339, 0;
	@%p67 bra 	$L__BB0_63;
	cvt.u32.u16 	%r340, %rs25;
	and.b32  	%r341, %r340, 15;
	add.s32 	%r342, %r341, -1;
	setp.lt.u32 	%p68, %r342, 7;
	@%p68 bra 	$L__BB0_56;
	mul.wide.u32 	%rd377, %r11, 128;
	add.s64 	%rd378, %rd12, %rd377;
	mul.wide.u32 	%rd379, %r684, 32;
	add.s64 	%rd380, %rd378, %rd379;
	mul.wide.u32 	%rd381, %r698, 4;
	add.s64 	%rd382, %rd380, %rd381;
	ld.local.f32 	%f2675, [%rd382];
	mul.f32 	%f2676, %f817, %f2675;
	st.local.f32 	[%rd382], %f2676;
	ld.local.f32 	%f2677, [%rd382+4];
	mul.f32 	%f2678, %f817, %f2677;
	st.local.f32 	[%rd382+4], %f2678;
	ld.local.f32 	%f2679, [%rd382+8];
	mul.f32 	%f2680, %f817, %f2679;
	st.local.f32 	[%rd382+8], %f2680;
	ld.local.f32 	%f2681, [%rd382+12];
	mul.f32 	%f2682, %f817, %f2681;
	st.local.f32 	[%rd382+12], %f2682;
	ld.local.f32 	%f2683, [%rd382+16];
	mul.f32 	%f2684, %f817, %f2683;
	st.local.f32 	[%rd382+16], %f2684;
	ld.local.f32 	%f2685, [%rd382+20];
	mul.f32 	%f2686, %f817, %f2685;
	st.local.f32 	[%rd382+20], %f2686;
	ld.local.f32 	%f2687, [%rd382+24];
	mul.f32 	%f2688, %f817, %f2687;
	st.local.f32 	[%rd382+24], %f2688;
	ld.local.f32 	%f2689, [%rd382+28];
	mul.f32 	%f2690, %f817, %f2689;
	st.local.f32 	[%rd382+28], %f2690;
	add.s32 	%r698, %r698, 8;
$L__BB0_56:
	cvt.u32.u16 	%r343, %rs25;
	and.b32  	%r344, %r343, 7;
	setp.eq.s32 	%p69, %r344, 0;
	@%p69 bra 	$L__BB0_63;
	cvt.u32.u16 	%r345, %rs24;
	and.b32  	%r346, %r345, 7;
	add.s32 	%r347, %r346, -1;
	setp.lt.u32 	%p70, %r347, 3;
	@%p70 bra 	$L__BB0_59;
	mul.wide.u32 	%rd383, %r11, 128;
	add.s64 	%rd384, %rd12, %rd383;
	mul.wide.u32 	%rd385, %r684, 32;
	add.s64 	%rd386, %rd384, %rd385;
	mul.wide.u32 	%rd387, %r698, 4;
	add.s64 	%rd388, %rd386, %rd387;
	ld.local.f32 	%f2691, [%rd388];
	mul.f32 	%f2692, %f817, %f2691;
	st.local.f32 	[%rd388], %f2692;
	ld.local.f32 	%f2693, [%rd388+4];
	mul.f32 	%f2694, %f817, %f2693;
	st.local.f32 	[%rd388+4], %f2694;
	ld.local.f32 	%f2695, [%rd388+8];
	mul.f32 	%f2696, %f817, %f2695;
	st.local.f32 	[%rd388+8], %f2696;
	ld.local.f32 	%f2697, [%rd388+12];
	mul.f32 	%f2698, %f817, %f2697;
	st.local.f32 	[%rd388+12], %f2698;
	add.s32 	%r698, %r698, 4;
$L__BB0_59:
	cvt.u32.u16 	%r348, %rs24;
	and.b32  	%r349, %r348, 3;
	setp.eq.s32 	%p71, %r349, 0;
	@%p71 bra 	$L__BB0_63;
	cvt.u32.u16 	%r350, %rs24;
	and.b32  	%r351, %r350, 3;
	setp.eq.s32 	%p72, %r351, 1;
	mul.wide.u32 	%rd389, %r11, 128;
	add.s64 	%rd390, %rd12, %rd389;
	mul.wide.u32 	%rd391, %r684, 32;
	add.s64 	%rd392, %rd390, %rd391;
	mul.wide.u32 	%rd393, %r698, 4;
	add.s64 	%rd394, %rd392, %rd393;
	ld.local.f32 	%f2699, [%rd394];
	mul.f32 	%f2700, %f817, %f2699;
	st.local.f32 	[%rd394], %f2700;
	@%p72 bra 	$L__BB0_63;
	cvt.u32.u16 	%r352, %rs24;
	and.b32  	%r353, %r352, 3;
	setp.eq.s32 	%p73, %r353, 2;
	mul.wide.u32 	%rd395, %r11, 128;
	add.s64 	%rd396, %rd12, %rd395;
	mul.wide.u32 	%rd397, %r684, 32;
	add.s64 	%rd398, %rd396, %rd397;
	mul.wide.u32 	%rd399, %r698, 4;
	add.s64 	%rd400, %rd398, %rd399;
	ld.local.f32 	%f2701, [%rd400+4];
	mul.f32 	%f2702, %f817, %f2701;
	st.local.f32 	[%rd400+4], %f2702;
	@%p73 bra 	$L__BB0_63;
	mul.wide.u32 	%rd401, %r11, 128;
	add.s64 	%rd402, %rd12, %rd401;
	mul.wide.u32 	%rd403, %r684, 32;
	add.s64 	%rd404, %rd402, %rd403;
	mul.wide.u32 	%rd405, %r698, 4;
	add.s64 	%rd406, %rd404, %rd405;
	ld.local.f32 	%f2703, [%rd406+8];
	mul.f32 	%f2704, %f817, %f2703;
	st.local.f32 	[%rd406+8], %f2704;
$L__BB0_63:
	mov.f32 	%f10526, 0f00000000;
	mov.b32 	%r702, 0;
	@%p65 bra 	$L__BB0_66;
	mov.f32 	%f10526, 0f00000000;
	mov.b32 	%r700, 0;
$L__BB0_65:
	.pragma "nounroll";
	mul.wide.u32 	%rd407, %r11, 128;
	add.s64 	%rd408, %rd12, %rd407;
	mul.wide.u32 	%rd409, %r684, 32;
	add.s64 	%rd410, %rd408, %rd409;
	mul.wide.u32 	%rd411, %r700, 4;
	add.s64 	%rd412, %rd410, %rd411;
	ld.local.v4.f32 	{%f2708, %f2709, %f2710, %f2711}, [%rd412];
	shl.b32 	%r356, %r684, 2;
	mul.wide.u32 	%rd413, %r356, 4;
	add.s64 	%rd414, %rd11, %rd413;
	mul.wide.u32 	%rd415, %r700, 64;
	add.s64 	%rd416, %rd414, %rd415;
	ld.local.f32 	%f2712, [%rd416];
	fma.rn.f32 	%f2713, %f2708, %f2712, %f10526;
	ld.local.f32 	%f2714, [%rd416+64];
	fma.rn.f32 	%f2715, %f2709, %f2714, %f2713;
	ld.local.f32 	%f2716, [%rd416+128];
	fma.rn.f32 	%f2717, %f2710, %f2716, %f2715;
	ld.local.f32 	%f2718, [%rd416+192];
	fma.rn.f32 	%f2719, %f2711, %f2718, %f2717;
	ld.local.v4.f32 	{%f2720, %f2721, %f2722, %f2723}, [%rd412+16];
	ld.local.f32 	%f2724, [%rd416+256];
	fma.rn.f32 	%f2725, %f2720, %f2724, %f2719;
	ld.local.f32 	%f2726, [%rd416+320];
	fma.rn.f32 	%f2727, %f2721, %f2726, %f2725;
	ld.local.f32 	%f2728, [%rd416+384];
	fma.rn.f32 	%f2729, %f2722, %f2728, %f2727;
	ld.local.f32 	%f2730, [%rd416+448];
	fma.rn.f32 	%f2731, %f2723, %f2730, %f2729;
	ld.local.v4.f32 	{%f2732, %f2733, %f2734, %f2735}, [%rd412+32];
	ld.local.f32 	%f2736, [%rd416+512];
	fma.rn.f32 	%f2737, %f2732, %f2736, %f2731;
	ld.local.f32 	%f2738, [%rd416+576];
	fma.rn.f32 	%f2739, %f2733, %f2738, %f2737;
	ld.local.f32 	%f2740, [%rd416+640];
	fma.rn.f32 	%f2741, %f2734, %f2740, %f2739;
	ld.local.f32 	%f2742, [%rd416+704];
	fma.rn.f32 	%f2743, %f2735, %f2742, %f2741;
	ld.local.v4.f32 	{%f2744, %f2745, %f2746, %f2747}, [%rd412+48];
	ld.local.f32 	%f2748, [%rd416+768];
	fma.rn.f32 	%f2749, %f2744, %f2748, %f2743;
	ld.local.f32 	%f2750, [%rd416+832];
	fma.rn.f32 	%f2751, %f2745, %f2750, %f2749;
	ld.local.f32 	%f2752, [%rd416+896];
	fma.rn.f32 	%f2753, %f2746, %f2752, %f2751;
	ld.local.f32 	%f2754, [%rd416+960];
	fma.rn.f32 	%f10526, %f2747, %f2754, %f2753;
	add.s32 	%r700, %r700, 16;
	and.b32  	%r702, %r683, -16;
	setp.ne.s32 	%p75, %r700, %r702;
	@%p75 bra 	$L__BB0_65;
$L__BB0_66:
	and.b32  	%r357, %r683, 15;
	setp.eq.s32 	%p76, %r357, 0;
	@%p76 bra 	$L__BB0_76;
	cvt.u32.u16 	%r358, %rs25;
	and.b32  	%r359, %r358, 15;
	add.s32 	%r360, %r359, -1;
	setp.lt.u32 	%p77, %r360, 7;
	@%p77 bra 	$L__BB0_69;
	mul.wide.u32 	%rd417, %r11, 128;
	add.s64 	%rd418, %rd12, %rd417;
	mul.wide.u32 	%rd419, %r684, 32;
	add.s64 	%rd420, %rd418, %rd419;
	mul.wide.u32 	%rd421, %r702, 4;
	add.s64 	%rd422, %rd420, %rd421;
	ld.local.f32 	%f2756, [%rd422];
	shl.b32 	%r361, %r684, 2;
	mul.wide.u32 	%rd423, %r361, 4;
	add.s64 	%rd424, %rd11, %rd423;
	mul.wide.u32 	%rd425, %r702, 64;
	add.s64 	%rd426, %rd424, %rd425;
	ld.local.f32 	%f2757, [%rd426];
	fma.rn.f32 	%f2758, %f2756, %f2757, %f10526;
	ld.local.f32 	%f2759, [%rd422+4];
	ld.local.f32 	%f2760, [%rd426+64];
	fma.rn.f32 	%f2761, %f2759, %f2760, %f2758;
	ld.local.f32 	%f2762, [%rd422+8];
	ld.local.f32 	%f2763, [%rd426+128];
	fma.rn.f32 	%f2764, %f2762, %f2763, %f2761;
	ld.local.f32 	%f2765, [%rd422+12];
	ld.local.f32 	%f2766, [%rd426+192];
	fma.rn.f32 	%f2767, %f2765, %f2766, %f2764;
	ld.local.f32 	%f2768, [%rd422+16];
	ld.local.f32 	%f2769, [%rd426+256];
	fma.rn.f32 	%f2770, %f2768, %f2769, %f2767;
	ld.local.f32 	%f2771, [%rd422+20];
	ld.local.f32 	%f2772, [%rd426+320];
	fma.rn.f32 	%f2773, %f2771, %f2772, %f2770;
	ld.local.f32 	%f2774, [%rd422+24];
	ld.local.f32 	%f2775, [%rd426+384];
	fma.rn.f32 	%f2776, %f2774, %f2775, %f2773;
	ld.local.f32 	%f2777, [%rd422+28];
	ld.local.f32 	%f2778, [%rd426+448];
	fma.rn.f32 	%f10526, %f2777, %f2778, %f2776;
	add.s32 	%r702, %r702, 8;
$L__BB0_69:
	cvt.u32.u16 	%r362, %rs25;
	and.b32  	%r363, %r362, 7;
	setp.eq.s32 	%p78, %r363, 0;
	@%p78 bra 	$L__BB0_76;
	cvt.u32.u16 	%r364, %rs24;
	and.b32  	%r365, %r364, 7;
	add.s32 	%r366, %r365, -1;
	setp.lt.u32 	%p79, %r366, 3;
	@%p79 bra 	$L__BB0_72;
	mul.wide.u32 	%rd427, %r11, 128;
	add.s64 	%rd428, %rd12, %rd427;
	mul.wide.u32 	%rd429, %r684, 32;
	add.s64 	%rd430, %rd428, %rd429;
	mul.wide.u32 	%rd431, %r702, 4;
	add.s64 	%rd432, %rd430, %rd431;
	ld.local.f32 	%f2780, [%rd432];
	shl.b32 	%r367, %r684, 2;
	mul.wide.u32 	%rd433, %r367, 4;
	add.s64 	%rd434, %rd11, %rd433;
	mul.wide.u32 	%rd435, %r702, 64;
	add.s64 	%rd436, %rd434, %rd435;
	ld.local.f32 	%f2781, [%rd436];
	fma.rn.f32 	%f2782, %f2780, %f2781, %f10526;
	ld.local.f32 	%f2783, [%rd432+4];
	ld.local.f32 	%f2784, [%rd436+64];
	fma.rn.f32 	%f2785, %f2783, %f2784, %f2782;
	ld.local.f32 	%f2786, [%rd432+8];
	ld.local.f32 	%f2787, [%rd436+128];
	fma.rn.f32 	%f2788, %f2786, %f2787, %f2785;
	ld.local.f32 	%f2789, [%rd432+12];
	ld.local.f32 	%f2790, [%rd436+192];
	fma.rn.f32 	%f10526, %f2789, %f2790, %f2788;
	add.s32 	%r702, %r702, 4;
$L__BB0_72:
	cvt.u32.u16 	%r368, %rs24;
	and.b32  	%r369, %r368, 3;
	setp.eq.s32 	%p80, %r369, 0;
	@%p80 bra 	$L__BB0_76;
	cvt.u32.u16 	%r370, %rs24;
	and.b32  	%r371, %r370, 3;
	setp.eq.s32 	%p81, %r371, 1;
	mul.wide.u32 	%rd437, %r11, 128;
	add.s64 	%rd438, %rd12, %rd437;
	mul.wide.u32 	%rd439, %r684, 32;
	add.s64 	%rd440, %rd438, %rd439;
	mul.wide.u32 	%rd441, %r702, 4;
	add.s64 	%rd442, %rd440, %rd441;
	ld.local.f32 	%f2791, [%rd442];
	shl.b32 	%r372, %r684, 2;
	mul.wide.u32 	%rd443, %r372, 4;
	add.s64 	%rd444, %rd11, %rd443;
	mul.wide.u32 	%rd445, %r702, 64;
	add.s64 	%rd446, %rd444, %rd445;
	ld.local.f32 	%f2792, [%rd446];
	fma.rn.f32 	%f10526, %f2791, %f2792, %f10526;
	@%p81 bra 	$L__BB0_76;
	cvt.u32.u16 	%r373, %rs24;
	and.b32  	%r374, %r373, 3;
	setp.eq.s32 	%p82, %r374, 2;
	mul.wide.u32 	%rd447, %r11, 128;
	add.s64 	%rd448, %rd12, %rd447;
	mul.wide.u32 	%rd449, %r684, 32;
	add.s64 	%rd450, %rd448, %rd449;
	mul.wide.u32 	%rd451, %r702, 4;
	add.s64 	%rd452, %rd450, %rd451;
	ld.local.f32 	%f2793, [%rd452+4];
	shl.b32 	%r375, %r684, 2;
	mul.wide.u32 	%rd453, %r375, 4;
	add.s64 	%rd454, %rd11, %rd453;
	mul.wide.u32 	%rd455, %r702, 64;
	add.s64 	%rd456, %rd454, %rd455;
	ld.local.f32 	%f2794, [%rd456+64];
	fma.rn.f32 	%f10526, %f2793, %f2794, %f10526;
	@%p82 bra 	$L__BB0_76;
	mul.wide.u32 	%rd457, %r11, 128;
	add.s64 	%rd458, %rd12, %rd457;
	mul.wide.u32 	%rd459, %r684, 32;
	add.s64 	%rd460, %rd458, %rd459;
	mul.wide.u32 	%rd461, %r702, 4;
	add.s64 	%rd462, %rd460, %rd461;
	ld.local.f32 	%f2795, [%rd462+8];
	shl.b32 	%r376, %r684, 2;
	mul.wide.u32 	%rd463, %r376, 4;
	add.s64 	%rd464, %rd11, %rd463;
	mul.wide.u32 	%rd465, %r702, 64;
	add.s64 	%rd466, %rd464, %rd465;
	ld.local.f32 	%f2796, [%rd466+128];
	fma.rn.f32 	%f10526, %f2795, %f2796, %f10526;
$L__BB0_76:
	shl.b32 	%r378, %r684, 2;
	mul.wide.u32 	%rd467, %r11, 64;
	add.s64 	%rd468, %rd13, %rd467;
	mul.wide.u32 	%rd469, %r378, 4;
	add.s64 	%rd470, %rd468, %rd469;
	st.local.f32 	[%rd470], %f10526;
	mov.f32 	%f10534, 0f00000000;
	mov.b32 	%r706, 0;
	@%p65 bra 	$L__BB0_79;
	mov.f32 	%f10534, 0f00000000;
	mov.b32 	%r704, 0;
$L__BB0_78:
	.pragma "nounroll";
	mul.wide.u32 	%rd471, %r11, 128;
	add.s64 	%rd472, %rd12, %rd471;
	mul.wide.u32 	%rd473, %r684, 32;
	add.s64 	%rd474, %rd472, %rd473;
	mul.wide.u32 	%rd475, %r704, 4;
	add.s64 	%rd476, %rd474, %rd475;
	ld.local.v4.f32 	{%f2800, %f2801, %f2802, %f2803}, [%rd476];
	shl.b32 	%r380, %r684, 2;
	mul.wide.u32 	%rd477, %r380, 4;
	add.s64 	%rd478, %rd11, %rd477;
	mul.wide.u32 	%rd479, %r704, 64;
	add.s64 	%rd480, %rd478, %rd479;
	ld.local.f32 	%f2804, [%rd480+4];
	fma.rn.f32 	%f2805, %f2800, %f2804, %f10534;
	ld.local.f32 	%f2806, [%rd480+68];
	fma.rn.f32 	%f2807, %f2801, %f2806, %f2805;
	ld.local.f32 	%f2808, [%rd480+132];
	fma.rn.f32 	%f2809, %f2802, %f2808, %f2807;
	ld.local.f32 	%f2810, [%rd480+196];
	fma.rn.f32 	%f2811, %f2803, %f2810, %f2809;
	ld.local.v4.f32 	{%f2812, %f2813, %f2814, %f2815}, [%rd476+16];
	ld.local.f32 	%f2816, [%rd480+260];
	fma.rn.f32 	%f2817, %f2812, %f2816, %f2811;
	ld.local.f32 	%f2818, [%rd480+324];
	fma.rn.f32 	%f2819, %f2813, %f2818, %f2817;
	ld.local.f32 	%f2820, [%rd480+388];
	fma.rn.f32 	%f2821, %f2814, %f2820, %f2819;
	ld.local.f32 	%f2822, [%rd480+452];
	fma.rn.f32 	%f2823, %f2815, %f2822, %f2821;
	ld.local.v4.f32 	{%f2824, %f2825, %f2826, %f2827}, [%rd476+32];
	ld.local.f32 	%f2828, [%rd480+516];
	fma.rn.f32 	%f2829, %f2824, %f2828, %f2823;
	ld.local.f32 	%f2830, [%rd480+580];
	fma.rn.f32 	%f2831, %f2825, %f2830, %f2829;
	ld.local.f32 	%f2832, [%rd480+644];
	fma.rn.f32 	%f2833, %f2826, %f2832, %f2831;
	ld.local.f32 	%f2834, [%rd480+708];
	fma.rn.f32 	%f2835, %f2827, %f2834, %f2833;
	ld.local.v4.f32 	{%f2836, %f2837, %f2838, %f2839}, [%rd476+48];
	ld.local.f32 	%f2840, [%rd480+772];
	fma.rn.f32 	%f2841, %f2836, %f2840, %f2835;
	ld.local.f32 	%f2842, [%rd480+836];
	fma.rn.f32 	%f2843, %f2837, %f2842, %f2841;
	ld.local.f32 	%f2844, [%rd480+900];
	fma.rn.f32 	%f2845, %f2838, %f2844, %f2843;
	ld.local.f32 	%f2846, [%rd480+964];
	fma.rn.f32 	%f10534, %f2839, %f2846, %f2845;
	add.s32 	%r704, %r704, 16;
	and.b32  	%r706, %r683, -16;
	setp.ne.s32 	%p84, %r704, %r706;
	@%p84 bra 	$L__BB0_78;
$L__BB0_79:
	and.b32  	%r381, %r683, 15;
	setp.eq.s32 	%p85, %r381, 0;
	@%p85 bra 	$L__BB0_89;
	cvt.u32.u16 	%r382, %rs25;
	and.b32  	%r383, %r382, 15;
	add.s32 	%r384, %r383, -1;
	setp.lt.u32 	%p86, %r384, 7;
	@%p86 bra 	$L__BB0_82;
	mul.wide.u32 	%rd481, %r11, 128;
	add.s64 	%rd482, %rd12, %rd481;
	mul.wide.u32 	%rd483, %r684, 32;
	add.s64 	%rd484, %rd482, %rd483;
	mul.wide.u32 	%rd485, %r706, 4;
	add.s64 	%rd486, %rd484, %rd485;
	ld.local.f32 	%f2848, [%rd486];
	shl.b32 	%r385, %r684, 2;
	mul.wide.u32 	%rd487, %r385, 4;
	add.s64 	%rd488, %rd11, %rd487;
	mul.wide.u32 	%rd489, %r706, 64;
	add.s64 	%rd490, %rd488, %rd489;
	ld.local.f32 	%f2849, [%rd490+4];
	fma.rn.f32 	%f2850, %f2848, %f2849, %f10534;
	ld.local.f32 	%f2851, [%rd486+4];
	ld.local.f32 	%f2852, [%rd490+68];
	fma.rn.f32 	%f2853, %f2851, %f2852, %f2850;
	ld.local.f32 	%f2854, [%rd486+8];
	ld.local.f32 	%f2855, [%rd490+132];
	fma.rn.f32 	%f2856, %f2854, %f2855, %f2853;
	ld.local.f32 	%f2857, [%rd486+12];
	ld.local.f32 	%f2858, [%rd490+196];
	fma.rn.f32 	%f2859, %f2857, %f2858, %f2856;
	ld.local.f32 	%f2860, [%rd486+16];
	ld.local.f32 	%f2861, [%rd490+260];
	fma.rn.f32 	%f2862, %f2860, %f2861, %f2859;
	ld.local.f32 	%f2863, [%rd486+20];
	ld.local.f32 	%f2864, [%rd490+324];
	fma.rn.f32 	%f2865, %f2863, %f2864, %f2862;
	ld.local.f32 	%f2866, [%rd486+24];
	ld.local.f32 	%f2867, [%rd490+388];
	fma.rn.f32 	%f2868, %f2866, %f2867, %f2865;
	ld.local.f32 	%f2869, [%rd486+28];
	ld.local.f32 	%f2870, [%rd490+452];
	fma.rn.f32 	%f10534, %f2869, %f2870, %f2868;
	add.s32 	%r706, %r706, 8;
$L__BB0_82:
	cvt.u32.u16 	%r386, %rs25;
	and.b32  	%r387, %r386, 7;
	setp.eq.s32 	%p87, %r387, 0;
	@%p87 bra 	$L__BB0_89;
	cvt.u32.u16 	%r388, %rs24;
	and.b32  	%r389, %r388, 7;
	add.s32 	%r390, %r389, -1;
	setp.lt.u32 	%p88, %r390, 3;
	@%p88 bra 	$L__BB0_85;
	mul.wide.u32 	%rd491, %r11, 128;
	add.s64 	%rd492, %rd12, %rd491;
	mul.wide.u32 	%rd493, %r684, 32;
	add.s64 	%rd494, %rd492, %rd493;
	mul.wide.u32 	%rd495, %r706, 4;
	add.s64 	%rd496, %rd494, %rd495;
	ld.local.f32 	%f2872, [%rd496];
	shl.b32 	%r391, %r684, 2;
	mul.wide.u32 	%rd497, %r391, 4;
	add.s64 	%rd498, %rd11, %rd497;
	mul.wide.u32 	%rd499, %r706, 64;
	add.s64 	%rd500, %rd498, %rd499;
	ld.local.f32 	%f2873, [%rd500+4];
	fma.rn.f32 	%f2874, %f2872, %f2873, %f10534;
	ld.local.f32 	%f2875, [%rd496+4];
	ld.local.f32 	%f2876, [%rd500+68];
	fma.rn.f32 	%f2877, %f2875, %f2876, %f2874;
	ld.local.f32 	%f2878, [%rd496+8];
	ld.local.f32 	%f2879, [%rd500+132];
	fma.rn.f32 	%f2880, %f2878, %f2879, %f2877;
	ld.local.f32 	%f2881, [%rd496+12];
	ld.local.f32 	%f2882, [%rd500+196];
	fma.rn.f32 	%f10534, %f2881, %f2882, %f2880;
	add.s32 	%r706, %r706, 4;
$L__BB0_85:
	cvt.u32.u16 	%r392, %rs24;
	and.b32  	%r393, %r392, 3;
	setp.eq.s32 	%p89, %r393, 0;
	@%p89 bra 	$L__BB0_89;
	cvt.u32.u16 	%r394, %rs24;
	and.b32  	%r395, %r394, 3;
	setp.eq.s32 	%p90, %r395, 1;
	mul.wide.u32 	%rd501, %r11, 128;
	add.s64 	%rd502, %rd12, %rd501;
	mul.wide.u32 	%rd503, %r684, 32;
	add.s64 	%rd504, %rd502, %rd503;
	mul.wide.u32 	%rd505, %r706, 4;
	add.s64 	%rd506, %rd504, %rd505;
	ld.local.f32 	%f2883, [%rd506];
	shl.b32 	%r396, %r684, 2;
	mul.wide.u32 	%rd507, %r396, 4;
	add.s64 	%rd508, %rd11, %rd507;
	mul.wide.u32 	%rd509, %r706, 64;
	add.s64 	%rd510, %rd508, %rd509;
	ld.local.f32 	%f2884, [%rd510+4];
	fma.rn.f32 	%f10534, %f2883, %f2884, %f10534;
	@%p90 bra 	$L__BB0_89;
	cvt.u32.u16 	%r397, %rs24;
	and.b32  	%r398, %r397, 3;
	setp.eq.s32 	%p91, %r398, 2;
	mul.wide.u32 	%rd511, %r11, 128;
	add.s64 	%rd512, %rd12, %rd511;
	mul.wide.u32 	%rd513, %r684, 32;
	add.s64 	%rd514, %rd512, %rd513;
	mul.wide.u32 	%rd515, %r706, 4;
	add.s64 	%rd516, %rd514, %rd515;
	ld.local.f32 	%f2885, [%rd516+4];
	shl.b32 	%r399, %r684, 2;
	mul.wide.u32 	%rd517, %r399, 4;
	add.s64 	%rd518, %rd11, %rd517;
	mul.wide.u32 	%rd519, %r706, 64;
	add.s64 	%rd520, %rd518, %rd519;
	ld.local.f32 	%f2886, [%rd520+68];
	fma.rn.f32 	%f10534, %f2885, %f2886, %f10534;
	@%p91 bra 	$L__BB0_89;
	mul.wide.u32 	%rd521, %r11, 128;
	add.s64 	%rd522, %rd12, %rd521;
	mul.wide.u32 	%rd523, %r684, 32;
	add.s64 	%rd524, %rd522, %rd523;
	mul.wide.u32 	%rd525, %r706, 4;
	add.s64 	%rd526, %rd524, %rd525;
	ld.local.f32 	%f2887, [%rd526+8];
	shl.b32 	%r400, %r684, 2;
	mul.wide.u32 	%rd527, %r400, 4;
	add.s64 	%rd528, %rd11, %rd527;
	mul.wide.u32 	%rd529, %r706, 64;
	add.s64 	%rd530, %rd528, %rd529;
	ld.local.f32 	%f2888, [%rd530+132];
	fma.rn.f32 	%f10534, %f2887, %f2888, %f10534;
$L__BB0_89:
	mul.wide.u32 	%rd531, %r11, 64;
	add.s64 	%rd532, %rd13, %rd531;
	shl.b32 	%r402, %r684, 2;
	mul.wide.u32 	%rd533, %r402, 4;
	add.s64 	%rd534, %rd532, %rd533;
	st.local.f32 	[%rd534+4], %f10534;
	mov.f32 	%f10542, 0f00000000;
	mov.b32 	%r710, 0;
	@%p65 bra 	$L__BB0_92;
	mov.f32 	%f10542, 0f00000000;
	mov.b32 	%r708, 0;
$L__BB0_91:
	.pragma "nounroll";
	mul.wide.u32 	%rd535, %r11, 128;
	add.s64 	%rd536, %rd12, %rd535;
	mul.wide.u32 	%rd537, %r684, 32;
	add.s64 	%rd538, %rd536, %rd537;
	mul.wide.u32 	%rd539, %r708, 4;
	add.s64 	%rd540, %rd538, %rd539;
	ld.local.v4.f32 	{%f2892, %f2893, %f2894, %f2895}, [%rd540];
	shl.b32 	%r404, %r684, 2;
	mul.wide.u32 	%rd541, %r404, 4;
	add.s64 	%rd542, %rd11, %rd541;
	mul.wide.u32 	%rd543, %r708, 64;
	add.s64 	%rd544, %rd542, %rd543;
	ld.local.f32 	%f2896, [%rd544+8];
	fma.rn.f32 	%f2897, %f2892, %f2896, %f10542;
	ld.local.f32 	%f2898, [%rd544+72];
	fma.rn.f32 	%f2899, %f2893, %f2898, %f2897;
	ld.local.f32 	%f2900, [%rd544+136];
	fma.rn.f32 	%f2901, %f2894, %f2900, %f2899;
	ld.local.f32 	%f2902, [%rd544+200];
	fma.rn.f32 	%f2903, %f2895, %f2902, %f2901;
	ld.local.v4.f32 	{%f2904, %f2905, %f2906, %f2907}, [%rd540+16];
	ld.local.f32 	%f2908, [%rd544+264];
	fma.rn.f32 	%f2909, %f2904, %f2908, %f2903;
	ld.local.f32 	%f2910, [%rd544+328];
	fma.rn.f32 	%f2911, %f2905, %f2910, %f2909;
	ld.local.f32 	%f2912, [%rd544+392];
	fma.rn.f32 	%f2913, %f2906, %f2912, %f2911;
	ld.local.f32 	%f2914, [%rd544+456];
	fma.rn.f32 	%f2915, %f2907, %f2914, %f2913;
	ld.local.v4.f32 	{%f2916, %f2917, %f2918, %f2919}, [%rd540+32];
	ld.local.f32 	%f2920, [%rd544+520];
	fma.rn.f32 	%f2921, %f2916, %f2920, %f2915;
	ld.local.f32 	%f2922, [%rd544+584];
	fma.rn.f32 	%f2923, %f2917, %f2922, %f2921;
	ld.local.f32 	%f2924, [%rd544+648];
	fma.rn.f32 	%f2925, %f2918, %f2924, %f2923;
	ld.local.f32 	%f2926, [%rd544+712];
	fma.rn.f32 	%f2927, %f2919, %f2926, %f2925;
	ld.local.v4.f32 	{%f2928, %f2929, %f2930, %f2931}, [%rd540+48];
	ld.local.f32 	%f2932, [%rd544+776];
	fma.rn.f32 	%f2933, %f2928, %f2932, %f2927;
	ld.local.f32 	%f2934, [%rd544+840];
	fma.rn.f32 	%f2935, %f2929, %f2934, %f2933;
	ld.local.f32 	%f2936, [%rd544+904];
	fma.rn.f32 	%f2937, %f2930, %f2936, %f2935;
	ld.local.f32 	%f2938, [%rd544+968];
	fma.rn.f32 	%f10542, %f2931, %f2938, %f2937;
	add.s32 	%r708, %r708, 16;
	and.b32  	%r710, %r683, -16;
	setp.ne.s32 	%p93, %r708, %r710;
	@%p93 bra 	$L__BB0_91;
$L__BB0_92:
	and.b32  	%r405, %r683, 15;
	setp.eq.s32 	%p94, %r405, 0;
	@%p94 bra 	$L__BB0_102;
	cvt.u32.u16 	%r406, %rs25;
	and.b32  	%r407, %r406, 15;
	add.s32 	%r408, %r407, -1;
	setp.lt.u32 	%p95, %r408, 7;
	@%p95 bra 	$L__BB0_95;
	mul.wide.u32 	%rd545, %r11, 128;
	add.s64 	%rd546, %rd12, %rd545;
	mul.wide.u32 	%rd547, %r684, 32;
	add.s64 	%rd548, %rd546, %rd547;
	mul.wide.u32 	%rd549, %r710, 4;
	add.s64 	%rd550, %rd548, %rd549;
	ld.local.f32 	%f2940, [%rd550];
	shl.b32 	%r409, %r684, 2;
	mul.wide.u32 	%rd551, %r409, 4;
	add.s64 	%rd552, %rd11, %rd551;
	mul.wide.u32 	%rd553, %r710, 64;
	add.s64 	%rd554, %rd552, %rd553;
	ld.local.f32 	%f2941, [%rd554+8];
	fma.rn.f32 	%f2942, %f2940, %f2941, %f10542;
	ld.local.f32 	%f2943, [%rd550+4];
	ld.local.f32 	%f2944, [%rd554+72];
	fma.rn.f32 	%f2945, %f2943, %f2944, %f2942;
	ld.local.f32 	%f2946, [%rd550+8];
	ld.local.f32 	%f2947, [%rd554+136];
	fma.rn.f32 	%f2948, %f2946, %f2947, %f2945;
	ld.local.f32 	%f2949, [%rd550+12];
	ld.local.f32 	%f2950, [%rd554+200];
	fma.rn.f32 	%f2951, %f2949, %f2950, %f2948;
	ld.local.f32 	%f2952, [%rd550+16];
	ld.local.f32 	%f2953, [%rd554+264];
	fma.rn.f32 	%f2954, %f2952, %f2953, %f2951;
	ld.local.f32 	%f2955, [%rd550+20];
	ld.local.f32 	%f2956, [%rd554+328];
	fma.rn.f32 	%f2957, %f2955, %f2956, %f2954;
	ld.local.f32 	%f2958, [%rd550+24];
	ld.local.f32 	%f2959, [%rd554+392];
	fma.rn.f32 	%f2960, %f2958, %f2959, %f2957;
	ld.local.f32 	%f2961, [%rd550+28];
	ld.local.f32 	%f2962, [%rd554+456];
	fma.rn.f32 	%f10542, %f2961, %f2962, %f2960;
	add.s32 	%r710, %r710, 8;
$L__BB0_95:
	cvt.u32.u16 	%r410, %rs25;
	and.b32  	%r411, %r410, 7;
	setp.eq.s32 	%p96, %r411, 0;
	@%p96 bra 	$L__BB0_102;
	cvt.u32.u16 	%r412, %rs24;
	and.b32  	%r413, %r412, 7;
	add.s32 	%r414, %r413, -1;
	setp.lt.u32 	%p97, %r414, 3;
	@%p97 bra 	$L__BB0_98;
	mul.wide.u32 	%rd555, %r11, 128;
	add.s64 	%rd556, %rd12, %rd555;
	mul.wide.u32 	%rd557, %r684, 32;
	add.s64 	%rd558, %rd556, %rd557;
	mul.wide.u32 	%rd559, %r710, 4;
	add.s64 	%rd560, %rd558, %rd559;
	ld.local.f32 	%f2964, [%rd560];
	shl.b32 	%r415, %r684, 2;
	mul.wide.u32 	%rd561, %r415, 4;
	add.s64 	%rd562, %rd11, %rd561;
	mul.wide.u32 	%rd563, %r710, 64;
	add.s64 	%rd564, %rd562, %rd563;
	ld.local.f32 	%f2965, [%rd564+8];
	fma.rn.f32 	%f2966, %f2964, %f2965, %f10542;
	ld.local.f32 	%f2967, [%rd560+4];
	ld.local.f32 	%f2968, [%rd564+72];
	fma.rn.f32 	%f2969, %f2967, %f2968, %f2966;
	ld.local.f32 	%f2970, [%rd560+8];
	ld.local.f32 	%f2971, [%rd564+136];
	fma.rn.f32 	%f2972, %f2970, %f2971, %f2969;
	ld.local.f32 	%f2973, [%rd560+12];
	ld.local.f32 	%f2974, [%rd564+200];
	fma.rn.f32 	%f10542, %f2973, %f2974, %f2972;
	add.s32 	%r710, %r710, 4;
$L__BB0_98:
	cvt.u32.u16 	%r416, %rs24;
	and.b32  	%r417, %r416, 3;
	setp.eq.s32 	%p98, %r417, 0;
	@%p98 bra 	$L__BB0_102;
	cvt.u32.u16 	%r418, %rs24;
	and.b32  	%r419, %r418, 3;
	setp.eq.s32 	%p99, %r419, 1;
	mul.wide.u32 	%rd565, %r11, 128;
	add.s64 	%rd566, %rd12, %rd565;
	mul.wide.u32 	%rd567, %r684, 32;
	add.s64 	%rd568, %rd566, %rd567;
	mul.wide.u32 	%rd569, %r710, 4;
	add.s64 	%rd570, %rd568, %rd569;
	ld.local.f32 	%f2975, [%rd570];
	shl.b32 	%r420, %r684, 2;
	mul.wide.u32 	%rd571, %r420, 4;
	add.s64 	%rd572, %rd11, %rd571;
	mul.wide.u32 	%rd573, %r710, 64;
	add.s64 	%rd574, %rd572, %rd573;
	ld.local.f32 	%f2976, [%rd574+8];
	fma.rn.f32 	%f10542, %f2975, %f2976, %f10542;
	@%p99 bra 	$L__BB0_102;
	cvt.u32.u16 	%r421, %rs24;
	and.b32  	%r422, %r421, 3;
	setp.eq.s32 	%p100, %r422, 2;
	mul.wide.u32 	%rd575, %r11, 128;
	add.s64 	%rd576, %rd12, %rd575;
	mul.wide.u32 	%rd577, %r684, 32;
	add.s64 	%rd578, %rd576, %rd577;
	mul.wide.u32 	%rd579, %r710, 4;
	add.s64 	%rd580, %rd578, %rd579;
	ld.local.f32 	%f2977, [%rd580+4];
	shl.b32 	%r423, %r684, 2;
	mul.wide.u32 	%rd581, %r423, 4;
	add.s64 	%rd582, %rd11, %rd581;
	mul.wide.u32 	%rd583, %r710, 64;
	add.s64 	%rd584, %rd582, %rd583;
	ld.local.f32 	%f2978, [%rd584+72];
	fma.rn.f32 	%f10542, %f2977, %f2978, %f10542;
	@%p100 bra 	$L__BB0_102;
	mul.wide.u32 	%rd585, %r11, 128;
	add.s64 	%rd586, %rd12, %rd585;
	mul.wide.u32 	%rd587, %r684, 32;
	add.s64 	%rd588, %rd586, %rd587;
	mul.wide.u32 	%rd589, %r710, 4;
	add.s64 	%rd590, %rd588, %rd589;
	ld.local.f32 	%f2979, [%rd590+8];
	shl.b32 	%r424, %r684, 2;
	mul.wide.u32 	%rd591, %r424, 4;
	add.s64 	%rd592, %rd11, %rd591;
	mul.wide.u32 	%rd593, %r710, 64;
	add.s64 	%rd594, %rd592, %rd593;
	ld.local.f32 	%f2980, [%rd594+136];
	fma.rn.f32 	%f10542, %f2979, %f2980, %f10542;
$L__BB0_102:
	mul.wide.u32 	%rd595, %r11, 64;
	add.s64 	%rd596, %rd13, %rd595;
	shl.b32 	%r426, %r684, 2;
	mul.wide.u32 	%rd597, %r426, 4;
	add.s64 	%rd598, %rd596, %rd597;
	st.local.f32 	[%rd598+8], %f10542;
	mov.f32 	%f10550, 0f00000000;
	mov.b32 	%r714, 0;
	@%p65 bra 	$L__BB0_105;
	mov.f32 	%f10550, 0f00000000;
	mov.b32 	%r712, 0;
$L__BB0_104:
	.pragma "nounroll";
	mul.wide.u32 	%rd599, %r11, 128;
	add.s64 	%rd600, %rd12, %rd599;
	mul.wide.u32 	%rd601, %r684, 32;
	add.s64 	%rd602, %rd600, %rd601;
	mul.wide.u32 	%rd603, %r712, 4;
	add.s64 	%rd604, %rd602, %rd603;
	ld.local.v4.f32 	{%f2984, %f2985, %f2986, %f2987}, [%rd604];
	shl.b32 	%r428, %r684, 2;
	mul.wide.u32 	%rd605, %r428, 4;
	add.s64 	%rd606, %rd11, %rd605;
	mul.wide.u32 	%rd607, %r712, 64;
	add.s64 	%rd608, %rd606, %rd607;
	ld.local.f32 	%f2988, [%rd608+12];
	fma.rn.f32 	%f2989, %f2984, %f2988, %f10550;
	ld.local.f32 	%f2990, [%rd608+76];
	fma.rn.f32 	%f2991, %f2985, %f2990, %f2989;
	ld.local.f32 	%f2992, [%rd608+140];
	fma.rn.f32 	%f2993, %f2986, %f2992, %f2991;
	ld.local.f32 	%f2994, [%rd608+204];
	fma.rn.f32 	%f2995, %f2987, %f2994, %f2993;
	ld.local.v4.f32 	{%f2996, %f2997, %f2998, %f2999}, [%rd604+16];
	ld.local.f32 	%f3000, [%rd608+268];
	fma.rn.f32 	%f3001, %f2996, %f3000, %f2995;
	ld.local.f32 	%f3002, [%rd608+332];
	fma.rn.f32 	%f3003, %f2997, %f3002, %f3001;
	ld.local.f32 	%f3004, [%rd608+396];
	fma.rn.f32 	%f3005, %f2998, %f3004, %f3003;
	ld.local.f32 	%f3006, [%rd608+460];
	fma.rn.f32 	%f3007, %f2999, %f3006, %f3005;
	ld.local.v4.f32 	{%f3008, %f3009, %f3010, %f3011}, [%rd604+32];
	ld.local.f32 	%f3012, [%rd608+524];
	fma.rn.f32 	%f3013, %f3008, %f3012, %f3007;
	ld.local.f32 	%f3014, [%rd608+588];
	fma.rn.f32 	%f3015, %f3009, %f3014, %f3013;
	ld.local.f32 	%f3016, [%rd608+652];
	fma.rn.f32 	%f3017, %f3010, %f3016, %f3015;
	ld.local.f32 	%f3018, [%rd608+716];
	fma.rn.f32 	%f3019, %f3011, %f3018, %f3017;
	ld.local.v4.f32 	{%f3020, %f3021, %f3022, %f3023}, [%rd604+48];
	ld.local.f32 	%f3024, [%rd608+780];
	fma.rn.f32 	%f3025, %f3020, %f3024, %f3019;
	ld.local.f32 	%f3026, [%rd608+844];
	fma.rn.f32 	%f3027, %f3021, %f3026, %f3025;
	ld.local.f32 	%f3028, [%rd608+908];
	fma.rn.f32 	%f3029, %f3022, %f3028, %f3027;
	ld.local.f32 	%f3030, [%rd608+972];
	fma.rn.f32 	%f10550, %f3023, %f3030, %f3029;
	add.s32 	%r712, %r712, 16;
	and.b32  	%r714, %r683, -16;
	setp.ne.s32 	%p102, %r712, %r714;
	@%p102 bra 	$L__BB0_104;
$L__BB0_105:
	and.b32  	%r429, %r683, 15;
	setp.eq.s32 	%p103, %r429, 0;
	@%p103 bra 	$L__BB0_115;
	cvt.u32.u16 	%r430, %rs25;
	and.b32  	%r431, %r430, 15;
	add.s32 	%r432, %r431, -1;
	setp.lt.u32 	%p104, %r432, 7;
	@%p104 bra 	$L__BB0_108;
	mul.wide.u32 	%rd609, %r11, 128;
	add.s64 	%rd610, %rd12, %rd609;
	mul.wide.u32 	%rd611, %r684, 32;
	add.s64 	%rd612, %rd610, %rd611;
	mul.wide.u32 	%rd613, %r714, 4;
	add.s64 	%rd614, %rd612, %rd613;
	ld.local.f32 	%f3032, [%rd614];
	shl.b32 	%r433, %r684, 2;
	mul.wide.u32 	%rd615, %r433, 4;
	add.s64 	%rd616, %rd11, %rd615;
	mul.wide.u32 	%rd617, %r714, 64;
	add.s64 	%rd618, %rd616, %rd617;
	ld.local.f32 	%f3033, [%rd618+12];
	fma.rn.f32 	%f3034, %f3032, %f3033, %f10550;
	ld.local.f32 	%f3035, [%rd614+4];
	ld.local.f32 	%f3036, [%rd618+76];
	fma.rn.f32 	%f3037, %f3035, %f3036, %f3034;
	ld.local.f32 	%f3038, [%rd614+8];
	ld.local.f32 	%f3039, [%rd618+140];
	fma.rn.f32 	%f3040, %f3038, %f3039, %f3037;
	ld.local.f32 	%f3041, [%rd614+12];
	ld.local.f32 	%f3042, [%rd618+204];
	fma.rn.f32 	%f3043, %f3041, %f3042, %f3040;
	ld.local.f32 	%f3044, [%rd614+16];
	ld.local.f32 	%f3045, [%rd618+268];
	fma.rn.f32 	%f3046, %f3044, %f3045, %f3043;
	ld.local.f32 	%f3047, [%rd614+20];
	ld.local.f32 	%f3048, [%rd618+332];
	fma.rn.f32 	%f3049, %f3047, %f3048, %f3046;
	ld.local.f32 	%f3050, [%rd614+24];
	ld.local.f32 	%f3051, [%rd618+396];
	fma.rn.f32 	%f3052, %f3050, %f3051, %f3049;
	ld.local.f32 	%f3053, [%rd614+28];
	ld.local.f32 	%f3054, [%rd618+460];
	fma.rn.f32 	%f10550, %f3053, %f3054, %f3052;
	add.s32 	%r714, %r714, 8;
$L__BB0_108:
	cvt.u32.u16 	%r434, %rs25;
	and.b32  	%r435, %r434, 7;
	setp.eq.s32 	%p105, %r435, 0;
	@%p105 bra 	$L__BB0_115;
	cvt.u32.u16 	%r436, %rs24;
	and.b32  	%r437, %r436, 7;
	add.s32 	%r438, %r437, -1;
	setp.lt.u32 	%p106, %r438, 3;
	@%p106 bra 	$L__BB0_111;
	mul.wide.u32 	%rd619, %r11, 128;
	add.s64 	%rd620, %rd12, %rd619;
	mul.wide.u32 	%rd621, %r684, 32;
	add.s64 	%rd622, %rd620, %rd621;
	mul.wide.u32 	%rd623, %r714, 4;
	add.s64 	%rd624, %rd622, %rd623;
	ld.local.f32 	%f3056, [%rd624];
	shl.b32 	%r439, %r684, 2;
	mul.wide.u32 	%rd625, %r439, 4;
	add.s64 	%rd626, %rd11, %rd625;
	mul.wide.u32 	%rd627, %r714, 64;
	add.s64 	%rd628, %rd626, %rd627;
	ld.local.f32 	%f3057, [%rd628+12];
	fma.rn.f32 	%f3058, %f3056, %f3057, %f10550;
	ld.local.f32 	%f3059, [%rd624+4];
	ld.local.f32 	%f3060, [%rd628+76];
	fma.rn.f32 	%f3061, %f3059, %f3060, %f3058;
	ld.local.f32 	%f3062, [%rd624+8];
	ld.local.f32 	%f3063, [%rd628+140];
	fma.rn.f32 	%f3064, %f3062, %f3063, %f3061;
	ld.local.f32 	%f3065, [%rd624+12];
	ld.local.f32 	%f3066, [%rd628+204];
	fma.rn.f32 	%f10550, %f3065, %f3066, %f3064;
	add.s32 	%r714, %r714, 4;
$L__BB0_111:
	cvt.u32.u16 	%r440, %rs24;
	and.b32  	%r441, %r440, 3;
	setp.eq.s32 	%p107, %r441, 0;
	@%p107 bra 	$L__BB0_115;
	cvt.u32.u16 	%r442, %rs24;
	and.b32  	%r443, %r442, 3;
	setp.eq.s32 	%p108, %r443, 1;
	mul.wide.u32 	%rd629, %r11, 128;
	add.s64 	%rd630, %rd12, %rd629;
	mul.wide.u32 	%rd631, %r684, 32;
	add.s64 	%rd632, %rd630, %rd631;
	mul.wide.u32 	%rd633, %r714, 4;
	add.s64 	%rd634, %rd632, %rd633;
	ld.local.f32 	%f3067, [%rd634];
	shl.b32 	%r444, %r684, 2;
	mul.wide.u32 	%rd635, %r444, 4;
	add.s64 	%rd636, %rd11, %rd635;
	mul.wide.u32 	%rd637, %r714, 64;
	add.s64 	%rd638, %rd636, %rd637;
	ld.local.f32 	%f3068, [%rd638+12];
	fma.rn.f32 	%f10550, %f3067, %f3068, %f10550;
	@%p108 bra 	$L__BB0_115;
	cvt.u32.u16 	%r445, %rs24;
	and.b32  	%r446, %r445, 3;
	setp.eq.s32 	%p109, %r446, 2;
	mul.wide.u32 	%rd639, %r11, 128;
	add.s64 	%rd640, %rd12, %rd639;
	mul.wide.u32 	%rd641, %r684, 32;
	add.s64 	%rd642, %rd640, %rd641;
	mul.wide.u32 	%rd643, %r714, 4;
	add.s64 	%rd644, %rd642, %rd643;
	ld.local.f32 	%f3069, [%rd644+4];
	shl.b32 	%r447, %r684, 2;
	mul.wide.u32 	%rd645, %r447, 4;
	add.s64 	%rd646, %rd11, %rd645;
	mul.wide.u32 	%rd647, %r714, 64;
	add.s64 	%rd648, %rd646, %rd647;
	ld.local.f32 	%f3070, [%rd648+76];
	fma.rn.f32 	%f10550, %f3069, %f3070, %f10550;
	@%p109 bra 	$L__BB0_115;
	mul.wide.u32 	%rd649, %r11, 128;
	add.s64 	%rd650, %rd12, %rd649;
	mul.wide.u32 	%rd651, %r684, 32;
	add.s64 	%rd652, %rd650, %rd651;
	mul.wide.u32 	%rd653, %r714, 4;
	add.s64 	%rd654, %rd652, %rd653;
	ld.local.f32 	%f3071, [%rd654+8];
	shl.b32 	%r448, %r684, 2;
	mul.wide.u32 	%rd655, %r448, 4;
	add.s64 	%rd656, %rd11, %rd655;
	mul.wide.u32 	%rd657, %r714, 64;
	add.s64 	%rd658, %rd656, %rd657;
	ld.local.f32 	%f3072, [%rd658+140];
	fma.rn.f32 	%f10550, %f3071, %f3072, %f10550;
$L__BB0_115:
	mul.wide.u32 	%rd659, %r11, 64;
	add.s64 	%rd660, %rd13, %rd659;
	shl.b32 	%r449, %r684, 2;
	mul.wide.u32 	%rd661, %r449, 4;
	add.s64 	%rd662, %rd660, %rd661;
	st.local.f32 	[%rd662+12], %f10550;
	add.s32 	%r684, %r684, 1;
	setp.ne.s32 	%p110, %r684, 4;
	@%p110 bra 	$L__BB0_16;
	mov.u64 	%rd663, %rd223;
	ld.param.u64 	%rd664, [%rd663+48];
	cvta.to.global.u64 	%rd665, %rd664;
	ld.global.f32 	%f3073, [%rd665];
	mul.wide.u32 	%rd666, %r11, 64;
	add.s64 	%rd667, %rd13, %rd666;
	ld.local.v4.f32 	{%f3074, %f3075, %f3076, %f3077}, [%rd667];
	fma.rn.f32 	%f3078, %f3073, %f3074, 0f00000000;
	ld.global.f32 	%f3079, [%rd665+4];
	fma.rn.f32 	%f3080, %f3079, %f3075, %f3078;
	ld.global.f32 	%f3081, [%rd665+8];
	fma.rn.f32 	%f3082, %f3081, %f3076, %f3080;
	ld.global.f32 	%f3083, [%rd665+12];
	fma.rn.f32 	%f3084, %f3083, %f3077, %f3082;
	ld.global.f32 	%f3085, [%rd665+16];
	ld.local.v4.f32 	{%f3086, %f3087, %f3088, %f3089}, [%rd667+16];
	fma.rn.f32 	%f3090, %f3085, %f3086, %f3084;
	ld.global.f32 	%f3091, [%rd665+20];
	fma.rn.f32 	%f3092, %f3091, %f3087, %f3090;
	ld.global.f32 	%f3093, [%rd665+24];
	fma.rn.f32 	%f3094, %f3093, %f3088, %f3092;
	ld.global.f32 	%f3095, [%rd665+28];
	fma.rn.f32 	%f3096, %f3095, %f3089, %f3094;
	ld.global.f32 	%f3097, [%rd665+32];
	ld.local.v4.f32 	{%f3098, %f3099, %f3100, %f3101}, [%rd667+32];
	fma.rn.f32 	%f3102, %f3097, %f3098, %f3096;
	ld.global.f32 	%f3103, [%rd665+36];
	fma.rn.f32 	%f3104, %f3103, %f3099, %f3102;
	ld.global.f32 	%f3105, [%rd665+40];
	fma.rn.f32 	%f3106, %f3105, %f3100, %f3104;
	ld.global.f32 	%f3107, [%rd665+44];
	fma.rn.f32 	%f3108, %f3107, %f3101, %f3106;
	ld.global.f32 	%f3109, [%rd665+48];
	ld.local.v4.f32 	{%f3110, %f3111, %f3112, %f3113}, [%rd667+48];
	fma.rn.f32 	%f3114, %f3109, %f3110, %f3108;
	ld.global.f32 	%f3115, [%rd665+52];
	fma.rn.f32 	%f3116, %f3115, %f3111, %f3114;
	ld.global.f32 	%f3117, [%rd665+56];
	fma.rn.f32 	%f3118, %f3117, %f3112, %f3116;
	ld.global.f32 	%f3119, [%rd665+60];
	fma.rn.f32 	%f3120, %f3119, %f3113, %f3118;
	ld.global.f32 	%f3121, [%rd665+64];
	fma.rn.f32 	%f3122, %f3121, %f3074, 0f00000000;
	ld.global.f32 	%f3123, [%rd665+68];
	fma.rn.f32 	%f3124, %f3123, %f3075, %f3122;
	ld.global.f32 	%f3125, [%rd665+72];
	fma.rn.f32 	%f3126, %f3125, %f3076, %f3124;
	ld.global.f32 	%f3127, [%rd665+76];
	fma.rn.f32 	%f3128, %f3127, %f3077, %f3126;
	ld.global.f32 	%f3129, [%rd665+80];
	fma.rn.f32 	%f3130, %f3129, %f3086, %f3128;
	ld.global.f32 	%f3131, [%rd665+84];
	fma.rn.f32 	%f3132, %f3131, %f3087, %f3130;
	ld.global.f32 	%f3133, [%rd665+88];
	fma.rn.f32 	%f3134, %f3133, %f3088, %f3132;
	ld.global.f32 	%f3135, [%rd665+92];
	fma.rn.f32 	%f3136, %f3135, %f3089, %f3134;
	ld.global.f32 	%f3137, [%rd665+96];
	fma.rn.f32 	%f3138, %f3137, %f3098, %f3136;
	ld.global.f32 	%f3139, [%rd665+100];
	fma.rn.f32 	%f3140, %f3139, %f3099, %f3138;
	ld.global.f32 	%f3141, [%rd665+104];
	fma.rn.f32 	%f3142, %f3141, %f3100, %f3140;
	ld.global.f32 	%f3143, [%rd665+108];
	fma.rn.f32 	%f3144, %f3143, %f3101, %f3142;
	ld.global.f32 	%f3145, [%rd665+112];
	fma.rn.f32 	%f3146, %f3145, %f3110, %f3144;
	ld.global.f32 	%f3147, [%rd665+116];
	fma.rn.f32 	%f3148, %f3147, %f3111, %f3146;
	ld.global.f32 	%f3149, [%rd665+120];
	fma.rn.f32 	%f3150, %f3149, %f3112, %f3148;
	ld.global.f32 	%f3151, [%rd665+124];
	fma.rn.f32 	%f3152, %f3151, %f3113, %f3150;
	ld.global.f32 	%f3153, [%rd665+128];
	fma.rn.f32 	%f3154, %f3153, %f3074, 0f00000000;
	ld.global.f32 	%f3155, [%rd665+132];
	fma.rn.f32 	%f3156, %f3155, %f3075, %f3154;
	ld.global.f32 	%f3157, [%rd665+136];
	fma.rn.f32 	%f3158, %f3157, %f3076, %f3156;
	ld.global.f32 	%f3159, [%rd665+140];
	fma.rn.f32 	%f3160, %f3159, %f3077, %f3158;
	ld.global.f32 	%f3161, [%rd665+144];
	fma.rn.f32 	%f3162, %f3161, %f3086, %f3160;
	ld.global.f32 	%f3163, [%rd665+148];
	fma.rn.f32 	%f3164, %f3163, %f3087, %f3162;
	ld.global.f32 	%f3165, [%rd665+152];
	fma.rn.f32 	%f3166, %f3165, %f3088, %f3164;
	ld.global.f32 	%f3167, [%rd665+156];
	fma.rn.f32 	%f3168, %f3167, %f3089, %f3166;
	ld.global.f32 	%f3169, [%rd665+160];
	fma.rn.f32 	%f3170, %f3169, %f3098, %f3168;
	ld.global.f32 	%f3171, [%rd665+164];
	fma.rn.f32 	%f3172, %f3171, %f3099, %f3170;
	ld.global.f32 	%f3173, [%rd665+168];
	fma.rn.f32 	%f3174, %f3173, %f3100, %f3172;
	ld.global.f32 	%f3175, [%rd665+172];
	fma.rn.f32 	%f3176, %f3175, %f3101, %f3174;
	ld.global.f32 	%f3177, [%rd665+176];
	fma.rn.f32 	%f3178, %f3177, %f3110, %f3176;
	ld.global.f32 	%f3179, [%rd665+180];
	fma.rn.f32 	%f3180, %f3179, %f3111, %f3178;
	ld.global.f32 	%f3181, [%rd665+184];
	fma.rn.f32 	%f3182, %f3181, %f3112, %f3180;
	ld.global.f32 	%f3183, [%rd665+188];
	fma.rn.f32 	%f3184, %f3183, %f3113, %f3182;
	ld.global.f32 	%f3185, [%rd665+192];
	fma.rn.f32 	%f3186, %f3185, %f3074, 0f00000000;
	ld.global.f32 	%f3187, [%rd665+196];
	fma.rn.f32 	%f3188, %f3187, %f3075, %f3186;
	ld.global.f32 	%f3189, [%rd665+200];
	fma.rn.f32 	%f3190, %f3189, %f3076, %f3188;
	ld.global.f32 	%f3191, [%rd665+204];
	fma.rn.f32 	%f3192, %f3191, %f3077, %f3190;
	ld.global.f32 	%f3193, [%rd665+208];
	fma.rn.f32 	%f3194, %f3193, %f3086, %f3192;
	ld.global.f32 	%f3195, [%rd665+212];
	fma.rn.f32 	%f3196, %f3195, %f3087, %f3194;
	ld.global.f32 	%f3197, [%rd665+216];
	fma.rn.f32 	%f3198, %f3197, %f3088, %f3196;
	ld.global.f32 	%f3199, [%rd665+220];
	fma.rn.f32 	%f3200, %f3199, %f3089, %f3198;
	ld.global.f32 	%f3201, [%rd665+224];
	fma.rn.f32 	%f3202, %f3201, %f3098, %f3200;
	ld.global.f32 	%f3203, [%rd665+228];
	fma.rn.f32 	%f3204, %f3203, %f3099, %f3202;
	ld.global.f32 	%f3205, [%rd665+232];
	fma.rn.f32 	%f3206, %f3205, %f3100, %f3204;
	ld.global.f32 	%f3207, [%rd665+236];
	fma.rn.f32 	%f3208, %f3207, %f3101, %f3206;
	ld.global.f32 	%f3209, [%rd665+240];
	fma.rn.f32 	%f3210, %f3209, %f3110, %f3208;
	ld.global.f32 	%f3211, [%rd665+244];
	fma.rn.f32 	%f3212, %f3211, %f3111, %f3210;
	ld.global.f32 	%f3213, [%rd665+248];
	fma.rn.f32 	%f3214, %f3213, %f3112, %f3212;
	ld.global.f32 	%f3215, [%rd665+252];
	fma.rn.f32 	%f3216, %f3215, %f3113, %f3214;
	ld.global.f32 	%f3217, [%rd665+256];
	fma.rn.f32 	%f3218, %f3217, %f3074, 0f00000000;
	ld.global.f32 	%f3219, [%rd665+260];
	fma.rn.f32 	%f3220, %f3219, %f3075, %f3218;
	ld.global.f32 	%f3221, [%rd665+264];
	fma.rn.f32 	%f3222, %f3221, %f3076, %f3220;
	ld.global.f32 	%f3223, [%rd665+268];
	fma.rn.f32 	%f3224, %f3223, %f3077, %f3222;
	ld.global.f32 	%f3225, [%rd665+272];
	fma.rn.f32 	%f3226, %f3225, %f3086, %f3224;
	ld.global.f32 	%f3227, [%rd665+276];
	fma.rn.f32 	%f3228, %f3227, %f3087, %f3226;
	ld.global.f32 	%f3229, [%rd665+280];
	fma.rn.f32 	%f3230, %f3229, %f3088, %f3228;
	ld.global.f32 	%f3231, [%rd665+284];
	fma.rn.f32 	%f3232, %f3231, %f3089, %f3230;
	ld.global.f32 	%f3233, [%rd665+288];
	fma.rn.f32 	%f3234, %f3233, %f3098, %f3232;
	ld.global.f32 	%f3235, [%rd665+292];
	fma.rn.f32 	%f3236, %f3235, %f3099, %f3234;
	ld.global.f32 	%f3237, [%rd665+296];
	fma.rn.f32 	%f3238, %f3237, %f3100, %f3236;
	ld.global.f32 	%f3239, [%rd665+300];
	fma.rn.f32 	%f3240, %f3239, %f3101, %f3238;
	ld.global.f32 	%f3241, [%rd665+304];
	fma.rn.f32 	%f3242, %f3241, %f3110, %f3240;
	ld.global.f32 	%f3243, [%rd665+308];
	fma.rn.f32 	%f3244, %f3243, %f3111, %f3242;
	ld.global.f32 	%f3245, [%rd665+312];
	fma.rn.f32 	%f3246, %f3245, %f3112, %f3244;
	ld.global.f32 	%f3247, [%rd665+316];
	fma.rn.f32 	%f3248, %f3247, %f3113, %f3246;
	ld.global.f32 	%f3249, [%rd665+320];
	fma.rn.f32 	%f3250, %f3249, %f3074, 0f00000000;
	ld.global.f32 	%f3251, [%rd665+324];
	fma.rn.f32 	%f3252, %f3251, %f3075, %f3250;
	ld.global.f32 	%f3253, [%rd665+328];
	fma.rn.f32 	%f3254, %f3253, %f3076, %f3252;
	ld.global.f32 	%f3255, [%rd665+332];
	fma.rn.f32 	%f3256, %f3255, %f3077, %f3254;
	ld.global.f32 	%f3257, [%rd665+336];
	fma.rn.f32 	%f3258, %f3257, %f3086, %f3256;
	ld.global.f32 	%f3259, [%rd665+340];
	fma.rn.f32 	%f3260, %f3259, %f3087, %f3258;
	ld.global.f32 	%f3261, [%rd665+344];
	fma.rn.f32 	%f3262, %f3261, %f3088, %f3260;
	ld.global.f32 	%f3263, [%rd665+348];
	fma.rn.f32 	%f3264, %f3263, %f3089, %f3262;
	ld.global.f32 	%f3265, [%rd665+352];
	fma.rn.f32 	%f3266, %f3265, %f3098, %f3264;
	ld.global.f32 	%f3267, [%rd665+356];
	fma.rn.f32 	%f3268, %f3267, %f3099, %f3266;
	ld.global.f32 	%f3269, [%rd665+360];
	fma.rn.f32 	%f3270, %f3269, %f3100, %f3268;
	ld.global.f32 	%f3271, [%rd665+364];
	fma.rn.f32 	%f3272, %f3271, %f3101, %f3270;
	ld.global.f32 	%f3273, [%rd665+368];
	fma.rn.f32 	%f3274, %f3273, %f3110, %f3272;
	ld.global.f32 	%f3275, [%rd665+372];
	fma.rn.f32 	%f3276, %f3275, %f3111, %f3274;
	ld.global.f32 	%f3277, [%rd665+376];
	fma.rn.f32 	%f3278, %f3277, %f3112, %f3276;
	ld.global.f32 	%f3279, [%rd665+380];
	fma.rn.f32 	%f3280, %f3279, %f3113, %f3278;
	ld.global.f32 	%f3281, [%rd665+384];
	fma.rn.f32 	%f3282, %f3281, %f3074, 0f00000000;
	ld.global.f32 	%f3283, [%rd665+388];
	fma.rn.f32 	%f3284, %f3283, %f3075, %f3282;
	ld.global.f32 	%f3285, [%rd665+392];
	fma.rn.f32 	%f3286, %f3285, %f3076, %f3284;
	ld.global.f32 	%f3287, [%rd665+396];
	fma.rn.f32 	%f3288, %f3287, %f3077, %f3286;
	ld.global.f32 	%f3289, [%rd665+400];
	fma.rn.f32 	%f3290, %f3289, %f3086, %f3288;
	ld.global.f32 	%f3291, [%rd665+404];
	fma.rn.f32 	%f3292, %f3291, %f3087, %f3290;
	ld.global.f32 	%f3293, [%rd665+408];
	fma.rn.f32 	%f3294, %f3293, %f3088, %f3292;
	ld.global.f32 	%f3295, [%rd665+412];
	fma.rn.f32 	%f3296, %f3295, %f3089, %f3294;
	ld.global.f32 	%f3297, [%rd665+416];
	fma.rn.f32 	%f3298, %f3297, %f3098, %f3296;
	ld.global.f32 	%f3299, [%rd665+420];
	fma.rn.f32 	%f3300, %f3299, %f3099, %f3298;
	ld.global.f32 	%f3301, [%rd665+424];
	fma.rn.f32 	%f3302, %f3301, %f3100, %f3300;
	ld.global.f32 	%f3303, [%rd665+428];
	fma.rn.f32 	%f3304, %f3303, %f3101, %f3302;
	ld.global.f32 	%f3305, [%rd665+432];
	fma.rn.f32 	%f3306, %f3305, %f3110, %f3304;
	ld.global.f32 	%f3307, [%rd665+436];
	fma.rn.f32 	%f3308, %f3307, %f3111, %f3306;
	ld.global.f32 	%f3309, [%rd665+440];
	fma.rn.f32 	%f3310, %f3309, %f3112, %f3308;
	ld.global.f32 	%f3311, [%rd665+444];
	fma.rn.f32 	%f3312, %f3311, %f3113, %f3310;
	ld.global.f32 	%f3313, [%rd665+448];
	fma.rn.f32 	%f3314, %f3313, %f3074, 0f00000000;
	ld.global.f32 	%f3315, [%rd665+452];
	fma.rn.f32 	%f3316, %f3315, %f3075, %f3314;
	ld.global.f32 	%f3317, [%rd665+456];
	fma.rn.f32 	%f3318, %f3317, %f3076, %f3316;
	ld.global.f32 	%f3319, [%rd665+460];
	fma.rn.f32 	%f3320, %f3319, %f3077, %f3318;
	ld.global.f32 	%f3321, [%rd665+464];
	fma.rn.f32 	%f3322, %f3321, %f3086, %f3320;
	ld.global.f32 	%f3323, [%rd665+468];
	fma.rn.f32 	%f3324, %f3323, %f3087, %f3322;
	ld.global.f32 	%f3325, [%rd665+472];
	fma.rn.f32 	%f3326, %f3325, %f3088, %f3324;
	ld.global.f32 	%f3327, [%rd665+476];
	fma.rn.f32 	%f3328, %f3327, %f3089, %f3326;
	ld.global.f32 	%f3329, [%rd665+480];
	fma.rn.f32 	%f3330, %f3329, %f3098, %f3328;
	ld.global.f32 	%f3331, [%rd665+484];
	fma.rn.f32 	%f3332, %f3331, %f3099, %f3330;
	ld.global.f32 	%f3333, [%rd665+488];
	fma.rn.f32 	%f3334, %f3333, %f3100, %f3332;
	ld.global.f32 	%f3335, [%rd665+492];
	fma.rn.f32 	%f3336, %f3335, %f3101, %f3334;
	ld.global.f32 	%f3337, [%rd665+496];
	fma.rn.f32 	%f3338, %f3337, %f3110, %f3336;
	ld.global.f32 	%f3339, [%rd665+500];
	fma.rn.f32 	%f3340, %f3339, %f3111, %f3338;
	ld.global.f32 	%f3341, [%rd665+504];
	fma.rn.f32 	%f3342, %f3341, %f3112, %f3340;
	ld.global.f32 	%f3343, [%rd665+508];
	fma.rn.f32 	%f3344, %f3343, %f3113, %f3342;
	ld.global.f32 	%f3345, [%rd665+512];
	fma.rn.f32 	%f3346, %f3345, %f3074, 0f00000000;
	ld.global.f32 	%f3347, [%rd665+516];
	fma.rn.f32 	%f3348, %f3347, %f3075, %f3346;
	ld.global.f32 	%f3349, [%rd665+520];
	fma.rn.f32 	%f3350, %f3349, %f3076, %f3348;
	ld.global.f32 	%f3351, [%rd665+524];
	fma.rn.f32 	%f3352, %f3351, %f3077, %f3350;
	ld.global.f32 	%f3353, [%rd665+528];
	fma.rn.f32 	%f3354, %f3353, %f3086, %f3352;
	ld.global.f32 	%f3355, [%rd665+532];
	fma.rn.f32 	%f3356, %f3355, %f3087, %f3354;
	ld.global.f32 	%f3357, [%rd665+536];
	fma.rn.f32 	%f3358, %f3357, %f3088, %f3356;
	ld.global.f32 	%f3359, [%rd665+540];
	fma.rn.f32 	%f3360, %f3359, %f3089, %f3358;
	ld.global.f32 	%f3361, [%rd665+544];
	fma.rn.f32 	%f3362, %f3361, %f3098, %f3360;
	ld.global.f32 	%f3363, [%rd665+548];
	fma.rn.f32 	%f3364, %f3363, %f3099, %f3362;
	ld.global.f32 	%f3365, [%rd665+552];
	fma.rn.f32 	%f3366, %f3365, %f3100, %f3364;
	ld.global.f32 	%f3367, [%rd665+556];
	fma.rn.f32 	%f3368, %f3367, %f3101, %f3366;
	ld.global.f32 	%f3369, [%rd665+560];
	fma.rn.f32 	%f3370, %f3369, %f3110, %f3368;
	ld.global.f32 	%f3371, [%rd665+564];
	fma.rn.f32 	%f3372, %f3371, %f3111, %f3370;
	ld.global.f32 	%f3373, [%rd665+568];
	fma.rn.f32 	%f3374, %f3373, %f3112, %f3372;
	ld.global.f32 	%f3375, [%rd665+572];
	fma.rn.f32 	%f3376, %f3375, %f3113, %f3374;
	ld.global.f32 	%f3377, [%rd665+576];
	fma.rn.f32 	%f3378, %f3377, %f3074, 0f00000000;
	ld.global.f32 	%f3379, [%rd665+580];
	fma.rn.f32 	%f3380, %f3379, %f3075, %f3378;
	ld.global.f32 	%f3381, [%rd665+584];
	fma.rn.f32 	%f3382, %f3381, %f3076, %f3380;
	ld.global.f32 	%f3383, [%rd665+588];
	fma.rn.f32 	%f3384, %f3383, %f3077, %f3382;
	ld.global.f32 	%f3385, [%rd665+592];
	fma.rn.f32 	%f3386, %f3385, %f3086, %f3384;
	ld.global.f32 	%f3387, [%rd665+596];
	fma.rn.f32 	%f3388, %f3387, %f3087, %f3386;
	ld.global.f32 	%f3389, [%rd665+600];
	fma.rn.f32 	%f3390, %f3389, %f3088, %f3388;
	ld.global.f32 	%f3391, [%rd665+604];
	fma.rn.f32 	%f3392, %f3391, %f3089, %f3390;
	ld.global.f32 	%f3393, [%rd665+608];
	fma.rn.f32 	%f3394, %f3393, %f3098, %f3392;
	ld.global.f32 	%f3395, [%rd665+612];
	fma.rn.f32 	%f3396, %f3395, %f3099, %f3394;
	ld.global.f32 	%f3397, [%rd665+616];
	fma.rn.f32 	%f3398, %f3397, %f3100, %f3396;
	ld.global.f32 	%f3399, [%rd665+620];
	fma.rn.f32 	%f3400, %f3399, %f3101, %f3398;
	ld.global.f32 	%f3401, [%rd665+624];
	fma.rn.f32 	%f3402, %f3401, %f3110, %f3400;
	ld.global.f32 	%f3403, [%rd665+628];
	fma.rn.f32 	%f3404, %f3403, %f3111, %f3402;
	ld.global.f32 	%f3405, [%rd665+632];
	fma.rn.f32 	%f3406, %f3405, %f3112, %f3404;
	ld.global.f32 	%f3407, [%rd665+636];
	fma.rn.f32 	%f3408, %f3407, %f3113, %f3406;
	ld.global.f32 	%f3409, [%rd665+640];
	fma.rn.f32 	%f3410, %f3409, %f3074, 0f00000000;
	ld.global.f32 	%f3411, [%rd665+644];
	fma.rn.f32 	%f3412, %f3411, %f3075, %f3410;
	ld.global.f32 	%f3413, [%rd665+648];
	fma.rn.f32 	%f3414, %f3413, %f3076, %f3412;
	ld.global.f32 	%f3415, [%rd665+652];
	fma.rn.f32 	%f3416, %f3415, %f3077, %f3414;
	ld.global.f32 	%f3417, [%rd665+656];
	fma.rn.f32 	%f3418, %f3417, %f3086, %f3416;
	ld.global.f32 	%f3419, [%rd665+660];
	fma.rn.f32 	%f3420, %f3419, %f3087, %f3418;
	ld.global.f32 	%f3421, [%rd665+664];
	fma.rn.f32 	%f3422, %f3421, %f3088, %f3420;
	ld.global.f32 	%f3423, [%rd665+668];
	fma.rn.f32 	%f3424, %f3423, %f3089, %f3422;
	ld.global.f32 	%f3425, [%rd665+672];
	fma.rn.f32 	%f3426, %f3425, %f3098, %f3424;
	ld.global.f32 	%f3427, [%rd665+676];
	fma.rn.f32 	%f3428, %f3427, %f3099, %f3426;
	ld.global.f32 	%f3429, [%rd665+680];
	fma.rn.f32 	%f3430, %f3429, %f3100, %f3428;
	ld.global.f32 	%f3431, [%rd665+684];
	fma.rn.f32 	%f3432, %f3431, %f3101, %f3430;
	ld.global.f32 	%f3433, [%rd665+688];
	fma.rn.f32 	%f3434, %f3433, %f3110, %f3432;
	ld.global.f32 	%f3435, [%rd665+692];
	fma.rn.f32 	%f3436, %f3435, %f3111, %f3434;
	ld.global.f32 	%f3437, [%rd665+696];
	fma.rn.f32 	%f3438, %f3437, %f3112, %f3436;
	ld.global.f32 	%f3439, [%rd665+700];
	fma.rn.f32 	%f3440, %f3439, %f3113, %f3438;
	ld.global.f32 	%f3441, [%rd665+704];
	fma.rn.f32 	%f3442, %f3441, %f3074, 0f00000000;
	ld.global.f32 	%f3443, [%rd665+708];
	fma.rn.f32 	%f3444, %f3443, %f3075, %f3442;
	ld.global.f32 	%f3445, [%rd665+712];
	fma.rn.f32 	%f3446, %f3445, %f3076, %f3444;
	ld.global.f32 	%f3447, [%rd665+716];
	fma.rn.f32 	%f3448, %f3447, %f3077, %f3446;
	ld.global.f32 	%f3449, [%rd665+720];
	fma.rn.f32 	%f3450, %f3449, %f3086, %f3448;
	ld.global.f32 	%f3451, [%rd665+724];
	fma.rn.f32 	%f3452, %f3451, %f3087, %f3450;
	ld.global.f32 	%f3453, [%rd665+728];
	fma.rn.f32 	%f3454, %f3453, %f3088, %f3452;
	ld.global.f32 	%f3455, [%rd665+732];
	fma.rn.f32 	%f3456, %f3455, %f3089, %f3454;
	ld.global.f32 	%f3457, [%rd665+736];
	fma.rn.f32 	%f3458, %f3457, %f3098, %f3456;
	ld.global.f32 	%f3459, [%rd665+740];
	fma.rn.f32 	%f3460, %f3459, %f3099, %f3458;
	ld.global.f32 	%f3461, [%rd665+744];
	fma.rn.f32 	%f3462, %f3461, %f3100, %f3460;
	ld.global.f32 	%f3463, [%rd665+748];
	fma.rn.f32 	%f3464, %f3463, %f3101, %f3462;
	ld.global.f32 	%f3465, [%rd665+752];
	fma.rn.f32 	%f3466, %f3465, %f3110, %f3464;
	ld.global.f32 	%f3467, [%rd665+756];
	fma.rn.f32 	%f3468, %f3467, %f3111, %f3466;
	ld.global.f32 	%f3469, [%rd665+760];
	fma.rn.f32 	%f3470, %f3469, %f3112, %f3468;
	ld.global.f32 	%f3471, [%rd665+764];
	fma.rn.f32 	%f3472, %f3471, %f3113, %f3470;
	ld.global.f32 	%f3473, [%rd665+768];
	fma.rn.f32 	%f3474, %f3473, %f3074, 0f00000000;
	ld.global.f32 	%f3475, [%rd665+772];
	fma.rn.f32 	%f3476, %f3475, %f3075, %f3474;
	ld.global.f32 	%f3477, [%rd665+776];
	fma.rn.f32 	%f3478, %f3477, %f3076, %f3476;
	ld.global.f32 	%f3479, [%rd665+780];
	fma.rn.f32 	%f3480, %f3479, %f3077, %f3478;
	ld.global.f32 	%f3481, [%rd665+784];
	fma.rn.f32 	%f3482, %f3481, %f3086, %f3480;
	ld.global.f32 	%f3483, [%rd665+788];
	fma.rn.f32 	%f3484, %f3483, %f3087, %f3482;
	ld.global.f32 	%f3485, [%rd665+792];
	fma.rn.f32 	%f3486, %f3485, %f3088, %f3484;
	ld.global.f32 	%f3487, [%rd665+796];
	fma.rn.f32 	%f3488, %f3487, %f3089, %f3486;
	ld.global.f32 	%f3489, [%rd665+800];
	fma.rn.f32 	%f3490, %f3489, %f3098, %f3488;
	ld.global.f32 	%f3491, [%rd665+804];
	fma.rn.f32 	%f3492, %f3491, %f3099, %f3490;
	ld.global.f32 	%f3493, [%rd665+808];
	fma.rn.f32 	%f3494, %f3493, %f3100, %f3492;
	ld.global.f32 	%f3495, [%rd665+812];
	fma.rn.f32 	%f3496, %f3495, %f3101, %f3494;
	ld.global.f32 	%f3497, [%rd665+816];
	fma.rn.f32 	%f3498, %f3497, %f3110, %f3496;
	ld.global.f32 	%f3499, [%rd665+820];
	fma.rn.f32 	%f3500, %f3499, %f3111, %f3498;
	ld.global.f32 	%f3501, [%rd665+824];
	fma.rn.f32 	%f3502, %f3501, %f3112, %f3500;
	ld.global.f32 	%f3503, [%rd665+828];
	fma.rn.f32 	%f3504, %f3503, %f3113, %f3502;
	ld.global.f32 	%f3505, [%rd665+832];
	fma.rn.f32 	%f3506, %f3505, %f3074, 0f00000000;
	ld.global.f32 	%f3507, [%rd665+836];
	fma.rn.f32 	%f3508, %f3507, %f3075, %f3506;
	ld.global.f32 	%f3509, [%rd665+840];
	fma.rn.f32 	%f3510, %f3509, %f3076, %f3508;
	ld.global.f32 	%f3511, [%rd665+844];
	fma.rn.f32 	%f3512, %f3511, %f3077, %f3510;
	ld.global.f32 	%f3513, [%rd665+848];
	fma.rn.f32 	%f3514, %f3513, %f3086, %f3512;
	ld.global.f32 	%f3515, [%rd665+852];
	fma.rn.f32 	%f3516, %f3515, %f3087, %f3514;
	ld.global.f32 	%f3517, [%rd665+856];
	fma.rn.f32 	%f3518, %f3517, %f3088, %f3516;
	ld.global.f32 	%f3519, [%rd665+860];
	fma.rn.f32 	%f3520, %f3519, %f3089, %f3518;
	ld.global.f32 	%f3521, [%rd665+864];
	fma.rn.f32 	%f3522, %f3521, %f3098, %f3520;
	ld.global.f32 	%f3523, [%rd665+868];
	fma.rn.f32 	%f3524, %f3523, %f3099, %f3522;
	ld.global.f32 	%f3525, [%rd665+872];
	fma.rn.f32 	%f3526, %f3525, %f3100, %f3524;
	ld.global.f32 	%f3527, [%rd665+876];
	fma.rn.f32 	%f3528, %f3527, %f3101, %f3526;
	ld.global.f32 	%f3529, [%rd665+880];
	fma.rn.f32 	%f3530, %f3529, %f3110, %f3528;
	ld.global.f32 	%f3531, [%rd665+884];
	fma.rn.f32 	%f3532, %f3531, %f3111, %f3530;
	ld.global.f32 	%f3533, [%rd665+888];
	fma.rn.f32 	%f3534, %f3533, %f3112, %f3532;
	ld.global.f32 	%f3535, [%rd665+892];
	fma.rn.f32 	%f3536, %f3535, %f3113, %f3534;
	ld.global.f32 	%f3537, [%rd665+896];
	fma.rn.f32 	%f3538, %f3537, %f3074, 0f00000000;
	ld.global.f32 	%f3539, [%rd665+900];
	fma.rn.f32 	%f3540, %f3539, %f3075, %f3538;
	ld.global.f32 	%f3541, [%rd665+904];
	fma.rn.f32 	%f3542, %f3541, %f3076, %f3540;
	ld.global.f32 	%f3543, [%rd665+908];
	fma.rn.f32 	%f3544, %f3543, %f3077, %f3542;
	ld.global.f32 	%f3545, [%rd665+912];
	fma.rn.f32 	%f3546, %f3545, %f3086, %f3544;
	ld.global.f32 	%f3547, [%rd665+916];
	fma.rn.f32 	%f3548, %f3547, %f3087, %f3546;
	ld.global.f32 	%f3549, [%rd665+920];
	fma.rn.f32 	%f3550, %f3549, %f3088, %f3548;
	ld.global.f32 	%f3551, [%rd665+924];
	fma.rn.f32 	%f3552, %f3551, %f3089, %f3550;
	ld.global.f32 	%f3553, [%rd665+928];
	fma.rn.f32 	%f3554, %f3553, %f3098, %f3552;
	ld.global.f32 	%f3555, [%rd665+932];
	fma.rn.f32 	%f3556, %f3555, %f3099, %f3554;
	ld.global.f32 	%f3557, [%rd665+936];
	fma.rn.f32 	%f3558, %f3557, %f3100, %f3556;
	ld.global.f32 	%f3559, [%rd665+940];
	fma.rn.f32 	%f3560, %f3559, %f3101, %f3558;
	ld.global.f32 	%f3561, [%rd665+944];
	fma.rn.f32 	%f3562, %f3561, %f3110, %f3560;
	ld.global.f32 	%f3563, [%rd665+948];
	fma.rn.f32 	%f3564, %f3563, %f3111, %f3562;
	ld.global.f32 	%f3565, [%rd665+952];
	fma.rn.f32 	%f3566, %f3565, %f3112, %f3564;
	ld.global.f32 	%f3567, [%rd665+956];
	fma.rn.f32 	%f3568, %f3567, %f3113, %f3566;
	ld.global.f32 	%f3569, [%rd665+960];
	fma.rn.f32 	%f3570, %f3569, %f3074, 0f00000000;
	ld.global.f32 	%f3571, [%rd665+964];
	fma.rn.f32 	%f3572, %f3571, %f3075, %f3570;
	ld.global.f32 	%f3573, [%rd665+968];
	fma.rn.f32 	%f3574, %f3573, %f3076, %f3572;
	ld.global.f32 	%f3575, [%rd665+972];
	fma.rn.f32 	%f3576, %f3575, %f3077, %f3574;
	ld.global.f32 	%f3577, [%rd665+976];
	fma.rn.f32 	%f3578, %f3577, %f3086, %f3576;
	ld.global.f32 	%f3579, [%rd665+980];
	fma.rn.f32 	%f3580, %f3579, %f3087, %f3578;
	ld.global.f32 	%f3581, [%rd665+984];
	fma.rn.f32 	%f3582, %f3581, %f3088, %f3580;
	ld.global.f32 	%f3583, [%rd665+988];
	fma.rn.f32 	%f3584, %f3583, %f3089, %f3582;
	ld.global.f32 	%f3585, [%rd665+992];
	fma.rn.f32 	%f3586, %f3585, %f3098, %f3584;
	ld.global.f32 	%f3587, [%rd665+996];
	fma.rn.f32 	%f3588, %f3587, %f3099, %f3586;
	ld.global.f32 	%f3589, [%rd665+1000];
	fma.rn.f32 	%f3590, %f3589, %f3100, %f3588;
	ld.global.f32 	%f3591, [%rd665+1004];
	fma.rn.f32 	%f3592, %f3591, %f3101, %f3590;
	ld.global.f32 	%f3593, [%rd665+1008];
	fma.rn.f32 	%f3594, %f3593, %f3110, %f3592;
	ld.global.f32 	%f3595, [%rd665+1012];
	fma.rn.f32 	%f3596, %f3595, %f3111, %f3594;
	ld.global.f32 	%f3597, [%rd665+1016];
	fma.rn.f32 	%f3598, %f3597, %f3112, %f3596;
	ld.global.f32 	%f3599, [%rd665+1020];
	fma.rn.f32 	%f3600, %f3599, %f3113, %f3598;
	add.s64 	%rd668, %rd14, %rd666;
	add.f32 	%f874, %f3120, %f770;
	add.f32 	%f875, %f3152, %f771;
	add.f32 	%f876, %f3184, %f772;
	add.f32 	%f877, %f3216, %f773;
	st.local.v4.f32 	[%rd668], {%f874, %f875, %f876, %f877};
	add.f32 	%f878, %f3248, %f774;
	add.f32 	%f879, %f3280, %f775;
	add.f32 	%f880, %f3312, %f776;
	add.f32 	%f881, %f3344, %f777;
	st.local.v4.f32 	[%rd668+16], {%f878, %f879, %f880, %f881};
	add.f32 	%f882, %f3376, %f778;
	add.f32 	%f883, %f3408, %f779;
	add.f32 	%f884, %f3440, %f780;
	add.f32 	%f885, %f3472, %f781;
	st.local.v4.f32 	[%rd668+32], {%f882, %f883, %f884, %f885};
	add.f32 	%f886, %f3504, %f782;
	add.f32 	%f887, %f3536, %f783;
	add.f32 	%f888, %f3568, %f784;
	add.f32 	%f889, %f3600, %f785;
	st.local.v4.f32 	[%rd668+48], {%f886, %f887, %f888, %f889};
	add.s64 	%rd669, %rd15, %rd666;
	mul.wide.u32 	%rd670, %r11, 4;
	add.s64 	%rd671, %rd16, %rd670;
	fma.rn.f32 	%f3601, %f874, %f874, 0f00000000;
	fma.rn.f32 	%f3602, %f875, %f875, %f3601;
	fma.rn.f32 	%f3603, %f876, %f876, %f3602;
	fma.rn.f32 	%f3604, %f877, %f877, %f3603;
	fma.rn.f32 	%f3605, %f878, %f878, %f3604;
	fma.rn.f32 	%f3606, %f879, %f879, %f3605;
	fma.rn.f32 	%f3607, %f880, %f880, %f3606;
	fma.rn.f32 	%f3608, %f881, %f881, %f3607;
	fma.rn.f32 	%f3609, %f882, %f882, %f3608;
	fma.rn.f32 	%f3610, %f883, %f883, %f3609;
	fma.rn.f32 	%f3611, %f884, %f884, %f3610;
	fma.rn.f32 	%f3612, %f885, %f885, %f3611;
	fma.rn.f32 	%f3613, %f886, %f886, %f3612;
	fma.rn.f32 	%f3614, %f887, %f887, %f3613;
	fma.rn.f32 	%f3615, %f888, %f888, %f3614;
	fma.rn.f32 	%f3616, %f889, %f889, %f3615;
	fma.rn.f32 	%f3617, %f3616, 0f3D800000, 0f3727C5AC;
	rsqrt.approx.f32 	%f3618, %f3617;
	st.local.f32 	[%rd671], %f3618;
	mul.f32 	%f890, %f874, %f3618;
	mul.f32 	%f891, %f875, %f3618;
	mul.f32 	%f892, %f876, %f3618;
	mul.f32 	%f893, %f877, %f3618;
	st.local.v4.f32 	[%rd669], {%f890, %f891, %f892, %f893};
	mul.f32 	%f894, %f878, %f3618;
	mul.f32 	%f895, %f879, %f3618;
	mul.f32 	%f896, %f880, %f3618;
	mul.f32 	%f897, %f881, %f3618;
	st.local.v4.f32 	[%rd669+16], {%f894, %f895, %f896, %f897};
	mul.f32 	%f898, %f882, %f3618;
	mul.f32 	%f899, %f883, %f3618;
	mul.f32 	%f900, %f884, %f3618;
	mul.f32 	%f901, %f885, %f3618;
	st.local.v4.f32 	[%rd669+32], {%f898, %f899, %f900, %f901};
	mul.f32 	%f902, %f886, %f3618;
	mul.f32 	%f903, %f887, %f3618;
	mul.f32 	%f904, %f888, %f3618;
	mul.f32 	%f905, %f889, %f3618;
	st.local.v4.f32 	[%rd669+48], {%f902, %f903, %f904, %f905};
	mov.b32 	%r716, 0;
$L__BB0_117:
	shl.b32 	%r451, %r716, 4;
	mov.u64 	%rd672, %rd223;
	ld.param.u64 	%rd673, [%rd672+56];
	cvta.to.global.u64 	%rd674, %rd673;
	mul.wide.u32 	%rd675, %r451, 4;
	add.s64 	%rd676, %rd674, %rd675;
	ld.global.f32 	%f3619, [%rd676];
	fma.rn.f32 	%f3620, %f3619, %f890, 0f00000000;
	ld.global.f32 	%f3621, [%rd676+4];
	fma.rn.f32 	%f3622, %f3621, %f891, %f3620;
	ld.global.f32 	%f3623, [%rd676+8];
	fma.rn.f32 	%f3624, %f3623, %f892, %f3622;
	ld.global.f32 	%f3625, [%rd676+12];
	fma.rn.f32 	%f3626, %f3625, %f893, %f3624;
	ld.global.f32 	%f3627, [%rd676+16];
	fma.rn.f32 	%f3628, %f3627, %f894, %f3626;
	ld.global.f32 	%f3629, [%rd676+20];
	fma.rn.f32 	%f3630, %f3629, %f895, %f3628;
	ld.global.f32 	%f3631, [%rd676+24];
	fma.rn.f32 	%f3632, %f3631, %f896, %f3630;
	ld.global.f32 	%f3633, [%rd676+28];
	fma.rn.f32 	%f3634, %f3633, %f897, %f3632;
	ld.global.f32 	%f3635, [%rd676+32];
	fma.rn.f32 	%f3636, %f3635, %f898, %f3634;
	ld.global.f32 	%f3637, [%rd676+36];
	fma.rn.f32 	%f3638, %f3637, %f899, %f3636;
	ld.global.f32 	%f3639, [%rd676+40];
	fma.rn.f32 	%f3640, %f3639, %f900, %f3638;
	ld.global.f32 	%f3641, [%rd676+44];
	fma.rn.f32 	%f3642, %f3641, %f901, %f3640;
	ld.global.f32 	%f3643, [%rd676+48];
	fma.rn.f32 	%f3644, %f3643, %f902, %f3642;
	ld.global.f32 	%f3645, [%rd676+52];
	fma.rn.f32 	%f3646, %f3645, %f903, %f3644;
	ld.global.f32 	%f3647, [%rd676+56];
	fma.rn.f32 	%f3648, %f3647, %f904, %f3646;
	ld.global.f32 	%f3649, [%rd676+60];
	fma.rn.f32 	%f3650, %f3649, %f905, %f3648;
	mul.wide.u32 	%rd677, %r11, 256;
	add.s64 	%rd678, %rd17, %rd677;
	mul.wide.u32 	%rd679, %r716, 4;
	add.s64 	%rd680, %rd678, %rd679;
	ld.global.f32 	%f3651, [%rd676+64];
	fma.rn.f32 	%f3652, %f3651, %f890, 0f00000000;
	ld.global.f32 	%f3653, [%rd676+68];
	fma.rn.f32 	%f3654, %f3653, %f891, %f3652;
	ld.global.f32 	%f3655, [%rd676+72];
	fma.rn.f32 	%f3656, %f3655, %f892, %f3654;
	ld.global.f32 	%f3657, [%rd676+76];
	fma.rn.f32 	%f3658, %f3657, %f893, %f3656;
	ld.global.f32 	%f3659, [%rd676+80];
	fma.rn.f32 	%f3660, %f3659, %f894, %f3658;
	ld.global.f32 	%f3661, [%rd676+84];
	fma.rn.f32 	%f3662, %f3661, %f895, %f3660;
	ld.global.f32 	%f3663, [%rd676+88];
	fma.rn.f32 	%f3664, %f3663, %f896, %f3662;
	ld.global.f32 	%f3665, [%rd676+92];
	fma.rn.f32 	%f3666, %f3665, %f897, %f3664;
	ld.global.f32 	%f3667, [%rd676+96];
	fma.rn.f32 	%f3668, %f3667, %f898, %f3666;
	ld.global.f32 	%f3669, [%rd676+100];
	fma.rn.f32 	%f3670, %f3669, %f899, %f3668;
	ld.global.f32 	%f3671, [%rd676+104];
	fma.rn.f32 	%f3672, %f3671, %f900, %f3670;
	ld.global.f32 	%f3673, [%rd676+108];
	fma.rn.f32 	%f3674, %f3673, %f901, %f3672;
	ld.global.f32 	%f3675, [%rd676+112];
	fma.rn.f32 	%f3676, %f3675, %f902, %f3674;
	ld.global.f32 	%f3677, [%rd676+116];
	fma.rn.f32 	%f3678, %f3677, %f903, %f3676;
	ld.global.f32 	%f3679, [%rd676+120];
	fma.rn.f32 	%f3680, %f3679, %f904, %f3678;
	ld.global.f32 	%f3681, [%rd676+124];
	fma.rn.f32 	%f3682, %f3681, %f905, %f3680;
	st.local.v2.f32 	[%rd680], {%f3650, %f3682};
	add.s32 	%r716, %r716, 2;
	setp.ne.s32 	%p111, %r716, 64;
	@%p111 bra 	$L__BB0_117;
	mul.wide.u32 	%rd681, %r11, 256;
	add.s64 	%rd682, %rd18, %rd681;
	add.s64 	%rd683, %rd17, %rd681;
	ld.local.v4.f32 	{%f3683, %f3684, %f3685, %f3686}, [%rd683];
	setp.gt.f32 	%p112, %f3683, 0f00000000;
	mul.f32 	%f3687, %f3683, %f3683;
	selp.f32 	%f906, %f3687, 0f00000000, %p112;
	setp.gt.f32 	%p113, %f3684, 0f00000000;
	mul.f32 	%f3688, %f3684, %f3684;
	selp.f32 	%f907, %f3688, 0f00000000, %p113;
	setp.gt.f32 	%p114, %f3685, 0f00000000;
	mul.f32 	%f3689, %f3685, %f3685;
	selp.f32 	%f908, %f3689, 0f00000000, %p114;
	setp.gt.f32 	%p115, %f3686, 0f00000000;
	mul.f32 	%f3690, %f3686, %f3686;
	selp.f32 	%f909, %f3690, 0f00000000, %p115;
	st.local.v4.f32 	[%rd682], {%f906, %f907, %f908, %f909};
	ld.local.v4.f32 	{%f3691, %f3692, %f3693, %f3694}, [%rd683+16];
	setp.gt.f32 	%p116, %f3691, 0f00000000;
	mul.f32 	%f3695, %f3691, %f3691;
	selp.f32 	%f910, %f3695, 0f00000000, %p116;
	setp.gt.f32 	%p117, %f3692, 0f00000000;
	mul.f32 	%f3696, %f3692, %f3692;
	selp.f32 	%f911, %f3696, 0f00000000, %p117;
	setp.gt.f32 	%p118, %f3693, 0f00000000;
	mul.f32 	%f3697, %f3693, %f3693;
	selp.f32 	%f912, %f3697, 0f00000000, %p118;
	setp.gt.f32 	%p119, %f3694, 0f00000000;
	mul.f32 	%f3698, %f3694, %f3694;
	selp.f32 	%f913, %f3698, 0f00000000, %p119;
	st.local.v4.f32 	[%rd682+16], {%f910, %f911, %f912, %f913};
	ld.local.v4.f32 	{%f3699, %f3700, %f3701, %f3702}, [%rd683+32];
	setp.gt.f32 	%p120, %f3699, 0f00000000;
	mul.f32 	%f3703, %f3699, %f3699;
	selp.f32 	%f914, %f3703, 0f00000000, %p120;
	setp.gt.f32 	%p121, %f3700, 0f00000000;
	mul.f32 	%f3704, %f3700, %f3700;
	selp.f32 	%f915, %f3704, 0f00000000, %p121;
	setp.gt.f32 	%p122, %f3701, 0f00000000;
	mul.f32 	%f3705, %f3701, %f3701;
	selp.f32 	%f916, %f3705, 0f00000000, %p122;
	setp.gt.f32 	%p123, %f3702, 0f00000000;
	mul.f32 	%f3706, %f3702, %f3702;
	selp.f32 	%f917, %f3706, 0f00000000, %p123;
	st.local.v4.f32 	[%rd682+32], {%f914, %f915, %f916, %f917};
	ld.local.v4.f32 	{%f3707, %f3708, %f3709, %f3710}, [%rd683+48];
	setp.gt.f32 	%p124, %f3707, 0f00000000;
	mul.f32 	%f3711, %f3707, %f3707;
	selp.f32 	%f918, %f3711, 0f00000000, %p124;
	setp.gt.f32 	%p125, %f3708, 0f00000000;
	mul.f32 	%f3712, %f3708, %f3708;
	selp.f32 	%f919, %f3712, 0f00000000, %p125;
	setp.gt.f32 	%p126, %f3709, 0f00000000;
	mul.f32 	%f3713, %f3709, %f3709;
	selp.f32 	%f920, %f3713, 0f00000000, %p126;
	setp.gt.f32 	%p127, %f3710, 0f00000000;
	mul.f32 	%f3714, %f3710, %f3710;
	selp.f32 	%f921, %f3714, 0f00000000, %p127;
	st.local.v4.f32 	[%rd682+48], {%f918, %f919, %f920, %f921};
	ld.local.v4.f32 	{%f3715, %f3716, %f3717, %f3718}, [%rd683+64];
	setp.gt.f32 	%p128, %f3715, 0f00000000;
	mul.f32 	%f3719, %f3715, %f3715;
	selp.f32 	%f922, %f3719, 0f00000000, %p128;
	setp.gt.f32 	%p129, %f3716, 0f00000000;
	mul.f32 	%f3720, %f3716, %f3716;
	selp.f32 	%f923, %f3720, 0f00000000, %p129;
	setp.gt.f32 	%p130, %f3717, 0f00000000;
	mul.f32 	%f3721, %f3717, %f3717;
	selp.f32 	%f924, %f3721, 0f00000000, %p130;
	setp.gt.f32 	%p131, %f3718, 0f00000000;
	mul.f32 	%f3722, %f3718, %f3718;
	selp.f32 	%f925, %f3722, 0f00000000, %p131;
	st.local.v4.f32 	[%rd682+64], {%f922, %f923, %f924, %f925};
	ld.local.v4.f32 	{%f3723, %f3724, %f3725, %f3726}, [%rd683+80];
	setp.gt.f32 	%p132, %f3723, 0f00000000;
	mul.f32 	%f3727, %f3723, %f3723;
	selp.f32 	%f926, %f3727, 0f00000000, %p132;
	setp.gt.f32 	%p133, %f3724, 0f00000000;
	mul.f32 	%f3728, %f3724, %f3724;
	selp.f32 	%f927, %f3728, 0f00000000, %p133;
	setp.gt.f32 	%p134, %f3725, 0f00000000;
	mul.f32 	%f3729, %f3725, %f3725;
	selp.f32 	%f928, %f3729, 0f00000000, %p134;
	setp.gt.f32 	%p135, %f3726, 0f00000000;
	mul.f32 	%f3730, %f3726, %f3726;
	selp.f32 	%f929, %f3730, 0f00000000, %p135;
	st.local.v4.f32 	[%rd682+80], {%f926, %f927, %f928, %f929};
	ld.local.v4.f32 	{%f3731, %f3732, %f3733, %f3734}, [%rd683+96];
	setp.gt.f32 	%p136, %f3731, 0f00000000;
	mul.f32 	%f3735, %f3731, %f3731;
	selp.f32 	%f930, %f3735, 0f00000000, %p136;
	setp.gt.f32 	%p137, %f3732, 0f00000000;
	mul.f32 	%f3736, %f3732, %f3732;
	selp.f32 	%f931, %f3736, 0f00000000, %p137;
	setp.gt.f32 	%p138, %f3733, 0f00000000;
	mul.f32 	%f3737, %f3733, %f3733;
	selp.f32 	%f932, %f3737, 0f00000000, %p138;
	setp.gt.f32 	%p139, %f3734, 0f00000000;
	mul.f32 	%f3738, %f3734, %f3734;
	selp.f32 	%f933, %f3738, 0f00000000, %p139;
	st.local.v4.f32 	[%rd682+96], {%f930, %f931, %f932, %f933};
	ld.local.v4.f32 	{%f3739, %f3740, %f3741, %f3742}, [%rd683+112];
	setp.gt.f32 	%p140, %f3739, 0f00000000;
	mul.f32 	%f3743, %f3739, %f3739;
	selp.f32 	%f934, %f3743, 0f00000000, %p140;
	setp.gt.f32 	%p141, %f3740, 0f00000000;
	mul.f32 	%f3744, %f3740, %f3740;
	selp.f32 	%f935, %f3744, 0f00000000, %p141;
	setp.gt.f32 	%p142, %f3741, 0f00000000;
	mul.f32 	%f3745, %f3741, %f3741;
	selp.f32 	%f936, %f3745, 0f00000000, %p142;
	setp.gt.f32 	%p143, %f3742, 0f00000000;
	mul.f32 	%f3746, %f3742, %f3742;
	selp.f32 	%f937, %f3746, 0f00000000, %p143;
	st.local.v4.f32 	[%rd682+112], {%f934, %f935, %f936, %f937};
	ld.local.v4.f32 	{%f3747, %f3748, %f3749, %f3750}, [%rd683+128];
	setp.gt.f32 	%p144, %f3747, 0f00000000;
	mul.f32 	%f3751, %f3747, %f3747;
	selp.f32 	%f938, %f3751, 0f00000000, %p144;
	setp.gt.f32 	%p145, %f3748, 0f00000000;
	mul.f32 	%f3752, %f3748, %f3748;
	selp.f32 	%f939, %f3752, 0f00000000, %p145;
	setp.gt.f32 	%p146, %f3749, 0f00000000;
	mul.f32 	%f3753, %f3749, %f3749;
	selp.f32 	%f940, %f3753, 0f00000000, %p146;
	setp.gt.f32 	%p147, %f3750, 0f00000000;
	mul.f32 	%f3754, %f3750, %f3750;
	selp.f32 	%f941, %f3754, 0f00000000, %p147;
	st.local.v4.f32 	[%rd682+128], {%f938, %f939, %f940, %f941};
	ld.local.v4.f32 	{%f3755, %f3756, %f3757, %f3758}, [%rd683+144];
	setp.gt.f32 	%p148, %f3755, 0f00000000;
	mul.f32 	%f3759, %f3755, %f3755;
	selp.f32 	%f942, %f3759, 0f00000000, %p148;
	setp.gt.f32 	%p149, %f3756, 0f00000000;
	mul.f32 	%f3760, %f3756, %f3756;
	selp.f32 	%f943, %f3760, 0f00000000, %p149;
	setp.gt.f32 	%p150, %f3757, 0f00000000;
	mul.f32 	%f3761, %f3757, %f3757;
	selp.f32 	%f944, %f3761, 0f00000000, %p150;
	setp.gt.f32 	%p151, %f3758, 0f00000000;
	mul.f32 	%f3762, %f3758, %f3758;
	selp.f32 	%f945, %f3762, 0f00000000, %p151;
	st.local.v4.f32 	[%rd682+144], {%f942, %f943, %f944, %f945};
	ld.local.v4.f32 	{%f3763, %f3764, %f3765, %f3766}, [%rd683+160];
	setp.gt.f32 	%p152, %f3763, 0f00000000;
	mul.f32 	%f3767, %f3763, %f3763;
	selp.f32 	%f946, %f3767, 0f00000000, %p152;
	setp.gt.f32 	%p153, %f3764, 0f00000000;
	mul.f32 	%f3768, %f3764, %f3764;
	selp.f32 	%f947, %f3768, 0f00000000, %p153;
	setp.gt.f32 	%p154, %f3765, 0f00000000;
	mul.f32 	%f3769, %f3765, %f3765;
	selp.f32 	%f948, %f3769, 0f00000000, %p154;
	setp.gt.f32 	%p155, %f3766, 0f00000000;
	mul.f32 	%f3770, %f3766, %f3766;
	selp.f32 	%f949, %f3770, 0f00000000, %p155;
	st.local.v4.f32 	[%rd682+160], {%f946, %f947, %f948, %f949};
	ld.local.v4.f32 	{%f3771, %f3772, %f3773, %f3774}, [%rd683+176];
	setp.gt.f32 	%p156, %f3771, 0f00000000;
	mul.f32 	%f3775, %f3771, %f3771;
	selp.f32 	%f950, %f3775, 0f00000000, %p156;
	setp.gt.f32 	%p157, %f3772, 0f00000000;
	mul.f32 	%f3776, %f3772, %f3772;
	selp.f32 	%f951, %f3776, 0f00000000, %p157;
	setp.gt.f32 	%p158, %f3773, 0f00000000;
	mul.f32 	%f3777, %f3773, %f3773;
	selp.f32 	%f952, %f3777, 0f00000000, %p158;
	setp.gt.f32 	%p159, %f3774, 0f00000000;
	mul.f32 	%f3778, %f3774, %f3774;
	selp.f32 	%f953, %f3778, 0f00000000, %p159;
	st.local.v4.f32 	[%rd682+176], {%f950, %f951, %f952, %f953};
	ld.local.v4.f32 	{%f3779, %f3780, %f3781, %f3782}, [%rd683+192];
	setp.gt.f32 	%p160, %f3779, 0f00000000;
	mul.f32 	%f3783, %f3779, %f3779;
	selp.f32 	%f954, %f3783, 0f00000000, %p160;
	setp.gt.f32 	%p161, %f3780, 0f00000000;
	mul.f32 	%f3784, %f3780, %f3780;
	selp.f32 	%f955, %f3784, 0f00000000, %p161;
	setp.gt.f32 	%p162, %f3781, 0f00000000;
	mul.f32 	%f3785, %f3781, %f3781;
	selp.f32 	%f956, %f3785, 0f00000000, %p162;
	setp.gt.f32 	%p163, %f3782, 0f00000000;
	mul.f32 	%f3786, %f3782, %f3782;
	selp.f32 	%f957, %f3786, 0f00000000, %p163;
	st.local.v4.f32 	[%rd682+192], {%f954, %f955, %f956, %f957};
	ld.local.v4.f32 	{%f3787, %f3788, %f3789, %f3790}, [%rd683+208];
	setp.gt.f32 	%p164, %f3787, 0f00000000;
	mul.f32 	%f3791, %f3787, %f3787;
	selp.f32 	%f958, %f3791, 0f00000000, %p164;
	setp.gt.f32 	%p165, %f3788, 0f00000000;
	mul.f32 	%f3792, %f3788, %f3788;
	selp.f32 	%f959, %f3792, 0f00000000, %p165;
	setp.gt.f32 	%p166, %f3789, 0f00000000;
	mul.f32 	%f3793, %f3789, %f3789;
	selp.f32 	%f960, %f3793, 0f00000000, %p166;
	setp.gt.f32 	%p167, %f3790, 0f00000000;
	mul.f32 	%f3794, %f3790, %f3790;
	selp.f32 	%f961, %f3794, 0f00000000, %p167;
	st.local.v4.f32 	[%rd682+208], {%f958, %f959, %f960, %f961};
	ld.local.v4.f32 	{%f3795, %f3796, %f3797, %f3798}, [%rd683+224];
	setp.gt.f32 	%p168, %f3795, 0f00000000;
	mul.f32 	%f3799, %f3795, %f3795;
	selp.f32 	%f962, %f3799, 0f00000000, %p168;
	setp.gt.f32 	%p169, %f3796, 0f00000000;
	mul.f32 	%f3800, %f3796, %f3796;
	selp.f32 	%f963, %f3800, 0f00000000, %p169;
	setp.gt.f32 	%p170, %f3797, 0f00000000;
	mul.f32 	%f3801, %f3797, %f3797;
	selp.f32 	%f964, %f3801, 0f00000000, %p170;
	setp.gt.f32 	%p171, %f3798, 0f00000000;
	mul.f32 	%f3802, %f3798, %f3798;
	selp.f32 	%f965, %f3802, 0f00000000, %p171;
	st.local.v4.f32 	[%rd682+224], {%f962, %f963, %f964, %f965};
	ld.local.v4.f32 	{%f3803, %f3804, %f3805, %f3806}, [%rd683+240];
	setp.gt.f32 	%p172, %f3803, 0f00000000;
	mul.f32 	%f3807, %f3803, %f3803;
	selp.f32 	%f966, %f3807, 0f00000000, %p172;
	setp.gt.f32 	%p173, %f3804, 0f00000000;
	mul.f32 	%f3808, %f3804, %f3804;
	selp.f32 	%f967, %f3808, 0f00000000, %p173;
	setp.gt.f32 	%p174, %f3805, 0f00000000;
	mul.f32 	%f3809, %f3805, %f3805;
	selp.f32 	%f968, %f3809, 0f00000000, %p174;
	setp.gt.f32 	%p175, %f3806, 0f00000000;
	mul.f32 	%f3810, %f3806, %f3806;
	selp.f32 	%f969, %f3810, 0f00000000, %p175;
	st.local.v4.f32 	[%rd682+240], {%f966, %f967, %f968, %f969};
	mov.b32 	%r717, 0;
$L__BB0_119:
	shl.b32 	%r453, %r717, 6;
	mov.u64 	%rd684, %rd223;
	ld.param.u64 	%rd685, [%rd684+64];
	cvta.to.global.u64 	%rd686, %rd685;
	mul.wide.u32 	%rd687, %r453, 4;
	add.s64 	%rd688, %rd686, %rd687;
	ld.global.f32 	%f3811, [%rd688];
	fma.rn.f32 	%f3812, %f3811, %f906, 0f00000000;
	ld.global.f32 	%f3813, [%rd688+4];
	fma.rn.f32 	%f3814, %f3813, %f907, %f3812;
	ld.global.f32 	%f3815, [%rd688+8];
	fma.rn.f32 	%f3816, %f3815, %f908, %f3814;
	ld.global.f32 	%f3817, [%rd688+12];
	fma.rn.f32 	%f3818, %f3817, %f909, %f3816;
	ld.global.f32 	%f3819, [%rd688+16];
	fma.rn.f32 	%f3820, %f3819, %f910, %f3818;
	ld.global.f32 	%f3821, [%rd688+20];
	fma.rn.f32 	%f3822, %f3821, %f911, %f3820;
	ld.global.f32 	%f3823, [%rd688+24];
	fma.rn.f32 	%f3824, %f3823, %f912, %f3822;
	ld.global.f32 	%f3825, [%rd688+28];
	fma.rn.f32 	%f3826, %f3825, %f913, %f3824;
	ld.global.f32 	%f3827, [%rd688+32];
	fma.rn.f32 	%f3828, %f3827, %f914, %f3826;
	ld.global.f32 	%f3829, [%rd688+36];
	fma.rn.f32 	%f3830, %f3829, %f915, %f3828;
	ld.global.f32 	%f3831, [%rd688+40];
	fma.rn.f32 	%f3832, %f3831, %f916, %f3830;
	ld.global.f32 	%f3833, [%rd688+44];
	fma.rn.f32 	%f3834, %f3833, %f917, %f3832;
	ld.global.f32 	%f3835, [%rd688+48];
	fma.rn.f32 	%f3836, %f3835, %f918, %f3834;
	ld.global.f32 	%f3837, [%rd688+52];
	fma.rn.f32 	%f3838, %f3837, %f919, %f3836;
	ld.global.f32 	%f3839, [%rd688+56];
	fma.rn.f32 	%f3840, %f3839, %f920, %f3838;
	ld.global.f32 	%f3841, [%rd688+60];
	fma.rn.f32 	%f3842, %f3841, %f921, %f3840;
	ld.global.f32 	%f3843, [%rd688+64];
	fma.rn.f32 	%f3844, %f3843, %f922, %f3842;
	ld.global.f32 	%f3845, [%rd688+68];
	fma.rn.f32 	%f3846, %f3845, %f923, %f3844;
	ld.global.f32 	%f3847, [%rd688+72];
	fma.rn.f32 	%f3848, %f3847, %f924, %f3846;
	ld.global.f32 	%f3849, [%rd688+76];
	fma.rn.f32 	%f3850, %f3849, %f925, %f3848;
	ld.global.f32 	%f3851, [%rd688+80];
	fma.rn.f32 	%f3852, %f3851, %f926, %f3850;
	ld.global.f32 	%f3853, [%rd688+84];
	fma.rn.f32 	%f3854, %f3853, %f927, %f3852;
	ld.global.f32 	%f3855, [%rd688+88];
	fma.rn.f32 	%f3856, %f3855, %f928, %f3854;
	ld.global.f32 	%f3857, [%rd688+92];
	fma.rn.f32 	%f3858, %f3857, %f929, %f3856;
	ld.global.f32 	%f3859, [%rd688+96];
	fma.rn.f32 	%f3860, %f3859, %f930, %f3858;
	ld.global.f32 	%f3861, [%rd688+100];
	fma.rn.f32 	%f3862, %f3861, %f931, %f3860;
	ld.global.f32 	%f3863, [%rd688+104];
	fma.rn.f32 	%f3864, %f3863, %f932, %f3862;
	ld.global.f32 	%f3865, [%rd688+108];
	fma.rn.f32 	%f3866, %f3865, %f933, %f3864;
	ld.global.f32 	%f3867, [%rd688+112];
	fma.rn.f32 	%f3868, %f3867, %f934, %f3866;
	ld.global.f32 	%f3869, [%rd688+116];
	fma.rn.f32 	%f3870, %f3869, %f935, %f3868;
	ld.global.f32 	%f3871, [%rd688+120];
	fma.rn.f32 	%f3872, %f3871, %f936, %f3870;
	ld.global.f32 	%f3873, [%rd688+124];
	fma.rn.f32 	%f3874, %f3873, %f937, %f3872;
	ld.global.f32 	%f3875, [%rd688+128];
	fma.rn.f32 	%f3876, %f3875, %f938, %f3874;
	ld.global.f32 	%f3877, [%rd688+132];
	fma.rn.f32 	%f3878, %f3877, %f939, %f3876;
	ld.global.f32 	%f3879, [%rd688+136];
	fma.rn.f32 	%f3880, %f3879, %f940, %f3878;
	ld.global.f32 	%f3881, [%rd688+140];
	fma.rn.f32 	%f3882, %f3881, %f941, %f3880;
	ld.global.f32 	%f3883, [%rd688+144];
	fma.rn.f32 	%f3884, %f3883, %f942, %f3882;
	ld.global.f32 	%f3885, [%rd688+148];
	fma.rn.f32 	%f3886, %f3885, %f943, %f3884;
	ld.global.f32 	%f3887, [%rd688+152];
	fma.rn.f32 	%f3888, %f3887, %f944, %f3886;
	ld.global.f32 	%f3889, [%rd688+156];
	fma.rn.f32 	%f3890, %f3889, %f945, %f3888;
	ld.global.f32 	%f3891, [%rd688+160];
	fma.rn.f32 	%f3892, %f3891, %f946, %f3890;
	ld.global.f32 	%f3893, [%rd688+164];
	fma.rn.f32 	%f3894, %f3893, %f947, %f3892;
	ld.global.f32 	%f3895, [%rd688+168];
	fma.rn.f32 	%f3896, %f3895, %f948, %f3894;
	ld.global.f32 	%f3897, [%rd688+172];
	fma.rn.f32 	%f3898, %f3897, %f949, %f3896;
	ld.global.f32 	%f3899, [%rd688+176];
	fma.rn.f32 	%f3900, %f3899, %f950, %f3898;
	ld.global.f32 	%f3901, [%rd688+180];
	fma.rn.f32 	%f3902, %f3901, %f951, %f3900;
	ld.global.f32 	%f3903, [%rd688+184];
	fma.rn.f32 	%f3904, %f3903, %f952, %f3902;
	ld.global.f32 	%f3905, [%rd688+188];
	fma.rn.f32 	%f3906, %f3905, %f953, %f3904;
	ld.global.f32 	%f3907, [%rd688+192];
	fma.rn.f32 	%f3908, %f3907, %f954, %f3906;
	ld.global.f32 	%f3909, [%rd688+196];
	fma.rn.f32 	%f3910, %f3909, %f955, %f3908;
	ld.global.f32 	%f3911, [%rd688+200];
	fma.rn.f32 	%f3912, %f3911, %f956, %f3910;
	ld.global.f32 	%f3913, [%rd688+204];
	fma.rn.f32 	%f3914, %f3913, %f957, %f3912;
	ld.global.f32 	%f3915, [%rd688+208];
	fma.rn.f32 	%f3916, %f3915, %f958, %f3914;
	ld.global.f32 	%f3917, [%rd688+212];
	fma.rn.f32 	%f3918, %f3917, %f959, %f3916;
	ld.global.f32 	%f3919, [%rd688+216];
	fma.rn.f32 	%f3920, %f3919, %f960, %f3918;
	ld.global.f32 	%f3921, [%rd688+220];
	fma.rn.f32 	%f3922, %f3921, %f961, %f3920;
	ld.global.f32 	%f3923, [%rd688+224];
	fma.rn.f32 	%f3924, %f3923, %f962, %f3922;
	ld.global.f32 	%f3925, [%rd688+228];
	fma.rn.f32 	%f3926, %f3925, %f963, %f3924;
	ld.global.f32 	%f3927, [%rd688+232];
	fma.rn.f32 	%f3928, %f3927, %f964, %f3926;
	ld.global.f32 	%f3929, [%rd688+236];
	fma.rn.f32 	%f3930, %f3929, %f965, %f3928;
	ld.global.f32 	%f3931, [%rd688+240];
	fma.rn.f32 	%f3932, %f3931, %f966, %f3930;
	ld.global.f32 	%f3933, [%rd688+244];
	fma.rn.f32 	%f3934, %f3933, %f967, %f3932;
	ld.global.f32 	%f3935, [%rd688+248];
	fma.rn.f32 	%f3936, %f3935, %f968, %f3934;
	ld.global.f32 	%f3937, [%rd688+252];
	fma.rn.f32 	%f3938, %f3937, %f969, %f3936;
	mul.wide.u32 	%rd689, %r717, 4;
	add.s64 	%rd690, %rd23, %rd689;
	st.local.f32 	[%rd690], %f3938;
	add.s32 	%r717, %r717, 1;
	setp.ne.s32 	%p176, %r717, 16;
	@%p176 bra 	$L__BB0_119;
	mov.u64 	%rd691, %rd223;
	ld.param.u32 	%r454, [%rd691];
	setp.lt.s32 	%p177, %r454, 1;
	mul.wide.u32 	%rd692, %r11, 64;
	add.s64 	%rd693, %rd19, %rd692;
	ld.local.v4.f32 	{%f3939, %f3940, %f3941, %f3942}, [%rd23];
	add.f32 	%f970, %f3939, %f874;
	add.f32 	%f971, %f3940, %f875;
	add.f32 	%f972, %f3941, %f876;
	add.f32 	%f973, %f3942, %f877;
	st.local.v4.f32 	[%rd693], {%f970, %f971, %f972, %f973};
	ld.local.v4.f32 	{%f3943, %f3944, %f3945, %f3946}, [%rd23+16];
	add.f32 	%f974, %f3943, %f878;
	add.f32 	%f975, %f3944, %f879;
	add.f32 	%f976, %f3945, %f880;
	add.f32 	%f977, %f3946, %f881;
	st.local.v4.f32 	[%rd693+16], {%f974, %f975, %f976, %f977};
	ld.local.v4.f32 	{%f3947, %f3948, %f3949, %f3950}, [%rd23+32];
	add.f32 	%f978, %f3947, %f882;
	add.f32 	%f979, %f3948, %f883;
	add.f32 	%f980, %f3949, %f884;
	add.f32 	%f981, %f3950, %f885;
	st.local.v4.f32 	[%rd693+32], {%f978, %f979, %f980, %f981};
	ld.local.v4.f32 	{%f3951, %f3952, %f3953, %f3954}, [%rd23+48];
	add.f32 	%f982, %f3951, %f886;
	add.f32 	%f983, %f3952, %f887;
	add.f32 	%f984, %f3953, %f888;
	add.f32 	%f985, %f3954, %f889;
	st.local.v4.f32 	[%rd693+48], {%f982, %f983, %f984, %f985};
	@%p177 bra 	$L__BB0_123;
	mov.b32 	%r718, 0;
$L__BB0_122:
	shl.b32 	%r456, %r718, 4;
	mov.u64 	%rd694, %rd223;
	ld.param.u64 	%rd695, [%rd694+8];
	cvta.to.global.u64 	%rd696, %rd695;
	mul.wide.u32 	%rd697, %r456, 4;
	add.s64 	%rd698, %rd696, %rd697;
	ld.global.f32 	%f3955, [%rd698];
	fma.rn.f32 	%f3956, %f3955, %f970, 0f00000000;
	ld.global.f32 	%f3957, [%rd698+4];
	fma.rn.f32 	%f3958, %f3957, %f971, %f3956;
	ld.global.f32 	%f3959, [%rd698+8];
	fma.rn.f32 	%f3960, %f3959, %f972, %f3958;
	ld.global.f32 	%f3961, [%rd698+12];
	fma.rn.f32 	%f3962, %f3961, %f973, %f3960;
	ld.global.f32 	%f3963, [%rd698+16];
	fma.rn.f32 	%f3964, %f3963, %f974, %f3962;
	ld.global.f32 	%f3965, [%rd698+20];
	fma.rn.f32 	%f3966, %f3965, %f975, %f3964;
	ld.global.f32 	%f3967, [%rd698+24];
	fma.rn.f32 	%f3968, %f3967, %f976, %f3966;
	ld.global.f32 	%f3969, [%rd698+28];
	fma.rn.f32 	%f3970, %f3969, %f977, %f3968;
	ld.global.f32 	%f3971, [%rd698+32];
	fma.rn.f32 	%f3972, %f3971, %f978, %f3970;
	ld.global.f32 	%f3973, [%rd698+36];
	fma.rn.f32 	%f3974, %f3973, %f979, %f3972;
	ld.global.f32 	%f3975, [%rd698+40];
	fma.rn.f32 	%f3976, %f3975, %f980, %f3974;
	ld.global.f32 	%f3977, [%rd698+44];
	fma.rn.f32 	%f3978, %f3977, %f981, %f3976;
	ld.global.f32 	%f3979, [%rd698+48];
	fma.rn.f32 	%f3980, %f3979, %f982, %f3978;
	ld.global.f32 	%f3981, [%rd698+52];
	fma.rn.f32 	%f3982, %f3981, %f983, %f3980;
	ld.global.f32 	%f3983, [%rd698+56];
	fma.rn.f32 	%f3984, %f3983, %f984, %f3982;
	ld.global.f32 	%f3985, [%rd698+60];
	fma.rn.f32 	%f3986, %f3985, %f985, %f3984;
	mul.wide.u32 	%rd699, %r11, 1024;
	add.s64 	%rd700, %rd41, %rd699;
	mul.wide.u32 	%rd701, %r718, 4;
	add.s64 	%rd702, %rd700, %rd701;
	st.local.f32 	[%rd702], %f3986;
	add.s32 	%r718, %r718, 1;
	ld.param.u32 	%r457, [%rd694];
	setp.ne.s32 	%p178, %r718, %r457;
	@%p178 bra 	$L__BB0_122;
$L__BB0_123:
	mov.u64 	%rd703, %rd223;
	ld.param.u32 	%r458, [%rd703];
	setp.lt.s32 	%p179, %r458, 2;
	mul.wide.u32 	%rd704, %r11, 1024;
	add.s64 	%rd705, %rd41, %rd704;
	ld.local.f32 	%f10557, [%rd705];
	@%p179 bra 	$L__BB0_138;
	mov.u64 	%rd706, %rd223;
	ld.param.u32 	%r460, [%rd706];
	add.s32 	%r461, %r460, -2;
	setp.lt.u32 	%p180, %r461, 15;
	mov.b32 	%r720, 1;
	@%p180 bra 	$L__BB0_127;
	mov.b32 	%r722, 1;
$L__BB0_126:
	.pragma "nounroll";
	mul.wide.u32 	%rd707, %r11, 1024;
	add.s64 	%rd708, %rd41, %rd707;
	mul.wide.u32 	%rd709, %r722, 4;
	add.s64 	%rd710, %rd708, %rd709;
	ld.local.f32 	%f3988, [%rd710];
	setp.gt.f32 	%p181, %f3988, %f10557;
	selp.f32 	%f3989, %f3988, %f10557, %p181;
	ld.local.v2.f32 	{%f3990, %f3991}, [%rd710+4];
	setp.gt.f32 	%p182, %f3990, %f3989;
	selp.f32 	%f3992, %f3990, %f3989, %p182;
	setp.gt.f32 	%p183, %f3991, %f3992;
	selp.f32 	%f3993, %f3991, %f3992, %p183;
	ld.local.v4.f32 	{%f3994, %f3995, %f3996, %f3997}, [%rd710+12];
	setp.gt.f32 	%p184, %f3994, %f3993;
	selp.f32 	%f3998, %f3994, %f3993, %p184;
	setp.gt.f32 	%p185, %f3995, %f3998;
	selp.f32 	%f3999, %f3995, %f3998, %p185;
	setp.gt.f32 	%p186, %f3996, %f3999;
	selp.f32 	%f4000, %f3996, %f3999, %p186;
	setp.gt.f32 	%p187, %f3997, %f4000;
	selp.f32 	%f4001, %f3997, %f4000, %p187;
	ld.local.v4.f32 	{%f4002, %f4003, %f4004, %f4005}, [%rd710+28];
	setp.gt.f32 	%p188, %f4002, %f4001;
	selp.f32 	%f4006, %f4002, %f4001, %p188;
	setp.gt.f32 	%p189, %f4003, %f4006;
	selp.f32 	%f4007, %f4003, %f4006, %p189;
	setp.gt.f32 	%p190, %f4004, %f4007;
	selp.f32 	%f4008, %f4004, %f4007, %p190;
	setp.gt.f32 	%p191, %f4005, %f4008;
	selp.f32 	%f4009, %f4005, %f4008, %p191;
	ld.local.v4.f32 	{%f4010, %f4011, %f4012, %f4013}, [%rd710+44];
	setp.gt.f32 	%p192, %f4010, %f4009;
	selp.f32 	%f4014, %f4010, %f4009, %p192;
	setp.gt.f32 	%p193, %f4011, %f4014;
	selp.f32 	%f4015, %f4011, %f4014, %p193;
	setp.gt.f32 	%p194, %f4012, %f4015;
	selp.f32 	%f4016, %f4012, %f4015, %p194;
	setp.gt.f32 	%p195, %f4013, %f4016;
	selp.f32 	%f4017, %f4013, %f4016, %p195;
	ld.local.f32 	%f4018, [%rd710+60];
	setp.gt.f32 	%p196, %f4018, %f4017;
	selp.f32 	%f10557, %f4018, %f4017, %p196;
	add.s32 	%r720, %r722, 16;
	add.s32 	%r463, %r722, 15;
	mov.u64 	%rd711, %rd223;
	ld.param.u32 	%r464, [%rd711];
	add.s32 	%r465, %r464, -1;
	and.b32  	%r466, %r465, -16;
	setp.eq.s32 	%p197, %r463, %r466;
	mov.u32 	%r722, %r720;
	@%p197 bra 	$L__BB0_127;
	bra.uni 	$L__BB0_126;
$L__BB0_127:
	mov.u64 	%rd712, %rd223;
	ld.param.u32 	%r467, [%rd712];
	add.s32 	%r468, %r467, -1;
	and.b32  	%r469, %r468, 15;
	setp.eq.s32 	%p198, %r469, 0;
	@%p198 bra 	$L__BB0_138;
	mov.u64 	%rd713, %rd223;
	ld.param.u32 	%r470, [%rd713];
	add.s32 	%r471, %r470, -1;
	and.b32  	%r472, %r471, 15;
	add.s32 	%r473, %r472, -1;
	setp.lt.u32 	%p199, %r473, 7;
	@%p199 bra 	$L__BB0_130;
	mul.wide.u32 	%rd714, %r11, 1024;
	add.s64 	%rd715, %rd41, %rd714;
	mul.wide.u32 	%rd716, %r720, 4;
	add.s64 	%rd717, %rd715, %rd716;
	ld.local.f32 	%f4020, [%rd717];
	setp.gt.f32 	%p200, %f4020, %f10557;
	selp.f32 	%f4021, %f4020, %f10557, %p200;
	ld.local.f32 	%f4022, [%rd717+4];
	setp.gt.f32 	%p201, %f4022, %f4021;
	selp.f32 	%f4023, %f4022, %f4021, %p201;
	ld.local.f32 	%f4024, [%rd717+8];
	setp.gt.f32 	%p202, %f4024, %f4023;
	selp.f32 	%f4025, %f4024, %f4023, %p202;
	ld.local.f32 	%f4026, [%rd717+12];
	setp.gt.f32 	%p203, %f4026, %f4025;
	selp.f32 	%f4027, %f4026, %f4025, %p203;
	ld.local.f32 	%f4028, [%rd717+16];
	setp.gt.f32 	%p204, %f4028, %f4027;
	selp.f32 	%f4029, %f4028, %f4027, %p204;
	ld.local.f32 	%f4030, [%rd717+20];
	setp.gt.f32 	%p205, %f4030, %f4029;
	selp.f32 	%f4031, %f4030, %f4029, %p205;
	ld.local.f32 	%f4032, [%rd717+24];
	setp.gt.f32 	%p206, %f4032, %f4031;
	selp.f32 	%f4033, %f4032, %f4031, %p206;
	ld.local.f32 	%f4034, [%rd717+28];
	setp.gt.f32 	%p207, %f4034, %f4033;
	selp.f32 	%f10557, %f4034, %f4033, %p207;
	add.s32 	%r720, %r720, 8;
$L__BB0_130:
	mov.u64 	%rd718, %rd223;
	ld.param.u32 	%r474, [%rd718];
	add.s32 	%r475, %r474, -1;
	and.b32  	%r476, %r475, 7;
	setp.eq.s32 	%p208, %r476, 0;
	@%p208 bra 	$L__BB0_138;
	mov.u64 	%rd719, %rd223;
	ld.param.u32 	%r477, [%rd719];
	add.s32 	%r478, %r477, -1;
	and.b32  	%r479, %r478, 7;
	add.s32 	%r480, %r479, -1;
	setp.lt.u32 	%p209, %r480, 3;
	@%p209 bra 	$L__BB0_133;
	mul.wide.u32 	%rd720, %r11, 1024;
	add.s64 	%rd721, %rd41, %rd720;
	mul.wide.u32 	%rd722, %r720, 4;
	add.s64 	%rd723, %rd721, %rd722;
	ld.local.f32 	%f4036, [%rd723];
	setp.gt.f32 	%p210, %f4036, %f10557;
	selp.f32 	%f4037, %f4036, %f10557, %p210;
	ld.local.f32 	%f4038, [%rd723+4];
	setp.gt.f32 	%p211, %f4038, %f4037;
	selp.f32 	%f4039, %f4038, %f4037, %p211;
	ld.local.f32 	%f4040, [%rd723+8];
	setp.gt.f32 	%p212, %f4040, %f4039;
	selp.f32 	%f4041, %f4040, %f4039, %p212;
	ld.local.f32 	%f4042, [%rd723+12];
	setp.gt.f32 	%p213, %f4042, %f4041;
	selp.f32 	%f10557, %f4042, %f4041, %p213;
	add.s32 	%r720, %r720, 4;
$L__BB0_133:
	mov.u64 	%rd724, %rd223;
	ld.param.u32 	%r481, [%rd724];
	add.s32 	%r482, %r481, -1;
	and.b32  	%r483, %r482, 3;
	setp.eq.s32 	%p214, %r483, 0;
	@%p214 bra 	$L__BB0_138;
	mov.u64 	%rd725, %rd223;
	ld.param.u32 	%r484, [%rd725];
	add.s32 	%r485, %r484, -1;
	and.b32  	%r486, %r485, 3;
	setp.eq.s32 	%p215, %r486, 1;
	mul.wide.u32 	%rd726, %r11, 1024;
	add.s64 	%rd727, %rd41, %rd726;
	mul.wide.u32 	%rd728, %r720, 4;
	add.s64 	%rd729, %rd727, %rd728;
	ld.local.f32 	%f4043, [%rd729];
	setp.gt.f32 	%p216, %f4043, %f10557;
	selp.f32 	%f10557, %f4043, %f10557, %p216;
	@%p215 bra 	$L__BB0_138;
	mov.u64 	%rd730, %rd223;
	ld.param.u32 	%r487, [%rd730];
	add.s32 	%r488, %r487, -1;
	and.b32  	%r489, %r488, 3;
	setp.eq.s32 	%p217, %r489, 2;
	mul.wide.u32 	%rd731, %r11, 1024;
	add.s64 	%rd732, %rd41, %rd731;
	mul.wide.u32 	%rd733, %r720, 4;
	add.s64 	%rd734, %rd732, %rd733;
	ld.local.f32 	%f4044, [%rd734+4];
	setp.gt.f32 	%p218, %f4044, %f10557;
	selp.f32 	%f10557, %f4044, %f10557, %p218;
	@%p217 bra 	$L__BB0_138;
	mul.wide.u32 	%rd735, %r11, 1024;
	add.s64 	%rd736, %rd41, %rd735;
	mul.wide.u32 	%rd737, %r720, 4;
	add.s64 	%rd738, %rd736, %rd737;
	ld.local.f32 	%f997, [%rd738+8];
	setp.leu.f32 	%p219, %f997, %f10557;
	@%p219 bra 	$L__BB0_138;
	mov.f32 	%f10557, %f997;
$L__BB0_138:
	mov.u64 	%rd739, %rd223;
	ld.param.u32 	%r490, [%rd739];
	setp.lt.s32 	%p220, %r490, 1;
	mov.f32 	%f10566, 0f00000000;
	@%p220 bra 	$L__BB0_150;
	mov.u64 	%rd740, %rd223;
	ld.param.u32 	%r492, [%rd740];
	add.s32 	%r493, %r492, -1;
	setp.lt.u32 	%p221, %r493, 7;
	mov.f32 	%f10566, 0f00000000;
	mov.b32 	%r725, 0;
	@%p221 bra 	$L__BB0_142;
	mov.f32 	%f10566, 0f00000000;
	mov.b32 	%r723, 0;
$L__BB0_141:
	.pragma "nounroll";
	mul.wide.u32 	%rd741, %r11, 1024;
	add.s64 	%rd742, %rd41, %rd741;
	mul.wide.u32 	%rd743, %r723, 4;
	add.s64 	%rd744, %rd742, %rd743;
	ld.local.v4.f32 	{%f4049, %f4050, %f4051, %f4052}, [%rd744];
	sub.f32 	%f4053, %f4049, %f10557;
	fma.rn.f32 	%f4054, %f4053, 0f3BBB989D, 0f3F000000;
	cvt.sat.f32.f32 	%f4055, %f4054;
	mov.f32 	%f4056, 0f4B400001;
	mov.f32 	%f4057, 0f437C0000;
	fma.rm.f32 	%f4058, %f4055, %f4057, %f4056;
	add.f32 	%f4059, %f4058, 0fCB40007F;
	neg.f32 	%f4060, %f4059;
	fma.rn.f32 	%f4061, %f4053, 0f3FB8AA3B, %f4060;
	fma.rn.f32 	%f4062, %f4053, 0f32A57060, %f4061;
	mov.b32 	%r495, %f4058;
	shl.b32 	%r496, %r495, 23;
	mov.b32 	%f4063, %r496;
	ex2.approx.ftz.f32 	%f4064, %f4062;
	mul.f32 	%f4065, %f4064, %f4063;
	add.s64 	%rd745, %rd20, %rd741;
	add.s64 	%rd746, %rd745, %rd743;
	add.f32 	%f4066, %f10566, %f4065;
	sub.f32 	%f4067, %f4050, %f10557;
	fma.rn.f32 	%f4068, %f4067, 0f3BBB989D, 0f3F000000;
	cvt.sat.f32.f32 	%f4069, %f4068;
	fma.rm.f32 	%f4070, %f4069, %f4057, %f4056;
	add.f32 	%f4071, %f4070, 0fCB40007F;
	neg.f32 	%f4072, %f4071;
	fma.rn.f32 	%f4073, %f4067, 0f3FB8AA3B, %f4072;
	fma.rn.f32 	%f4074, %f4067, 0f32A57060, %f4073;
	mov.b32 	%r497, %f4070;
	shl.b32 	%r498, %r497, 23;
	mov.b32 	%f4075, %r498;
	ex2.approx.ftz.f32 	%f4076, %f4074;
	mul.f32 	%f4077, %f4076, %f4075;
	add.f32 	%f4078, %f4066, %f4077;
	sub.f32 	%f4079, %f4051, %f10557;
	fma.rn.f32 	%f4080, %f4079, 0f3BBB989D, 0f3F000000;
	cvt.sat.f32.f32 	%f4081, %f4080;
	fma.rm.f32 	%f4082, %f4081, %f4057, %f4056;
	add.f32 	%f4083, %f4082, 0fCB40007F;
	neg.f32 	%f4084, %f4083;
	fma.rn.f32 	%f4085, %f4079, 0f3FB8AA3B, %f4084;
	fma.rn.f32 	%f4086, %f4079, 0f32A57060, %f4085;
	mov.b32 	%r499, %f4082;
	shl.b32 	%r500, %r499, 23;
	mov.b32 	%f4087, %r500;
	ex2.approx.ftz.f32 	%f4088, %f4086;
	mul.f32 	%f4089, %f4088, %f4087;
	add.f32 	%f4090, %f4078, %f4089;
	sub.f32 	%f4091, %f4052, %f10557;
	fma.rn.f32 	%f4092, %f4091, 0f3BBB989D, 0f3F000000;
	cvt.sat.f32.f32 	%f4093, %f4092;
	fma.rm.f32 	%f4094, %f4093, %f4057, %f4056;
	add.f32 	%f4095, %f4094, 0fCB40007F;
	neg.f32 	%f4096, %f4095;
	fma.rn.f32 	%f4097, %f4091, 0f3FB8AA3B, %f4096;
	fma.rn.f32 	%f4098, %f4091, 0f32A57060, %f4097;
	mov.b32 	%r501, %f4094;
	shl.b32 	%r502, %r501, 23;
	mov.b32 	%f4099, %r502;
	ex2.approx.ftz.f32 	%f4100, %f4098;
	mul.f32 	%f4101, %f4100, %f4099;
	st.local.v4.f32 	[%rd746], {%f4065, %f4077, %f4089, %f4101};
	add.f32 	%f4102, %f4090, %f4101;
	ld.local.v4.f32 	{%f4103, %f4104, %f4105, %f4106}, [%rd744+16];
	sub.f32 	%f4107, %f4103, %f10557;
	fma.rn.f32 	%f4108, %f4107, 0f3BBB989D, 0f3F000000;
	cvt.sat.f32.f32 	%f4109, %f4108;
	fma.rm.f32 	%f4110, %f4109, %f4057, %f4056;
	add.f32 	%f4111, %f4110, 0fCB40007F;
	neg.f32 	%f4112, %f4111;
	fma.rn.f32 	%f4113, %f4107, 0f3FB8AA3B, %f4112;
	fma.rn.f32 	%f4114, %f4107, 0f32A57060, %f4113;
	mov.b32 	%r503, %f4110;
	shl.b32 	%r504, %r503, 23;
	mov.b32 	%f4115, %r504;
	ex2.approx.ftz.f32 	%f4116, %f4114;
	mul.f32 	%f4117, %f4116, %f4115;
	add.f32 	%f4118, %f4102, %f4117;
	sub.f32 	%f4119, %f4104, %f10557;
	fma.rn.f32 	%f4120, %f4119, 0f3BBB989D, 0f3F000000;
	cvt.sat.f32.f32 	%f4121, %f4120;
	fma.rm.f32 	%f4122, %f4121, %f4057, %f4056;
	add.f32 	%f4123, %f4122, 0fCB40007F;
	neg.f32 	%f4124, %f4123;
	fma.rn.f32 	%f4125, %f4119, 0f3FB8AA3B, %f4124;
	fma.rn.f32 	%f4126, %f4119, 0f32A57060, %f4125;
	mov.b32 	%r505, %f4122;
	shl.b32 	%r506, %r505, 23;
	mov.b32 	%f4127, %r506;
	ex2.approx.ftz.f32 	%f4128, %f4126;
	mul.f32 	%f4129, %f4128, %f4127;
	add.f32 	%f4130, %f4118, %f4129;
	sub.f32 	%f4131, %f4105, %f10557;
	fma.rn.f32 	%f4132, %f4131, 0f3BBB989D, 0f3F000000;
	cvt.sat.f32.f32 	%f4133, %f4132;
	fma.rm.f32 	%f4134, %f4133, %f4057, %f4056;
	add.f32 	%f4135, %f4134, 0fCB40007F;
	neg.f32 	%f4136, %f4135;
	fma.rn.f32 	%f4137, %f4131, 0f3FB8AA3B, %f4136;
	fma.rn.f32 	%f4138, %f4131, 0f32A57060, %f4137;
	mov.b32 	%r507, %f4134;
	shl.b32 	%r508, %r507, 23;
	mov.b32 	%f4139, %r508;
	ex2.approx.ftz.f32 	%f4140, %f4138;
	mul.f32 	%f4141, %f4140, %f4139;
	add.f32 	%f4142, %f4130, %f4141;
	sub.f32 	%f4143, %f4106, %f10557;
	fma.rn.f32 	%f4144, %f4143, 0f3BBB989D, 0f3F000000;
	cvt.sat.f32.f32 	%f4145, %f4144;
	fma.rm.f32 	%f4146, %f4145, %f4057, %f4056;
	add.f32 	%f4147, %f4146, 0fCB40007F;
	neg.f32 	%f4148, %f4147;
	fma.rn.f32 	%f4149, %f4143, 0f3FB8AA3B, %f4148;
	fma.rn.f32 	%f4150, %f4143, 0f32A57060, %f4149;
	mov.b32 	%r509, %f4146;
	shl.b32 	%r510, %r509, 23;
	mov.b32 	%f4151, %r510;
	ex2.approx.ftz.f32 	%f4152, %f4150;
	mul.f32 	%f4153, %f4152, %f4151;
	st.local.v4.f32 	[%rd746+16], {%f4117, %f4129, %f4141, %f4153};
	add.f32 	%f10566, %f4142, %f4153;
	add.s32 	%r723, %r723, 8;
	mov.u64 	%rd747, %rd223;
	ld.param.u32 	%r511, [%rd747];
	and.b32  	%r725, %r511, 2147483640;
	setp.ne.s32 	%p222, %r723, %r725;
	@%p222 bra 	$L__BB0_141;
$L__BB0_142:
	mov.u64 	%rd748, %rd223;
	ld.param.u32 	%r512, [%rd748];
	and.b32  	%r513, %r512, 7;
	setp.eq.s32 	%p223, %r513, 0;
	@%p223 bra 	$L__BB0_150;
	mov.u64 	%rd749, %rd223;
	ld.param.u32 	%r514, [%rd749];
	and.b32  	%r515, %r514, 7;
	add.s32 	%r516, %r515, -1;
	setp.lt.u32 	%p224, %r516, 3;
	@%p224 bra 	$L__BB0_145;
	mul.wide.u32 	%rd750, %r11, 1024;
	add.s64 	%rd751, %rd41, %rd750;
	mul.wide.u32 	%rd752, %r725, 4;
	add.s64 	%rd753, %rd751, %rd752;
	ld.local.f32 	%f4155, [%rd753];
	sub.f32 	%f4156, %f4155, %f10557;
	fma.rn.f32 	%f4157, %f4156, 0f3BBB989D, 0f3F000000;
	cvt.sat.f32.f32 	%f4158, %f4157;
	mov.f32 	%f4159, 0f4B400001;
	mov.f32 	%f4160, 0f437C0000;
	fma.rm.f32 	%f4161, %f4158, %f4160, %f4159;
	add.f32 	%f4162, %f4161, 0fCB40007F;
	neg.f32 	%f4163, %f4162;
	fma.rn.f32 	%f4164, %f4156, 0f3FB8AA3B, %f4163;
	fma.rn.f32 	%f4165, %f4156, 0f32A57060, %f4164;
	mov.b32 	%r517, %f4161;
	shl.b32 	%r518, %r517, 23;
	mov.b32 	%f4166, %r518;
	ex2.approx.ftz.f32 	%f4167, %f4165;
	mul.f32 	%f4168, %f4167, %f4166;
	add.s64 	%rd754, %rd20, %rd750;
	add.s64 	%rd755, %rd754, %rd752;
	st.local.f32 	[%rd755], %f4168;
	add.f32 	%f4169, %f10566, %f4168;
	ld.local.f32 	%f4170, [%rd753+4];
	sub.f32 	%f4171, %f4170, %f10557;
	fma.rn.f32 	%f4172, %f4171, 0f3BBB989D, 0f3F000000;
	cvt.sat.f32.f32 	%f4173, %f4172;
	fma.rm.f32 	%f4174, %f4173, %f4160, %f4159;
	add.f32 	%f4175, %f4174, 0fCB40007F;
	neg.f32 	%f4176, %f4175;
	fma.rn.f32 	%f4177, %f4171, 0f3FB8AA3B, %f4176;
	fma.rn.f32 	%f4178, %f4171, 0f32A57060, %f4177;
	mov.b32 	%r519, %f4174;
	shl.b32 	%r520, %r519, 23;
	mov.b32 	%f4179, %r520;
	ex2.approx.ftz.f32 	%f4180, %f4178;
	mul.f32 	%f4181, %f4180, %f4179;
	st.local.f32 	[%rd755+4], %f4181;
	add.f32 	%f4182, %f4169, %f4181;
	ld.local.f32 	%f4183, [%rd753+8];
	sub.f32 	%f4184, %f4183, %f10557;
	fma.rn.f32 	%f4185, %f4184, 0f3BBB989D, 0f3F000000;
	cvt.sat.f32.f32 	%f4186, %f4185;
	fma.rm.f32 	%f4187, %f4186, %f4160, %f4159;
	add.f32 	%f4188, %f4187, 0fCB40007F;
	neg.f32 	%f4189, %f4188;
	fma.rn.f32 	%f4190, %f4184, 0f3FB8AA3B, %f4189;
	fma.rn.f32 	%f4191, %f4184, 0f32A57060, %f4190;
	mov.b32 	%r521, %f4187;
	shl.b32 	%r522, %r521, 23;
	mov.b32 	%f4192, %r522;
	ex2.approx.ftz.f32 	%f4193, %f4191;
	mul.f32 	%f4194, %f4193, %f4192;
	st.local.f32 	[%rd755+8], %f4194;
	add.f32 	%f4195, %f4182, %f4194;
	ld.local.f32 	%f4196, [%rd753+12];
	sub.f32 	%f4197, %f4196, %f10557;
	fma.rn.f32 	%f4198, %f4197, 0f3BBB989D, 0f3F000000;
	cvt.sat.f32.f32 	%f4199, %f4198;
	fma.rm.f32 	%f4200, %f4199, %f4160, %f4159;
	add.f32 	%f4201, %f4200, 0fCB40007F;
	neg.f32 	%f4202, %f4201;
	fma.rn.f32 	%f4203, %f4197, 0f3FB8AA3B, %f4202;
	fma.rn.f32 	%f4204, %f4197, 0f32A57060, %f4203;
	mov.b32 	%r523, %f4200;
	shl.b32 	%r524, %r523, 23;
	mov.b32 	%f4205, %r524;
	ex2.approx.ftz.f32 	%f4206, %f4204;
	mul.f32 	%f4207, %f4206, %f4205;
	st.local.f32 	[%rd755+12], %f4207;
	add.f32 	%f10566, %f4195, %f4207;
	add.s32 	%r725, %r725, 4;
$L__BB0_145:
	mov.u64 	%rd756, %rd223;
	ld.param.u32 	%r526, [%rd756];
	and.b32  	%r525, %r526, 3;
	setp.eq.s32 	%p225, %r525, 0;
	@%p225 bra 	$L__BB0_150;
	setp.eq.s32 	%p226, %r525, 1;
	@%p226 bra 	$L__BB0_148;
	mul.wide.u32 	%rd757, %r11, 1024;
	add.s64 	%rd758, %rd41, %rd757;
	mul.wide.u32 	%rd759, %r725, 4;
	add.s64 	%rd760, %rd758, %rd759;
	ld.local.f32 	%f4209, [%rd760];
	sub.f32 	%f4210, %f4209, %f10557;
	fma.rn.f32 	%f4211, %f4210, 0f3BBB989D, 0f3F000000;
	cvt.sat.f32.f32 	%f4212, %f4211;
	mov.f32 	%f4213, 0f4B400001;
	mov.f32 	%f4214, 0f437C0000;
	fma.rm.f32 	%f4215, %f4212, %f4214, %f4213;
	add.f32 	%f4216, %f4215, 0fCB40007F;
	neg.f32 	%f4217, %f4216;
	fma.rn.f32 	%f4218, %f4210, 0f3FB8AA3B, %f4217;
	fma.rn.f32 	%f4219, %f4210, 0f32A57060, %f4218;
	mov.b32 	%r527, %f4215;
	shl.b32 	%r528, %r527, 23;
	mov.b32 	%f4220, %r528;
	ex2.approx.ftz.f32 	%f4221, %f4219;
	mul.f32 	%f4222, %f4221, %f4220;
	add.s64 	%rd761, %rd20, %rd757;
	add.s64 	%rd762, %rd761, %rd759;
	st.local.f32 	[%rd762], %f4222;
	add.f32 	%f4223, %f10566, %f4222;
	ld.local.f32 	%f4224, [%rd760+4];
	sub.f32 	%f4225, %f4224, %f10557;
	fma.rn.f32 	%f4226, %f4225, 0f3BBB989D, 0f3F000000;
	cvt.sat.f32.f32 	%f4227, %f4226;
	fma.rm.f32 	%f4228, %f4227, %f4214, %f4213;
	add.f32 	%f4229, %f4228, 0fCB40007F;
	neg.f32 	%f4230, %f4229;
	fma.rn.f32 	%f4231, %f4225, 0f3FB8AA3B, %f4230;
	fma.rn.f32 	%f4232, %f4225, 0f32A57060, %f4231;
	mov.b32 	%r529, %f4228;
	shl.b32 	%r530, %r529, 23;
	mov.b32 	%f4233, %r530;
	ex2.approx.ftz.f32 	%f4234, %f4232;
	mul.f32 	%f4235, %f4234, %f4233;
	st.local.f32 	[%rd762+4], %f4235;
	add.f32 	%f10566, %f4223, %f4235;
	add.s32 	%r725, %r725, 2;
$L__BB0_148:
	mov.u64 	%rd763, %rd223;
	ld.param.u32 	%r531, [%rd763];
	and.b32  	%r532, %r531, 1;
	setp.eq.b32 	%p227, %r532, 1;
	not.pred 	%p228, %p227;
	@%p228 bra 	$L__BB0_150;
	mul.wide.u32 	%rd764, %r11, 1024;
	add.s64 	%rd765, %rd41, %rd764;
	mul.wide.u32 	%rd766, %r725, 4;
	add.s64 	%rd767, %rd765, %rd766;
	ld.local.f32 	%f4236, [%rd767];
	sub.f32 	%f4237, %f4236, %f10557;
	fma.rn.f32 	%f4238, %f4237, 0f3BBB989D, 0f3F000000;
	cvt.sat.f32.f32 	%f4239, %f4238;
	mov.f32 	%f4240, 0f4B400001;
	mov.f32 	%f4241, 0f437C0000;
	fma.rm.f32 	%f4242, %f4239, %f4241, %f4240;
	add.f32 	%f4243, %f4242, 0fCB40007F;
	neg.f32 	%f4244, %f4243;
	fma.rn.f32 	%f4245, %f4237, 0f3FB8AA3B, %f4244;
	fma.rn.f32 	%f4246, %f4237, 0f32A57060, %f4245;
	mov.b32 	%r533, %f4242;
	shl.b32 	%r534, %r533, 23;
	mov.b32 	%f4247, %r534;
	ex2.approx.ftz.f32 	%f4248, %f4246;
	mul.f32 	%f4249, %f4248, %f4247;
	add.s64 	%rd768, %rd20, %rd764;
	add.s64 	%rd769, %rd768, %rd766;
	st.local.f32 	[%rd769], %f4249;
	add.f32 	%f10566, %f10566, %f4249;
$L__BB0_150:
	mov.u64 	%rd770, %rd223;
	ld.param.u32 	%r535, [%rd770];
	setp.lt.s32 	%p229, %r535, 1;
	rcp.rn.f32 	%f1013, %f10566;
	@%p229 bra 	$L__BB0_164;
	mov.u64 	%rd771, %rd223;
	ld.param.u32 	%r537, [%rd771];
	add.s32 	%r538, %r537, -1;
	setp.lt.u32 	%p230, %r538, 15;
	mov.b32 	%r729, 0;
	@%p230 bra 	$L__BB0_154;
	mov.b32 	%r727, 0;
$L__BB0_153:
	.pragma "nounroll";
	mul.wide.u32 	%rd772, %r11, 1024;
	add.s64 	%rd773, %rd20, %rd772;
	mul.wide.u32 	%rd774, %r727, 4;
	add.s64 	%rd775, %rd773, %rd774;
	ld.local.v4.f32 	{%f4250, %f4251, %f4252, %f4253}, [%rd775];
	mul.f32 	%f4254, %f1013, %f4250;
	mul.f32 	%f4255, %f1013, %f4251;
	mul.f32 	%f4256, %f1013, %f4252;
	mul.f32 	%f4257, %f1013, %f4253;
	st.local.v4.f32 	[%rd775], {%f4254, %f4255, %f4256, %f4257};
	ld.local.v4.f32 	{%f4258, %f4259, %f4260, %f4261}, [%rd775+16];
	mul.f32 	%f4262, %f1013, %f4258;
	mul.f32 	%f4263, %f1013, %f4259;
	mul.f32 	%f4264, %f1013, %f4260;
	mul.f32 	%f4265, %f1013, %f4261;
	st.local.v4.f32 	[%rd775+16], {%f4262, %f4263, %f4264, %f4265};
	ld.local.v4.f32 	{%f4266, %f4267, %f4268, %f4269}, [%rd775+32];
	mul.f32 	%f4270, %f1013, %f4266;
	mul.f32 	%f4271, %f1013, %f4267;
	mul.f32 	%f4272, %f1013, %f4268;
	mul.f32 	%f4273, %f1013, %f4269;
	st.local.v4.f32 	[%rd775+32], {%f4270, %f4271, %f4272, %f4273};
	ld.local.v4.f32 	{%f4274, %f4275, %f4276, %f4277}, [%rd775+48];
	mul.f32 	%f4278, %f1013, %f4274;
	mul.f32 	%f4279, %f1013, %f4275;
	mul.f32 	%f4280, %f1013, %f4276;
	mul.f32 	%f4281, %f1013, %f4277;
	st.local.v4.f32 	[%rd775+48], {%f4278, %f4279, %f4280, %f4281};
	add.s32 	%r727, %r727, 16;
	mov.u64 	%rd776, %rd223;
	ld.param.u32 	%r540, [%rd776];
	and.b32  	%r729, %r540, 2147483632;
	setp.ne.s32 	%p231, %r727, %r729;
	@%p231 bra 	$L__BB0_153;
$L__BB0_154:
	mov.u64 	%rd777, %rd223;
	ld.param.u32 	%r541, [%rd777];
	and.b32  	%r542, %r541, 15;
	setp.eq.s32 	%p232, %r542, 0;
	@%p232 bra 	$L__BB0_164;
	mov.u64 	%rd778, %rd223;
	ld.param.u32 	%r543, [%rd778];
	and.b32  	%r544, %r543, 15;
	add.s32 	%r545, %r544, -1;
	setp.lt.u32 	%p233, %r545, 7;
	@%p233 bra 	$L__BB0_157;
	mul.wide.u32 	%rd779, %r11, 1024;
	add.s64 	%rd780, %rd20, %rd779;
	mul.wide.u32 	%rd781, %r729, 4;
	add.s64 	%rd782, %rd780, %rd781;
	ld.local.f32 	%f4282, [%rd782];
	mul.f32 	%f4283, %f1013, %f4282;
	st.local.f32 	[%rd782], %f4283;
	ld.local.f32 	%f4284, [%rd782+4];
	mul.f32 	%f4285, %f1013, %f4284;
	st.local.f32 	[%rd782+4], %f4285;
	ld.local.f32 	%f4286, [%rd782+8];
	mul.f32 	%f4287, %f1013, %f4286;
	st.local.f32 	[%rd782+8], %f4287;
	ld.local.f32 	%f4288, [%rd782+12];
	mul.f32 	%f4289, %f1013, %f4288;
	st.local.f32 	[%rd782+12], %f4289;
	ld.local.f32 	%f4290, [%rd782+16];
	mul.f32 	%f4291, %f1013, %f4290;
	st.local.f32 	[%rd782+16], %f4291;
	ld.local.f32 	%f4292, [%rd782+20];
	mul.f32 	%f4293, %f1013, %f4292;
	st.local.f32 	[%rd782+20], %f4293;
	ld.local.f32 	%f4294, [%rd782+24];
	mul.f32 	%f4295, %f1013, %f4294;
	st.local.f32 	[%rd782+24], %f4295;
	ld.local.f32 	%f4296, [%rd782+28];
	mul.f32 	%f4297, %f1013, %f4296;
	st.local.f32 	[%rd782+28], %f4297;
	add.s32 	%r729, %r729, 8;
$L__BB0_157:
	mov.u64 	%rd783, %rd223;
	ld.param.u32 	%r546, [%rd783];
	and.b32  	%r547, %r546, 7;
	setp.eq.s32 	%p234, %r547, 0;
	@%p234 bra 	$L__BB0_164;
	mov.u64 	%rd784, %rd223;
	ld.param.u32 	%r548, [%rd784];
	and.b32  	%r549, %r548, 7;
	add.s32 	%r550, %r549, -1;
	setp.lt.u32 	%p235, %r550, 3;
	@%p235 bra 	$L__BB0_160;
	mul.wide.u32 	%rd785, %r11, 1024;
	add.s64 	%rd786, %rd20, %rd785;
	mul.wide.u32 	%rd787, %r729, 4;
	add.s64 	%rd788, %rd786, %rd787;
	ld.local.f32 	%f4298, [%rd788];
	mul.f32 	%f4299, %f1013, %f4298;
	st.local.f32 	[%rd788], %f4299;
	ld.local.f32 	%f4300, [%rd788+4];
	mul.f32 	%f4301, %f1013, %f4300;
	st.local.f32 	[%rd788+4], %f4301;
	ld.local.f32 	%f4302, [%rd788+8];
	mul.f32 	%f4303, %f1013, %f4302;
	st.local.f32 	[%rd788+8], %f4303;
	ld.local.f32 	%f4304, [%rd788+12];
	mul.f32 	%f4305, %f1013, %f4304;
	st.local.f32 	[%rd788+12], %f4305;
	add.s32 	%r729, %r729, 4;
$L__BB0_160:
	mov.u64 	%rd789, %rd223;
	ld.param.u32 	%r551, [%rd789];
	and.b32  	%r552, %r551, 3;
	setp.eq.s32 	%p236, %r552, 0;
	@%p236 bra 	$L__BB0_164;
	mov.u64 	%rd790, %rd223;
	ld.param.u32 	%r553, [%rd790];
	and.b32  	%r554, %r553, 3;
	setp.eq.s32 	%p237, %r554, 1;
	mul.wide.u32 	%rd791, %r11, 1024;
	add.s64 	%rd792, %rd20, %rd791;
	mul.wide.u32 	%rd793, %r729, 4;
	add.s64 	%rd794, %rd792, %rd793;
	ld.local.f32 	%f4306, [%rd794];
	mul.f32 	%f4307, %f1013, %f4306;
	st.local.f32 	[%rd794], %f4307;
	@%p237 bra 	$L__BB0_164;
	mov.u64 	%rd795, %rd223;
	ld.param.u32 	%r555, [%rd795];
	and.b32  	%r556, %r555, 3;
	setp.eq.s32 	%p238, %r556, 2;
	mul.wide.u32 	%rd796, %r11, 1024;
	add.s64 	%rd797, %rd20, %rd796;
	mul.wide.u32 	%rd798, %r729, 4;
	add.s64 	%rd799, %rd797, %rd798;
	ld.local.f32 	%f4308, [%rd799+4];
	mul.f32 	%f4309, %f1013, %f4308;
	st.local.f32 	[%rd799+4], %f4309;
	@%p238 bra 	$L__BB0_164;
	mul.wide.u32 	%rd800, %r11, 1024;
	add.s64 	%rd801, %rd20, %rd800;
	mul.wide.u32 	%rd802, %r729, 4;
	add.s64 	%rd803, %rd801, %rd802;
	ld.local.f32 	%f4310, [%rd803+8];
	mul.f32 	%f4311, %f1013, %f4310;
	st.local.f32 	[%rd803+8], %f4311;
$L__BB0_164:
	ld.param.u32 	%r673, [_Z17train_step_kernel9ModelPtrsPKiiffffffffPfS2__param_2];
	mul.wide.u32 	%rd804, %r11, 1024;
	add.s64 	%rd805, %rd41, %rd804;
	mul.wide.s32 	%rd806, %r15, 4;
	add.s64 	%rd807, %rd805, %rd806;
	ld.local.f32 	%f4312, [%rd807];
	sub.f32 	%f4313, %f4312, %f10557;
	setp.lt.f32 	%p239, %f10566, 0f00800000;
	mul.f32 	%f4314, %f10566, 0f4B000000;
	selp.f32 	%f4315, %f4314, %f10566, %p239;
	selp.f32 	%f4316, 0fC1B80000, 0f00000000, %p239;
	mov.b32 	%r557, %f4315;
	add.s32 	%r558, %r557, -1059760811;
	and.b32  	%r559, %r558, -8388608;
	sub.s32 	%r560, %r557, %r559;
	mov.b32 	%f4317, %r560;
	cvt.rn.f32.s32 	%f4318, %r559;
	fma.rn.f32 	%f4319, %f4318, 0f34000000, %f4316;
	add.f32 	%f4320, %f4317, 0fBF800000;
	fma.rn.f32 	%f4321, %f4320, 0fBE055027, 0f3E1039F6;
	fma.rn.f32 	%f4322, %f4321, %f4320, 0fBDF8CDCC;
	fma.rn.f32 	%f4323, %f4322, %f4320, 0f3E0F2955;
	fma.rn.f32 	%f4324, %f4323, %f4320, 0fBE2AD8B9;
	fma.rn.f32 	%f4325, %f4324, %f4320, 0f3E4CED0B;
	fma.rn.f32 	%f4326, %f4325, %f4320, 0fBE7FFF22;
	fma.rn.f32 	%f4327, %f4326, %f4320, 0f3EAAAA78;
	fma.rn.f32 	%f4328, %f4327, %f4320, 0fBF000000;
	mul.f32 	%f4329, %f4320, %f4328;
	fma.rn.f32 	%f4330, %f4329, %f4320, %f4320;
	fma.rn.f32 	%f4331, %f4319, 0f3F317218, %f4330;
	setp.gt.u32 	%p240, %r557, 2139095039;
	fma.rn.f32 	%f4332, %f4315, 0f7F800000, 0f7F800000;
	selp.f32 	%f4333, %f4332, %f4331, %p240;
	setp.eq.f32 	%p241, %f4315, 0f00000000;
	selp.f32 	%f4334, 0fFF800000, %f4333, %p241;
	sub.f32 	%f4335, %f4313, %f4334;
	sub.f32 	%f10502, %f10502, %f4335;
	setp.ne.s32 	%p242, %r683, %r673;
	add.s16 	%rs26, %rs26, 1;
	@%p242 bra 	$L__BB0_15;
	ld.param.u32 	%r674, [_Z17train_step_kernel9ModelPtrsPKiiffffffffPfS2__param_2];
	cvt.rn.f32.s32 	%f1015, %r674;
	and.b32  	%r110, %r674, 7;
	setp.lt.u32 	%p243, %r674, 8;
	mov.b32 	%r733, 0;
	@%p243 bra 	$L__BB0_168;
	ld.param.u32 	%r675, [_Z17train_step_kernel9ModelPtrsPKiiffffffffPfS2__param_2];
	and.b32  	%r733, %r675, 8;
	mov.b32 	%r731, 0;
$L__BB0_167:
	.pragma "nounroll";
	mul.wide.u32 	%rd808, %r731, 64;
	add.s64 	%rd809, %rd21, %rd808;
	mov.f32 	%f4336, 0f00000000;
	st.local.v4.f32 	[%rd809], {%f4336, %f4336, %f4336, %f4336};
	st.local.v4.f32 	[%rd809+16], {%f4336, %f4336, %f4336, %f4336};
	st.local.v4.f32 	[%rd809+32], {%f4336, %f4336, %f4336, %f4336};
	st.local.v4.f32 	[%rd809+48], {%f4336, %f4336, %f4336, %f4336};
	add.s64 	%rd810, %rd22, %rd808;
	st.local.v4.f32 	[%rd810], {%f4336, %f4336, %f4336, %f4336};
	st.local.v4.f32 	[%rd810+16], {%f4336, %f4336, %f4336, %f4336};
	st.local.v4.f32 	[%rd810+32], {%f4336, %f4336, %f4336, %f4336};
	st.local.v4.f32 	[%rd810+48], {%f4336, %f4336, %f4336, %f4336};
	st.local.v4.f32 	[%rd809+64], {%f4336, %f4336, %f4336, %f4336};
	st.local.v4.f32 	[%rd809+80], {%f4336, %f4336, %f4336, %f4336};
	st.local.v4.f32 	[%rd809+96], {%f4336, %f4336, %f4336, %f4336};
	st.local.v4.f32 	[%rd809+112], {%f4336, %f4336, %f4336, %f4336};
	st.local.v4.f32 	[%rd810+64], {%f4336, %f4336, %f4336, %f4336};
	st.local.v4.f32 	[%rd810+80], {%f4336, %f4336, %f4336, %f4336};
	st.local.v4.f32 	[%rd810+96], {%f4336, %f4336, %f4336, %f4336};
	st.local.v4.f32 	[%rd810+112], {%f4336, %f4336, %f4336, %f4336};
	st.local.v4.f32 	[%rd809+128], {%f4336, %f4336, %f4336, %f4336};
	st.local.v4.f32 	[%rd809+144], {%f4336, %f4336, %f4336, %f4336};
	st.local.v4.f32 	[%rd809+160], {%f4336, %f4336, %f4336, %f4336};
	st.local.v4.f32 	[%rd809+176], {%f4336, %f4336, %f4336, %f4336};
	st.local.v4.f32 	[%rd810+128], {%f4336, %f4336, %f4336, %f4336};
	st.local.v4.f32 	[%rd810+144], {%f4336, %f4336, %f4336, %f4336};
	st.local.v4.f32 	[%rd810+160], {%f4336, %f4336, %f4336, %f4336};
	st.local.v4.f32 	[%rd810+176], {%f4336, %f4336, %f4336, %f4336};
	st.local.v4.f32 	[%rd809+192], {%f4336, %f4336, %f4336, %f4336};
	st.local.v4.f32 	[%rd809+208], {%f4336, %f4336, %f4336, %f4336};
	st.local.v4.f32 	[%rd809+224], {%f4336, %f4336, %f4336, %f4336};
	st.local.v4.f32 	[%rd809+240], {%f4336, %f4336, %f4336, %f4336};
	st.local.v4.f32 	[%rd810+192], {%f4336, %f4336, %f4336, %f4336};
	st.local.v4.f32 	[%rd810+208], {%f4336, %f4336, %f4336, %f4336};
	st.local.v4.f32 	[%rd810+224], {%f4336, %f4336, %f4336, %f4336};
	st.local.v4.f32 	[%rd810+240], {%f4336, %f4336, %f4336, %f4336};
	st.local.v4.f32 	[%rd809+256], {%f4336, %f4336, %f4336, %f4336};
	st.local.v4.f32 	[%rd809+272], {%f4336, %f4336, %f4336, %f4336};
	st.local.v4.f32 	[%rd809+288], {%f4336, %f4336, %f4336, %f4336};
	st.local.v4.f32 	[%rd809+304], {%f4336, %f4336, %f4336, %f4336};
	st.local.v4.f32 	[%rd810+256], {%f4336, %f4336, %f4336, %f4336};
	st.local.v4.f32 	[%rd810+272], {%f4336, %f4336, %f4336, %f4336};
	st.local.v4.f32 	[%rd810+288], {%f4336, %f4336, %f4336, %f4336};
	st.local.v4.f32 	[%rd810+304], {%f4336, %f4336, %f4336, %f4336};
	st.local.v4.f32 	[%rd809+320], {%f4336, %f4336, %f4336, %f4336};
	st.local.v4.f32 	[%rd809+336], {%f4336, %f4336, %f4336, %f4336};
	st.local.v4.f32 	[%rd809+352], {%f4336, %f4336, %f4336, %f4336};
	st.local.v4.f32 	[%rd809+368], {%f4336, %f4336, %f4336, %f4336};
	st.local.v4.f32 	[%rd810+320], {%f4336, %f4336, %f4336, %f4336};
	st.local.v4.f32 	[%rd810+336], {%f4336, %f4336, %f4336, %f4336};
	st.local.v4.f32 	[%rd810+352], {%f4336, %f4336, %f4336, %f4336};
	st.local.v4.f32 	[%rd810+368], {%f4336, %f4336, %f4336, %f4336};
	st.local.v4.f32 	[%rd809+384], {%f4336, %f4336, %f4336, %f4336};
	st.local.v4.f32 	[%rd809+400], {%f4336, %f4336, %f4336, %f4336};
	st.local.v4.f32 	[%rd809+416], {%f4336, %f4336, %f4336, %f4336};
	st.local.v4.f32 	[%rd809+432], {%f4336, %f4336, %f4336, %f4336};
	st.local.v4.f32 	[%rd810+384], {%f4336, %f4336, %f4336, %f4336};
	st.local.v4.f32 	[%rd810+400], {%f4336, %f4336, %f4336, %f4336};
	st.local.v4.f32 	[%rd810+416], {%f4336, %f4336, %f4336, %f4336};
	st.local.v4.f32 	[%rd810+432], {%f4336, %f4336, %f4336, %f4336};
	st.local.v4.f32 	[%rd809+448], {%f4336, %f4336, %f4336, %f4336};
	st.local.v4.f32 	[%rd809+464], {%f4336, %f4336, %f4336, %f4336};
	st.local.v4.f32 	[%rd809+480], {%f4336, %f4336, %f4336, %f4336};
	st.local.v4.f32 	[%rd809+496], {%f4336, %f4336, %f4336, %f4336};
	st.local.v4.f32 	[%rd810+448], {%f4336, %f4336, %f4336, %f4336};
	st.local.v4.f32 	[%rd810+464], {%f4336, %f4336, %f4336, %f4336};
	st.local.v4.f32 	[%rd810+480], {%f4336, %f4336, %f4336, %f4336};
	st.local.v4.f32 	[%rd810+496], {%f4336, %f4336, %f4336, %f4336};
	add.s32 	%r731, %r731, 8;
	setp.ne.s32 	%p244, %r731, %r733;
	@%p244 bra 	$L__BB0_167;
$L__BB0_168:
	setp.eq.s32 	%p245, %r110, 0;
	@%p245 bra 	$L__BB0_176;
	ld.param.u32 	%r676, [_Z17train_step_kernel9ModelPtrsPKiiffffffffPfS2__param_2];
	and.b32  	%r115, %r676, 3;
	setp.lt.u32 	%p246, %r110, 4;
	@%p246 bra 	$L__BB0_171;
	mul.wide.u32 	%rd811, %r733, 64;
	add.s64 	%rd812, %rd21, %rd811;
	mov.f32 	%f4337, 0f00000000;
	st.local.v4.f32 	[%rd812], {%f4337, %f4337, %f4337, %f4337};
	st.local.v4.f32 	[%rd812+16], {%f4337, %f4337, %f4337, %f4337};
	st.local.v4.f32 	[%rd812+32], {%f4337, %f4337, %f4337, %f4337};
	st.local.v4.f32 	[%rd812+48], {%f4337, %f4337, %f4337, %f4337};
	add.s64 	%rd813, %rd22, %rd811;
	st.local.v4.f32 	[%rd813], {%f4337, %f4337, %f4337, %f4337};
	st.local.v4.f32 	[%rd813+16], {%f4337, %f4337, %f4337, %f4337};
	st.local.v4.f32 	[%rd813+32], {%f4337, %f4337, %f4337, %f4337};
	st.local.v4.f32 	[%rd813+48], {%f4337, %f4337, %f4337, %f4337};
	st.local.v4.f32 	[%rd812+64], {%f4337, %f4337, %f4337, %f4337};
	st.local.v4.f32 	[%rd812+80], {%f4337, %f4337, %f4337, %f4337};
	st.local.v4.f32 	[%rd812+96], {%f4337, %f4337, %f4337, %f4337};
	st.local.v4.f32 	[%rd812+112], {%f4337, %f4337, %f4337, %f4337};
	st.local.v4.f32 	[%rd813+64], {%f4337, %f4337, %f4337, %f4337};
	st.local.v4.f32 	[%rd813+80], {%f4337, %f4337, %f4337, %f4337};
	st.local.v4.f32 	[%rd813+96], {%f4337, %f4337, %f4337, %f4337};
	st.local.v4.f32 	[%rd813+112], {%f4337, %f4337, %f4337, %f4337};
	st.local.v4.f32 	[%rd812+128], {%f4337, %f4337, %f4337, %f4337};
	st.local.v4.f32 	[%rd812+144], {%f4337, %f4337, %f4337, %f4337};
	st.local.v4.f32 	[%rd812+160], {%f4337, %f4337, %f4337, %f4337};
	st.local.v4.f32 	[%rd812+176], {%f4337, %f4337, %f4337, %f4337};
	st.local.v4.f32 	[%rd813+128], {%f4337, %f4337, %f4337, %f4337};
	st.local.v4.f32 	[%rd813+144], {%f4337, %f4337, %f4337, %f4337};
	st.local.v4.f32 	[%rd813+160], {%f4337, %f4337, %f4337, %f4337};
	st.local.v4.f32 	[%rd813+176], {%f4337, %f4337, %f4337, %f4337};
	st.local.v4.f32 	[%rd812+192], {%f4337, %f4337, %f4337, %f4337};
	st.local.v4.f32 	[%rd812+208], {%f4337, %f4337, %f4337, %f4337};
	st.local.v4.f32 	[%rd812+224], {%f4337, %f4337, %f4337, %f4337};
	st.local.v4.f32 	[%rd812+240], {%f4337, %f4337, %f4337, %f4337};
	st.local.v4.f32 	[%rd813+192], {%f4337, %f4337, %f4337, %f4337};
	st.local.v4.f32 	[%rd813+208], {%f4337, %f4337, %f4337, %f4337};
	st.local.v4.f32 	[%rd813+224], {%f4337, %f4337, %f4337, %f4337};
	st.local.v4.f32 	[%rd813+240], {%f4337, %f4337, %f4337, %f4337};
	add.s32 	%r733, %r733, 4;
$L__BB0_171:
	setp.eq.s32 	%p247, %r115, 0;
	@%p247 bra 	$L__BB0_176;
	setp.eq.s32 	%p248, %r115, 1;
	@%p248 bra 	$L__BB0_174;
	mul.wide.u32 	%rd814, %r733, 64;
	add.s64 	%rd815, %rd21, %rd814;
	mov.f32 	%f4338, 0f00000000;
	st.local.v4.f32 	[%rd815], {%f4338, %f4338, %f4338, %f4338};
	st.local.v4.f32 	[%rd815+16], {%f4338, %f4338, %f4338, %f4338};
	st.local.v4.f32 	[%rd815+32], {%f4338, %f4338, %f4338, %f4338};
	st.local.v4.f32 	[%rd815+48], {%f4338, %f4338, %f4338, %f4338};
	add.s64 	%rd816, %rd22, %rd814;
	st.local.v4.f32 	[%rd816], {%f4338, %f4338, %f4338, %f4338};
	st.local.v4.f32 	[%rd816+16], {%f4338, %f4338, %f4338, %f4338};
	st.local.v4.f32 	[%rd816+32], {%f4338, %f4338, %f4338, %f4338};
	st.local.v4.f32 	[%rd816+48], {%f4338, %f4338, %f4338, %f4338};
	st.local.v4.f32 	[%rd815+64], {%f4338, %f4338, %f4338, %f4338};
	st.local.v4.f32 	[%rd815+80], {%f4338, %f4338, %f4338, %f4338};
	st.local.v4.f32 	[%rd815+96], {%f4338, %f4338, %f4338, %f4338};
	st.local.v4.f32 	[%rd815+112], {%f4338, %f4338, %f4338, %f4338};
	st.local.v4.f32 	[%rd816+64], {%f4338, %f4338, %f4338, %f4338};
	st.local.v4.f32 	[%rd816+80], {%f4338, %f4338, %f4338, %f4338};
	st.local.v4.f32 	[%rd816+96], {%f4338, %f4338, %f4338, %f4338};
	st.local.v4.f32 	[%rd816+112], {%f4338, %f4338, %f4338, %f4338};
	add.s32 	%r733, %r733, 2;
$L__BB0_174:
	ld.param.u32 	%r677, [_Z17train_step_kernel9ModelPtrsPKiiffffffffPfS2__param_2];
	and.b32  	%r563, %r677, 1;
	setp.eq.b32 	%p249, %r563, 1;
	not.pred 	%p250, %p249;
	@%p250 bra 	$L__BB0_176;
	mul.wide.u32 	%rd817, %r733, 64;
	add.s64 	%rd818, %rd21, %rd817;
	mov.f32 	%f4339, 0f00000000;
	st.local.v4.f32 	[%rd818], {%f4339, %f4339, %f4339, %f4339};
	st.local.v4.f32 	[%rd818+16], {%f4339, %f4339, %f4339, %f4339};
	st.local.v4.f32 	[%rd818+32], {%f4339, %f4339, %f4339, %f4339};
	st.local.v4.f32 	[%rd818+48], {%f4339, %f4339, %f4339, %f4339};
	add.s64 	%rd819, %rd22, %rd817;
	st.local.v4.f32 	[%rd819], {%f4339, %f4339, %f4339, %f4339};
	st.local.v4.f32 	[%rd819+16], {%f4339, %f4339, %f4339, %f4339};
	st.local.v4.f32 	[%rd819+32], {%f4339, %f4339, %f4339, %f4339};
	st.local.v4.f32 	[%rd819+48], {%f4339, %f4339, %f4339, %f4339};
$L__BB0_176:
	ld.param.u32 	%r736, [_Z17train_step_kernel9ModelPtrsPKiiffffffffPfS2__param_2];
	rcp.rn.f32 	%f1016, %f1015;
	mov.u64 	%rd42, %rd223;
	ld.param.u64 	%rd820, [%rd42+8];
	cvta.to.global.u64 	%rd43, %rd820;
	ld.param.u64 	%rd821, [%rd42+72];
	cvta.to.global.u64 	%rd44, %rd821;
	ld.param.u64 	%rd822, [%rd42+64];
	cvta.to.global.u64 	%rd45, %rd822;
	ld.param.u64 	%rd823, [%rd42+128];
	cvta.to.global.u64 	%rd46, %rd823;
	ld.param.u64 	%rd824, [%rd42+56];
	cvta.to.global.u64 	%rd47, %rd824;
	ld.param.u64 	%rd825, [%rd42+120];
	cvta.to.global.u64 	%rd48, %rd825;
	ld.param.u64 	%rd826, [%rd42+48];
	cvta.to.global.u64 	%rd49, %rd826;
	ld.param.u64 	%rd827, [%rd42+112];
	cvta.to.global.u64 	%rd50, %rd827;
	ld.param.u64 	%rd828, [%rd42+24];
	cvta.to.global.u64 	%rd51, %rd828;
	ld.param.u64 	%rd829, [%rd42+88];
	cvta.to.global.u64 	%rd52, %rd829;
	ld.param.u64 	%rd830, [%rd42+32];
	cvta.to.global.u64 	%rd53, %rd830;
	ld.param.u64 	%rd831, [%rd42+96];
	cvta.to.global.u64 	%rd54, %rd831;
	ld.param.u64 	%rd832, [%rd42+40];
	cvta.to.global.u64 	%rd55, %rd832;
	ld.param.u64 	%rd833, [%rd42+104];
	cvta.to.global.u64 	%rd56, %rd833;
	ld.param.u64 	%rd834, [%rd42+80];
	cvta.to.global.u64 	%rd57, %rd834;
	cvt.u16.u32 	%rs7, %r736;
	ld.param.u32 	%r120, [%rd42];
	and.b32  	%r565, %r120, 2147483632;
	neg.s32 	%r121, %r565;
	add.s64 	%rd58, %rd20, 32;
	add.s64 	%rd59, %rd23, 32;
	mov.b32 	%r735, 0;
	mov.b16 	%rs27, 0;
	and.b32  	%r127, %r120, 3;
	add.s32 	%r129, %r120, -1;
	mov.u16 	%rs28, %rs27;
$L__BB0_177:
	ld.param.u32 	%r679, [_Z17train_step_kernel9ModelPtrsPKiiffffffffPfS2__param_2];
	ld.param.u64 	%rd1205, [_Z17train_step_kernel9ModelPtrsPKiiffffffffPfS2__param_1];
	and.b32  	%r130, %r120, 7;
	add.s32 	%r131, %r130, -1;
	and.b32  	%r132, %r120, 15;
	add.s32 	%r133, %r132, -1;
	setp.lt.s32 	%p251, %r120, 1;
	not.b32 	%r566, %r735;
	add.s32 	%r134, %r679, %r566;
	sub.s16 	%rs22, %rs7, %rs27;
	cvt.u32.u16 	%r567, %rs22;
	and.b32  	%r135, %r567, 7;
	add.s32 	%r136, %r135, -1;
	sub.s16 	%rs23, %rs7, %rs28;
	cvt.u32.u16 	%r568, %rs23;
	and.b32  	%r137, %r568, 15;
	add.s32 	%r138, %r137, -1;
	add.s32 	%r139, %r736, -1;
	cvta.to.global.u64 	%rd835, %rd1205;
	mul.wide.u32 	%rd836, %r139, 4;
	add.s64 	%rd837, %rd835, %rd836;
	ld.global.u32 	%r140, [%rd837];
	mul.wide.u32 	%rd838, %r736, 4;
	add.s64 	%rd839, %rd835, %rd838;
	ld.global.u32 	%r141, [%rd839];
	@%p251 bra 	$L__BB0_191;
	setp.lt.u32 	%p252, %r129, 15;
	mov.b32 	%r739, 0;
	@%p252 bra 	$L__BB0_181;
	mul.wide.u32 	%rd840, %r139, 1024;
	add.s64 	%rd1212, %rd58, %rd840;
	mov.u64 	%rd1211, %rd59;
	mov.u32 	%r737, %r121;
$L__BB0_180:
	.pragma "nounroll";
	ld.local.v4.f32 	{%f4340, %f4341, %f4342, %f4343}, [%rd1212+-32];
	mul.f32 	%f4344, %f1016, %f4340;
	mul.f32 	%f4345, %f1016, %f4341;
	mul.f32 	%f4346, %f1016, %f4342;
	mul.f32 	%f4347, %f1016, %f4343;
	st.local.v4.f32 	[%rd1211+-32], {%f4344, %f4345, %f4346, %f4347};
	ld.local.v4.f32 	{%f4348, %f4349, %f4350, %f4351}, [%rd1212+-16];
	mul.f32 	%f4352, %f1016, %f4348;
	mul.f32 	%f4353, %f1016, %f4349;
	mul.f32 	%f4354, %f1016, %f4350;
	mul.f32 	%f4355, %f1016, %f4351;
	st.local.v4.f32 	[%rd1211+-16], {%f4352, %f4353, %f4354, %f4355};
	ld.local.v4.f32 	{%f4356, %f4357, %f4358, %f4359}, [%rd1212];
	mul.f32 	%f4360, %f1016, %f4356;
	mul.f32 	%f4361, %f1016, %f4357;
	mul.f32 	%f4362, %f1016, %f4358;
	mul.f32 	%f4363, %f1016, %f4359;
	st.local.v4.f32 	[%rd1211], {%f4360, %f4361, %f4362, %f4363};
	ld.local.v4.f32 	{%f4364, %f4365, %f4366, %f4367}, [%rd1212+16];
	mul.f32 	%f4368, %f1016, %f4364;
	mul.f32 	%f4369, %f1016, %f4365;
	mul.f32 	%f4370, %f1016, %f4366;
	mul.f32 	%f4371, %f1016, %f4367;
	st.local.v4.f32 	[%rd1211+16], {%f4368, %f4369, %f4370, %f4371};
	add.s32 	%r737, %r737, 16;
	add.s64 	%rd1212, %rd1212, 64;
	add.s64 	%rd1211, %rd1211, 64;
	setp.ne.s32 	%p253, %r737, 0;
	mov.u32 	%r739, %r565;
	@%p253 bra 	$L__BB0_180;
$L__BB0_181:
	setp.eq.s32 	%p254, %r132, 0;
	@%p254 bra 	$L__BB0_191;
	mul.wide.u32 	%rd841, %r139, 1024;
	add.s64 	%rd67, %rd20, %rd841;
	setp.lt.u32 	%p255, %r133, 7;
	@%p255 bra 	$L__BB0_184;
	mul.wide.u32 	%rd842, %r739, 4;
	add.s64 	%rd843, %rd67, %rd842;
	ld.local.f32 	%f4372, [%rd843];
	mul.f32 	%f4373, %f1016, %f4372;
	add.s64 	%rd844, %rd23, %rd842;
	st.local.f32 	[%rd844], %f4373;
	ld.local.f32 	%f4374, [%rd843+4];
	mul.f32 	%f4375, %f1016, %f4374;
	st.local.f32 	[%rd844+4], %f4375;
	ld.local.f32 	%f4376, [%rd843+8];
	mul.f32 	%f4377, %f1016, %f4376;
	st.local.f32 	[%rd844+8], %f4377;
	ld.local.f32 	%f4378, [%rd843+12];
	mul.f32 	%f4379, %f1016, %f4378;
	st.local.f32 	[%rd844+12], %f4379;
	ld.local.f32 	%f4380, [%rd843+16];
	mul.f32 	%f4381, %f1016, %f4380;
	st.local.f32 	[%rd844+16], %f4381;
	ld.local.f32 	%f4382, [%rd843+20];
	mul.f32 	%f4383, %f1016, %f4382;
	st.local.f32 	[%rd844+20], %f4383;
	ld.local.f32 	%f4384, [%rd843+24];
	mul.f32 	%f4385, %f1016, %f4384;
	st.local.f32 	[%rd844+24], %f4385;
	ld.local.f32 	%f4386, [%rd843+28];
	mul.f32 	%f4387, %f1016, %f4386;
	st.local.f32 	[%rd844+28], %f4387;
	add.s32 	%r739, %r739, 8;
$L__BB0_184:
	setp.eq.s32 	%p256, %r130, 0;
	@%p256 bra 	$L__BB0_191;
	setp.lt.u32 	%p257, %r131, 3;
	@%p257 bra 	$L__BB0_187;
	mul.wide.u32 	%rd845, %r739, 4;
	add.s64 	%rd846, %rd67, %rd845;
	ld.local.f32 	%f4388, [%rd846];
	mul.f32 	%f4389, %f1016, %f4388;
	add.s64 	%rd847, %rd23, %rd845;
	st.local.f32 	[%rd847], %f4389;
	ld.local.f32 	%f4390, [%rd846+4];
	mul.f32 	%f4391, %f1016, %f4390;
	st.local.f32 	[%rd847+4], %f4391;
	ld.local.f32 	%f4392, [%rd846+8];
	mul.f32 	%f4393, %f1016, %f4392;
	st.local.f32 	[%rd847+8], %f4393;
	ld.local.f32 	%f4394, [%rd846+12];
	mul.f32 	%f4395, %f1016, %f4394;
	st.local.f32 	[%rd847+12], %f4395;
	add.s32 	%r739, %r739, 4;
$L__BB0_187:
	setp.eq.s32 	%p258, %r127, 0;
	@%p258 bra 	$L__BB0_191;
	setp.eq.s32 	%p259, %r127, 1;
	mul.wide.u32 	%rd848, %r739, 4;
	add.s64 	%rd68, %rd67, %rd848;
	ld.local.f32 	%f4396, [%rd68];
	mul.f32 	%f4397, %f1016, %f4396;
	add.s64 	%rd69, %rd23, %rd848;
	st.local.f32 	[%rd69], %f4397;
	@%p259 bra 	$L__BB0_191;
	setp.eq.s32 	%p260, %r127, 2;
	ld.local.f32 	%f4398, [%rd68+4];
	mul.f32 	%f4399, %f1016, %f4398;
	st.local.f32 	[%rd69+4], %f4399;
	@%p260 bra 	$L__BB0_191;
	ld.local.f32 	%f4400, [%rd68+8];
	mul.f32 	%f4401, %f1016, %f4400;
	st.local.f32 	[%rd69+8], %f4401;
$L__BB0_191:
	setp.lt.s32 	%p261, %r120, 1;
	mul.wide.s32 	%rd849, %r141, 4;
	add.s64 	%rd850, %rd23, %rd849;
	ld.local.f32 	%f4402, [%rd850];
	sub.f32 	%f4403, %f4402, %f1016;
	st.local.f32 	[%rd850], %f4403;
	@%p261 bra 	$L__BB0_230;
	mul.wide.u32 	%rd851, %r139, 64;
	add.s64 	%rd852, %rd19, %rd851;
	ld.local.v4.f32 	{%f1017, %f1018, %f1019, %f1020}, [%rd852];
	ld.local.v4.f32 	{%f1021, %f1022, %f1023, %f1024}, [%rd852+16];
	ld.local.v4.f32 	{%f1025, %f1026, %f1027, %f1028}, [%rd852+32];
	ld.local.v4.f32 	{%f1029, %f1030, %f1031, %f1032}, [%rd852+48];
	mov.b32 	%r741, 0;
	bra.uni 	$L__BB0_229;
$L__BB0_193:
	shl.b32 	%r122, %r120, 4;
	setp.lt.s32 	%p405, %r120, 1;
	mov.f64 	%fd440, 0d0000000000000000;
	@%p405 bra 	$L__BB0_200;
	cvta.to.global.u64 	%rd60, %rd821;
	max.s32 	%r123, %r122, 1;
	setp.lt.s32 	%p406, %r122, 16;
	mov.f64 	%fd440, 0d0000000000000000;
	mov.b64 	%rd1221, 0;
	@%p406 bra 	$L__BB0_198;
	and.b32  	%r646, %r123, 2147483632;
	neg.s32 	%r777, %r646;
	add.s64 	%rd1222, %rd60, 32;
	mov.f64 	%fd440, 0d0000000000000000;
$L__BB0_196:
	.pragma "nounroll";
	ld.global.f32 	%f9641, [%rd1222+-32];
	cvt.f64.f32 	%fd18, %f9641;
	fma.rn.f64 	%fd19, %fd18, %fd18, %fd440;
	ld.global.f32 	%f9642, [%rd1222+-28];
	cvt.f64.f32 	%fd20, %f9642;
	fma.rn.f64 	%fd21, %fd20, %fd20, %fd19;
	ld.global.f32 	%f9643, [%rd1222+-24];
	cvt.f64.f32 	%fd22, %f9643;
	fma.rn.f64 	%fd23, %fd22, %fd22, %fd21;
	ld.global.f32 	%f9644, [%rd1222+-20];
	cvt.f64.f32 	%fd24, %f9644;
	fma.rn.f64 	%fd25, %fd24, %fd24, %fd23;
	ld.global.f32 	%f9645, [%rd1222+-16];
	cvt.f64.f32 	%fd26, %f9645;
	fma.rn.f64 	%fd27, %fd26, %fd26, %fd25;
	ld.global.f32 	%f9646, [%rd1222+-12];
	cvt.f64.f32 	%fd28, %f9646;
	fma.rn.f64 	%fd29, %fd28, %fd28, %fd27;
	ld.global.f32 	%f9647, [%rd1222+-8];
	cvt.f64.f32 	%fd30, %f9647;
	fma.rn.f64 	%fd31, %fd30, %fd30, %fd29;
	ld.global.f32 	%f9648, [%rd1222+-4];
	cvt.f64.f32 	%fd32, %f9648;
	fma.rn.f64 	%fd33, %fd32, %fd32, %fd31;
	ld.global.f32 	%f9649, [%rd1222];
	cvt.f64.f32 	%fd34, %f9649;
	fma.rn.f64 	%fd35, %fd34, %fd34, %fd33;
	ld.global.f32 	%f9650, [%rd1222+4];
	cvt.f64.f32 	%fd36, %f9650;
	fma.rn.f64 	%fd37, %fd36, %fd36, %fd35;
	ld.global.f32 	%f9651, [%rd1222+8];
	cvt.f64.f32 	%fd38, %f9651;
	fma.rn.f64 	%fd39, %fd38, %fd38, %fd37;
	ld.global.f32 	%f9652, [%rd1222+12];
	cvt.f64.f32 	%fd40, %f9652;
	fma.rn.f64 	%fd41, %fd40, %fd40, %fd39;
	ld.global.f32 	%f9653, [%rd1222+16];
	cvt.f64.f32 	%fd42, %f9653;
	fma.rn.f64 	%fd43, %fd42, %fd42, %fd41;
	ld.global.f32 	%f9654, [%rd1222+20];
	cvt.f64.f32 	%fd44, %f9654;
	fma.rn.f64 	%fd45, %fd44, %fd44, %fd43;
	ld.global.f32 	%f9655, [%rd1222+24];
	cvt.f64.f32 	%fd46, %f9655;
	fma.rn.f64 	%fd47, %fd46, %fd46, %fd45;
	ld.global.f32 	%f9656, [%rd1222+28];
	cvt.f64.f32 	%fd48, %f9656;
	fma.rn.f64 	%fd440, %fd48, %fd48, %fd47;
	add.s32 	%r777, %r777, 16;
	add.s64 	%rd1222, %rd1222, 64;
	setp.eq.s32 	%p407, %r777, 0;
	@%p407 bra 	$L__BB0_197;
	bra.uni 	$L__BB0_196;
$L__BB0_197:
	cvt.u64.u32 	%rd1221, %r646;
$L__BB0_198:
	and.b32  	%r648, %r123, 1;
	setp.eq.b32 	%p408, %r648, 1;
	not.pred 	%p409, %p408;
	@%p409 bra 	$L__BB0_200;
	shl.b64 	%rd1120, %rd1221, 2;
	add.s64 	%rd1121, %rd60, %rd1120;
	ld.global.f32 	%f9657, [%rd1121];
	cvt.f64.f32 	%fd49, %f9657;
	fma.rn.f64 	%fd440, %fd49, %fd49, %fd440;
$L__BB0_200:
	cvta.to.global.u64 	%rd1123, %rd834;
	ld.global.f32 	%f9658, [%rd1123];
	cvt.f64.f32 	%fd50, %f9658;
	fma.rn.f64 	%fd51, %fd50, %fd50, %fd440;
	ld.global.f32 	%f9659, [%rd1123+4];
	cvt.f64.f32 	%fd52, %f9659;
	fma.rn.f64 	%fd53, %fd52, %fd52, %fd51;
	ld.global.f32 	%f9660, [%rd1123+8];
	cvt.f64.f32 	%fd54, %f9660;
	fma.rn.f64 	%fd55, %fd54, %fd54, %fd53;
	ld.global.f32 	%f9661, [%rd1123+12];
	cvt.f64.f32 	%fd56, %f9661;
	fma.rn.f64 	%fd57, %fd56, %fd56, %fd55;
	ld.global.f32 	%f9662, [%rd1123+16];
	cvt.f64.f32 	%fd58, %f9662;
	fma.rn.f64 	%fd59, %fd58, %fd58, %fd57;
	ld.global.f32 	%f9663, [%rd1123+20];
	cvt.f64.f32 	%fd60, %f9663;
	fma.rn.f64 	%fd61, %fd60, %fd60, %fd59;
	ld.global.f32 	%f9664, [%rd1123+24];
	cvt.f64.f32 	%fd62, %f9664;
	fma.rn.f64 	%fd63, %fd62, %fd62, %fd61;
	ld.global.f32 	%f9665, [%rd1123+28];
	cvt.f64.f32 	%fd64, %f9665;
	fma.rn.f64 	%fd65, %fd64, %fd64, %fd63;
	ld.global.f32 	%f9666, [%rd1123+32];
	cvt.f64.f32 	%fd66, %f9666;
	fma.rn.f64 	%fd67, %fd66, %fd66, %fd65;
	ld.global.f32 	%f9667, [%rd1123+36];
	cvt.f64.f32 	%fd68, %f9667;
	fma.rn.f64 	%fd69, %fd68, %fd68, %fd67;
	ld.global.f32 	%f9668, [%rd1123+40];
	cvt.f64.f32 	%fd70, %f9668;
	fma.rn.f64 	%fd71, %fd70, %fd70, %fd69;
	ld.global.f32 	%f9669, [%rd1123+44];
	cvt.f64.f32 	%fd72, %f9669;
	fma.rn.f64 	%fd73, %fd72, %fd72, %fd71;
	ld.global.f32 	%f9670, [%rd1123+48];
	cvt.f64.f32 	%fd74, %f9670;
	fma.rn.f64 	%fd75, %fd74, %fd74, %fd73;
	ld.global.f32 	%f9671, [%rd1123+52];
	cvt.f64.f32 	%fd76, %f9671;
	fma.rn.f64 	%fd77, %fd76, %fd76, %fd75;
	ld.global.f32 	%f9672, [%rd1123+56];
	cvt.f64.f32 	%fd78, %f9672;
	fma.rn.f64 	%fd79, %fd78, %fd78, %fd77;
	ld.global.f32 	%f9673, [%rd1123+60];
	cvt.f64.f32 	%fd80, %f9673;
	fma.rn.f64 	%fd81, %fd80, %fd80, %fd79;
	ld.global.f32 	%f9674, [%rd1123+64];
	cvt.f64.f32 	%fd82, %f9674;
	fma.rn.f64 	%fd83, %fd82, %fd82, %fd81;
	ld.global.f32 	%f9675, [%rd1123+68];
	cvt.f64.f32 	%fd84, %f9675;
	fma.rn.f64 	%fd85, %fd84, %fd84, %fd83;
	ld.global.f32 	%f9676, [%rd1123+72];
	cvt.f64.f32 	%fd86, %f9676;
	fma.rn.f64 	%fd87, %fd86, %fd86, %fd85;
	ld.global.f32 	%f9677, [%rd1123+76];
	cvt.f64.f32 	%fd88, %f9677;
	fma.rn.f64 	%fd89, %fd88, %fd88, %fd87;
	ld.global.f32 	%f9678, [%rd1123+80];
	cvt.f64.f32 	%fd90, %f9678;
	fma.rn.f64 	%fd91, %fd90, %fd90, %fd89;
	ld.global.f32 	%f9679, [%rd1123+84];
	cvt.f64.f32 	%fd92, %f9679;
	fma.rn.f64 	%fd93, %fd92, %fd92, %fd91;
	ld.global.f32 	%f9680, [%rd1123+88];
	cvt.f64.f32 	%fd94, %f9680;
	fma.rn.f64 	%fd95, %fd94, %fd94, %fd93;
	ld.global.f32 	%f9681, [%rd1123+92];
	cvt.f64.f32 	%fd96, %f9681;
	fma.rn.f64 	%fd97, %fd96, %fd96, %fd95;
	ld.global.f32 	%f9682, [%rd1123+96];
	cvt.f64.f32 	%fd98, %f9682;
	fma.rn.f64 	%fd99, %fd98, %fd98, %fd97;
	ld.global.f32 	%f9683, [%rd1123+100];
	cvt.f64.f32 	%fd100, %f9683;
	fma.rn.f64 	%fd101, %fd100, %fd100, %fd99;
	ld.global.f32 	%f9684, [%rd1123+104];
	cvt.f64.f32 	%fd102, %f9684;
	fma.rn.f64 	%fd103, %fd102, %fd102, %fd101;
	ld.global.f32 	%f9685, [%rd1123+108];
	cvt.f64.f32 	%fd104, %f9685;
	fma.rn.f64 	%fd105, %fd104, %fd104, %fd103;
	ld.global.f32 	%f9686, [%rd1123+112];
	cvt.f64.f32 	%fd106, %f9686;
	fma.rn.f64 	%fd107, %fd106, %fd106, %fd105;
	ld.global.f32 	%f9687, [%rd1123+116];
	cvt.f64.f32 	%fd108, %f9687;
	fma.rn.f64 	%fd109, %fd108, %fd108, %fd107;
	ld.global.f32 	%f9688, [%rd1123+120];
	cvt.f64.f32 	%fd110, %f9688;
	fma.rn.f64 	%fd111, %fd110, %fd110, %fd109;
	ld.global.f32 	%f9689, [%rd1123+124];
	cvt.f64.f32 	%fd112, %f9689;
	fma.rn.f64 	%fd113, %fd112, %fd112, %fd111;
	ld.global.f32 	%f9690, [%rd1123+128];
	cvt.f64.f32 	%fd114, %f9690;
	fma.rn.f64 	%fd115, %fd114, %fd114, %fd113;
	ld.global.f32 	%f9691, [%rd1123+132];
	cvt.f64.f32 	%fd116, %f9691;
	fma.rn.f64 	%fd117, %fd116, %fd116, %fd115;
	ld.global.f32 	%f9692, [%rd1123+136];
	cvt.f64.f32 	%fd118, %f9692;
	fma.rn.f64 	%fd119, %fd118, %fd118, %fd117;
	ld.global.f32 	%f9693, [%rd1123+140];
	cvt.f64.f32 	%fd120, %f9693;
	fma.rn.f64 	%fd121, %fd120, %fd120, %fd119;
	ld.global.f32 	%f9694, [%rd1123+144];
	cvt.f64.f32 	%fd122, %f9694;
	fma.rn.f64 	%fd123, %fd122, %fd122, %fd121;
	ld.global.f32 	%f9695, [%rd1123+148];
	cvt.f64.f32 	%fd124, %f9695;
	fma.rn.f64 	%fd125, %fd124, %fd124, %fd123;
	ld.global.f32 	%f9696, [%rd1123+152];
	cvt.f64.f32 	%fd126, %f9696;
	fma.rn.f64 	%fd127, %fd126, %fd126, %fd125;
	ld.global.f32 	%f9697, [%rd1123+156];
	cvt.f64.f32 	%fd128, %f9697;
	fma.rn.f64 	%fd129, %fd128, %fd128, %fd127;
	ld.global.f32 	%f9698, [%rd1123+160];
	cvt.f64.f32 	%fd130, %f9698;
	fma.rn.f64 	%fd131, %fd130, %fd130, %fd129;
	ld.global.f32 	%f9699, [%rd1123+164];
	cvt.f64.f32 	%fd132, %f9699;
	fma.rn.f64 	%fd133, %fd132, %fd132, %fd131;
	ld.global.f32 	%f9700, [%rd1123+168];
	cvt.f64.f32 	%fd134, %f9700;
	fma.rn.f64 	%fd135, %fd134, %fd134, %fd133;
	ld.global.f32 	%f9701, [%rd1123+172];
	cvt.f64.f32 	%fd136, %f9701;
	fma.rn.f64 	%fd137, %fd136, %fd136, %fd135;
	ld.global.f32 	%f9702, [%rd1123+176];
	cvt.f64.f32 	%fd138, %f9702;
	fma.rn.f64 	%fd139, %fd138, %fd138, %fd137;
	ld.global.f32 	%f9703, [%rd1123+180];
	cvt.f64.f32 	%fd140, %f9703;
	fma.rn.f64 	%fd141, %fd140, %fd140, %fd139;
	ld.global.f32 	%f9704, [%rd1123+184];
	cvt.f64.f32 	%fd142, %f9704;
	fma.rn.f64 	%fd143, %fd142, %fd142, %fd141;
	ld.global.f32 	%f9705, [%rd1123+188];
	cvt.f64.f32 	%fd144, %f9705;
	fma.rn.f64 	%fd145, %fd144, %fd144, %fd143;
	ld.global.f32 	%f9706, [%rd1123+192];
	cvt.f64.f32 	%fd146, %f9706;
	fma.rn.f64 	%fd147, %fd146, %fd146, %fd145;
	ld.global.f32 	%f9707, [%rd1123+196];
	cvt.f64.f32 	%fd148, %f9707;
	fma.rn.f64 	%fd149, %fd148, %fd148, %fd147;
	ld.global.f32 	%f9708, [%rd1123+200];
	cvt.f64.f32 	%fd150, %f9708;
	fma.rn.f64 	%fd151, %fd150, %fd150, %fd149;
	ld.global.f32 	%f9709, [%rd1123+204];
	cvt.f64.f32 	%fd152, %f9709;
	fma.rn.f64 	%fd153, %fd152, %fd152, %fd151;
	ld.global.f32 	%f9710, [%rd1123+208];
	cvt.f64.f32 	%fd154, %f9710;
	fma.rn.f64 	%fd155, %fd154, %fd154, %fd153;
	ld.global.f32 	%f9711, [%rd1123+212];
	cvt.f64.f32 	%fd156, %f9711;
	fma.rn.f64 	%fd157, %fd156, %fd156, %fd155;
	ld.global.f32 	%f9712, [%rd1123+216];
	cvt.f64.f32 	%fd158, %f9712;
	fma.rn.f64 	%fd159, %fd158, %fd158, %fd157;
	ld.global.f32 	%f9713, [%rd1123+220];
	cvt.f64.f32 	%fd160, %f9713;
	fma.rn.f64 	%fd161, %fd160, %fd160, %fd159;
	ld.global.f32 	%f9714, [%rd1123+224];
	cvt.f64.f32 	%fd162, %f9714;
	fma.rn.f64 	%fd163, %fd162, %fd162, %fd161;
	ld.global.f32 	%f9715, [%rd1123+228];
	cvt.f64.f32 	%fd164, %f9715;
	fma.rn.f64 	%fd165, %fd164, %fd164, %fd163;
	ld.global.f32 	%f9716, [%rd1123+232];
	cvt.f64.f32 	%fd166, %f9716;
	fma.rn.f64 	%fd167, %fd166, %fd166, %fd165;
	ld.global.f32 	%f9717, [%rd1123+236];
	cvt.f64.f32 	%fd168, %f9717;
	fma.rn.f64 	%fd169, %fd168, %fd168, %fd167;
	ld.global.f32 	%f9718, [%rd1123+240];
	cvt.f64.f32 	%fd170, %f9718;
	fma.rn.f64 	%fd171, %fd170, %fd170, %fd169;
	ld.global.f32 	%f9719, [%rd1123+244];
	cvt.f64.f32 	%fd172, %f9719;
	fma.rn.f64 	%fd173, %fd172, %fd172, %fd171;
	ld.global.f32 	%f9720, [%rd1123+248];
	cvt.f64.f32 	%fd174, %f9720;
	fma.rn.f64 	%fd175, %fd174, %fd174, %fd173;
	ld.global.f32 	%f9721, [%rd1123+252];
	cvt.f64.f32 	%fd176, %f9721;
	fma.rn.f64 	%fd177, %fd176, %fd176, %fd175;
	ld.global.f32 	%f9722, [%rd1123+256];
	cvt.f64.f32 	%fd178, %f9722;
	fma.rn.f64 	%fd179, %fd178, %fd178, %fd177;
	ld.global.f32 	%f9723, [%rd1123+260];
	cvt.f64.f32 	%fd180, %f9723;
	fma.rn.f64 	%fd181, %fd180, %fd180, %fd179;
	ld.global.f32 	%f9724, [%rd1123+264];
	cvt.f64.f32 	%fd182, %f9724;
	fma.rn.f64 	%fd183, %fd182, %fd182, %fd181;
	ld.global.f32 	%f9725, [%rd1123+268];
	cvt.f64.f32 	%fd184, %f9725;
	fma.rn.f64 	%fd185, %fd184, %fd184, %fd183;
	ld.global.f32 	%f9726, [%rd1123+272];
	cvt.f64.f32 	%fd186, %f9726;
	fma.rn.f64 	%fd187, %fd186, %fd186, %fd185;
	ld.global.f32 	%f9727, [%rd1123+276];
	cvt.f64.f32 	%fd188, %f9727;
	fma.rn.f64 	%fd189, %fd188, %fd188, %fd187;
	ld.global.f32 	%f9728, [%rd1123+280];
	cvt.f64.f32 	%fd190, %f9728;
	fma.rn.f64 	%fd191, %fd190, %fd190, %fd189;
	ld.global.f32 	%f9729, [%rd1123+284];
	cvt.f64.f32 	%fd192, %f9729;
	fma.rn.f64 	%fd193, %fd192, %fd192, %fd191;
	ld.global.f32 	%f9730, [%rd1123+288];
	cvt.f64.f32 	%fd194, %f9730;
	fma.rn.f64 	%fd195, %fd194, %fd194, %fd193;
	ld.global.f32 	%f9731, [%rd1123+292];
	cvt.f64.f32 	%fd196, %f9731;
	fma.rn.f64 	%fd197, %fd196, %fd196, %fd195;
	ld.global.f32 	%f9732, [%rd1123+296];
	cvt.f64.f32 	%fd198, %f9732;
	fma.rn.f64 	%fd199, %fd198, %fd198, %fd197;
	ld.global.f32 	%f9733, [%rd1123+300];
	cvt.f64.f32 	%fd200, %f9733;
	fma.rn.f64 	%fd201, %fd200, %fd200, %fd199;
	ld.global.f32 	%f9734, [%rd1123+304];
	cvt.f64.f32 	%fd202, %f9734;
	fma.rn.f64 	%fd203, %fd202, %fd202, %fd201;
	ld.global.f32 	%f9735, [%rd1123+308];
	cvt.f64.f32 	%fd204, %f9735;
	fma.rn.f64 	%fd205, %fd204, %fd204, %fd203;
	ld.global.f32 	%f9736, [%rd1123+312];
	cvt.f64.f32 	%fd206, %f9736;
	fma.rn.f64 	%fd207, %fd206, %fd206, %fd205;
	ld.global.f32 	%f9737, [%rd1123+316];
	cvt.f64.f32 	%fd208, %f9737;
	fma.rn.f64 	%fd209, %fd208, %fd208, %fd207;
	ld.global.f32 	%f9738, [%rd1123+320];
	cvt.f64.f32 	%fd210, %f9738;
	fma.rn.f64 	%fd211, %fd210, %fd210, %fd209;
	ld.global.f32 	%f9739, [%rd1123+324];
	cvt.f64.f32 	%fd212, %f9739;
	fma.rn.f64 	%fd213, %fd212, %fd212, %fd211;
	ld.global.f32 	%f9740, [%rd1123+328];
	cvt.f64.f32 	%fd214, %f9740;
	fma.rn.f64 	%fd215, %fd214, %fd214, %fd213;
	ld.global.f32 	%f9741, [%rd1123+332];
	cvt.f64.f32 	%fd216, %f9741;
	fma.rn.f64 	%fd217, %fd216, %fd216, %fd215;
	ld.global.f32 	%f9742, [%rd1123+336];
	cvt.f64.f32 	%fd218, %f9742;
	fma.rn.f64 	%fd219, %fd218, %fd218, %fd217;
	ld.global.f32 	%f9743, [%rd1123+340];
	cvt.f64.f32 	%fd220, %f9743;
	fma.rn.f64 	%fd221, %fd220, %fd220, %fd219;
	ld.global.f32 	%f9744, [%rd1123+344];
	cvt.f64.f32 	%fd222, %f9744;
	fma.rn.f64 	%fd223, %fd222, %fd222, %fd221;
	ld.global.f32 	%f9745, [%rd1123+348];
	cvt.f64.f32 	%fd224, %f9745;
	fma.rn.f64 	%fd225, %fd224, %fd224, %fd223;
	ld.global.f32 	%f9746, [%rd1123+352];
	cvt.f64.f32 	%fd226, %f9746;
	fma.rn.f64 	%fd227, %fd226, %fd226, %fd225;
	ld.global.f32 	%f9747, [%rd1123+356];
	cvt.f64.f32 	%fd228, %f9747;
	fma.rn.f64 	%fd229, %fd228, %fd228, %fd227;
	ld.global.f32 	%f9748, [%rd1123+360];
	cvt.f64.f32 	%fd230, %f9748;
	fma.rn.f64 	%fd231, %fd230, %fd230, %fd229;
	ld.global.f32 	%f9749, [%rd1123+364];
	cvt.f64.f32 	%fd232, %f9749;
	fma.rn.f64 	%fd233, %fd232, %fd232, %fd231;
	ld.global.f32 	%f9750, [%rd1123+368];
	cvt.f64.f32 	%fd234, %f9750;
	fma.rn.f64 	%fd235, %fd234, %fd234, %fd233;
	ld.global.f32 	%f9751, [%rd1123+372];
	cvt.f64.f32 	%fd236, %f9751;
	fma.rn.f64 	%fd237, %fd236, %fd236, %fd235;
	ld.global.f32 	%f9752, [%rd1123+376];
	cvt.f64.f32 	%fd238, %f9752;
	fma.rn.f64 	%fd239, %fd238, %fd238, %fd237;
	ld.global.f32 	%f9753, [%rd1123+380];
	cvt.f64.f32 	%fd240, %f9753;
	fma.rn.f64 	%fd241, %fd240, %fd240, %fd239;
	ld.global.f32 	%f9754, [%rd1123+384];
	cvt.f64.f32 	%fd242, %f9754;
	fma.rn.f64 	%fd243, %fd242, %fd242, %fd241;
	ld.global.f32 	%f9755, [%rd1123+388];
	cvt.f64.f32 	%fd244, %f9755;
	fma.rn.f64 	%fd245, %fd244, %fd244, %fd243;
	ld.global.f32 	%f9756, [%rd1123+392];
	cvt.f64.f32 	%fd246, %f9756;
	fma.rn.f64 	%fd247, %fd246, %fd246, %fd245;
	ld.global.f32 	%f9757, [%rd1123+396];
	cvt.f64.f32 	%fd248, %f9757;
	fma.rn.f64 	%fd249, %fd248, %fd248, %fd247;
	ld.global.f32 	%f9758, [%rd1123+400];
	cvt.f64.f32 	%fd250, %f9758;
	fma.rn.f64 	%fd251, %fd250, %fd250, %fd249;
	ld.global.f32 	%f9759, [%rd1123+404];
	cvt.f64.f32 	%fd252, %f9759;
	fma.rn.f64 	%fd253, %fd252, %fd252, %fd251;
	ld.global.f32 	%f9760, [%rd1123+408];
	cvt.f64.f32 	%fd254, %f9760;
	fma.rn.f64 	%fd255, %fd254, %fd254, %fd253;
	ld.global.f32 	%f9761, [%rd1123+412];
	cvt.f64.f32 	%fd256, %f9761;
	fma.rn.f64 	%fd257, %fd256, %fd256, %fd255;
	ld.global.f32 	%f9762, [%rd1123+416];
	cvt.f64.f32 	%fd258, %f9762;
	fma.rn.f64 	%fd259, %fd258, %fd258, %fd257;
	ld.global.f32 	%f9763, [%rd1123+420];
	cvt.f64.f32 	%fd260, %f9763;
	fma.rn.f64 	%fd261, %fd260, %fd260, %fd259;
	ld.global.f32 	%f9764, [%rd1123+424];
	cvt.f64.f32 	%fd262, %f9764;
	fma.rn.f64 	%fd263, %fd262, %fd262, %fd261;
	ld.global.f32 	%f9765, [%rd1123+428];
	cvt.f64.f32 	%fd264, %f9765;
	fma.rn.f64 	%fd265, %fd264, %fd264, %fd263;
	ld.global.f32 	%f9766, [%rd1123+432];
	cvt.f64.f32 	%fd266, %f9766;
	fma.rn.f64 	%fd267, %fd266, %fd266, %fd265;
	ld.global.f32 	%f9767, [%rd1123+436];
	cvt.f64.f32 	%fd268, %f9767;
	fma.rn.f64 	%fd269, %fd268, %fd268, %fd267;
	ld.global.f32 	%f9768, [%rd1123+440];
	cvt.f64.f32 	%fd270, %f9768;
	fma.rn.f64 	%fd271, %fd270, %fd270, %fd269;
	ld.global.f32 	%f9769, [%rd1123+444];
	cvt.f64.f32 	%fd272, %f9769;
	fma.rn.f64 	%fd273, %fd272, %fd272, %fd271;
	ld.global.f32 	%f9770, [%rd1123+448];
	cvt.f64.f32 	%fd274, %f9770;
	fma.rn.f64 	%fd275, %fd274, %fd274, %fd273;
	ld.global.f32 	%f9771, [%rd1123+452];
	cvt.f64.f32 	%fd276, %f9771;
	fma.rn.f64 	%fd277, %fd276, %fd276, %fd275;
	ld.global.f32 	%f9772, [%rd1123+456];
	cvt.f64.f32 	%fd278, %f9772;
	fma.rn.f64 	%fd279, %fd278, %fd278, %fd277;
	ld.global.f32 	%f9773, [%rd1123+460];
	cvt.f64.f32 	%fd280, %f9773;
	fma.rn.f64 	%fd281, %fd280, %fd280, %fd279;
	ld.global.f32 	%f9774, [%rd1123+464];
	cvt.f64.f32 	%fd282, %f9774;
	fma.rn.f64 	%fd283, %fd282, %fd282, %fd281;
	ld.global.f32 	%f9775, [%rd1123+468];
	cvt.f64.f32 	%fd284, %f9775;
	fma.rn.f64 	%fd285, %fd284, %fd284, %fd283;
	ld.global.f32 	%f9776, [%rd1123+472];
	cvt.f64.f32 	%fd286, %f9776;
	fma.rn.f64 	%fd287, %fd286, %fd286, %fd285;
	ld.global.f32 	%f9777, [%rd1123+476];
	cvt.f64.f32 	%fd288, %f9777;
	fma.rn.f64 	%fd289, %fd288, %fd288, %fd287;
	ld.global.f32 	%f9778, [%rd1123+480];
	cvt.f64.f32 	%fd290, %f9778;
	fma.rn.f64 	%fd291, %fd290, %fd290, %fd289;
	ld.global.f32 	%f9779, [%rd1123+484];
	cvt.f64.f32 	%fd292, %f9779;
	fma.rn.f64 	%fd293, %fd292, %fd292, %fd291;
	ld.global.f32 	%f9780, [%rd1123+488];
	cvt.f64.f32 	%fd294, %f9780;
	fma.rn.f64 	%fd295, %fd294, %fd294, %fd293;
	ld.global.f32 	%f9781, [%rd1123+492];
	cvt.f64.f32 	%fd296, %f9781;
	fma.rn.f64 	%fd297, %fd296, %fd296, %fd295;
	ld.global.f32 	%f9782, [%rd1123+496];
	cvt.f64.f32 	%fd298, %f9782;
	fma.rn.f64 	%fd299, %fd298, %fd298, %fd297;
	ld.global.f32 	%f9783, [%rd1123+500];
	cvt.f64.f32 	%fd300, %f9783;
	fma.rn.f64 	%fd301, %fd300, %fd300, %fd299;
	ld.global.f32 	%f9784, [%rd1123+504];
	cvt.f64.f32 	%fd302, %f9784;
	fma.rn.f64 	%fd303, %fd302, %fd302, %fd301;
	ld.global.f32 	%f9785, [%rd1123+508];
	cvt.f64.f32 	%fd304, %f9785;
	fma.rn.f64 	%fd443, %fd304, %fd304, %fd303;
	cvta.to.global.u64 	%rd1125, %rd829;
	cvta.to.global.u64 	%rd1127, %rd831;
	cvta.to.global.u64 	%rd1129, %rd833;
	cvta.to.global.u64 	%rd1131, %rd827;
	add.s64 	%rd1226, %rd1125, 16;
	add.s64 	%rd1225, %rd1127, 16;
	add.s64 	%rd1224, %rd1129, 16;
	add.s64 	%rd1223, %rd1131, 16;
	mov.b32 	%r778, 0;
$L__BB0_201:
	ld.global.f32 	%f9786, [%rd1226+-16];
	cvt.f64.f32 	%fd305, %f9786;
	ld.global.f32 	%f9787, [%rd1225+-16];
	cvt.f64.f32 	%fd306, %f9787;
	ld.global.f32 	%f9788, [%rd1224+-16];
	cvt.f64.f32 	%fd307, %f9788;
	ld.global.f32 	%f9789, [%rd1223+-16];
	cvt.f64.f32 	%fd308, %f9789;
	mul.f64 	%fd309, %fd306, %fd306;
	fma.rn.f64 	%fd310, %fd305, %fd305, %fd309;
	fma.rn.f64 	%fd311, %fd307, %fd307, %fd310;
	fma.rn.f64 	%fd312, %fd308, %fd308, %fd311;
	add.f64 	%fd313, %fd443, %fd312;
	ld.global.f32 	%f9790, [%rd1226+-12];
	cvt.f64.f32 	%fd314, %f9790;
	ld.global.f32 	%f9791, [%rd1225+-12];
	cvt.f64.f32 	%fd315, %f9791;
	ld.global.f32 	%f9792, [%rd1224+-12];
	cvt.f64.f32 	%fd316, %f9792;
	ld.global.f32 	%f9793, [%rd1223+-12];
	cvt.f64.f32 	%fd317, %f9793;
	mul.f64 	%fd318, %fd315, %fd315;
	fma.rn.f64 	%fd319, %fd314, %fd314, %fd318;
	fma.rn.f64 	%fd320, %fd316, %fd316, %fd319;
	fma.rn.f64 	%fd321, %fd317, %fd317, %fd320;
	add.f64 	%fd322, %fd313, %fd321;
	ld.global.f32 	%f9794, [%rd1226+-8];
	cvt.f64.f32 	%fd323, %f9794;
	ld.global.f32 	%f9795, [%rd1225+-8];
	cvt.f64.f32 	%fd324, %f9795;
	ld.global.f32 	%f9796, [%rd1224+-8];
	cvt.f64.f32 	%fd325, %f9796;
	ld.global.f32 	%f9797, [%rd1223+-8];
	cvt.f64.f32 	%fd326, %f9797;
	mul.f64 	%fd327, %fd324, %fd324;
	fma.rn.f64 	%fd328, %fd323, %fd323, %fd327;
	fma.rn.f64 	%fd329, %fd325, %fd325, %fd328;
	fma.rn.f64 	%fd330, %fd326, %fd326, %fd329;
	add.f64 	%fd331, %fd322, %fd330;
	ld.global.f32 	%f9798, [%rd1226+-4];
	cvt.f64.f32 	%fd332, %f9798;
	ld.global.f32 	%f9799, [%rd1225+-4];
	cvt.f64.f32 	%fd333, %f9799;
	ld.global.f32 	%f9800, [%rd1224+-4];
	cvt.f64.f32 	%fd334, %f9800;
	ld.global.f32 	%f9801, [%rd1223+-4];
	cvt.f64.f32 	%fd335, %f9801;
	mul.f64 	%fd336, %fd333, %fd333;
	fma.rn.f64 	%fd337, %fd332, %fd332, %fd336;
	fma.rn.f64 	%fd338, %fd334, %fd334, %fd337;
	fma.rn.f64 	%fd339, %fd335, %fd335, %fd338;
	add.f64 	%fd340, %fd331, %fd339;
	ld.global.f32 	%f9802, [%rd1226];
	cvt.f64.f32 	%fd341, %f9802;
	ld.global.f32 	%f9803, [%rd1225];
	cvt.f64.f32 	%fd342, %f9803;
	ld.global.f32 	%f9804, [%rd1224];
	cvt.f64.f32 	%fd343, %f9804;
	ld.global.f32 	%f9805, [%rd1223];
	cvt.f64.f32 	%fd344, %f9805;
	mul.f64 	%fd345, %fd342, %fd342;
	fma.rn.f64 	%fd346, %fd341, %fd341, %fd345;
	fma.rn.f64 	%fd347, %fd343, %fd343, %fd346;
	fma.rn.f64 	%fd348, %fd344, %fd344, %fd347;
	add.f64 	%fd349, %fd340, %fd348;
	ld.global.f32 	%f9806, [%rd1226+4];
	cvt.f64.f32 	%fd350, %f9806;
	ld.global.f32 	%f9807, [%rd1225+4];
	cvt.f64.f32 	%fd351, %f9807;
	ld.global.f32 	%f9808, [%rd1224+4];
	cvt.f64.f32 	%fd352, %f9808;
	ld.global.f32 	%f9809, [%rd1223+4];
	cvt.f64.f32 	%fd353, %f9809;
	mul.f64 	%fd354, %fd351, %fd351;
	fma.rn.f64 	%fd355, %fd350, %fd350, %fd354;
	fma.rn.f64 	%fd356, %fd352, %fd352, %fd355;
	fma.rn.f64 	%fd357, %fd353, %fd353, %fd356;
	add.f64 	%fd358, %fd349, %fd357;
	ld.global.f32 	%f9810, [%rd1226+8];
	cvt.f64.f32 	%fd359, %f9810;
	ld.global.f32 	%f9811, [%rd1225+8];
	cvt.f64.f32 	%fd360, %f9811;
	ld.global.f32 	%f9812, [%rd1224+8];
	cvt.f64.f32 	%fd361, %f9812;
	ld.global.f32 	%f9813, [%rd1223+8];
	cvt.f64.f32 	%fd362, %f9813;
	mul.f64 	%fd363, %fd360, %fd360;
	fma.rn.f64 	%fd364, %fd359, %fd359, %fd363;
	fma.rn.f64 	%fd365, %fd361, %fd361, %fd364;
	fma.rn.f64 	%fd366, %fd362, %fd362, %fd365;
	add.f64 	%fd367, %fd358, %fd366;
	ld.global.f32 	%f9814, [%rd1226+12];
	cvt.f64.f32 	%fd368, %f9814;
	ld.global.f32 	%f9815, [%rd1225+12];
	cvt.f64.f32 	%fd369, %f9815;
	ld.global.f32 	%f9816, [%rd1224+12];
	cvt.f64.f32 	%fd370, %f9816;
	ld.global.f32 	%f9817, [%rd1223+12];
	cvt.f64.f32 	%fd371, %f9817;
	mul.f64 	%fd372, %fd369, %fd369;
	fma.rn.f64 	%fd373, %fd368, %fd368, %fd372;
	fma.rn.f64 	%fd374, %fd370, %fd370, %fd373;
	fma.rn.f64 	%fd375, %fd371, %fd371, %fd374;
	add.f64 	%fd443, %fd367, %fd375;
	add.s32 	%r778, %r778, 8;
	add.s64 	%rd1226, %rd1226, 32;
	add.s64 	%rd1225, %rd1225, 32;
	add.s64 	%rd1224, %rd1224, 32;
	add.s64 	%rd1223, %rd1223, 32;
	setp.ne.s32 	%p410, %r778, 256;
	@%p410 bra 	$L__BB0_201;
	cvta.to.global.u64 	%rd1133, %rd825;
	add.s64 	%rd1227, %rd1133, 32;
	mov.b32 	%r779, 0;
$L__BB0_203:
	ld.global.f32 	%f9818, [%rd1227+-32];
	cvt.f64.f32 	%fd376, %f9818;
	fma.rn.f64 	%fd377, %fd376, %fd376, %fd443;
	ld.global.f32 	%f9819, [%rd1227+-28];
	cvt.f64.f32 	%fd378, %f9819;
	fma.rn.f64 	%fd379, %fd378, %fd378, %fd377;
	ld.global.f32 	%f9820, [%rd1227+-24];
	cvt.f64.f32 	%fd380, %f9820;
	fma.rn.f64 	%fd381, %fd380, %fd380, %fd379;
	ld.global.f32 	%f9821, [%rd1227+-20];
	cvt.f64.f32 	%fd382, %f9821;
	fma.rn.f64 	%fd383, %fd382, %fd382, %fd381;
	ld.global.f32 	%f9822, [%rd1227+-16];
	cvt.f64.f32 	%fd384, %f9822;
	fma.rn.f64 	%fd385, %fd384, %fd384, %fd383;
	ld.global.f32 	%f9823, [%rd1227+-12];
	cvt.f64.f32 	%fd386, %f9823;
	fma.rn.f64 	%fd387, %fd386, %fd386, %fd385;
	ld.global.f32 	%f9824, [%rd1227+-8];
	cvt.f64.f32 	%fd388, %f9824;
	fma.rn.f64 	%fd389, %fd388, %fd388, %fd387;
	ld.global.f32 	%f9825, [%rd1227+-4];
	cvt.f64.f32 	%fd390, %f9825;
	fma.rn.f64 	%fd391, %fd390, %fd390, %fd389;
	ld.global.f32 	%f9826, [%rd1227];
	cvt.f64.f32 	%fd392, %f9826;
	fma.rn.f64 	%fd393, %fd392, %fd392, %fd391;
	ld.global.f32 	%f9827, [%rd1227+4];
	cvt.f64.f32 	%fd394, %f9827;
	fma.rn.f64 	%fd395, %fd394, %fd394, %fd393;
	ld.global.f32 	%f9828, [%rd1227+8];
	cvt.f64.f32 	%fd396, %f9828;
	fma.rn.f64 	%fd397, %fd396, %fd396, %fd395;
	ld.global.f32 	%f9829, [%rd1227+12];
	cvt.f64.f32 	%fd398, %f9829;
	fma.rn.f64 	%fd399, %fd398, %fd398, %fd397;
	ld.global.f32 	%f9830, [%rd1227+16];
	cvt.f64.f32 	%fd400, %f9830;
	fma.rn.f64 	%fd401, %fd400, %fd400, %fd399;
	ld.global.f32 	%f9831, [%rd1227+20];
	cvt.f64.f32 	%fd402, %f9831;
	fma.rn.f64 	%fd403, %fd402, %fd402, %fd401;
	ld.global.f32 	%f9832, [%rd1227+24];
	cvt.f64.f32 	%fd404, %f9832;
	fma.rn.f64 	%fd405, %fd404, %fd404, %fd403;
	ld.global.f32 	%f9833, [%rd1227+28];
	cvt.f64.f32 	%fd406, %f9833;
	fma.rn.f64 	%fd443, %fd406, %fd406, %fd405;
	add.s32 	%r779, %r779, 16;
	add.s64 	%rd1227, %rd1227, 64;
	setp.ne.s32 	%p411, %r779, 1024;
	@%p411 bra 	$L__BB0_203;
	cvta.to.global.u64 	%rd1135, %rd823;
	add.s64 	%rd1228, %rd1135, 32;
	mov.b32 	%r780, 0;
$L__BB0_205:
	ld.global.f32 	%f9834, [%rd1228+-32];
	cvt.f64.f32 	%fd407, %f9834;
	fma.rn.f64 	%fd408, %fd407, %fd407, %fd443;
	ld.global.f32 	%f9835, [%rd1228+-28];
	cvt.f64.f32 	%fd409, %f9835;
	fma.rn.f64 	%fd410, %fd409, %fd409, %fd408;
	ld.global.f32 	%f9836, [%rd1228+-24];
	cvt.f64.f32 	%fd411, %f9836;
	fma.rn.f64 	%fd412, %fd411, %fd411, %fd410;
	ld.global.f32 	%f9837, [%rd1228+-20];
	cvt.f64.f32 	%fd413, %f9837;
	fma.rn.f64 	%fd414, %fd413, %fd413, %fd412;
	ld.global.f32 	%f9838, [%rd1228+-16];
	cvt.f64.f32 	%fd415, %f9838;
	fma.rn.f64 	%fd416, %fd415, %fd415, %fd414;
	ld.global.f32 	%f9839, [%rd1228+-12];
	cvt.f64.f32 	%fd417, %f9839;
	fma.rn.f64 	%fd418, %fd417, %fd417, %fd416;
	ld.global.f32 	%f9840, [%rd1228+-8];
	cvt.f64.f32 	%fd419, %f9840;
	fma.rn.f64 	%fd420, %fd419, %fd419, %fd418;
	ld.global.f32 	%f9841, [%rd1228+-4];
	cvt.f64.f32 	%fd421, %f9841;
	fma.rn.f64 	%fd422, %fd421, %fd421, %fd420;
	ld.global.f32 	%f9842, [%rd1228];
	cvt.f64.f32 	%fd423, %f9842;
	fma.rn.f64 	%fd424, %fd423, %fd423, %fd422;
	ld.global.f32 	%f9843, [%rd1228+4];
	cvt.f64.f32 	%fd425, %f9843;
	fma.rn.f64 	%fd426, %fd425, %fd425, %fd424;
	ld.global.f32 	%f9844, [%rd1228+8];
	cvt.f64.f32 	%fd427, %f9844;
	fma.rn.f64 	%fd428, %fd427, %fd427, %fd426;
	ld.global.f32 	%f9845, [%rd1228+12];
	cvt.f64.f32 	%fd429, %f9845;
	fma.rn.f64 	%fd430, %fd429, %fd429, %fd428;
	ld.global.f32 	%f9846, [%rd1228+16];
	cvt.f64.f32 	%fd431, %f9846;
	fma.rn.f64 	%fd432, %fd431, %fd431, %fd430;
	ld.global.f32 	%f9847, [%rd1228+20];
	cvt.f64.f32 	%fd433, %f9847;
	fma.rn.f64 	%fd434, %fd433, %fd433, %fd432;
	ld.global.f32 	%f9848, [%rd1228+24];
	cvt.f64.f32 	%fd435, %f9848;
	fma.rn.f64 	%fd436, %fd435, %fd435, %fd434;
	ld.global.f32 	%f9849, [%rd1228+28];
	cvt.f64.f32 	%fd437, %f9849;
	fma.rn.f64 	%fd443, %fd437, %fd437, %fd436;
	add.s32 	%r780, %r780, 16;
	add.s64 	%rd1228, %rd1228, 64;
	setp.ne.s32 	%p412, %r780, 1024;
	@%p412 bra 	$L__BB0_205;
	ld.param.f32 	%f10501, [_Z17train_step_kernel9ModelPtrsPKiiffffffffPfS2__param_10];
	ld.param.f32 	%f10500, [_Z17train_step_kernel9ModelPtrsPKiiffffffffPfS2__param_9];
	ld.param.f32 	%f10499, [_Z17train_step_kernel9ModelPtrsPKiiffffffffPfS2__param_8];
	setp.lt.s32 	%p413, %r120, 1;
	cvt.rn.f32.f64 	%f9850, %fd443;
	sqrt.rn.f32 	%f1424, %f9850;
	setp.gt.f32 	%p414, %f1424, %f10501;
	div.rn.f32 	%f9851, %f10501, %f1424;
	selp.f32 	%f1425, %f9851, 0f3F800000, %p414;
	mov.f32 	%f9852, 0f3F800000;
	sub.f32 	%f1426, %f9852, %f10499;
	sub.f32 	%f1427, %f9852, %f10500;
	cvta.to.global.u64 	%rd121, %rd820;
	cvta.to.global.u64 	%rd122, %rd821;
	ld.param.u64 	%rd1138, [%rd42+136];
	cvta.to.global.u64 	%rd123, %rd1138;
	ld.param.u64 	%rd1139, [%rd42+200];
	cvta.to.global.u64 	%rd124, %rd1139;
	@%p413 bra 	$L__BB0_213;
	ld.param.f32 	%f10470, [_Z17train_step_kernel9ModelPtrsPKiiffffffffPfS2__param_5];
	ld.param.f32 	%f10459, [_Z17train_step_kernel9ModelPtrsPKiiffffffffPfS2__param_4];
	mov.f32 	%f9853, 0f3F800000;
	sub.f32 	%f1428, %f9853, %f10459;
	sub.f32 	%f1429, %f9853, %f10470;
	max.s32 	%r244, %r122, 1;
	setp.lt.s32 	%p415, %r122, 4;
	mov.b64 	%rd1233, 0;
	@%p415 bra 	$L__BB0_211;
	and.b32  	%r652, %r244, 2147483632;
	neg.s32 	%r781, %r652;
	add.s64 	%rd1232, %rd122, 8;
	add.s64 	%rd1231, %rd123, 8;
	add.s64 	%rd1230, %rd124, 8;
	add.s64 	%rd1229, %rd121, 8;
$L__BB0_209:
	ld.param.f32 	%f10490, [_Z17train_step_kernel9ModelPtrsPKiiffffffffPfS2__param_7];
	ld.param.f32 	%f10481, [_Z17train_step_kernel9ModelPtrsPKiiffffffffPfS2__param_6];
	ld.param.f32 	%f10471, [_Z17train_step_kernel9ModelPtrsPKiiffffffffPfS2__param_5];
	ld.param.f32 	%f10460, [_Z17train_step_kernel9ModelPtrsPKiiffffffffPfS2__param_4];
	ld.param.f32 	%f10450, [_Z17train_step_kernel9ModelPtrsPKiiffffffffPfS2__param_3];
	ld.global.f32 	%f9854, [%rd1232+-8];
	mul.f32 	%f9855, %f1425, %f9854;
	ld.global.f32 	%f9856, [%rd1231+-8];
	mul.f32 	%f9857, %f1428, %f9855;
	fma.rn.f32 	%f9858, %f10460, %f9856, %f9857;
	ld.global.f32 	%f9859, [%rd1230+-8];
	mul.f32 	%f9860, %f1429, %f9855;
	mul.f32 	%f9861, %f9855, %f9860;
	fma.rn.f32 	%f9862, %f10471, %f9859, %f9861;
	st.global.f32 	[%rd1231+-8], %f9858;
	st.global.f32 	[%rd1230+-8], %f9862;
	div.rn.f32 	%f9863, %f9858, %f1426;
	div.rn.f32 	%f9864, %f9862, %f1427;
	sqrt.rn.f32 	%f9865, %f9864;
	add.f32 	%f9866, %f10481, %f9865;
	div.rn.f32 	%f9867, %f9863, %f9866;
	ld.global.f32 	%f9868, [%rd1229+-8];
	fma.rn.f32 	%f9869, %f10490, %f9868, %f9867;
	mul.f32 	%f9870, %f10450, %f9869;
	sub.f32 	%f9871, %f9868, %f9870;
	st.global.f32 	[%rd1229+-8], %f9871;
	mov.b32 	%r653, 0;
	st.global.u32 	[%rd1232+-8], %r653;
	ld.global.f32 	%f9872, [%rd1232+-4];
	mul.f32 	%f9873, %f1425, %f9872;
	ld.global.f32 	%f9874, [%rd1231+-4];
	mul.f32 	%f9875, %f1428, %f9873;
	fma.rn.f32 	%f9876, %f10460, %f9874, %f9875;
	ld.global.f32 	%f9877, [%rd1230+-4];
	mul.f32 	%f9878, %f1429, %f9873;
	mul.f32 	%f9879, %f9873, %f9878;
	fma.rn.f32 	%f9880, %f10471, %f9877, %f9879;
	st.global.f32 	[%rd1231+-4], %f9876;
	st.global.f32 	[%rd1230+-4], %f9880;
	div.rn.f32 	%f9881, %f9876, %f1426;
	div.rn.f32 	%f9882, %f9880, %f1427;
	sqrt.rn.f32 	%f9883, %f9882;
	add.f32 	%f9884, %f10481, %f9883;
	div.rn.f32 	%f9885, %f9881, %f9884;
	ld.global.f32 	%f9886, [%rd1229+-4];
	fma.rn.f32 	%f9887, %f10490, %f9886, %f9885;
	mul.f32 	%f9888, %f10450, %f9887;
	sub.f32 	%f9889, %f9886, %f9888;
	st.global.f32 	[%rd1229+-4], %f9889;
	st.global.u32 	[%rd1232+-4], %r653;
	ld.global.f32 	%f9890, [%rd1232];
	mul.f32 	%f9891, %f1425, %f9890;
	ld.global.f32 	%f9892, [%rd1231];
	mul.f32 	%f9893, %f1428, %f9891;
	fma.rn.f32 	%f9894, %f10460, %f9892, %f9893;
	ld.global.f32 	%f9895, [%rd1230];
	mul.f32 	%f9896, %f1429, %f9891;
	mul.f32 	%f9897, %f9891, %f9896;
	fma.rn.f32 	%f9898, %f10471, %f9895, %f9897;
	st.global.f32 	[%rd1231], %f9894;
	st.global.f32 	[%rd1230], %f9898;
	div.rn.f32 	%f9899, %f9894, %f1426;
	div.rn.f32 	%f9900, %f9898, %f1427;
	sqrt.rn.f32 	%f9901, %f9900;
	add.f32 	%f9902, %f10481, %f9901;
	div.rn.f32 	%f9903, %f9899, %f9902;
	ld.global.f32 	%f9904, [%rd1229];
	fma.rn.f32 	%f9905, %f10490, %f9904, %f9903;
	mul.f32 	%f9906, %f10450, %f9905;
	sub.f32 	%f9907, %f9904, %f9906;
	st.global.f32 	[%rd1229], %f9907;
	st.global.u32 	[%rd1232], %r653;
	ld.global.f32 	%f9908, [%rd1232+4];
	mul.f32 	%f9909, %f1425, %f9908;
	ld.global.f32 	%f9910, [%rd1231+4];
	mul.f32 	%f9911, %f1428, %f9909;
	fma.rn.f32 	%f9912, %f10460, %f9910, %f9911;
	ld.global.f32 	%f9913, [%rd1230+4];
	mul.f32 	%f9914, %f1429, %f9909;
	mul.f32 	%f9915, %f9909, %f9914;
	fma.rn.f32 	%f9916, %f10471, %f9913, %f9915;
	st.global.f32 	[%rd1231+4], %f9912;
	st.global.f32 	[%rd1230+4], %f9916;
	div.rn.f32 	%f9917, %f9912, %f1426;
	div.rn.f32 	%f9918, %f9916, %f1427;
	sqrt.rn.f32 	%f9919, %f9918;
	add.f32 	%f9920, %f10481, %f9919;
	div.rn.f32 	%f9921, %f9917, %f9920;
	ld.global.f32 	%f9922, [%rd1229+4];
	fma.rn.f32 	%f9923, %f10490, %f9922, %f9921;
	mul.f32 	%f9924, %f10450, %f9923;
	sub.f32 	%f9925, %f9922, %f9924;
	st.global.f32 	[%rd1229+4], %f9925;
	st.global.u32 	[%rd1232+4], %r653;
	add.s32 	%r781, %r781, 4;
	add.s64 	%rd1232, %rd1232, 16;
	add.s64 	%rd1231, %rd1231, 16;
	add.s64 	%rd1230, %rd1230, 16;
	add.s64 	%rd1229, %rd1229, 16;
	setp.ne.s32 	%p416, %r781, 0;
	@%p416 bra 	$L__BB0_209;
	cvt.u64.u32 	%rd1233, %r652;
$L__BB0_211:
	and.b32  	%r655, %r244, 1;
	setp.eq.b32 	%p417, %r655, 1;
	not.pred 	%p418, %p417;
	@%p418 bra 	$L__BB0_213;
	ld.param.f32 	%f10491, [_Z17train_step_kernel9ModelPtrsPKiiffffffffPfS2__param_7];
	ld.param.f32 	%f10482, [_Z17train_step_kernel9ModelPtrsPKiiffffffffPfS2__param_6];
	ld.param.f32 	%f10472, [_Z17train_step_kernel9ModelPtrsPKiiffffffffPfS2__param_5];
	ld.param.f32 	%f10461, [_Z17train_step_kernel9ModelPtrsPKiiffffffffPfS2__param_4];
	ld.param.f32 	%f10451, [_Z17train_step_kernel9ModelPtrsPKiiffffffffPfS2__param_3];
	shl.b64 	%rd1141, %rd1233, 2;
	add.s64 	%rd1142, %rd122, %rd1141;
	ld.global.f32 	%f9926, [%rd1142];
	mul.f32 	%f9927, %f1425, %f9926;
	add.s64 	%rd1143, %rd123, %rd1141;
	ld.global.f32 	%f9928, [%rd1143];
	mul.f32 	%f9929, %f1428, %f9927;
	fma.rn.f32 	%f9930, %f10461, %f9928, %f9929;
	add.s64 	%rd1144, %rd124, %rd1141;
	ld.global.f32 	%f9931, [%rd1144];
	mul.f32 	%f9932, %f1429, %f9927;
	mul.f32 	%f9933, %f9927, %f9932;
	fma.rn.f32 	%f9934, %f10472, %f9931, %f9933;
	st.global.f32 	[%rd1143], %f9930;
	st.global.f32 	[%rd1144], %f9934;
	div.rn.f32 	%f9935, %f9930, %f1426;
	div.rn.f32 	%f9936, %f9934, %f1427;
	sqrt.rn.f32 	%f9937, %f9936;
	add.f32 	%f9938, %f10482, %f9937;
	div.rn.f32 	%f9939, %f9935, %f9938;
	add.s64 	%rd1145, %rd121, %rd1141;
	ld.global.f32 	%f9940, [%rd1145];
	fma.rn.f32 	%f9941, %f10491, %f9940, %f9939;
	mul.f32 	%f9942, %f10451, %f9941;
	sub.f32 	%f9943, %f9940, %f9942;
	st.global.f32 	[%rd1145], %f9943;
	mov.b32 	%r656, 0;
	st.global.u32 	[%rd1142], %r656;
$L__BB0_213:
	ld.param.f32 	%f10473, [_Z17train_step_kernel9ModelPtrsPKiiffffffffPfS2__param_5];
	ld.param.f32 	%f10462, [_Z17train_step_kernel9ModelPtrsPKiiffffffffPfS2__param_4];
	ld.param.u64 	%rd1146, [%rd42+16];
	cvta.to.global.u64 	%rd1147, %rd1146;
	cvta.to.global.u64 	%rd1149, %rd834;
	ld.param.u64 	%rd1150, [%rd42+144];
	cvta.to.global.u64 	%rd1151, %rd1150;
	ld.param.u64 	%rd1152, [%rd42+208];
	cvta.to.global.u64 	%rd1153, %rd1152;
	mov.f32 	%f9944, 0f3F800000;
	sub.f32 	%f1430, %f9944, %f10462;
	sub.f32 	%f1431, %f9944, %f10473;
	add.s64 	%rd1237, %rd1149, 8;
	add.s64 	%rd1236, %rd1151, 8;
	add.s64 	%rd1235, %rd1153, 8;
	add.s64 	%rd1234, %rd1147, 8;
	mov.b32 	%r782, 0;
$L__BB0_214:
	ld.param.f32 	%f10492, [_Z17train_step_kernel9ModelPtrsPKiiffffffffPfS2__param_7];
	ld.param.f32 	%f10483, [_Z17train_step_kernel9ModelPtrsPKiiffffffffPfS2__param_6];
	ld.param.f32 	%f10474, [_Z17train_step_kernel9ModelPtrsPKiiffffffffPfS2__param_5];
	ld.param.f32 	%f10463, [_Z17train_step_kernel9ModelPtrsPKiiffffffffPfS2__param_4];
	ld.param.f32 	%f10452, [_Z17train_step_kernel9ModelPtrsPKiiffffffffPfS2__param_3];
	ld.global.f32 	%f9945, [%rd1237+-8];
	mul.f32 	%f9946, %f1425, %f9945;
	ld.global.f32 	%f9947, [%rd1236+-8];
	mul.f32 	%f9948, %f1430, %f9946;
	fma.rn.f32 	%f9949, %f10463, %f9947, %f9948;
	ld.global.f32 	%f9950, [%rd1235+-8];
	mul.f32 	%f9951, %f1431, %f9946;
	mul.f32 	%f9952, %f9946, %f9951;
	fma.rn.f32 	%f9953, %f10474, %f9950, %f9952;
	st.global.f32 	[%rd1236+-8], %f9949;
	st.global.f32 	[%rd1235+-8], %f9953;
	div.rn.f32 	%f9954, %f9949, %f1426;
	div.rn.f32 	%f9955, %f9953, %f1427;
	sqrt.rn.f32 	%f9956, %f9955;
	add.f32 	%f9957, %f10483, %f9956;
	div.rn.f32 	%f9958, %f9954, %f9957;
	ld.global.f32 	%f9959, [%rd1234+-8];
	fma.rn.f32 	%f9960, %f10492, %f9959, %f9958;
	mul.f32 	%f9961, %f10452, %f9960;
	sub.f32 	%f9962, %f9959, %f9961;
	st.global.f32 	[%rd1234+-8], %f9962;
	mov.b32 	%r658, 0;
	st.global.u32 	[%rd1237+-8], %r658;
	ld.global.f32 	%f9963, [%rd1237+-4];
	mul.f32 	%f9964, %f1425, %f9963;
	ld.global.f32 	%f9965, [%rd1236+-4];
	mul.f32 	%f9966, %f1430, %f9964;
	fma.rn.f32 	%f9967, %f10463, %f9965, %f9966;
	ld.global.f32 	%f9968, [%rd1235+-4];
	mul.f32 	%f9969, %f1431, %f9964;
	mul.f32 	%f9970, %f9964, %f9969;
	fma.rn.f32 	%f9971, %f10474, %f9968, %f9970;
	st.global.f32 	[%rd1236+-4], %f9967;
	st.global.f32 	[%rd1235+-4], %f9971;
	div.rn.f32 	%f9972, %f9967, %f1426;
	div.rn.f32 	%f9973, %f9971, %f1427;
	sqrt.rn.f32 	%f9974, %f9973;
	add.f32 	%f9975, %f10483, %f9974;
	div.rn.f32 	%f9976, %f9972, %f9975;
	ld.global.f32 	%f9977, [%rd1234+-4];
	fma.rn.f32 	%f9978, %f10492, %f9977, %f9976;
	mul.f32 	%f9979, %f10452, %f9978;
	sub.f32 	%f9980, %f9977, %f9979;
	st.global.f32 	[%rd1234+-4], %f9980;
	st.global.u32 	[%rd1237+-4], %r658;
	ld.global.f32 	%f9981, [%rd1237];
	mul.f32 	%f9982, %f1425, %f9981;
	ld.global.f32 	%f9983, [%rd1236];
	mul.f32 	%f9984, %f1430, %f9982;
	fma.rn.f32 	%f9985, %f10463, %f9983, %f9984;
	ld.global.f32 	%f9986, [%rd1235];
	mul.f32 	%f9987, %f1431, %f9982;
	mul.f32 	%f9988, %f9982, %f9987;
	fma.rn.f32 	%f9989, %f10474, %f9986, %f9988;
	st.global.f32 	[%rd1236], %f9985;
	st.global.f32 	[%rd1235], %f9989;
	div.rn.f32 	%f9990, %f9985, %f1426;
	div.rn.f32 	%f9991, %f9989, %f1427;
	sqrt.rn.f32 	%f9992, %f9991;
	add.f32 	%f9993, %f10483, %f9992;
	div.rn.f32 	%f9994, %f9990, %f9993;
	ld.global.f32 	%f9995, [%rd1234];
	fma.rn.f32 	%f9996, %f10492, %f9995, %f9994;
	mul.f32 	%f9997, %f10452, %f9996;
	sub.f32 	%f9998, %f9995, %f9997;
	st.global.f32 	[%rd1234], %f9998;
	st.global.u32 	[%rd1237], %r658;
	ld.global.f32 	%f9999, [%rd1237+4];
	mul.f32 	%f10000, %f1425, %f9999;
	ld.global.f32 	%f10001, [%rd1236+4];
	mul.f32 	%f10002, %f1430, %f10000;
	fma.rn.f32 	%f10003, %f10463, %f10001, %f10002;
	ld.global.f32 	%f10004, [%rd1235+4];
	mul.f32 	%f10005, %f1431, %f10000;
	mul.f32 	%f10006, %f10000, %f10005;
	fma.rn.f32 	%f10007, %f10474, %f10004, %f10006;
	st.global.f32 	[%rd1236+4], %f10003;
	st.global.f32 	[%rd1235+4], %f10007;
	div.rn.f32 	%f10008, %f10003, %f1426;
	div.rn.f32 	%f10009, %f10007, %f1427;
	sqrt.rn.f32 	%f10010, %f10009;
	add.f32 	%f10011, %f10483, %f10010;
	div.rn.f32 	%f10012, %f10008, %f10011;
	ld.global.f32 	%f10013, [%rd1234+4];
	fma.rn.f32 	%f10014, %f10492, %f10013, %f10012;
	mul.f32 	%f10015, %f10452, %f10014;
	sub.f32 	%f10016, %f10013, %f10015;
	st.global.f32 	[%rd1234+4], %f10016;
	st.global.u32 	[%rd1237+4], %r658;
	add.s32 	%r782, %r782, 4;
	add.s64 	%rd1237, %rd1237, 16;
	add.s64 	%rd1236, %rd1236, 16;
	add.s64 	%rd1235, %rd1235, 16;
	add.s64 	%rd1234, %rd1234, 16;
	setp.ne.s32 	%p419, %r782, 128;
	@%p419 bra 	$L__BB0_214;
	cvta.to.global.u64 	%rd1155, %rd828;
	cvta.to.global.u64 	%rd1157, %rd829;
	ld.param.u64 	%rd1158, [%rd42+152];
	cvta.to.global.u64 	%rd1159, %rd1158;
	ld.param.u64 	%rd1160, [%rd42+216];
	cvta.to.global.u64 	%rd1161, %rd1160;
	add.s64 	%rd1241, %rd1157, 8;
	add.s64 	%rd1240, %rd1159, 8;
	add.s64 	%rd1239, %rd1161, 8;
	add.s64 	%rd1238, %rd1155, 8;
	mov.b32 	%r783, 0;
$L__BB0_216:
	ld.param.f32 	%f10493, [_Z17train_step_kernel9ModelPtrsPKiiffffffffPfS2__param_7];
	ld.param.f32 	%f10484, [_Z17train_step_kernel9ModelPtrsPKiiffffffffPfS2__param_6];
	ld.param.f32 	%f10475, [_Z17train_step_kernel9ModelPtrsPKiiffffffffPfS2__param_5];
	ld.param.f32 	%f10464, [_Z17train_step_kernel9ModelPtrsPKiiffffffffPfS2__param_4];
	ld.param.f32 	%f10453, [_Z17train_step_kernel9ModelPtrsPKiiffffffffPfS2__param_3];
	ld.global.f32 	%f10017, [%rd1241+-8];
	mul.f32 	%f10018, %f1425, %f10017;
	ld.global.f32 	%f10019, [%rd1240+-8];
	mul.f32 	%f10020, %f1430, %f10018;
	fma.rn.f32 	%f10021, %f10464, %f10019, %f10020;
	ld.global.f32 	%f10022, [%rd1239+-8];
	mul.f32 	%f10023, %f1431, %f10018;
	mul.f32 	%f10024, %f10018, %f10023;
	fma.rn.f32 	%f10025, %f10475, %f10022, %f10024;
	st.global.f32 	[%rd1240+-8], %f10021;
	st.global.f32 	[%rd1239+-8], %f10025;
	div.rn.f32 	%f10026, %f10021, %f1426;
	div.rn.f32 	%f10027, %f10025, %f1427;
	sqrt.rn.f32 	%f10028, %f10027;
	add.f32 	%f10029, %f10484, %f10028;
	div.rn.f32 	%f10030, %f10026, %f10029;
	ld.global.f32 	%f10031, [%rd1238+-8];
	fma.rn.f32 	%f10032, %f10493, %f10031, %f10030;
	mul.f32 	%f10033, %f10453, %f10032;
	sub.f32 	%f10034, %f10031, %f10033;
	st.global.f32 	[%rd1238+-8], %f10034;
	mov.b32 	%r660, 0;
	st.global.u32 	[%rd1241+-8], %r660;
	ld.global.f32 	%f10035, [%rd1241+-4];
	mul.f32 	%f10036, %f1425, %f10035;
	ld.global.f32 	%f10037, [%rd1240+-4];
	mul.f32 	%f10038, %f1430, %f10036;
	fma.rn.f32 	%f10039, %f10464, %f10037, %f10038;
	ld.global.f32 	%f10040, [%rd1239+-4];
	mul.f32 	%f10041, %f1431, %f10036;
	mul.f32 	%f10042, %f10036, %f10041;
	fma.rn.f32 	%f10043, %f10475, %f10040, %f10042;
	st.global.f32 	[%rd1240+-4], %f10039;
	st.global.f32 	[%rd1239+-4], %f10043;
	div.rn.f32 	%f10044, %f10039, %f1426;
	div.rn.f32 	%f10045, %f10043, %f1427;
	sqrt.rn.f32 	%f10046, %f10045;
	add.f32 	%f10047, %f10484, %f10046;
	div.rn.f32 	%f10048, %f10044, %f10047;
	ld.global.f32 	%f10049, [%rd1238+-4];
	fma.rn.f32 	%f10050, %f10493, %f10049, %f10048;
	mul.f32 	%f10051, %f10453, %f10050;
	sub.f32 	%f10052, %f10049, %f10051;
	st.global.f32 	[%rd1238+-4], %f10052;
	st.global.u32 	[%rd1241+-4], %r660;
	ld.global.f32 	%f10053, [%rd1241];
	mul.f32 	%f10054, %f1425, %f10053;
	ld.global.f32 	%f10055, [%rd1240];
	mul.f32 	%f10056, %f1430, %f10054;
	fma.rn.f32 	%f10057, %f10464, %f10055, %f10056;
	ld.global.f32 	%f10058, [%rd1239];
	mul.f32 	%f10059, %f1431, %f10054;
	mul.f32 	%f10060, %f10054, %f10059;
	fma.rn.f32 	%f10061, %f10475, %f10058, %f10060;
	st.global.f32 	[%rd1240], %f10057;
	st.global.f32 	[%rd1239], %f10061;
	div.rn.f32 	%f10062, %f10057, %f1426;
	div.rn.f32 	%f10063, %f10061, %f1427;
	sqrt.rn.f32 	%f10064, %f10063;
	add.f32 	%f10065, %f10484, %f10064;
	div.rn.f32 	%f10066, %f10062, %f10065;
	ld.global.f32 	%f10067, [%rd1238];
	fma.rn.f32 	%f10068, %f10493, %f10067, %f10066;
	mul.f32 	%f10069, %f10453, %f10068;
	sub.f32 	%f10070, %f10067, %f10069;
	st.global.f32 	[%rd1238], %f10070;
	st.global.u32 	[%rd1241], %r660;
	ld.global.f32 	%f10071, [%rd1241+4];
	mul.f32 	%f10072, %f1425, %f10071;
	ld.global.f32 	%f10073, [%rd1240+4];
	mul.f32 	%f10074, %f1430, %f10072;
	fma.rn.f32 	%f10075, %f10464, %f10073, %f10074;
	ld.global.f32 	%f10076, [%rd1239+4];
	mul.f32 	%f10077, %f1431, %f10072;
	mul.f32 	%f10078, %f10072, %f10077;
	fma.rn.f32 	%f10079, %f10475, %f10076, %f10078;
	st.global.f32 	[%rd1240+4], %f10075;
	st.global.f32 	[%rd1239+4], %f10079;
	div.rn.f32 	%f10080, %f10075, %f1426;
	div.rn.f32 	%f10081, %f10079, %f1427;
	sqrt.rn.f32 	%f10082, %f10081;
	add.f32 	%f10083, %f10484, %f10082;
	div.rn.f32 	%f10084, %f10080, %f10083;
	ld.global.f32 	%f10085, [%rd1238+4];
	fma.rn.f32 	%f10086, %f10493, %f10085, %f10084;
	mul.f32 	%f10087, %f10453, %f10086;
	sub.f32 	%f10088, %f10085, %f10087;
	st.global.f32 	[%rd1238+4], %f10088;
	st.global.u32 	[%rd1241+4], %r660;
	add.s32 	%r783, %r783, 4;
	add.s64 	%rd1241, %rd1241, 16;
	add.s64 	%rd1240, %rd1240, 16;
	add.s64 	%rd1239, %rd1239, 16;
	add.s64 	%rd1238, %rd1238, 16;
	setp.ne.s32 	%p420, %r783, 256;
	@%p420 bra 	$L__BB0_216;
	cvta.to.global.u64 	%rd1163, %rd830;
	cvta.to.global.u64 	%rd1165, %rd831;
	ld.param.u64 	%rd1166, [%rd42+160];
	cvta.to.global.u64 	%rd1167, %rd1166;
	ld.param.u64 	%rd1168, [%rd42+224];
	cvta.to.global.u64 	%rd1169, %rd1168;
	add.s64 	%rd1245, %rd1165, 8;
	add.s64 	%rd1244, %rd1167, 8;
	add.s64 	%rd1243, %rd1169, 8;
	add.s64 	%rd1242, %rd1163, 8;
	mov.b32 	%r784, 0;
$L__BB0_218:
	ld.param.f32 	%f10494, [_Z17train_step_kernel9ModelPtrsPKiiffffffffPfS2__param_7];
	ld.param.f32 	%f10485, [_Z17train_step_kernel9ModelPtrsPKiiffffffffPfS2__param_6];
	ld.param.f32 	%f10476, [_Z17train_step_kernel9ModelPtrsPKiiffffffffPfS2__param_5];
	ld.param.f32 	%f10465, [_Z17train_step_kernel9ModelPtrsPKiiffffffffPfS2__param_4];
	ld.param.f32 	%f10454, [_Z17train_step_kernel9ModelPtrsPKiiffffffffPfS2__param_3];
	ld.global.f32 	%f10089, [%rd1245+-8];
	mul.f32 	%f10090, %f1425, %f10089;
	ld.global.f32 	%f10091, [%rd1244+-8];
	mul.f32 	%f10092, %f1430, %f10090;
	fma.rn.f32 	%f10093, %f10465, %f10091, %f10092;
	ld.global.f32 	%f10094, [%rd1243+-8];
	mul.f32 	%f10095, %f1431, %f10090;
	mul.f32 	%f10096, %f10090, %f10095;
	fma.rn.f32 	%f10097, %f10476, %f10094, %f10096;
	st.global.f32 	[%rd1244+-8], %f10093;
	st.global.f32 	[%rd1243+-8], %f10097;
	div.rn.f32 	%f10098, %f10093, %f1426;
	div.rn.f32 	%f10099, %f10097, %f1427;
	sqrt.rn.f32 	%f10100, %f10099;
	add.f32 	%f10101, %f10485, %f10100;
	div.rn.f32 	%f10102, %f10098, %f10101;
	ld.global.f32 	%f10103, [%rd1242+-8];
	fma.rn.f32 	%f10104, %f10494, %f10103, %f10102;
	mul.f32 	%f10105, %f10454, %f10104;
	sub.f32 	%f10106, %f10103, %f10105;
	st.global.f32 	[%rd1242+-8], %f10106;
	mov.b32 	%r662, 0;
	st.global.u32 	[%rd1245+-8], %r662;
	ld.global.f32 	%f10107, [%rd1245+-4];
	mul.f32 	%f10108, %f1425, %f10107;
	ld.global.f32 	%f10109, [%rd1244+-4];
	mul.f32 	%f10110, %f1430, %f10108;
	fma.rn.f32 	%f10111, %f10465, %f10109, %f10110;
	ld.global.f32 	%f10112, [%rd1243+-4];
	mul.f32 	%f10113, %f1431, %f10108;
	mul.f32 	%f10114, %f10108, %f10113;
	fma.rn.f32 	%f10115, %f10476, %f10112, %f10114;
	st.global.f32 	[%rd1244+-4], %f10111;
	st.global.f32 	[%rd1243+-4], %f10115;
	div.rn.f32 	%f10116, %f10111, %f1426;
	div.rn.f32 	%f10117, %f10115, %f1427;
	sqrt.rn.f32 	%f10118, %f10117;
	add.f32 	%f10119, %f10485, %f10118;
	div.rn.f32 	%f10120, %f10116, %f10119;
	ld.global.f32 	%f10121, [%rd1242+-4];
	fma.rn.f32 	%f10122, %f10494, %f10121, %f10120;
	mul.f32 	%f10123, %f10454, %f10122;
	sub.f32 	%f10124, %f10121, %f10123;
	st.global.f32 	[%rd1242+-4], %f10124;
	st.global.u32 	[%rd1245+-4], %r662;
	ld.global.f32 	%f10125, [%rd1245];
	mul.f32 	%f10126, %f1425, %f10125;
	ld.global.f32 	%f10127, [%rd1244];
	mul.f32 	%f10128, %f1430, %f10126;
	fma.rn.f32 	%f10129, %f10465, %f10127, %f10128;
	ld.global.f32 	%f10130, [%rd1243];
	mul.f32 	%f10131, %f1431, %f10126;
	mul.f32 	%f10132, %f10126, %f10131;
	fma.rn.f32 	%f10133, %f10476, %f10130, %f10132;
	st.global.f32 	[%rd1244], %f10129;
	st.global.f32 	[%rd1243], %f10133;
	div.rn.f32 	%f10134, %f10129, %f1426;
	div.rn.f32 	%f10135, %f10133, %f1427;
	sqrt.rn.f32 	%f10136, %f10135;
	add.f32 	%f10137, %f10485, %f10136;
	div.rn.f32 	%f10138, %f10134, %f10137;
	ld.global.f32 	%f10139, [%rd1242];
	fma.rn.f32 	%f10140, %f10494, %f10139, %f10138;
	mul.f32 	%f10141, %f10454, %f10140;
	sub.f32 	%f10142, %f10139, %f10141;
	st.global.f32 	[%rd1242], %f10142;
	st.global.u32 	[%rd1245], %r662;
	ld.global.f32 	%f10143, [%rd1245+4];
	mul.f32 	%f10144, %f1425, %f10143;
	ld.global.f32 	%f10145, [%rd1244+4];
	mul.f32 	%f10146, %f1430, %f10144;
	fma.rn.f32 	%f10147, %f10465, %f10145, %f10146;
	ld.global.f32 	%f10148, [%rd1243+4];
	mul.f32 	%f10149, %f1431, %f10144;
	mul.f32 	%f10150, %f10144, %f10149;
	fma.rn.f32 	%f10151, %f10476, %f10148, %f10150;
	st.global.f32 	[%rd1244+4], %f10147;
	st.global.f32 	[%rd1243+4], %f10151;
	div.rn.f32 	%f10152, %f10147, %f1426;
	div.rn.f32 	%f10153, %f10151, %f1427;
	sqrt.rn.f32 	%f10154, %f10153;
	add.f32 	%f10155, %f10485, %f10154;
	div.rn.f32 	%f10156, %f10152, %f10155;
	ld.global.f32 	%f10157, [%rd1242+4];
	fma.rn.f32 	%f10158, %f10494, %f10157, %f10156;
	mul.f32 	%f10159, %f10454, %f10158;
	sub.f32 	%f10160, %f10157, %f10159;
	st.global.f32 	[%rd1242+4], %f10160;
	st.global.u32 	[%rd1245+4], %r662;
	add.s32 	%r784, %r784, 4;
	add.s64 	%rd1245, %rd1245, 16;
	add.s64 	%rd1244, %rd1244, 16;
	add.s64 	%rd1243, %rd1243, 16;
	add.s64 	%rd1242, %rd1242, 16;
	setp.ne.s32 	%p421, %r784, 256;
	@%p421 bra 	$L__BB0_218;
	cvta.to.global.u64 	%rd1171, %rd832;
	cvta.to.global.u64 	%rd1173, %rd833;
	ld.param.u64 	%rd1174, [%rd42+168];
	cvta.to.global.u64 	%rd1175, %rd1174;
	ld.param.u64 	%rd1176, [%rd42+232];
	cvta.to.global.u64 	%rd1177, %rd1176;
	add.s64 	%rd1249, %rd1173, 8;
	add.s64 	%rd1248, %rd1175, 8;
	add.s64 	%rd1247, %rd1177, 8;
	add.s64 	%rd1246, %rd1171, 8;
	mov.b32 	%r785, 0;
$L__BB0_220:
	ld.param.f32 	%f10495, [_Z17train_step_kernel9ModelPtrsPKiiffffffffPfS2__param_7];
	ld.param.f32 	%f10486, [_Z17train_step_kernel9ModelPtrsPKiiffffffffPfS2__param_6];
	ld.param.f32 	%f10477, [_Z17train_step_kernel9ModelPtrsPKiiffffffffPfS2__param_5];
	ld.param.f32 	%f10466, [_Z17train_step_kernel9ModelPtrsPKiiffffffffPfS2__param_4];
	ld.param.f32 	%f10455, [_Z17train_step_kernel9ModelPtrsPKiiffffffffPfS2__param_3];
	ld.global.f32 	%f10161, [%rd1249+-8];
	mul.f32 	%f10162, %f1425, %f10161;
	ld.global.f32 	%f10163, [%rd1248+-8];
	mul.f32 	%f10164, %f1430, %f10162;
	fma.rn.f32 	%f10165, %f10466, %f10163, %f10164;
	ld.global.f32 	%f10166, [%rd1247+-8];
	mul.f32 	%f10167, %f1431, %f10162;
	mul.f32 	%f10168, %f10162, %f10167;
	fma.rn.f32 	%f10169, %f10477, %f10166, %f10168;
	st.global.f32 	[%rd1248+-8], %f10165;
	st.global.f32 	[%rd1247+-8], %f10169;
	div.rn.f32 	%f10170, %f10165, %f1426;
	div.rn.f32 	%f10171, %f10169, %f1427;
	sqrt.rn.f32 	%f10172, %f10171;
	add.f32 	%f10173, %f10486, %f10172;
	div.rn.f32 	%f10174, %f10170, %f10173;
	ld.global.f32 	%f10175, [%rd1246+-8];
	fma.rn.f32 	%f10176, %f10495, %f10175, %f10174;
	mul.f32 	%f10177, %f10455, %f10176;
	sub.f32 	%f10178, %f10175, %f10177;
	st.global.f32 	[%rd1246+-8], %f10178;
	mov.b32 	%r664, 0;
	st.global.u32 	[%rd1249+-8], %r664;
	ld.global.f32 	%f10179, [%rd1249+-4];
	mul.f32 	%f10180, %f1425, %f10179;
	ld.global.f32 	%f10181, [%rd1248+-4];
	mul.f32 	%f10182, %f1430, %f10180;
	fma.rn.f32 	%f10183, %f10466, %f10181, %f10182;
	ld.global.f32 	%f10184, [%rd1247+-4];
	mul.f32 	%f10185, %f1431, %f10180;
	mul.f32 	%f10186, %f10180, %f10185;
	fma.rn.f32 	%f10187, %f10477, %f10184, %f10186;
	st.global.f32 	[%rd1248+-4], %f10183;
	st.global.f32 	[%rd1247+-4], %f10187;
	div.rn.f32 	%f10188, %f10183, %f1426;
	div.rn.f32 	%f10189, %f10187, %f1427;
	sqrt.rn.f32 	%f10190, %f10189;
	add.f32 	%f10191, %f10486, %f10190;
	div.rn.f32 	%f10192, %f10188, %f10191;
	ld.global.f32 	%f10193, [%rd1246+-4];
	fma.rn.f32 	%f10194, %f10495, %f10193, %f10192;
	mul.f32 	%f10195, %f10455, %f10194;
	sub.f32 	%f10196, %f10193, %f10195;
	st.global.f32 	[%rd1246+-4], %f10196;
	st.global.u32 	[%rd1249+-4], %r664;
	ld.global.f32 	%f10197, [%rd1249];
	mul.f32 	%f10198, %f1425, %f10197;
	ld.global.f32 	%f10199, [%rd1248];
	mul.f32 	%f10200, %f1430, %f10198;
	fma.rn.f32 	%f10201, %f10466, %f10199, %f10200;
	ld.global.f32 	%f10202, [%rd1247];
	mul.f32 	%f10203, %f1431, %f10198;
	mul.f32 	%f10204, %f10198, %f10203;
	fma.rn.f32 	%f10205, %f10477, %f10202, %f10204;
	st.global.f32 	[%rd1248], %f10201;
	st.global.f32 	[%rd1247], %f10205;
	div.rn.f32 	%f10206, %f10201, %f1426;
	div.rn.f32 	%f10207, %f10205, %f1427;
	sqrt.rn.f32 	%f10208, %f10207;
	add.f32 	%f10209, %f10486, %f10208;
	div.rn.f32 	%f10210, %f10206, %f10209;
	ld.global.f32 	%f10211, [%rd1246];
	fma.rn.f32 	%f10212, %f10495, %f10211, %f10210;
	mul.f32 	%f10213, %f10455, %f10212;
	sub.f32 	%f10214, %f10211, %f10213;
	st.global.f32 	[%rd1246], %f10214;
	st.global.u32 	[%rd1249], %r664;
	ld.global.f32 	%f10215, [%rd1249+4];
	mul.f32 	%f10216, %f1425, %f10215;
	ld.global.f32 	%f10217, [%rd1248+4];
	mul.f32 	%f10218, %f1430, %f10216;
	fma.rn.f32 	%f10219, %f10466, %f10217, %f10218;
	ld.global.f32 	%f10220, [%rd1247+4];
	mul.f32 	%f10221, %f1431, %f10216;
	mul.f32 	%f10222, %f10216, %f10221;
	fma.rn.f32 	%f10223, %f10477, %f10220, %f10222;
	st.global.f32 	[%rd1248+4], %f10219;
	st.global.f32 	[%rd1247+4], %f10223;
	div.rn.f32 	%f10224, %f10219, %f1426;
	div.rn.f32 	%f10225, %f10223, %f1427;
	sqrt.rn.f32 	%f10226, %f10225;
	add.f32 	%f10227, %f10486, %f10226;
	div.rn.f32 	%f10228, %f10224, %f10227;
	ld.global.f32 	%f10229, [%rd1246+4];
	fma.rn.f32 	%f10230, %f10495, %f10229, %f10228;
	mul.f32 	%f10231, %f10455, %f10230;
	sub.f32 	%f10232, %f10229, %f10231;
	st.global.f32 	[%rd1246+4], %f10232;
	st.global.u32 	[%rd1249+4], %r664;
	add.s32 	%r785, %r785, 4;
	add.s64 	%rd1249, %rd1249, 16;
	add.s64 	%rd1248, %rd1248, 16;
	add.s64 	%rd1247, %rd1247, 16;
	add.s64 	%rd1246, %rd1246, 16;
	setp.ne.s32 	%p422, %r785, 256;
	@%p422 bra 	$L__BB0_220;
	cvta.to.global.u64 	%rd1179, %rd826;
	cvta.to.global.u64 	%rd1181, %rd827;
	ld.param.u64 	%rd1182, [%rd42+176];
	cvta.to.global.u64 	%rd1183, %rd1182;
	ld.param.u64 	%rd1184, [%rd42+240];
	cvta.to.global.u64 	%rd1185, %rd1184;
	add.s64 	%rd1253, %rd1181, 8;
	add.s64 	%rd1252, %rd1183, 8;
	add.s64 	%rd1251, %rd1185, 8;
	add.s64 	%rd1250, %rd1179, 8;
	mov.b32 	%r786, 0;
$L__BB0_222:
	ld.param.f32 	%f10496, [_Z17train_step_kernel9ModelPtrsPKiiffffffffPfS2__param_7];
	ld.param.f32 	%f10487, [_Z17train_step_kernel9ModelPtrsPKiiffffffffPfS2__param_6];
	ld.param.f32 	%f10478, [_Z17train_step_kernel9ModelPtrsPKiiffffffffPfS2__param_5];
	ld.param.f32 	%f10467, [_Z17train_step_kernel9ModelPtrsPKiiffffffffPfS2__param_4];
	ld.param.f32 	%f10456, [_Z17train_step_kernel9ModelPtrsPKiiffffffffPfS2__param_3];
	ld.global.f32 	%f10233, [%rd1253+-8];
	mul.f32 	%f10234, %f1425, %f10233;
	ld.global.f32 	%f10235, [%rd1252+-8];
	mul.f32 	%f10236, %f1430, %f10234;
	fma.rn.f32 	%f10237, %f10467, %f10235, %f10236;
	ld.global.f32 	%f10238, [%rd1251+-8];
	mul.f32 	%f10239, %f1431, %f10234;
	mul.f32 	%f10240, %f10234, %f10239;
	fma.rn.f32 	%f10241, %f10478, %f10238, %f10240;
	st.global.f32 	[%rd1252+-8], %f10237;
	st.global.f32 	[%rd1251+-8], %f10241;
	div.rn.f32 	%f10242, %f10237, %f1426;
	div.rn.f32 	%f10243, %f10241, %f1427;
	sqrt.rn.f32 	%f10244, %f10243;
	add.f32 	%f10245, %f10487, %f10244;
	div.rn.f32 	%f10246, %f10242, %f10245;
	ld.global.f32 	%f10247, [%rd1250+-8];
	fma.rn.f32 	%f10248, %f10496, %f10247, %f10246;
	mul.f32 	%f10249, %f10456, %f10248;
	sub.f32 	%f10250, %f10247, %f10249;
	st.global.f32 	[%rd1250+-8], %f10250;
	mov.b32 	%r666, 0;
	st.global.u32 	[%rd1253+-8], %r666;
	ld.global.f32 	%f10251, [%rd1253+-4];
	mul.f32 	%f10252, %f1425, %f10251;
	ld.global.f32 	%f10253, [%rd1252+-4];
	mul.f32 	%f10254, %f1430, %f10252;
	fma.rn.f32 	%f10255, %f10467, %f10253, %f10254;
	ld.global.f32 	%f10256, [%rd1251+-4];
	mul.f32 	%f10257, %f1431, %f10252;
	mul.f32 	%f10258, %f10252, %f10257;
	fma.rn.f32 	%f10259, %f10478, %f10256, %f10258;
	st.global.f32 	[%rd1252+-4], %f10255;
	st.global.f32 	[%rd1251+-4], %f10259;
	div.rn.f32 	%f10260, %f10255, %f1426;
	div.rn.f32 	%f10261, %f10259, %f1427;
	sqrt.rn.f32 	%f10262, %f10261;
	add.f32 	%f10263, %f10487, %f10262;
	div.rn.f32 	%f10264, %f10260, %f10263;
	ld.global.f32 	%f10265, [%rd1250+-4];
	fma.rn.f32 	%f10266, %f10496, %f10265, %f10264;
	mul.f32 	%f10267, %f10456, %f10266;
	sub.f32 	%f10268, %f10265, %f10267;
	st.global.f32 	[%rd1250+-4], %f10268;
	st.global.u32 	[%rd1253+-4], %r666;
	ld.global.f32 	%f10269, [%rd1253];
	mul.f32 	%f10270, %f1425, %f10269;
	ld.global.f32 	%f10271, [%rd1252];
	mul.f32 	%f10272, %f1430, %f10270;
	fma.rn.f32 	%f10273, %f10467, %f10271, %f10272;
	ld.global.f32 	%f10274, [%rd1251];
	mul.f32 	%f10275, %f1431, %f10270;
	mul.f32 	%f10276, %f10270, %f10275;
	fma.rn.f32 	%f10277, %f10478, %f10274, %f10276;
	st.global.f32 	[%rd1252], %f10273;
	st.global.f32 	[%rd1251], %f10277;
	div.rn.f32 	%f10278, %f10273, %f1426;
	div.rn.f32 	%f10279, %f10277, %f1427;
	sqrt.rn.f32 	%f10280, %f10279;
	add.f32 	%f10281, %f10487, %f10280;
	div.rn.f32 	%f10282, %f10278, %f10281;
	ld.global.f32 	%f10283, [%rd1250];
	fma.rn.f32 	%f10284, %f10496, %f10283, %f10282;
	mul.f32 	%f10285, %f10456, %f10284;
	sub.f32 	%f10286, %f10283, %f10285;
	st.global.f32 	[%rd1250], %f10286;
	st.global.u32 	[%rd1253], %r666;
	ld.global.f32 	%f10287, [%rd1253+4];
	mul.f32 	%f10288, %f1425, %f10287;
	ld.global.f32 	%f10289, [%rd1252+4];
	mul.f32 	%f10290, %f1430, %f10288;
	fma.rn.f32 	%f10291, %f10467, %f10289, %f10290;
	ld.global.f32 	%f10292, [%rd1251+4];
	mul.f32 	%f10293, %f1431, %f10288;
	mul.f32 	%f10294, %f10288, %f10293;
	fma.rn.f32 	%f10295, %f10478, %f10292, %f10294;
	st.global.f32 	[%rd1252+4], %f10291;
	st.global.f32 	[%rd1251+4], %f10295;
	div.rn.f32 	%f10296, %f10291, %f1426;
	div.rn.f32 	%f10297, %f10295, %f1427;
	sqrt.rn.f32 	%f10298, %f10297;
	add.f32 	%f10299, %f10487, %f10298;
	div.rn.f32 	%f10300, %f10296, %f10299;
	ld.global.f32 	%f10301, [%rd1250+4];
	fma.rn.f32 	%f10302, %f10496, %f10301, %f10300;
	mul.f32 	%f10303, %f10456, %f10302;
	sub.f32 	%f10304, %f10301, %f10303;
	st.global.f32 	[%rd1250+4], %f10304;
	st.global.u32 	[%rd1253+4], %r666;
	add.s32 	%r786, %r786, 4;
	add.s64 	%rd1253, %rd1253, 16;
	add.s64 	%rd1252, %rd1252, 16;
	add.s64 	%rd1251, %rd1251, 16;
	add.s64 	%rd1250, %rd1250, 16;
	setp.ne.s32 	%p423, %r786, 256;
	@%p423 bra 	$L__BB0_222;
	cvta.to.global.u64 	%rd1187, %rd824;
	cvta.to.global.u64 	%rd1189, %rd825;
	ld.param.u64 	%rd1190, [%rd42+184];
	cvta.to.global.u64 	%rd1191, %rd1190;
	ld.param.u64 	%rd1192, [%rd42+248];
	cvta.to.global.u64 	%rd1193, %rd1192;
	add.s64 	%rd1257, %rd1189, 8;
	add.s64 	%rd1256, %rd1191, 8;
	add.s64 	%rd1255, %rd1193, 8;
	add.s64 	%rd1254, %rd1187, 8;
	mov.b32 	%r787, 0;
$L__BB0_224:
	ld.param.f32 	%f10497, [_Z17train_step_kernel9ModelPtrsPKiiffffffffPfS2__param_7];
	ld.param.f32 	%f10488, [_Z17train_step_kernel9ModelPtrsPKiiffffffffPfS2__param_6];
	ld.param.f32 	%f10479, [_Z17train_step_kernel9ModelPtrsPKiiffffffffPfS2__param_5];
	ld.param.f32 	%f10468, [_Z17train_step_kernel9ModelPtrsPKiiffffffffPfS2__param_4];
	ld.param.f32 	%f10457, [_Z17train_step_kernel9ModelPtrsPKiiffffffffPfS2__param_3];
	ld.global.f32 	%f10305, [%rd1257+-8];
	mul.f32 	%f10306, %f1425, %f10305;
	ld.global.f32 	%f10307, [%rd1256+-8];
	mul.f32 	%f10308, %f1430, %f10306;
	fma.rn.f32 	%f10309, %f10468, %f10307, %f10308;
	ld.global.f32 	%f10310, [%rd1255+-8];
	mul.f32 	%f10311, %f1431, %f10306;
	mul.f32 	%f10312, %f10306, %f10311;
	fma.rn.f32 	%f10313, %f10479, %f10310, %f10312;
	st.global.f32 	[%rd1256+-8], %f10309;
	st.global.f32 	[%rd1255+-8], %f10313;
	div.rn.f32 	%f10314, %f10309, %f1426;
	div.rn.f32 	%f10315, %f10313, %f1427;
	sqrt.rn.f32 	%f10316, %f10315;
	add.f32 	%f10317, %f10488, %f10316;
	div.rn.f32 	%f10318, %f10314, %f10317;
	ld.global.f32 	%f10319, [%rd1254+-8];
	fma.rn.f32 	%f10320, %f10497, %f10319, %f10318;
	mul.f32 	%f10321, %f10457, %f10320;
	sub.f32 	%f10322, %f10319, %f10321;
	st.global.f32 	[%rd1254+-8], %f10322;
	mov.b32 	%r668, 0;
	st.global.u32 	[%rd1257+-8], %r668;
	ld.global.f32 	%f10323, [%rd1257+-4];
	mul.f32 	%f10324, %f1425, %f10323;
	ld.global.f32 	%f10325, [%rd1256+-4];
	mul.f32 	%f10326, %f1430, %f10324;
	fma.rn.f32 	%f10327, %f10468, %f10325, %f10326;
	ld.global.f32 	%f10328, [%rd1255+-4];
	mul.f32 	%f10329, %f1431, %f10324;
	mul.f32 	%f10330, %f10324, %f10329;
	fma.rn.f32 	%f10331, %f10479, %f10328, %f10330;
	st.global.f32 	[%rd1256+-4], %f10327;
	st.global.f32 	[%rd1255+-4], %f10331;
	div.rn.f32 	%f10332, %f10327, %f1426;
	div.rn.f32 	%f10333, %f10331, %f1427;
	sqrt.rn.f32 	%f10334, %f10333;
	add.f32 	%f10335, %f10488, %f10334;
	div.rn.f32 	%f10336, %f10332, %f10335;
	ld.global.f32 	%f10337, [%rd1254+-4];
	fma.rn.f32 	%f10338, %f10497, %f10337, %f10336;
	mul.f32 	%f10339, %f10457, %f10338;
	sub.f32 	%f10340, %f10337, %f10339;
	st.global.f32 	[%rd1254+-4], %f10340;
	st.global.u32 	[%rd1257+-4], %r668;
	ld.global.f32 	%f10341, [%rd1257];
	mul.f32 	%f10342, %f1425, %f10341;
	ld.global.f32 	%f10343, [%rd1256];
	mul.f32 	%f10344, %f1430, %f10342;
	fma.rn.f32 	%f10345, %f10468, %f10343, %f10344;
	ld.global.f32 	%f10346, [%rd1255];
	mul.f32 	%f10347, %f1431, %f10342;
	mul.f32 	%f10348, %f10342, %f10347;
	fma.rn.f32 	%f10349, %f10479, %f10346, %f10348;
	st.global.f32 	[%rd1256], %f10345;
	st.global.f32 	[%rd1255], %f10349;
	div.rn.f32 	%f10350, %f10345, %f1426;
	div.rn.f32 	%f10351, %f10349, %f1427;
	sqrt.rn.f32 	%f10352, %f10351;
	add.f32 	%f10353, %f10488, %f10352;
	div.rn.f32 	%f10354, %f10350, %f10353;
	ld.global.f32 	%f10355, [%rd1254];
	fma.rn.f32 	%f10356, %f10497, %f10355, %f10354;
	mul.f32 	%f10357, %f10457, %f10356;
	sub.f32 	%f10358, %f10355, %f10357;
	st.global.f32 	[%rd1254], %f10358;
	st.global.u32 	[%rd1257], %r668;
	ld.global.f32 	%f10359, [%rd1257+4];
	mul.f32 	%f10360, %f1425, %f10359;
	ld.global.f32 	%f10361, [%rd1256+4];
	mul.f32 	%f10362, %f1430, %f10360;
	fma.rn.f32 	%f10363, %f10468, %f10361, %f10362;
	ld.global.f32 	%f10364, [%rd1255+4];
	mul.f32 	%f10365, %f1431, %f10360;
	mul.f32 	%f10366, %f10360, %f10365;
	fma.rn.f32 	%f10367, %f10479, %f10364, %f10366;
	st.global.f32 	[%rd1256+4], %f10363;
	st.global.f32 	[%rd1255+4], %f10367;
	div.rn.f32 	%f10368, %f10363, %f1426;
	div.rn.f32 	%f10369, %f10367, %f1427;
	sqrt.rn.f32 	%f10370, %f10369;
	add.f32 	%f10371, %f10488, %f10370;
	div.rn.f32 	%f10372, %f10368, %f10371;
	ld.global.f32 	%f10373, [%rd1254+4];
	fma.rn.f32 	%f10374, %f10497, %f10373, %f10372;
	mul.f32 	%f10375, %f10457, %f10374;
	sub.f32 	%f10376, %f10373, %f10375;
	st.global.f32 	[%rd1254+4], %f10376;
	st.global.u32 	[%rd1257+4], %r668;
	add.s32 	%r787, %r787, 4;
	add.s64 	%rd1257, %rd1257, 16;
	add.s64 	%rd1256, %rd1256, 16;
	add.s64 	%rd1255, %rd1255, 16;
	add.s64 	%rd1254, %rd1254, 16;
	setp.ne.s32 	%p424, %r787, 1024;
	@%p424 bra 	$L__BB0_224;
	cvta.to.global.u64 	%rd1195, %rd822;
	cvta.to.global.u64 	%rd1197, %rd823;
	ld.param.u64 	%rd1198, [%rd42+192];
	cvta.to.global.u64 	%rd1199, %rd1198;
	ld.param.u64 	%rd1200, [%rd42+256];
	cvta.to.global.u64 	%rd1201, %rd1200;
	add.s64 	%rd1261, %rd1197, 8;
	add.s64 	%rd1260, %rd1199, 8;
	add.s64 	%rd1259, %rd1201, 8;
	add.s64 	%rd1258, %rd1195, 8;
	mov.b32 	%r788, 0;
$L__BB0_226:
	ld.param.f32 	%f10498, [_Z17train_step_kernel9ModelPtrsPKiiffffffffPfS2__param_7];
	ld.param.f32 	%f10489, [_Z17train_step_kernel9ModelPtrsPKiiffffffffPfS2__param_6];
	ld.param.f32 	%f10480, [_Z17train_step_kernel9ModelPtrsPKiiffffffffPfS2__param_5];
	ld.param.f32 	%f10469, [_Z17train_step_kernel9ModelPtrsPKiiffffffffPfS2__param_4];
	ld.param.f32 	%f10458, [_Z17train_step_kernel9ModelPtrsPKiiffffffffPfS2__param_3];
	ld.global.f32 	%f10377, [%rd1261+-8];
	mul.f32 	%f10378, %f1425, %f10377;
	ld.global.f32 	%f10379, [%rd1260+-8];
	mul.f32 	%f10380, %f1430, %f10378;
	fma.rn.f32 	%f10381, %f10469, %f10379, %f10380;
	ld.global.f32 	%f10382, [%rd1259+-8];
	mul.f32 	%f10383, %f1431, %f10378;
	mul.f32 	%f10384, %f10378, %f10383;
	fma.rn.f32 	%f10385, %f10480, %f10382, %f10384;
	st.global.f32 	[%rd1260+-8], %f10381;
	st.global.f32 	[%rd1259+-8], %f10385;
	div.rn.f32 	%f10386, %f10381, %f1426;
	div.rn.f32 	%f10387, %f10385, %f1427;
	sqrt.rn.f32 	%f10388, %f10387;
	add.f32 	%f10389, %f10489, %f10388;
	div.rn.f32 	%f10390, %f10386, %f10389;
	ld.global.f32 	%f10391, [%rd1258+-8];
	fma.rn.f32 	%f10392, %f10498, %f10391, %f10390;
	mul.f32 	%f10393, %f10458, %f10392;
	sub.f32 	%f10394, %f10391, %f10393;
	st.global.f32 	[%rd1258+-8], %f10394;
	mov.b32 	%r670, 0;
	st.global.u32 	[%rd1261+-8], %r670;
	ld.global.f32 	%f10395, [%rd1261+-4];
	mul.f32 	%f10396, %f1425, %f10395;
	ld.global.f32 	%f10397, [%rd1260+-4];
	mul.f32 	%f10398, %f1430, %f10396;
	fma.rn.f32 	%f10399, %f10469, %f10397, %f10398;
	ld.global.f32 	%f10400, [%rd1259+-4];
	mul.f32 	%f10401, %f1431, %f10396;
	mul.f32 	%f10402, %f10396, %f10401;
	fma.rn.f32 	%f10403, %f10480, %f10400, %f10402;
	st.global.f32 	[%rd1260+-4], %f10399;
	st.global.f32 	[%rd1259+-4], %f10403;
	div.rn.f32 	%f10404, %f10399, %f1426;
	div.rn.f32 	%f10405, %f10403, %f1427;
	sqrt.rn.f32 	%f10406, %f10405;
	add.f32 	%f10407, %f10489, %f10406;
	div.rn.f32 	%f10408, %f10404, %f10407;
	ld.global.f32 	%f10409, [%rd1258+-4];
	fma.rn.f32 	%f10410, %f10498, %f10409, %f10408;
	mul.f32 	%f10411, %f10458, %f10410;
	sub.f32 	%f10412, %f10409, %f10411;
	st.global.f32 	[%rd1258+-4], %f10412;
	st.global.u32 	[%rd1261+-4], %r670;
	ld.global.f32 	%f10413, [%rd1261];
	mul.f32 	%f10414, %f1425, %f10413;
	ld.global.f32 	%f10415, [%rd1260];
	mul.f32 	%f10416, %f1430, %f10414;
	fma.rn.f32 	%f10417, %f10469, %f10415, %f10416;
	ld.global.f32 	%f10418, [%rd1259];
	mul.f32 	%f10419, %f1431, %f10414;
	mul.f32 	%f10420, %f10414, %f10419;
	fma.rn.f32 	%f10421, %f10480, %f10418, %f10420;
	st.global.f32 	[%rd1260], %f10417;
	st.global.f32 	[%rd1259], %f10421;
	div.rn.f32 	%f10422, %f10417, %f1426;
	div.rn.f32 	%f10423, %f10421, %f1427;
	sqrt.rn.f32 	%f10424, %f10423;
	add.f32 	%f10425, %f10489, %f10424;
	div.rn.f32 	%f10426, %f10422, %f10425;
	ld.global.f32 	%f10427, [%rd1258];
	fma.rn.f32 	%f10428, %f10498, %f10427, %f10426;
	mul.f32 	%f10429, %f10458, %f10428;
	sub.f32 	%f10430, %f10427, %f10429;
	st.global.f32 	[%rd1258], %f10430;
	st.global.u32 	[%rd1261], %r670;
	ld.global.f32 	%f10431, [%rd1261+4];
	mul.f32 	%f10432, %f1425, %f10431;
	ld.global.f32 	%f10433, [%rd1260+4];
	mul.f32 	%f10434, %f1430, %f10432;
	fma.rn.f32 	%f10435, %f10469, %f10433, %f10434;
	ld.global.f32 	%f10436, [%rd1259+4];
	mul.f32 	%f10437, %f1431, %f10432;
	mul.f32 	%f10438, %f10432, %f10437;
	fma.rn.f32 	%f10439, %f10480, %f10436, %f10438;
	st.global.f32 	[%rd1260+4], %f10435;
	st.global.f32 	[%rd1259+4], %f10439;
	div.rn.f32 	%f10440, %f10435, %f1426;
	div.rn.f32 	%f10441, %f10439, %f1427;
	sqrt.rn.f32 	%f10442, %f10441;
	add.f32 	%f10443, %f10489, %f10442;
	div.rn.f32 	%f10444, %f10440, %f10443;
	ld.global.f32 	%f10445, [%rd1258+4];
	fma.rn.f32 	%f10446, %f10498, %f10445, %f10444;
	mul.f32 	%f10447, %f10458, %f10446;
	sub.f32 	%f10448, %f10445, %f10447;
	st.global.f32 	[%rd1258+4], %f10448;
	st.global.u32 	[%rd1261+4], %r670;
	add.s32 	%r788, %r788, 4;
	add.s64 	%rd1261, %rd1261, 16;
	add.s64 	%rd1260, %rd1260, 16;
	add.s64 	%rd1259, %rd1259, 16;
	add.s64 	%rd1258, %rd1258, 16;
	setp.ne.s32 	%p425, %r788, 1024;
	@%p425 bra 	$L__BB0_226;
	ld.param.u64 	%rd1207, [_Z17train_step_kernel9ModelPtrsPKiiffffffffPfS2__param_12];
	ld.param.u64 	%rd1206, [_Z17train_step_kernel9ModelPtrsPKiiffffffffPfS2__param_11];
	div.rn.f32 	%f10449, %f10502, %f1015;
	cvta.to.global.u64 	%rd1202, %rd1206;
	st.global.f32 	[%rd1202], %f10449;
	cvta.to.global.u64 	%rd1203, %rd1207;
	st.global.f32 	[%rd1203], %f1424;
$L__BB0_228:
	ret;
$L__BB0_229:
	mul.wide.u32 	%rd853, %r741, 4;
	add.s64 	%rd854, %rd23, %rd853;
	ld.local.f32 	%f4404, [%rd854];
	shl.b32 	%r571, %r741, 4;
	mul.wide.u32 	%rd855, %r571, 4;
	add.s64 	%rd856, %rd44, %rd855;
	ld.global.f32 	%f4405, [%rd856];
	fma.rn.f32 	%f4406, %f4404, %f1017, %f4405;
	st.global.f32 	[%rd856], %f4406;
	ld.global.f32 	%f4407, [%rd856+4];
	fma.rn.f32 	%f4408, %f4404, %f1018, %f4407;
	st.global.f32 	[%rd856+4], %f4408;
	ld.global.f32 	%f4409, [%rd856+8];
	fma.rn.f32 	%f4410, %f4404, %f1019, %f4409;
	st.global.f32 	[%rd856+8], %f4410;
	ld.global.f32 	%f4411, [%rd856+12];
	fma.rn.f32 	%f4412, %f4404, %f1020, %f4411;
	st.global.f32 	[%rd856+12], %f4412;
	ld.global.f32 	%f4413, [%rd856+16];
	fma.rn.f32 	%f4414, %f4404, %f1021, %f4413;
	st.global.f32 	[%rd856+16], %f4414;
	ld.global.f32 	%f4415, [%rd856+20];
	fma.rn.f32 	%f4416, %f4404, %f1022, %f4415;
	st.global.f32 	[%rd856+20], %f4416;
	ld.global.f32 	%f4417, [%rd856+24];
	fma.rn.f32 	%f4418, %f4404, %f1023, %f4417;
	st.global.f32 	[%rd856+24], %f4418;
	ld.global.f32 	%f4419, [%rd856+28];
	fma.rn.f32 	%f4420, %f4404, %f1024, %f4419;
	st.global.f32 	[%rd856+28], %f4420;
	ld.global.f32 	%f4421, [%rd856+32];
	fma.rn.f32 	%f4422, %f4404, %f1025, %f4421;
	st.global.f32 	[%rd856+32], %f4422;
	ld.global.f32 	%f4423, [%rd856+36];
	fma.rn.f32 	%f4424, %f4404, %f1026, %f4423;
	st.global.f32 	[%rd856+36], %f4424;
	ld.global.f32 	%f4425, [%rd856+40];
	fma.rn.f32 	%f4426, %f4404, %f1027, %f4425;
	st.global.f32 	[%rd856+40], %f4426;
	ld.global.f32 	%f4427, [%rd856+44];
	fma.rn.f32 	%f4428, %f4404, %f1028, %f4427;
	st.global.f32 	[%rd856+44], %f4428;
	ld.global.f32 	%f4429, [%rd856+48];
	fma.rn.f32 	%f4430, %f4404, %f1029, %f4429;
	st.global.f32 	[%rd856+48], %f4430;
	ld.global.f32 	%f4431, [%rd856+52];
	fma.rn.f32 	%f4432, %f4404, %f1030, %f4431;
	st.global.f32 	[%rd856+52], %f4432;
	ld.global.f32 	%f4433, [%rd856+56];
	fma.rn.f32 	%f4434, %f4404, %f1031, %f4433;
	st.global.f32 	[%rd856+56], %f4434;
	ld.global.f32 	%f4435, [%rd856+60];
	fma.rn.f32 	%f4436, %f4404, %f1032, %f4435;
	st.global.f32 	[%rd856+60], %f4436;
	add.s32 	%r741, %r741, 1;
	setp.eq.s32 	%p262, %r741, %r120;
	@%p262 bra 	$L__BB0_230;
	bra.uni 	$L__BB0_229;
$L__BB0_230:
	mov.b32 	%r742, 0;
$L__BB0_231:
	setp.lt.s32 	%p263, %r120, 1;
	mov.f32 	%f10574, 0f00000000;
	@%p263 bra 	$L__BB0_245;
	setp.lt.u32 	%p264, %r129, 15;
	mov.f32 	%f10574, 0f00000000;
	mov.b32 	%r745, 0;
	@%p264 bra 	$L__BB0_235;
	mov.f32 	%f10574, 0f00000000;
	mov.b32 	%r743, 0;
$L__BB0_234:
	.pragma "nounroll";
	shl.b32 	%r575, %r743, 4;
	add.s32 	%r576, %r575, %r742;
	mul.wide.u32 	%rd857, %r576, 4;
	add.s64 	%rd858, %rd43, %rd857;
	ld.global.f32 	%f4441, [%rd858];
	mul.wide.u32 	%rd859, %r743, 4;
	add.s64 	%rd860, %rd23, %rd859;
	ld.local.v4.f32 	{%f4442, %f4443, %f4444, %f4445}, [%rd860];
	fma.rn.f32 	%f4446, %f4441, %f4442, %f10574;
	ld.global.f32 	%f4447, [%rd858+64];
	fma.rn.f32 	%f4448, %f4447, %f4443, %f4446;
	ld.global.f32 	%f4449, [%rd858+128];
	fma.rn.f32 	%f4450, %f4449, %f4444, %f4448;
	add.s32 	%r577, %r576, 48;
	mul.wide.u32 	%rd861, %r577, 4;
	add.s64 	%rd862, %rd43, %rd861;
	ld.global.f32 	%f4451, [%rd862];
	fma.rn.f32 	%f4452, %f4451, %f4445, %f4450;
	add.s32 	%r578, %r576, 64;
	mul.wide.u32 	%rd863, %r578, 4;
	add.s64 	%rd864, %rd43, %rd863;
	ld.global.f32 	%f4453, [%rd864];
	ld.local.v4.f32 	{%f4454, %f4455, %f4456, %f4457}, [%rd860+16];
	fma.rn.f32 	%f4458, %f4453, %f4454, %f4452;
	add.s32 	%r579, %r576, 80;
	mul.wide.u32 	%rd865, %r579, 4;
	add.s64 	%rd866, %rd43, %rd865;
	ld.global.f32 	%f4459, [%rd866];
	fma.rn.f32 	%f4460, %f4459, %f4455, %f4458;
	add.s32 	%r580, %r576, 96;
	mul.wide.u32 	%rd867, %r580, 4;
	add.s64 	%rd868, %rd43, %rd867;
	ld.global.f32 	%f4461, [%rd868];
	fma.rn.f32 	%f4462, %f4461, %f4456, %f4460;
	add.s32 	%r581, %r576, 112;
	mul.wide.u32 	%rd869, %r581, 4;
	add.s64 	%rd870, %rd43, %rd869;
	ld.global.f32 	%f4463, [%rd870];
	fma.rn.f32 	%f4464, %f4463, %f4457, %f4462;
	add.s32 	%r582, %r576, 128;
	mul.wide.u32 	%rd871, %r582, 4;
	add.s64 	%rd872, %rd43, %rd871;
	ld.global.f32 	%f4465, [%rd872];
	ld.local.v4.f32 	{%f4466, %f4467, %f4468, %f4469}, [%rd860+32];
	fma.rn.f32 	%f4470, %f4465, %f4466, %f4464;
	add.s32 	%r583, %r576, 144;
	mul.wide.u32 	%rd873, %r583, 4;
	add.s64 	%rd874, %rd43, %rd873;
	ld.global.f32 	%f4471, [%rd874];
	fma.rn.f32 	%f4472, %f4471, %f4467, %f4470;
	add.s32 	%r584, %r576, 160;
	mul.wide.u32 	%rd875, %r584, 4;
	add.s64 	%rd876, %rd43, %rd875;
	ld.global.f32 	%f4473, [%rd876];
	fma.rn.f32 	%f4474, %f4473, %f4468, %f4472;
	add.s32 	%r585, %r576, 176;
	mul.wide.u32 	%rd877, %r585, 4;
	add.s64 	%rd878, %rd43, %rd877;
	ld.global.f32 	%f4475, [%rd878];
	fma.rn.f32 	%f4476, %f4475, %f4469, %f4474;
	add.s32 	%r586, %r576, 192;
	mul.wide.u32 	%rd879, %r586, 4;
	add.s64 	%rd880, %rd43, %rd879;
	ld.global.f32 	%f4477, [%rd880];
	ld.local.v4.f32 	{%f4478, %f4479, %f4480, %f4481}, [%rd860+48];
	fma.rn.f32 	%f4482, %f4477, %f4478, %f4476;
	add.s32 	%r587, %r576, 208;
	mul.wide.u32 	%rd881, %r587, 4;
	add.s64 	%rd882, %rd43, %rd881;
	ld.global.f32 	%f4483, [%rd882];
	fma.rn.f32 	%f4484, %f4483, %f4479, %f4482;
	add.s32 	%r588, %r576, 224;
	mul.wide.u32 	%rd883, %r588, 4;
	add.s64 	%rd884, %rd43, %rd883;
	ld.global.f32 	%f4485, [%rd884];
	fma.rn.f32 	%f4486, %f4485, %f4480, %f4484;
	add.s32 	%r589, %r576, 240;
	mul.wide.u32 	%rd885, %r589, 4;
	add.s64 	%rd886, %rd43, %rd885;
	ld.global.f32 	%f4487, [%rd886];
	fma.rn.f32 	%f10574, %f4487, %f4481, %f4486;
	add.s32 	%r743, %r743, 16;
	setp.ne.s32 	%p265, %r743, %r565;
	mov.u32 	%r745, %r565;
	@%p265 bra 	$L__BB0_234;
$L__BB0_235:
	setp.eq.s32 	%p266, %r132, 0;
	@%p266 bra 	$L__BB0_245;
	setp.lt.u32 	%p267, %r133, 7;
	@%p267 bra 	$L__BB0_238;
	shl.b32 	%r590, %r745, 4;
	add.s32 	%r591, %r590, %r742;
	mul.wide.u32 	%rd887, %r591, 4;
	add.s64 	%rd888, %rd43, %rd887;
	ld.global.f32 	%f4489, [%rd888];
	mul.wide.u32 	%rd889, %r745, 4;
	add.s64 	%rd890, %rd23, %rd889;
	ld.local.f32 	%f4490, [%rd890];
	fma.rn.f32 	%f4491, %f4489, %f4490, %f10574;
	add.s32 	%r592, %r591, 16;
	mul.wide.u32 	%rd891, %r592, 4;
	add.s64 	%rd892, %rd43, %rd891;
	ld.global.f32 	%f4492, [%rd892];
	ld.local.f32 	%f4493, [%rd890+4];
	fma.rn.f32 	%f4494, %f4492, %f4493, %f4491;
	add.s32 	%r593, %r591, 32;
	mul.wide.u32 	%rd893, %r593, 4;
	add.s64 	%rd894, %rd43, %rd893;
	ld.global.f32 	%f4495, [%rd894];
	ld.local.f32 	%f4496, [%rd890+8];
	fma.rn.f32 	%f4497, %f4495, %f4496, %f4494;
	add.s32 	%r594, %r591, 48;
	mul.wide.u32 	%rd895, %r594, 4;
	add.s64 	%rd896, %rd43, %rd895;
	ld.global.f32 	%f4498, [%rd896];
	ld.local.f32 	%f4499, [%rd890+12];
	fma.rn.f32 	%f4500, %f4498, %f4499, %f4497;
	add.s32 	%r595, %r591, 64;
	mul.wide.u32 	%rd897, %r595, 4;
	add.s64 	%rd898, %rd43, %rd897;
	ld.global.f32 	%f4501, [%rd898];
	ld.local.f32 	%f4502, [%rd890+16];
	fma.rn.f32 	%f4503, %f4501, %f4502, %f4500;
	add.s32 	%r596, %r591, 80;
	mul.wide.u32 	%rd899, %r596, 4;
	add.s64 	%rd900, %rd43, %rd899;
	ld.global.f32 	%f4504, [%rd900];
	ld.local.f32 	%f4505, [%rd890+20];
	fma.rn.f32 	%f4506, %f4504, %f4505, %f4503;
	add.s32 	%r597, %r591, 96;
	mul.wide.u32 	%rd901, %r597, 4;
	add.s64 	%rd902, %rd43, %rd901;
	ld.global.f32 	%f4507, [%rd902];
	ld.local.f32 	%f4508, [%rd890+24];
	fma.rn.f32 	%f4509, %f4507, %f4508, %f4506;
	add.s32 	%r598, %r591, 112;
	mul.wide.u32 	%rd903, %r598, 4;
	add.s64 	%rd904, %rd43, %rd903;
	ld.global.f32 	%f4510, [%rd904];
	ld.local.f32 	%f4511, [%rd890+28];
	fma.rn.f32 	%f10574, %f4510, %f4511, %f4509;
	add.s32 	%r745, %r745, 8;
$L__BB0_238:
	setp.eq.s32 	%p268, %r130, 0;
	@%p268 bra 	$L__BB0_245;
	setp.lt.u32 	%p269, %r131, 3;
	@%p269 bra 	$L__BB0_241;
	shl.b32 	%r599, %r745, 4;
	add.s32 	%r600, %r599, %r742;
	mul.wide.u32 	%rd905, %r600, 4;
	add.s64 	%rd906, %rd43, %rd905;
	ld.global.f32 	%f4513, [%rd906];
	mul.wide.u32 	%rd907, %r745, 4;
	add.s64 	%rd908, %rd23, %rd907;
	ld.local.f32 	%f4514, [%rd908];
	fma.rn.f32 	%f4515, %f4513, %f4514, %f10574;
	add.s32 	%r601, %r600, 16;
	mul.wide.u32 	%rd909, %r601, 4;
	add.s64 	%rd910, %rd43, %rd909;
	ld.global.f32 	%f4516, [%rd910];
	ld.local.f32 	%f4517, [%rd908+4];
	fma.rn.f32 	%f4518, %f4516, %f4517, %f4515;
	add.s32 	%r602, %r600, 32;
	mul.wide.u32 	%rd911, %r602, 4;
	add.s64 	%rd912, %rd43, %rd911;
	ld.global.f32 	%f4519, [%rd912];
	ld.local.f32 	%f4520, [%rd908+8];
	fma.rn.f32 	%f4521, %f4519, %f4520, %f4518;
	add.s32 	%r603, %r600, 48;
	mul.wide.u32 	%rd913, %r603, 4;
	add.s64 	%rd914, %rd43, %rd913;
	ld.global.f32 	%f4522, [%rd914];
	ld.local.f32 	%f4523, [%rd908+12];
	fma.rn.f32 	%f10574, %f4522, %f4523, %f4521;
	add.s32 	%r745, %r745, 4;
$L__BB0_241:
	setp.eq.s32 	%p270, %r127, 0;
	@%p270 bra 	$L__BB0_245;
	setp.eq.s32 	%p271, %r127, 1;
	shl.b32 	%r604, %r745, 4;
	add.s32 	%r159, %r604, %r742;
	mul.wide.u32 	%rd915, %r159, 4;
	add.s64 	%rd916, %rd43, %rd915;
	ld.global.f32 	%f4524, [%rd916];
	mul.wide.u32 	%rd917, %r745, 4;
	add.s64 	%rd70, %rd23, %rd917;
	ld.local.f32 	%f4525, [%rd70];
	fma.rn.f32 	%f10574, %f4524, %f4525, %f10574;
	@%p271 bra 	$L__BB0_245;
	setp.eq.s32 	%p272, %r127, 2;
	add.s32 	%r605, %r159, 16;
	mul.wide.u32 	%rd918, %r605, 4;
	add.s64 	%rd919, %rd43, %rd918;
	ld.global.f32 	%f4526, [%rd919];
	ld.local.f32 	%f4527, [%rd70+4];
	fma.rn.f32 	%f10574, %f4526, %f4527, %f10574;
	@%p272 bra 	$L__BB0_245;
	add.s32 	%r606, %r159, 32;
	mul.wide.u32 	%rd920, %r606, 4;
	add.s64 	%rd921, %rd43, %rd920;
	ld.global.f32 	%f4528, [%rd921];
	ld.local.f32 	%f4529, [%rd70+8];
	fma.rn.f32 	%f10574, %f4528, %f4529, %f10574;
$L__BB0_245:
	mul.wide.u32 	%rd922, %r742, 4;
	add.s64 	%rd923, %rd25, %rd922;
	st.local.f32 	[%rd923], %f10574;
	add.s32 	%r742, %r742, 1;
	setp.ne.s32 	%p273, %r742, 16;
	@%p273 bra 	$L__BB0_231;
	ld.local.v4.f32 	{%f1047, %f1048, %f1049, %f1050}, [%rd25];
	st.local.v4.f32 	[%rd26], {%f1047, %f1048, %f1049, %f1050};
	ld.local.v4.f32 	{%f1051, %f1052, %f1053, %f1054}, [%rd25+16];
	st.local.v4.f32 	[%rd26+16], {%f1051, %f1052, %f1053, %f1054};
	ld.local.v4.f32 	{%f1055, %f1056, %f1057, %f1058}, [%rd25+32];
	st.local.v4.f32 	[%rd26+32], {%f1055, %f1056, %f1057, %f1058};
	ld.local.v4.f32 	{%f1059, %f1060, %f1061, %f1062}, [%rd25+48];
	st.local.v4.f32 	[%rd26+48], {%f1059, %f1060, %f1061, %f1062};
	mul.wide.u32 	%rd924, %r139, 256;
	add.s64 	%rd925, %rd18, %rd924;
	ld.local.v4.f32 	{%f1063, %f1064, %f1065, %f1066}, [%rd925];
	ld.local.v4.f32 	{%f1067, %f1068, %f1069, %f1070}, [%rd925+16];
	ld.local.v4.f32 	{%f1071, %f1072, %f1073, %f1074}, [%rd925+32];
	ld.local.v4.f32 	{%f1075, %f1076, %f1077, %f1078}, [%rd925+48];
	ld.local.v4.f32 	{%f1079, %f1080, %f1081, %f1082}, [%rd925+64];
	ld.local.v4.f32 	{%f1083, %f1084, %f1085, %f1086}, [%rd925+80];
	ld.local.v4.f32 	{%f1087, %f1088, %f1089, %f1090}, [%rd925+96];
	ld.local.v4.f32 	{%f1091, %f1092, %f1093, %f1094}, [%rd925+112];
	ld.local.v4.f32 	{%f1095, %f1096, %f1097, %f1098}, [%rd925+128];
	ld.local.v4.f32 	{%f1099, %f1100, %f1101, %f1102}, [%rd925+144];
	ld.local.v4.f32 	{%f1103, %f1104, %f1105, %f1106}, [%rd925+160];
	ld.local.v4.f32 	{%f1107, %f1108, %f1109, %f1110}, [%rd925+176];
	ld.local.v4.f32 	{%f1111, %f1112, %f1113, %f1114}, [%rd925+192];
	ld.local.v4.f32 	{%f1115, %f1116, %f1117, %f1118}, [%rd925+208];
	ld.local.v4.f32 	{%f1119, %f1120, %f1121, %f1122}, [%rd925+224];
	ld.local.v4.f32 	{%f1123, %f1124, %f1125, %f1126}, [%rd925+240];
	mov.b32 	%r747, 0;
$L__BB0_247:
	shl.b32 	%r608, %r747, 6;
	mul.wide.u32 	%rd926, %r747, 4;
	add.s64 	%rd927, %rd25, %rd926;
	ld.local.f32 	%f4530, [%rd927];
	mul.wide.u32 	%rd928, %r608, 4;
	add.s64 	%rd929, %rd46, %rd928;
	ld.global.f32 	%f4531, [%rd929];
	fma.rn.f32 	%f4532, %f4530, %f1063, %f4531;
	st.global.f32 	[%rd929], %f4532;
	ld.global.f32 	%f4533, [%rd929+4];
	fma.rn.f32 	%f4534, %f4530, %f1064, %f4533;
	st.global.f32 	[%rd929+4], %f4534;
	ld.global.f32 	%f4535, [%rd929+8];
	fma.rn.f32 	%f4536, %f4530, %f1065, %f4535;
	st.global.f32 	[%rd929+8], %f4536;
	ld.global.f32 	%f4537, [%rd929+12];
	fma.rn.f32 	%f4538, %f4530, %f1066, %f4537;
	st.global.f32 	[%rd929+12], %f4538;
	ld.global.f32 	%f4539, [%rd929+16];
	fma.rn.f32 	%f4540, %f4530, %f1067, %f4539;
	st.global.f32 	[%rd929+16], %f4540;
	ld.global.f32 	%f4541, [%rd929+20];
	fma.rn.f32 	%f4542, %f4530, %f1068, %f4541;
	st.global.f32 	[%rd929+20], %f4542;
	ld.global.f32 	%f4543, [%rd929+24];
	fma.rn.f32 	%f4544, %f4530, %f1069, %f4543;
	st.global.f32 	[%rd929+24], %f4544;
	ld.global.f32 	%f4545, [%rd929+28];
	fma.rn.f32 	%f4546, %f4530, %f1070, %f4545;
	st.global.f32 	[%rd929+28], %f4546;
	ld.global.f32 	%f4547, [%rd929+32];
	fma.rn.f32 	%f4548, %f4530, %f1071, %f4547;
	st.global.f32 	[%rd929+32], %f4548;
	ld.global.f32 	%f4549, [%rd929+36];
	fma.rn.f32 	%f4550, %f4530, %f1072, %f4549;
	st.global.f32 	[%rd929+36], %f4550;
	ld.global.f32 	%f4551, [%rd929+40];
	fma.rn.f32 	%f4552, %f4530, %f1073, %f4551;
	st.global.f32 	[%rd929+40], %f4552;
	ld.global.f32 	%f4553, [%rd929+44];
	fma.rn.f32 	%f4554, %f4530, %f1074, %f4553;
	st.global.f32 	[%rd929+44], %f4554;
	ld.global.f32 	%f4555, [%rd929+48];
	fma.rn.f32 	%f4556, %f4530, %f1075, %f4555;
	st.global.f32 	[%rd929+48], %f4556;
	ld.global.f32 	%f4557, [%rd929+52];
	fma.rn.f32 	%f4558, %f4530, %f1076, %f4557;
	st.global.f32 	[%rd929+52], %f4558;
	ld.global.f32 	%f4559, [%rd929+56];
	fma.rn.f32 	%f4560, %f4530, %f1077, %f4559;
	st.global.f32 	[%rd929+56], %f4560;
	ld.global.f32 	%f4561, [%rd929+60];
	fma.rn.f32 	%f4562, %f4530, %f1078, %f4561;
	st.global.f32 	[%rd929+60], %f4562;
	ld.global.f32 	%f4563, [%rd929+64];
	fma.rn.f32 	%f4564, %f4530, %f1079, %f4563;
	st.global.f32 	[%rd929+64], %f4564;
	ld.global.f32 	%f4565, [%rd929+68];
	fma.rn.f32 	%f4566, %f4530, %f1080, %f4565;
	st.global.f32 	[%rd929+68], %f4566;
	ld.global.f32 	%f4567, [%rd929+72];
	fma.rn.f32 	%f4568, %f4530, %f1081, %f4567;
	st.global.f32 	[%rd929+72], %f4568;
	ld.global.f32 	%f4569, [%rd929+76];
	fma.rn.f32 	%f4570, %f4530, %f1082, %f4569;
	st.global.f32 	[%rd929+76], %f4570;
	ld.global.f32 	%f4571, [%rd929+80];
	fma.rn.f32 	%f4572, %f4530, %f1083, %f4571;
	st.global.f32 	[%rd929+80], %f4572;
	ld.global.f32 	%f4573, [%rd929+84];
	fma.rn.f32 	%f4574, %f4530, %f1084, %f4573;
	st.global.f32 	[%rd929+84], %f4574;
	ld.global.f32 	%f4575, [%rd929+88];
	fma.rn.f32 	%f4576, %f4530, %f1085, %f4575;
	st.global.f32 	[%rd929+88], %f4576;
	ld.global.f32 	%f4577, [%rd929+92];
	fma.rn.f32 	%f4578, %f4530, %f1086, %f4577;
	st.global.f32 	[%rd929+92], %f4578;
	ld.global.f32 	%f4579, [%rd929+96];
	fma.rn.f32 	%f4580, %f4530, %f1087, %f4579;
	st.global.f32 	[%rd929+96], %f4580;
	ld.global.f32 	%f4581, [%rd929+100];
	fma.rn.f32 	%f4582, %f4530, %f1088, %f4581;
	st.global.f32 	[%rd929+100], %f4582;
	ld.global.f32 	%f4583, [%rd929+104];
	fma.rn.f32 	%f4584, %f4530, %f1089, %f4583;
	st.global.f32 	[%rd929+104], %f4584;
	ld.global.f32 	%f4585, [%rd929+108];
	fma.rn.f32 	%f4586, %f4530, %f1090, %f4585;
	st.global.f32 	[%rd929+108], %f4586;
	ld.global.f32 	%f4587, [%rd929+112];
	fma.rn.f32 	%f4588, %f4530, %f1091, %f4587;
	st.global.f32 	[%rd929+112], %f4588;
	ld.global.f32 	%f4589, [%rd929+116];
	fma.rn.f32 	%f4590, %f4530, %f1092, %f4589;
	st.global.f32 	[%rd929+116], %f4590;
	ld.global.f32 	%f4591, [%rd929+120];
	fma.rn.f32 	%f4592, %f4530, %f1093, %f4591;
	st.global.f32 	[%rd929+120], %f4592;
	ld.global.f32 	%f4593, [%rd929+124];
	fma.rn.f32 	%f4594, %f4530, %f1094, %f4593;
	st.global.f32 	[%rd929+124], %f4594;
	ld.global.f32 	%f4595, [%rd929+128];
	fma.rn.f32 	%f4596, %f4530, %f1095, %f4595;
	st.global.f32 	[%rd929+128], %f4596;
	ld.global.f32 	%f4597, [%rd929+132];
	fma.rn.f32 	%f4598, %f4530, %f1096, %f4597;
	st.global.f32 	[%rd929+132], %f4598;
	ld.global.f32 	%f4599, [%rd929+136];
	fma.rn.f32 	%f4600, %f4530, %f1097, %f4599;
	st.global.f32 	[%rd929+136], %f4600;
	ld.global.f32 	%f4601, [%rd929+140];
	fma.rn.f32 	%f4602, %f4530, %f1098, %f4601;
	st.global.f32 	[%rd929+140], %f4602;
	ld.global.f32 	%f4603, [%rd929+144];
	fma.rn.f32 	%f4604, %f4530, %f1099, %f4603;
	st.global.f32 	[%rd929+144], %f4604;
	ld.global.f32 	%f4605, [%rd929+148];
	fma.rn.f32 	%f4606, %f4530, %f1100, %f4605;
	st.global.f32 	[%rd929+148], %f4606;
	ld.global.f32 	%f4607, [%rd929+152];
	fma.rn.f32 	%f4608, %f4530, %f1101, %f4607;
	st.global.f32 	[%rd929+152], %f4608;
	ld.global.f32 	%f4609, [%rd929+156];
	fma.rn.f32 	%f4610, %f4530, %f1102, %f4609;
	st.global.f32 	[%rd929+156], %f4610;
	ld.global.f32 	%f4611, [%rd929+160];
	fma.rn.f32 	%f4612, %f4530, %f1103, %f4611;
	st.global.f32 	[%rd929+160], %f4612;
	ld.global.f32 	%f4613, [%rd929+164];
	fma.rn.f32 	%f4614, %f4530, %f1104, %f4613;
	st.global.f32 	[%rd929+164], %f4614;
	ld.global.f32 	%f4615, [%rd929+168];
	fma.rn.f32 	%f4616, %f4530, %f1105, %f4615;
	st.global.f32 	[%rd929+168], %f4616;
	ld.global.f32 	%f4617, [%rd929+172];
	fma.rn.f32 	%f4618, %f4530, %f1106, %f4617;
	st.global.f32 	[%rd929+172], %f4618;
	ld.global.f32 	%f4619, [%rd929+176];
	fma.rn.f32 	%f4620, %f4530, %f1107, %f4619;
	st.global.f32 	[%rd929+176], %f4620;
	ld.global.f32 	%f4621, [%rd929+180];
	fma.rn.f32 	%f4622, %f4530, %f1108, %f4621;
	st.global.f32 	[%rd929+180], %f4622;
	ld.global.f32 	%f4623, [%rd929+184];
	fma.rn.f32 	%f4624, %f4530, %f1109, %f4623;
	st.global.f32 	[%rd929+184], %f4624;
	ld.global.f32 	%f4625, [%rd929+188];
	fma.rn.f32 	%f4626, %f4530, %f1110, %f4625;
	st.global.f32 	[%rd929+188], %f4626;
	ld.global.f32 	%f4627, [%rd929+192];
	fma.rn.f32 	%f4628, %f4530, %f1111, %f4627;
	st.global.f32 	[%rd929+192], %f4628;
	ld.global.f32 	%f4629, [%rd929+196];
	fma.rn.f32 	%f4630, %f4530, %f1112, %f4629;
	st.global.f32 	[%rd929+196], %f4630;
	ld.global.f32 	%f4631, [%rd929+200];
	fma.rn.f32 	%f4632, %f4530, %f1113, %f4631;
	st.global.f32 	[%rd929+200], %f4632;
	ld.global.f32 	%f4633, [%rd929+204];
	fma.rn.f32 	%f4634, %f4530, %f1114, %f4633;
	st.global.f32 	[%rd929+204], %f4634;
	ld.global.f32 	%f4635, [%rd929+208];
	fma.rn.f32 	%f4636, %f4530, %f1115, %f4635;
	st.global.f32 	[%rd929+208], %f4636;
	ld.global.f32 	%f4637, [%rd929+212];
	fma.rn.f32 	%f4638, %f4530, %f1116, %f4637;
	st.global.f32 	[%rd929+212], %f4638;
	ld.global.f32 	%f4639, [%rd929+216];
	fma.rn.f32 	%f4640, %f4530, %f1117, %f4639;
	st.global.f32 	[%rd929+216], %f4640;
	ld.global.f32 	%f4641, [%rd929+220];
	fma.rn.f32 	%f4642, %f4530, %f1118, %f4641;
	st.global.f32 	[%rd929+220], %f4642;
	ld.global.f32 	%f4643, [%rd929+224];
	fma.rn.f32 	%f4644, %f4530, %f1119, %f4643;
	st.global.f32 	[%rd929+224], %f4644;
	ld.global.f32 	%f4645, [%rd929+228];
	fma.rn.f32 	%f4646, %f4530, %f1120, %f4645;
	st.global.f32 	[%rd929+228], %f4646;
	ld.global.f32 	%f4647, [%rd929+232];
	fma.rn.f32 	%f4648, %f4530, %f1121, %f4647;
	st.global.f32 	[%rd929+232], %f4648;
	ld.global.f32 	%f4649, [%rd929+236];
	fma.rn.f32 	%f4650, %f4530, %f1122, %f4649;
	st.global.f32 	[%rd929+236], %f4650;
	ld.global.f32 	%f4651, [%rd929+240];
	fma.rn.f32 	%f4652, %f4530, %f1123, %f4651;
	st.global.f32 	[%rd929+240], %f4652;
	ld.global.f32 	%f4653, [%rd929+244];
	fma.rn.f32 	%f4654, %f4530, %f1124, %f4653;
	st.global.f32 	[%rd929+244], %f4654;
	ld.global.f32 	%f4655, [%rd929+248];
	fma.rn.f32 	%f4656, %f4530, %f1125, %f4655;
	st.global.f32 	[%rd929+248], %f4656;
	ld.global.f32 	%f4657, [%rd929+252];
	fma.rn.f32 	%f4658, %f4530, %f1126, %f4657;
	st.global.f32 	[%rd929+252], %f4658;
	add.s32 	%r747, %r747, 1;
	setp.ne.s32 	%p274, %r747, 16;
	@%p274 bra 	$L__BB0_247;
	mov.b32 	%r748, 0;
$L__BB0_249:
	mul.wide.u32 	%rd930, %r748, 4;
	add.s64 	%rd931, %rd45, %rd930;
	ld.global.f32 	%f4659, [%rd931];
	fma.rn.f32 	%f4660, %f4659, %f1047, 0f00000000;
	ld.global.f32 	%f4661, [%rd931+256];
	fma.rn.f32 	%f4662, %f4661, %f1048, %f4660;
	ld.global.f32 	%f4663, [%rd931+512];
	fma.rn.f32 	%f4664, %f4663, %f1049, %f4662;
	ld.global.f32 	%f4665, [%rd931+768];
	fma.rn.f32 	%f4666, %f4665, %f1050, %f4664;
	ld.global.f32 	%f4667, [%rd931+1024];
	fma.rn.f32 	%f4668, %f4667, %f1051, %f4666;
	ld.global.f32 	%f4669, [%rd931+1280];
	fma.rn.f32 	%f4670, %f4669, %f1052, %f4668;
	ld.global.f32 	%f4671, [%rd931+1536];
	fma.rn.f32 	%f4672, %f4671, %f1053, %f4670;
	ld.global.f32 	%f4673, [%rd931+1792];
	fma.rn.f32 	%f4674, %f4673, %f1054, %f4672;
	ld.global.f32 	%f4675, [%rd931+2048];
	fma.rn.f32 	%f4676, %f4675, %f1055, %f4674;
	ld.global.f32 	%f4677, [%rd931+2304];
	fma.rn.f32 	%f4678, %f4677, %f1056, %f4676;
	ld.global.f32 	%f4679, [%rd931+2560];
	fma.rn.f32 	%f4680, %f4679, %f1057, %f4678;
	ld.global.f32 	%f4681, [%rd931+2816];
	fma.rn.f32 	%f4682, %f4681, %f1058, %f4680;
	ld.global.f32 	%f4683, [%rd931+3072];
	fma.rn.f32 	%f4684, %f4683, %f1059, %f4682;
	ld.global.f32 	%f4685, [%rd931+3328];
	fma.rn.f32 	%f4686, %f4685, %f1060, %f4684;
	ld.global.f32 	%f4687, [%rd931+3584];
	fma.rn.f32 	%f4688, %f4687, %f1061, %f4686;
	ld.global.f32 	%f4689, [%rd931+3840];
	fma.rn.f32 	%f4690, %f4689, %f1062, %f4688;
	add.s64 	%rd932, %rd24, %rd930;
	ld.global.f32 	%f4691, [%rd931+4];
	fma.rn.f32 	%f4692, %f4691, %f1047, 0f00000000;
	ld.global.f32 	%f4693, [%rd931+260];
	fma.rn.f32 	%f4694, %f4693, %f1048, %f4692;
	ld.global.f32 	%f4695, [%rd931+516];
	fma.rn.f32 	%f4696, %f4695, %f1049, %f4694;
	ld.global.f32 	%f4697, [%rd931+772];
	fma.rn.f32 	%f4698, %f4697, %f1050, %f4696;
	ld.global.f32 	%f4699, [%rd931+1028];
	fma.rn.f32 	%f4700, %f4699, %f1051, %f4698;
	ld.global.f32 	%f4701, [%rd931+1284];
	fma.rn.f32 	%f4702, %f4701, %f1052, %f4700;
	ld.global.f32 	%f4703, [%rd931+1540];
	fma.rn.f32 	%f4704, %f4703, %f1053, %f4702;
	ld.global.f32 	%f4705, [%rd931+1796];
	fma.rn.f32 	%f4706, %f4705, %f1054, %f4704;
	ld.global.f32 	%f4707, [%rd931+2052];
	fma.rn.f32 	%f4708, %f4707, %f1055, %f4706;
	ld.global.f32 	%f4709, [%rd931+2308];
	fma.rn.f32 	%f4710, %f4709, %f1056, %f4708;
	ld.global.f32 	%f4711, [%rd931+2564];
	fma.rn.f32 	%f4712, %f4711, %f1057, %f4710;
	ld.global.f32 	%f4713, [%rd931+2820];
	fma.rn.f32 	%f4714, %f4713, %f1058, %f4712;
	ld.global.f32 	%f4715, [%rd931+3076];
	fma.rn.f32 	%f4716, %f4715, %f1059, %f4714;
	ld.global.f32 	%f4717, [%rd931+3332];
	fma.rn.f32 	%f4718, %f4717, %f1060, %f4716;
	ld.global.f32 	%f4719, [%rd931+3588];
	fma.rn.f32 	%f4720, %f4719, %f1061, %f4718;
	ld.global.f32 	%f4721, [%rd931+3844];
	fma.rn.f32 	%f4722, %f4721, %f1062, %f4720;
	st.local.v2.f32 	[%rd932], {%f4690, %f4722};
	add.s32 	%r748, %r748, 2;
	setp.ne.s32 	%p275, %r748, 64;
	@%p275 bra 	$L__BB0_249;
	add.s64 	%rd934, %rd17, %rd924;
	ld.local.v4.f32 	{%f4723, %f4724, %f4725, %f4726}, [%rd934];
	setp.gt.f32 	%p276, %f4723, 0f00000000;
	add.f32 	%f4727, %f4723, %f4723;
	ld.local.v4.f32 	{%f4728, %f4729, %f4730, %f4731}, [%rd24];
	mul.f32 	%f4732, %f4727, %f4728;
	selp.f32 	%f1127, %f4732, 0f00000000, %p276;
	setp.gt.f32 	%p277, %f4724, 0f00000000;
	add.f32 	%f4733, %f4724, %f4724;
	mul.f32 	%f4734, %f4733, %f4729;
	selp.f32 	%f1128, %f4734, 0f00000000, %p277;
	setp.gt.f32 	%p278, %f4725, 0f00000000;
	add.f32 	%f4735, %f4725, %f4725;
	mul.f32 	%f4736, %f4735, %f4730;
	selp.f32 	%f1129, %f4736, 0f00000000, %p278;
	setp.gt.f32 	%p279, %f4726, 0f00000000;
	add.f32 	%f4737, %f4726, %f4726;
	mul.f32 	%f4738, %f4737, %f4731;
	selp.f32 	%f1130, %f4738, 0f00000000, %p279;
	st.local.v4.f32 	[%rd27], {%f1127, %f1128, %f1129, %f1130};
	ld.local.v4.f32 	{%f4739, %f4740, %f4741, %f4742}, [%rd934+16];
	setp.gt.f32 	%p280, %f4739, 0f00000000;
	add.f32 	%f4743, %f4739, %f4739;
	ld.local.v4.f32 	{%f4744, %f4745, %f4746, %f4747}, [%rd24+16];
	mul.f32 	%f4748, %f4743, %f4744;
	selp.f32 	%f1131, %f4748, 0f00000000, %p280;
	setp.gt.f32 	%p281, %f4740, 0f00000000;
	add.f32 	%f4749, %f4740, %f4740;
	mul.f32 	%f4750, %f4749, %f4745;
	selp.f32 	%f1132, %f4750, 0f00000000, %p281;
	setp.gt.f32 	%p282, %f4741, 0f00000000;
	add.f32 	%f4751, %f4741, %f4741;
	mul.f32 	%f4752, %f4751, %f4746;
	selp.f32 	%f1133, %f4752, 0f00000000, %p282;
	setp.gt.f32 	%p283, %f4742, 0f00000000;
	add.f32 	%f4753, %f4742, %f4742;
	mul.f32 	%f4754, %f4753, %f4747;
	selp.f32 	%f1134, %f4754, 0f00000000, %p283;
	st.local.v4.f32 	[%rd27+16], {%f1131, %f1132, %f1133, %f1134};
	ld.local.v4.f32 	{%f4755, %f4756, %f4757, %f4758}, [%rd934+32];
	setp.gt.f32 	%p284, %f4755, 0f00000000;
	add.f32 	%f4759, %f4755, %f4755;
	ld.local.v4.f32 	{%f4760, %f4761, %f4762, %f4763}, [%rd24+32];
	mul.f32 	%f4764, %f4759, %f4760;
	selp.f32 	%f1135, %f4764, 0f00000000, %p284;
	setp.gt.f32 	%p285, %f4756, 0f00000000;
	add.f32 	%f4765, %f4756, %f4756;
	mul.f32 	%f4766, %f4765, %f4761;
	selp.f32 	%f1136, %f4766, 0f00000000, %p285;
	setp.gt.f32 	%p286, %f4757, 0f00000000;
	add.f32 	%f4767, %f4757, %f4757;
	mul.f32 	%f4768, %f4767, %f4762;
	selp.f32 	%f1137, %f4768, 0f00000000, %p286;
	setp.gt.f32 	%p287, %f4758, 0f00000000;
	add.f32 	%f4769, %f4758, %f4758;
	mul.f32 	%f4770, %f4769, %f4763;
	selp.f32 	%f1138, %f4770, 0f00000000, %p287;
	st.local.v4.f32 	[%rd27+32], {%f1135, %f1136, %f1137, %f1138};
	ld.local.v4.f32 	{%f4771, %f4772, %f4773, %f4774}, [%rd934+48];
	setp.gt.f32 	%p288, %f4771, 0f00000000;
	add.f32 	%f4775, %f4771, %f4771;
	ld.local.v4.f32 	{%f4776, %f4777, %f4778, %f4779}, [%rd24+48];
	mul.f32 	%f4780, %f4775, %f4776;
	selp.f32 	%f1139, %f4780, 0f00000000, %p288;
	setp.gt.f32 	%p289, %f4772, 0f00000000;
	add.f32 	%f4781, %f4772, %f4772;
	mul.f32 	%f4782, %f4781, %f4777;
	selp.f32 	%f1140, %f4782, 0f00000000, %p289;
	setp.gt.f32 	%p290, %f4773, 0f00000000;
	add.f32 	%f4783, %f4773, %f4773;
	mul.f32 	%f4784, %f4783, %f4778;
	selp.f32 	%f1141, %f4784, 0f00000000, %p290;
	setp.gt.f32 	%p291, %f4774, 0f00000000;
	add.f32 	%f4785, %f4774, %f4774;
	mul.f32 	%f4786, %f4785, %f4779;
	selp.f32 	%f1142, %f4786, 0f00000000, %p291;
	st.local.v4.f32 	[%rd27+48], {%f1139, %f1140, %f1141, %f1142};
	ld.local.v4.f32 	{%f4787, %f4788, %f4789, %f4790}, [%rd934+64];
	setp.gt.f32 	%p292, %f4787, 0f00000000;
	add.f32 	%f4791, %f4787, %f4787;
	ld.local.v4.f32 	{%f4792, %f4793, %f4794, %f4795}, [%rd24+64];
	mul.f32 	%f4796, %f4791, %f4792;
	selp.f32 	%f1143, %f4796, 0f00000000, %p292;
	setp.gt.f32 	%p293, %f4788, 0f00000000;
	add.f32 	%f4797, %f4788, %f4788;
	mul.f32 	%f4798, %f4797, %f4793;
	selp.f32 	%f1144, %f4798, 0f00000000, %p293;
	setp.gt.f32 	%p294, %f4789, 0f00000000;
	add.f32 	%f4799, %f4789, %f4789;
	mul.f32 	%f4800, %f4799, %f4794;
	selp.f32 	%f1145, %f4800, 0f00000000, %p294;
	setp.gt.f32 	%p295, %f4790, 0f00000000;
	add.f32 	%f4801, %f4790, %f4790;
	mul.f32 	%f4802, %f4801, %f4795;
	selp.f32 	%f1146, %f4802, 0f00000000, %p295;
	st.local.v4.f32 	[%rd27+64], {%f1143, %f1144, %f1145, %f1146};
	ld.local.v4.f32 	{%f4803, %f4804, %f4805, %f4806}, [%rd934+80];
	setp.gt.f32 	%p296, %f4803, 0f00000000;
	add.f32 	%f4807, %f4803, %f4803;
	ld.local.v4.f32 	{%f4808, %f4809, %f4810, %f4811}, [%rd24+80];
	mul.f32 	%f4812, %f4807, %f4808;
	selp.f32 	%f1147, %f4812, 0f00000000, %p296;
	setp.gt.f32 	%p297, %f4804, 0f00000000;
	add.f32 	%f4813, %f4804, %f4804;
	mul.f32 	%f4814, %f4813, %f4809;
	selp.f32 	%f1148, %f4814, 0f00000000, %p297;
	setp.gt.f32 	%p298, %f4805, 0f00000000;
	add.f32 	%f4815, %f4805, %f4805;
	mul.f32 	%f4816, %f4815, %f4810;
	selp.f32 	%f1149, %f4816, 0f00000000, %p298;
	setp.gt.f32 	%p299, %f4806, 0f00000000;
	add.f32 	%f4817, %f4806, %f4806;
	mul.f32 	%f4818, %f4817, %f4811;
	selp.f32 	%f1150, %f4818, 0f00000000, %p299;
	st.local.v4.f32 	[%rd27+80], {%f1147, %f1148, %f1149, %f1150};
	ld.local.v4.f32 	{%f4819, %f4820, %f4821, %f4822}, [%rd934+96];
	setp.gt.f32 	%p300, %f4819, 0f00000000;
	add.f32 	%f4823, %f4819, %f4819;
	ld.local.v4.f32 	{%f4824, %f4825, %f4826, %f4827}, [%rd24+96];
	mul.f32 	%f4828, %f4823, %f4824;
	selp.f32 	%f1151, %f4828, 0f00000000, %p300;
	setp.gt.f32 	%p301, %f4820, 0f00000000;
	add.f32 	%f4829, %f4820, %f4820;
	mul.f32 	%f4830, %f4829, %f4825;
	selp.f32 	%f1152, %f4830, 0f00000000, %p301;
	setp.gt.f32 	%p302, %f4821, 0f00000000;
	add.f32 	%f4831, %f4821, %f4821;
	mul.f32 	%f4832, %f4831, %f4826;
	selp.f32 	%f1153, %f4832, 0f00000000, %p302;
	setp.gt.f32 	%p303, %f4822, 0f00000000;
	add.f32 	%f4833, %f4822, %f4822;
	mul.f32 	%f4834, %f4833, %f4827;
	selp.f32 	%f1154, %f4834, 0f00000000, %p303;
	st.local.v4.f32 	[%rd27+96], {%f1151, %f1152, %f1153, %f1154};
	ld.local.v4.f32 	{%f4835, %f4836, %f4837, %f4838}, [%rd934+112];
	setp.gt.f32 	%p304, %f4835, 0f00000000;
	add.f32 	%f4839, %f4835, %f4835;
	ld.local.v4.f32 	{%f4840, %f4841, %f4842, %f4843}, [%rd24+112];
	mul.f32 	%f4844, %f4839, %f4840;
	selp.f32 	%f1155, %f4844, 0f00000000, %p304;
	setp.gt.f32 	%p305, %f4836, 0f00000000;
	add.f32 	%f4845, %f4836, %f4836;
	mul.f32 	%f4846, %f4845, %f4841;
	selp.f32 	%f1156, %f4846, 0f00000000, %p305;
	setp.gt.f32 	%p306, %f4837, 0f00000000;
	add.f32 	%f4847, %f4837, %f4837;
	mul.f32 	%f4848, %f4847, %f4842;
	selp.f32 	%f1157, %f4848, 0f00000000, %p306;
	setp.gt.f32 	%p307, %f4838, 0f00000000;
	add.f32 	%f4849, %f4838, %f4838;
	mul.f32 	%f4850, %f4849, %f4843;
	selp.f32 	%f1158, %f4850, 0f00000000, %p307;
	st.local.v4.f32 	[%rd27+112], {%f1155, %f1156, %f1157, %f1158};
	ld.local.v4.f32 	{%f4851, %f4852, %f4853, %f4854}, [%rd934+128];
	setp.gt.f32 	%p308, %f4851, 0f00000000;
	add.f32 	%f4855, %f4851, %f4851;
	ld.local.v4.f32 	{%f4856, %f4857, %f4858, %f4859}, [%rd24+128];
	mul.f32 	%f4860, %f4855, %f4856;
	selp.f32 	%f1159, %f4860, 0f00000000, %p308;
	setp.gt.f32 	%p309, %f4852, 0f00000000;
	add.f32 	%f4861, %f4852, %f4852;
	mul.f32 	%f4862, %f4861, %f4857;
	selp.f32 	%f1160, %f4862, 0f00000000, %p309;
	setp.gt.f32 	%p310, %f4853, 0f00000000;
	add.f32 	%f4863, %f4853, %f4853;
	mul.f32 	%f4864, %f4863, %f4858;
	selp.f32 	%f1161, %f4864, 0f00000000, %p310;
	setp.gt.f32 	%p311, %f4854, 0f00000000;
	add.f32 	%f4865, %f4854, %f4854;
	mul.f32 	%f4866, %f4865, %f4859;
	selp.f32 	%f1162, %f4866, 0f00000000, %p311;
	st.local.v4.f32 	[%rd27+128], {%f1159, %f1160, %f1161, %f1162};
	ld.local.v4.f32 	{%f4867, %f4868, %f4869, %f4870}, [%rd934+144];
	setp.gt.f32 	%p312, %f4867, 0f00000000;
	add.f32 	%f4871, %f4867, %f4867;
	ld.local.v4.f32 	{%f4872, %f4873, %f4874, %f4875}, [%rd24+144];
	mul.f32 	%f4876, %f4871, %f4872;
	selp.f32 	%f1163, %f4876, 0f00000000, %p312;
	setp.gt.f32 	%p313, %f4868, 0f00000000;
	add.f32 	%f4877, %f4868, %f4868;
	mul.f32 	%f4878, %f4877, %f4873;
	selp.f32 	%f1164, %f4878, 0f00000000, %p313;
	setp.gt.f32 	%p314, %f4869, 0f00000000;
	add.f32 	%f4879, %f4869, %f4869;
	mul.f32 	%f4880, %f4879, %f4874;
	selp.f32 	%f1165, %f4880, 0f00000000, %p314;
	setp.gt.f32 	%p315, %f4870, 0f00000000;
	add.f32 	%f4881, %f4870, %f4870;
	mul.f32 	%f4882, %f4881, %f4875;
	selp.f32 	%f1166, %f4882, 0f00000000, %p315;
	st.local.v4.f32 	[%rd27+144], {%f1163, %f1164, %f1165, %f1166};
	ld.local.v4.f32 	{%f4883, %f4884, %f4885, %f4886}, [%rd934+160];
	setp.gt.f32 	%p316, %f4883, 0f00000000;
	add.f32 	%f4887, %f4883, %f4883;
	ld.local.v4.f32 	{%f4888, %f4889, %f4890, %f4891}, [%rd24+160];
	mul.f32 	%f4892, %f4887, %f4888;
	selp.f32 	%f1167, %f4892, 0f00000000, %p316;
	setp.gt.f32 	%p317, %f4884, 0f00000000;
	add.f32 	%f4893, %f4884, %f4884;
	mul.f32 	%f4894, %f4893, %f4889;
	selp.f32 	%f1168, %f4894, 0f00000000, %p317;
	setp.gt.f32 	%p318, %f4885, 0f00000000;
	add.f32 	%f4895, %f4885, %f4885;
	mul.f32 	%f4896, %f4895, %f4890;
	selp.f32 	%f1169, %f4896, 0f00000000, %p318;
	setp.gt.f32 	%p319, %f4886, 0f00000000;
	add.f32 	%f4897, %f4886, %f4886;
	mul.f32 	%f4898, %f4897, %f4891;
	selp.f32 	%f1170, %f4898, 0f00000000, %p319;
	st.local.v4.f32 	[%rd27+160], {%f1167, %f1168, %f1169, %f1170};
	ld.local.v4.f32 	{%f4899, %f4900, %f4901, %f4902}, [%rd934+176];
	setp.gt.f32 	%p320, %f4899, 0f00000000;
	add.f32 	%f4903, %f4899, %f4899;
	ld.local.v4.f32 	{%f4904, %f4905, %f4906, %f4907}, [%rd24+176];
	mul.f32 	%f4908, %f4903, %f4904;
	selp.f32 	%f1171, %f4908, 0f00000000, %p320;
	setp.gt.f32 	%p321, %f4900, 0f00000000;
	add.f32 	%f4909, %f4900, %f4900;
	mul.f32 	%f4910, %f4909, %f4905;
	selp.f32 	%f1172, %f4910, 0f00000000, %p321;
	setp.gt.f32 	%p322, %f4901, 0f00000000;
	add.f32 	%f4911, %f4901, %f4901;
	mul.f32 	%f4912, %f4911, %f4906;
	selp.f32 	%f1173, %f4912, 0f00000000, %p322;
	setp.gt.f32 	%p323, %f4902, 0f00000000;
	add.f32 	%f4913, %f4902, %f4902;
	mul.f32 	%f4914, %f4913, %f4907;
	selp.f32 	%f1174, %f4914, 0f00000000, %p323;
	st.local.v4.f32 	[%rd27+176], {%f1171, %f1172, %f1173, %f1174};
	ld.local.v4.f32 	{%f4915, %f4916, %f4917, %f4918}, [%rd934+192];
	setp.gt.f32 	%p324, %f4915, 0f00000000;
	add.f32 	%f4919, %f4915, %f4915;
	ld.local.v4.f32 	{%f4920, %f4921, %f4922, %f4923}, [%rd24+192];
	mul.f32 	%f4924, %f4919, %f4920;
	selp.f32 	%f1175, %f4924, 0f00000000, %p324;
	setp.gt.f32 	%p325, %f4916, 0f00000000;
	add.f32 	%f4925, %f4916, %f4916;
	mul.f32 	%f4926, %f4925, %f4921;
	selp.f32 	%f1176, %f4926, 0f00000000, %p325;
	setp.gt.f32 	%p326, %f4917, 0f00000000;
	add.f32 	%f4927, %f4917, %f4917;
	mul.f32 	%f4928, %f4927, %f4922;
	selp.f32 	%f1177, %f4928, 0f00000000, %p326;
	setp.gt.f32 	%p327, %f4918, 0f00000000;
	add.f32 	%f4929, %f4918, %f4918;
	mul.f32 	%f4930, %f4929, %f4923;
	selp.f32 	%f1178, %f4930, 0f00000000, %p327;
	st.local.v4.f32 	[%rd27+192], {%f1175, %f1176, %f1177, %f1178};
	ld.local.v4.f32 	{%f4931, %f4932, %f4933, %f4934}, [%rd934+208];
	setp.gt.f32 	%p328, %f4931, 0f00000000;
	add.f32 	%f4935, %f4931, %f4931;
	ld.local.v4.f32 	{%f4936, %f4937, %f4938, %f4939}, [%rd24+208];
	mul.f32 	%f4940, %f4935, %f4936;
	selp.f32 	%f1179, %f4940, 0f00000000, %p328;
	setp.gt.f32 	%p329, %f4932, 0f00000000;
	add.f32 	%f4941, %f4932, %f4932;
	mul.f32 	%f4942, %f4941, %f4937;
	selp.f32 	%f1180, %f4942, 0f00000000, %p329;
	setp.gt.f32 	%p330, %f4933, 0f00000000;
	add.f32 	%f4943, %f4933, %f4933;
	mul.f32 	%f4944, %f4943, %f4938;
	selp.f32 	%f1181, %f4944, 0f00000000, %p330;
	setp.gt.f32 	%p331, %f4934, 0f00000000;
	add.f32 	%f4945, %f4934, %f4934;
	mul.f32 	%f4946, %f4945, %f4939;
	selp.f32 	%f1182, %f4946, 0f00000000, %p331;
	st.local.v4.f32 	[%rd27+208], {%f1179, %f1180, %f1181, %f1182};
	ld.local.v4.f32 	{%f4947, %f4948, %f4949, %f4950}, [%rd934+224];
	setp.gt.f32 	%p332, %f4947, 0f00000000;
	add.f32 	%f4951, %f4947, %f4947;
	ld.local.v4.f32 	{%f4952, %f4953, %f4954, %f4955}, [%rd24+224];
	mul.f32 	%f4956, %f4951, %f4952;
	selp.f32 	%f1183, %f4956, 0f00000000, %p332;
	setp.gt.f32 	%p333, %f4948, 0f00000000;
	add.f32 	%f4957, %f4948, %f4948;
	mul.f32 	%f4958, %f4957, %f4953;
	selp.f32 	%f1184, %f4958, 0f00000000, %p333;
	setp.gt.f32 	%p334, %f4949, 0f00000000;
	add.f32 	%f4959, %f4949, %f4949;
	mul.f32 	%f4960, %f4959, %f4954;
	selp.f32 	%f1185, %f4960, 0f00000000, %p334;
	setp.gt.f32 	%p335, %f4950, 0f00000000;
	add.f32 	%f4961, %f4950, %f4950;
	mul.f32 	%f4962, %f4961, %f4955;
	selp.f32 	%f1186, %f4962, 0f00000000, %p335;
	st.local.v4.f32 	[%rd27+224], {%f1183, %f1184, %f1185, %f1186};
	ld.local.v4.f32 	{%f4963, %f4964, %f4965, %f4966}, [%rd934+240];
	setp.gt.f32 	%p336, %f4963, 0f00000000;
	add.f32 	%f4967, %f4963, %f4963;
	ld.local.v4.f32 	{%f4968, %f4969, %f4970, %f4971}, [%rd24+240];
	mul.f32 	%f4972, %f4967, %f4968;
	selp.f32 	%f1187, %f4972, 0f00000000, %p336;
	setp.gt.f32 	%p337, %f4964, 0f00000000;
	add.f32 	%f4973, %f4964, %f4964;
	mul.f32 	%f4974, %f4973, %f4969;
	selp.f32 	%f1188, %f4974, 0f00000000, %p337;
	setp.gt.f32 	%p338, %f4965, 0f00000000;
	add.f32 	%f4975, %f4965, %f4965;
	mul.f32 	%f4976, %f4975, %f4970;
	selp.f32 	%f1189, %f4976, 0f00000000, %p338;
	setp.gt.f32 	%p339, %f4966, 0f00000000;
	add.f32 	%f4977, %f4966, %f4966;
	mul.f32 	%f4978, %f4977, %f4971;
	selp.f32 	%f1190, %f4978, 0f00000000, %p339;
	st.local.v4.f32 	[%rd27+240], {%f1187, %f1188, %f1189, %f1190};
	mul.wide.u32 	%rd935, %r139, 64;
	add.s64 	%rd936, %rd15, %rd935;
	ld.local.v4.f32 	{%f1191, %f1192, %f1193, %f1194}, [%rd936];
	ld.local.v4.f32 	{%f1195, %f1196, %f1197, %f1198}, [%rd936+16];
	ld.local.v4.f32 	{%f1199, %f1200, %f1201, %f1202}, [%rd936+32];
	ld.local.v4.f32 	{%f1203, %f1204, %f1205, %f1206}, [%rd936+48];
	mov.b32 	%r749, 0;
$L__BB0_251:
	mul.wide.u32 	%rd937, %r749, 4;
	add.s64 	%rd938, %rd27, %rd937;
	ld.local.f32 	%f4979, [%rd938];
	shl.b32 	%r611, %r749, 4;
	mul.wide.u32 	%rd939, %r611, 4;
	add.s64 	%rd940, %rd48, %rd939;
	ld.global.f32 	%f4980, [%rd940];
	fma.rn.f32 	%f4981, %f4979, %f1191, %f4980;
	st.global.f32 	[%rd940], %f4981;
	ld.global.f32 	%f4982, [%rd940+4];
	fma.rn.f32 	%f4983, %f4979, %f1192, %f4982;
	st.global.f32 	[%rd940+4], %f4983;
	ld.global.f32 	%f4984, [%rd940+8];
	fma.rn.f32 	%f4985, %f4979, %f1193, %f4984;
	st.global.f32 	[%rd940+8], %f4985;
	ld.global.f32 	%f4986, [%rd940+12];
	fma.rn.f32 	%f4987, %f4979, %f1194, %f4986;
	st.global.f32 	[%rd940+12], %f4987;
	ld.global.f32 	%f4988, [%rd940+16];
	fma.rn.f32 	%f4989, %f4979, %f1195, %f4988;
	st.global.f32 	[%rd940+16], %f4989;
	ld.global.f32 	%f4990, [%rd940+20];
	fma.rn.f32 	%f4991, %f4979, %f1196, %f4990;
	st.global.f32 	[%rd940+20], %f4991;
	ld.global.f32 	%f4992, [%rd940+24];
	fma.rn.f32 	%f4993, %f4979, %f1197, %f4992;
	st.global.f32 	[%rd940+24], %f4993;
	ld.global.f32 	%f4994, [%rd940+28];
	fma.rn.f32 	%f4995, %f4979, %f1198, %f4994;
	st.global.f32 	[%rd940+28], %f4995;
	ld.global.f32 	%f4996, [%rd940+32];
	fma.rn.f32 	%f4997, %f4979, %f1199, %f4996;
	st.global.f32 	[%rd940+32], %f4997;
	ld.global.f32 	%f4998, [%rd940+36];
	fma.rn.f32 	%f4999, %f4979, %f1200, %f4998;
	st.global.f32 	[%rd940+36], %f4999;
	ld.global.f32 	%f5000, [%rd940+40];
	fma.rn.f32 	%f5001, %f4979, %f1201, %f5000;
	st.global.f32 	[%rd940+40], %f5001;
	ld.global.f32 	%f5002, [%rd940+44];
	fma.rn.f32 	%f5003, %f4979, %f1202, %f5002;
	st.global.f32 	[%rd940+44], %f5003;
	ld.global.f32 	%f5004, [%rd940+48];
	fma.rn.f32 	%f5005, %f4979, %f1203, %f5004;
	st.global.f32 	[%rd940+48], %f5005;
	ld.global.f32 	%f5006, [%rd940+52];
	fma.rn.f32 	%f5007, %f4979, %f1204, %f5006;
	st.global.f32 	[%rd940+52], %f5007;
	ld.global.f32 	%f5008, [%rd940+56];
	fma.rn.f32 	%f5009, %f4979, %f1205, %f5008;
	st.global.f32 	[%rd940+56], %f5009;
	ld.global.f32 	%f5010, [%rd940+60];
	fma.rn.f32 	%f5011, %f4979, %f1206, %f5010;
	st.global.f32 	[%rd940+60], %f5011;
	add.s32 	%r749, %r749, 1;
	setp.ne.s32 	%p340, %r749, 64;
	@%p340 bra 	$L__BB0_251;
	mov.b32 	%r750, 0;
$L__BB0_253:
	mul.wide.u32 	%rd941, %r750, 4;
	add.s64 	%rd942, %rd47, %rd941;
	ld.global.f32 	%f5012, [%rd942];
	fma.rn.f32 	%f5013, %f5012, %f1127, 0f00000000;
	ld.global.f32 	%f5014, [%rd942+64];
	fma.rn.f32 	%f5015, %f5014, %f1128, %f5013;
	ld.global.f32 	%f5016, [%rd942+128];
	fma.rn.f32 	%f5017, %f5016, %f1129, %f5015;
	ld.global.f32 	%f5018, [%rd942+192];
	fma.rn.f32 	%f5019, %f5018, %f1130, %f5017;
	ld.global.f32 	%f5020, [%rd942+256];
	fma.rn.f32 	%f5021, %f5020, %f1131, %f5019;
	ld.global.f32 	%f5022, [%rd942+320];
	fma.rn.f32 	%f5023, %f5022, %f1132, %f5021;
	ld.global.f32 	%f5024, [%rd942+384];
	fma.rn.f32 	%f5025, %f5024, %f1133, %f5023;
	ld.global.f32 	%f5026, [%rd942+448];
	fma.rn.f32 	%f5027, %f5026, %f1134, %f5025;
	ld.global.f32 	%f5028, [%rd942+512];
	fma.rn.f32 	%f5029, %f5028, %f1135, %f5027;
	ld.global.f32 	%f5030, [%rd942+576];
	fma.rn.f32 	%f5031, %f5030, %f1136, %f5029;
	ld.global.f32 	%f5032, [%rd942+640];
	fma.rn.f32 	%f5033, %f5032, %f1137, %f5031;
	ld.global.f32 	%f5034, [%rd942+704];
	fma.rn.f32 	%f5035, %f5034, %f1138, %f5033;
	ld.global.f32 	%f5036, [%rd942+768];
	fma.rn.f32 	%f5037, %f5036, %f1139, %f5035;
	ld.global.f32 	%f5038, [%rd942+832];
	fma.rn.f32 	%f5039, %f5038, %f1140, %f5037;
	ld.global.f32 	%f5040, [%rd942+896];
	fma.rn.f32 	%f5041, %f5040, %f1141, %f5039;
	ld.global.f32 	%f5042, [%rd942+960];
	fma.rn.f32 	%f5043, %f5042, %f1142, %f5041;
	ld.global.f32 	%f5044, [%rd942+1024];
	fma.rn.f32 	%f5045, %f5044, %f1143, %f5043;
	ld.global.f32 	%f5046, [%rd942+1088];
	fma.rn.f32 	%f5047, %f5046, %f1144, %f5045;
	ld.global.f32 	%f5048, [%rd942+1152];
	fma.rn.f32 	%f5049, %f5048, %f1145, %f5047;
	ld.global.f32 	%f5050, [%rd942+1216];
	fma.rn.f32 	%f5051, %f5050, %f1146, %f5049;
	ld.global.f32 	%f5052, [%rd942+1280];
	fma.rn.f32 	%f5053, %f5052, %f1147, %f5051;
	ld.global.f32 	%f5054, [%rd942+1344];
	fma.rn.f32 	%f5055, %f5054, %f1148, %f5053;
	ld.global.f32 	%f5056, [%rd942+1408];
	fma.rn.f32 	%f5057, %f5056, %f1149, %f5055;
	ld.global.f32 	%f5058, [%rd942+1472];
	fma.rn.f32 	%f5059, %f5058, %f1150, %f5057;
	ld.global.f32 	%f5060, [%rd942+1536];
	fma.rn.f32 	%f5061, %f5060, %f1151, %f5059;
	ld.global.f32 	%f5062, [%rd942+1600];
	fma.rn.f32 	%f5063, %f5062, %f1152, %f5061;
	ld.global.f32 	%f5064, [%rd942+1664];
	fma.rn.f32 	%f5065, %f5064, %f1153, %f5063;
	ld.global.f32 	%f5066, [%rd942+1728];
	fma.rn.f32 	%f5067, %f5066, %f1154, %f5065;
	ld.global.f32 	%f5068, [%rd942+1792];
	fma.rn.f32 	%f5069, %f5068, %f1155, %f5067;
	ld.global.f32 	%f5070, [%rd942+1856];
	fma.rn.f32 	%f5071, %f5070, %f1156, %f5069;
	ld.global.f32 	%f5072, [%rd942+1920];
	fma.rn.f32 	%f5073, %f5072, %f1157, %f5071;
	ld.global.f32 	%f5074, [%rd942+1984];
	fma.rn.f32 	%f5075, %f5074, %f1158, %f5073;
	ld.global.f32 	%f5076, [%rd942+2048];
	fma.rn.f32 	%f5077, %f5076, %f1159, %f5075;
	ld.global.f32 	%f5078, [%rd942+2112];
	fma.rn.f32 	%f5079, %f5078, %f1160, %f5077;
	ld.global.f32 	%f5080, [%rd942+2176];
	fma.rn.f32 	%f5081, %f5080, %f1161, %f5079;
	ld.global.f32 	%f5082, [%rd942+2240];
	fma.rn.f32 	%f5083, %f5082, %f1162, %f5081;
	ld.global.f32 	%f5084, [%rd942+2304];
	fma.rn.f32 	%f5085, %f5084, %f1163, %f5083;
	ld.global.f32 	%f5086, [%rd942+2368];
	fma.rn.f32 	%f5087, %f5086, %f1164, %f5085;
	ld.global.f32 	%f5088, [%rd942+2432];
	fma.rn.f32 	%f5089, %f5088, %f1165, %f5087;
	ld.global.f32 	%f5090, [%rd942+2496];
	fma.rn.f32 	%f5091, %f5090, %f1166, %f5089;
	ld.global.f32 	%f5092, [%rd942+2560];
	fma.rn.f32 	%f5093, %f5092, %f1167, %f5091;
	ld.global.f32 	%f5094, [%rd942+2624];
	fma.rn.f32 	%f5095, %f5094, %f1168, %f5093;
	ld.global.f32 	%f5096, [%rd942+2688];
	fma.rn.f32 	%f5097, %f5096, %f1169, %f5095;
	ld.global.f32 	%f5098, [%rd942+2752];
	fma.rn.f32 	%f5099, %f5098, %f1170, %f5097;
	ld.global.f32 	%f5100, [%rd942+2816];
	fma.rn.f32 	%f5101, %f5100, %f1171, %f5099;
	ld.global.f32 	%f5102, [%rd942+2880];
	fma.rn.f32 	%f5103, %f5102, %f1172, %f5101;
	ld.global.f32 	%f5104, [%rd942+2944];
	fma.rn.f32 	%f5105, %f5104, %f1173, %f5103;
	ld.global.f32 	%f5106, [%rd942+3008];
	fma.rn.f32 	%f5107, %f5106, %f1174, %f5105;
	ld.global.f32 	%f5108, [%rd942+3072];
	fma.rn.f32 	%f5109, %f5108, %f1175, %f5107;
	ld.global.f32 	%f5110, [%rd942+3136];
	fma.rn.f32 	%f5111, %f5110, %f1176, %f5109;
	ld.global.f32 	%f5112, [%rd942+3200];
	fma.rn.f32 	%f5113, %f5112, %f1177, %f5111;
	ld.global.f32 	%f5114, [%rd942+3264];
	fma.rn.f32 	%f5115, %f5114, %f1178, %f5113;
	ld.global.f32 	%f5116, [%rd942+3328];
	fma.rn.f32 	%f5117, %f5116, %f1179, %f5115;
	ld.global.f32 	%f5118, [%rd942+3392];
	fma.rn.f32 	%f5119, %f5118, %f1180, %f5117;
	ld.global.f32 	%f5120, [%rd942+3456];
	fma.rn.f32 	%f5121, %f5120, %f1181, %f5119;
	ld.global.f32 	%f5122, [%rd942+3520];
	fma.rn.f32 	%f5123, %f5122, %f1182, %f5121;
	ld.global.f32 	%f5124, [%rd942+3584];
	fma.rn.f32 	%f5125, %f5124, %f1183, %f5123;
	ld.global.f32 	%f5126, [%rd942+3648];
	fma.rn.f32 	%f5127, %f5126, %f1184, %f5125;
	ld.global.f32 	%f5128, [%rd942+3712];
	fma.rn.f32 	%f5129, %f5128, %f1185, %f5127;
	ld.global.f32 	%f5130, [%rd942+3776];
	fma.rn.f32 	%f5131, %f5130, %f1186, %f5129;
	ld.global.f32 	%f5132, [%rd942+3840];
	fma.rn.f32 	%f5133, %f5132, %f1187, %f5131;
	ld.global.f32 	%f5134, [%rd942+3904];
	fma.rn.f32 	%f5135, %f5134, %f1188, %f5133;
	ld.global.f32 	%f5136, [%rd942+3968];
	fma.rn.f32 	%f5137, %f5136, %f1189, %f5135;
	ld.global.f32 	%f5138, [%rd942+4032];
	fma.rn.f32 	%f5139, %f5138, %f1190, %f5137;
	add.s64 	%rd943, %rd28, %rd941;
	st.local.f32 	[%rd943], %f5139;
	add.s32 	%r750, %r750, 1;
	setp.ne.s32 	%p341, %r750, 16;
	@%p341 bra 	$L__BB0_253;
	add.s64 	%rd945, %rd14, %rd935;
	add.s64 	%rd947, %rd16, %rd836;
	ld.local.f32 	%f5140, [%rd947];
	ld.local.v4.f32 	{%f5141, %f5142, %f5143, %f5144}, [%rd28];
	ld.local.v4.f32 	{%f5145, %f5146, %f5147, %f5148}, [%rd945];
	fma.rn.f32 	%f5149, %f5141, %f5145, 0f00000000;
	fma.rn.f32 	%f5150, %f5142, %f5146, %f5149;
	fma.rn.f32 	%f5151, %f5143, %f5147, %f5150;
	fma.rn.f32 	%f5152, %f5144, %f5148, %f5151;
	ld.local.v4.f32 	{%f5153, %f5154, %f5155, %f5156}, [%rd28+16];
	ld.local.v4.f32 	{%f5157, %f5158, %f5159, %f5160}, [%rd945+16];
	fma.rn.f32 	%f5161, %f5153, %f5157, %f5152;
	fma.rn.f32 	%f5162, %f5154, %f5158, %f5161;
	fma.rn.f32 	%f5163, %f5155, %f5159, %f5162;
	fma.rn.f32 	%f5164, %f5156, %f5160, %f5163;
	ld.local.v4.f32 	{%f5165, %f5166, %f5167, %f5168}, [%rd28+32];
	ld.local.v4.f32 	{%f5169, %f5170, %f5171, %f5172}, [%rd945+32];
	fma.rn.f32 	%f5173, %f5165, %f5169, %f5164;
	fma.rn.f32 	%f5174, %f5166, %f5170, %f5173;
	fma.rn.f32 	%f5175, %f5167, %f5171, %f5174;
	fma.rn.f32 	%f5176, %f5168, %f5172, %f5175;
	ld.local.v4.f32 	{%f5177, %f5178, %f5179, %f5180}, [%rd28+48];
	ld.local.v4.f32 	{%f5181, %f5182, %f5183, %f5184}, [%rd945+48];
	fma.rn.f32 	%f5185, %f5177, %f5181, %f5176;
	fma.rn.f32 	%f5186, %f5178, %f5182, %f5185;
	fma.rn.f32 	%f5187, %f5179, %f5183, %f5186;
	fma.rn.f32 	%f5188, %f5180, %f5184, %f5187;
	mul.f32 	%f5189, %f5140, %f5140;
	mul.f32 	%f5190, %f5140, %f5189;
	mul.f32 	%f5191, %f5190, 0f3D800000;
	mul.f32 	%f5192, %f5140, %f5141;
	mul.f32 	%f5193, %f5188, %f5145;
	mul.f32 	%f5194, %f5191, %f5193;
	sub.f32 	%f5195, %f5192, %f5194;
	mul.f32 	%f5196, %f5140, %f5142;
	mul.f32 	%f5197, %f5188, %f5146;
	mul.f32 	%f5198, %f5191, %f5197;
	sub.f32 	%f5199, %f5196, %f5198;
	mul.f32 	%f5200, %f5140, %f5143;
	mul.f32 	%f5201, %f5188, %f5147;
	mul.f32 	%f5202, %f5191, %f5201;
	sub.f32 	%f5203, %f5200, %f5202;
	mul.f32 	%f5204, %f5140, %f5144;
	mul.f32 	%f5205, %f5188, %f5148;
	mul.f32 	%f5206, %f5191, %f5205;
	sub.f32 	%f5207, %f5204, %f5206;
	mul.f32 	%f5208, %f5140, %f5153;
	mul.f32 	%f5209, %f5188, %f5157;
	mul.f32 	%f5210, %f5191, %f5209;
	sub.f32 	%f5211, %f5208, %f5210;
	mul.f32 	%f5212, %f5140, %f5154;
	mul.f32 	%f5213, %f5188, %f5158;
	mul.f32 	%f5214, %f5191, %f5213;
	sub.f32 	%f5215, %f5212, %f5214;
	mul.f32 	%f5216, %f5140, %f5155;
	mul.f32 	%f5217, %f5188, %f5159;
	mul.f32 	%f5218, %f5191, %f5217;
	sub.f32 	%f5219, %f5216, %f5218;
	mul.f32 	%f5220, %f5140, %f5156;
	mul.f32 	%f5221, %f5188, %f5160;
	mul.f32 	%f5222, %f5191, %f5221;
	sub.f32 	%f5223, %f5220, %f5222;
	mul.f32 	%f5224, %f5140, %f5165;
	mul.f32 	%f5225, %f5188, %f5169;
	mul.f32 	%f5226, %f5191, %f5225;
	sub.f32 	%f5227, %f5224, %f5226;
	mul.f32 	%f5228, %f5140, %f5166;
	mul.f32 	%f5229, %f5188, %f5170;
	mul.f32 	%f5230, %f5191, %f5229;
	sub.f32 	%f5231, %f5228, %f5230;
	mul.f32 	%f5232, %f5140, %f5167;
	mul.f32 	%f5233, %f5188, %f5171;
	mul.f32 	%f5234, %f5191, %f5233;
	sub.f32 	%f5235, %f5232, %f5234;
	mul.f32 	%f5236, %f5140, %f5168;
	mul.f32 	%f5237, %f5188, %f5172;
	mul.f32 	%f5238, %f5191, %f5237;
	sub.f32 	%f5239, %f5236, %f5238;
	mul.f32 	%f5240, %f5140, %f5177;
	mul.f32 	%f5241, %f5188, %f5181;
	mul.f32 	%f5242, %f5191, %f5241;
	sub.f32 	%f5243, %f5240, %f5242;
	mul.f32 	%f5244, %f5140, %f5178;
	mul.f32 	%f5245, %f5188, %f5182;
	mul.f32 	%f5246, %f5191, %f5245;
	sub.f32 	%f5247, %f5244, %f5246;
	mul.f32 	%f5248, %f5140, %f5179;
	mul.f32 	%f5249, %f5188, %f5183;
	mul.f32 	%f5250, %f5191, %f5249;
	sub.f32 	%f5251, %f5248, %f5250;
	mul.f32 	%f5252, %f5140, %f5180;
	mul.f32 	%f5253, %f5188, %f5184;
	mul.f32 	%f5254, %f5191, %f5253;
	sub.f32 	%f5255, %f5252, %f5254;
	add.f32 	%f1207, %f5195, %f1047;
	add.f32 	%f1208, %f5199, %f1048;
	add.f32 	%f1209, %f5203, %f1049;
	add.f32 	%f1210, %f5207, %f1050;
	st.local.v4.f32 	[%rd26], {%f1207, %f1208, %f1209, %f1210};
	add.f32 	%f1211, %f5211, %f1051;
	add.f32 	%f1212, %f5215, %f1052;
	add.f32 	%f1213, %f5219, %f1053;
	add.f32 	%f1214, %f5223, %f1054;
	st.local.v4.f32 	[%rd26+16], {%f1211, %f1212, %f1213, %f1214};
	add.f32 	%f1215, %f5227, %f1055;
	add.f32 	%f1216, %f5231, %f1056;
	add.f32 	%f1217, %f5235, %f1057;
	add.f32 	%f1218, %f5239, %f1058;
	st.local.v4.f32 	[%rd26+32], {%f1215, %f1216, %f1217, %f1218};
	add.f32 	%f1219, %f5243, %f1059;
	add.f32 	%f1220, %f5247, %f1060;
	add.f32 	%f1221, %f5251, %f1061;
	add.f32 	%f1222, %f5255, %f1062;
	st.local.v4.f32 	[%rd26+48], {%f1219, %f1220, %f1221, %f1222};
	add.s64 	%rd948, %rd13, %rd935;
	ld.local.v4.f32 	{%f1223, %f1224, %f1225, %f1226}, [%rd948];
	ld.local.v4.f32 	{%f1227, %f1228, %f1229, %f1230}, [%rd948+16];
	ld.local.v4.f32 	{%f1231, %f1232, %f1233, %f1234}, [%rd948+32];
	ld.local.v4.f32 	{%f1235, %f1236, %f1237, %f1238}, [%rd948+48];
	mov.b32 	%r751, 0;
$L__BB0_255:
	mul.wide.u32 	%rd949, %r751, 4;
	add.s64 	%rd950, %rd26, %rd949;
	ld.local.f32 	%f5256, [%rd950];
	shl.b32 	%r614, %r751, 4;
	mul.wide.u32 	%rd951, %r614, 4;
	add.s64 	%rd952, %rd50, %rd951;
	ld.global.f32 	%f5257, [%rd952];
	fma.rn.f32 	%f5258, %f5256, %f1223, %f5257;
	st.global.f32 	[%rd952], %f5258;
	ld.global.f32 	%f5259, [%rd952+4];
	fma.rn.f32 	%f5260, %f5256, %f1224, %f5259;
	st.global.f32 	[%rd952+4], %f5260;
	ld.global.f32 	%f5261, [%rd952+8];
	fma.rn.f32 	%f5262, %f5256, %f1225, %f5261;
	st.global.f32 	[%rd952+8], %f5262;
	ld.global.f32 	%f5263, [%rd952+12];
	fma.rn.f32 	%f5264, %f5256, %f1226, %f5263;
	st.global.f32 	[%rd952+12], %f5264;
	ld.global.f32 	%f5265, [%rd952+16];
	fma.rn.f32 	%f5266, %f5256, %f1227, %f5265;
	st.global.f32 	[%rd952+16], %f5266;
	ld.global.f32 	%f5267, [%rd952+20];
	fma.rn.f32 	%f5268, %f5256, %f1228, %f5267;
	st.global.f32 	[%rd952+20], %f5268;
	ld.global.f32 	%f5269, [%rd952+24];
	fma.rn.f32 	%f5270, %f5256, %f1229, %f5269;
	st.global.f32 	[%rd952+24], %f5270;
	ld.global.f32 	%f5271, [%rd952+28];
	fma.rn.f32 	%f5272, %f5256, %f1230, %f5271;
	st.global.f32 	[%rd952+28], %f5272;
	ld.global.f32 	%f5273, [%rd952+32];
	fma.rn.f32 	%f5274, %f5256, %f1231, %f5273;
	st.global.f32 	[%rd952+32], %f5274;
	ld.global.f32 	%f5275, [%rd952+36];
	fma.rn.f32 	%f5276, %f5256, %f1232, %f5275;
	st.global.f32 	[%rd952+36], %f5276;
	ld.global.f32 	%f5277, [%rd952+40];
	fma.rn.f32 	%f5278, %f5256, %f1233, %f5277;
	st.global.f32 	[%rd952+40], %f5278;
	ld.global.f32 	%f5279, [%rd952+44];
	fma.rn.f32 	%f5280, %f5256, %f1234, %f5279;
	st.global.f32 	[%rd952+44], %f5280;
	ld.global.f32 	%f5281, [%rd952+48];
	fma.rn.f32 	%f5282, %f5256, %f1235, %f5281;
	st.global.f32 	[%rd952+48], %f5282;
	ld.global.f32 	%f5283, [%rd952+52];
	fma.rn.f32 	%f5284, %f5256, %f1236, %f5283;
	st.global.f32 	[%rd952+52], %f5284;
	ld.global.f32 	%f5285, [%rd952+56];
	fma.rn.f32 	%f5286, %f5256, %f1237, %f5285;
	st.global.f32 	[%rd952+56], %f5286;
	ld.global.f32 	%f5287, [%rd952+60];
	fma.rn.f32 	%f5288, %f5256, %f1238, %f5287;
	st.global.f32 	[%rd952+60], %f5288;
	add.s32 	%r751, %r751, 1;
	setp.ne.s32 	%p342, %r751, 16;
	@%p342 bra 	$L__BB0_255;
	cvt.u64.u32 	%rd71, %r139;
	ld.global.f32 	%f5289, [%rd49];
	fma.rn.f32 	%f5290, %f5289, %f1207, 0f00000000;
	ld.global.f32 	%f5291, [%rd49+64];
	fma.rn.f32 	%f5292, %f5291, %f1208, %f5290;
	ld.global.f32 	%f5293, [%rd49+128];
	fma.rn.f32 	%f5294, %f5293, %f1209, %f5292;
	ld.global.f32 	%f5295, [%rd49+192];
	fma.rn.f32 	%f5296, %f5295, %f1210, %f5294;
	ld.global.f32 	%f5297, [%rd49+256];
	fma.rn.f32 	%f5298, %f5297, %f1211, %f5296;
	ld.global.f32 	%f5299, [%rd49+320];
	fma.rn.f32 	%f5300, %f5299, %f1212, %f5298;
	ld.global.f32 	%f5301, [%rd49+384];
	fma.rn.f32 	%f5302, %f5301, %f1213, %f5300;
	ld.global.f32 	%f5303, [%rd49+448];
	fma.rn.f32 	%f5304, %f5303, %f1214, %f5302;
	ld.global.f32 	%f5305, [%rd49+512];
	fma.rn.f32 	%f5306, %f5305, %f1215, %f5304;
	ld.global.f32 	%f5307, [%rd49+576];
	fma.rn.f32 	%f5308, %f5307, %f1216, %f5306;
	ld.global.f32 	%f5309, [%rd49+640];
	fma.rn.f32 	%f5310, %f5309, %f1217, %f5308;
	ld.global.f32 	%f5311, [%rd49+704];
	fma.rn.f32 	%f5312, %f5311, %f1218, %f5310;
	ld.global.f32 	%f5313, [%rd49+768];
	fma.rn.f32 	%f5314, %f5313, %f1219, %f5312;
	ld.global.f32 	%f5315, [%rd49+832];
	fma.rn.f32 	%f5316, %f5315, %f1220, %f5314;
	ld.global.f32 	%f5317, [%rd49+896];
	fma.rn.f32 	%f5318, %f5317, %f1221, %f5316;
	ld.global.f32 	%f5319, [%rd49+960];
	fma.rn.f32 	%f1239, %f5319, %f1222, %f5318;
	ld.global.f32 	%f5320, [%rd49+4];
	fma.rn.f32 	%f5321, %f5320, %f1207, 0f00000000;
	ld.global.f32 	%f5322, [%rd49+68];
	fma.rn.f32 	%f5323, %f5322, %f1208, %f5321;
	ld.global.f32 	%f5324, [%rd49+132];
	fma.rn.f32 	%f5325, %f5324, %f1209, %f5323;
	ld.global.f32 	%f5326, [%rd49+196];
	fma.rn.f32 	%f5327, %f5326, %f1210, %f5325;
	ld.global.f32 	%f5328, [%rd49+260];
	fma.rn.f32 	%f5329, %f5328, %f1211, %f5327;
	ld.global.f32 	%f5330, [%rd49+324];
	fma.rn.f32 	%f5331, %f5330, %f1212, %f5329;
	ld.global.f32 	%f5332, [%rd49+388];
	fma.rn.f32 	%f5333, %f5332, %f1213, %f5331;
	ld.global.f32 	%f5334, [%rd49+452];
	fma.rn.f32 	%f5335, %f5334, %f1214, %f5333;
	ld.global.f32 	%f5336, [%rd49+516];
	fma.rn.f32 	%f5337, %f5336, %f1215, %f5335;
	ld.global.f32 	%f5338, [%rd49+580];
	fma.rn.f32 	%f5339, %f5338, %f1216, %f5337;
	ld.global.f32 	%f5340, [%rd49+644];
	fma.rn.f32 	%f5341, %f5340, %f1217, %f5339;
	ld.global.f32 	%f5342, [%rd49+708];
	fma.rn.f32 	%f5343, %f5342, %f1218, %f5341;
	ld.global.f32 	%f5344, [%rd49+772];
	fma.rn.f32 	%f5345, %f5344, %f1219, %f5343;
	ld.global.f32 	%f5346, [%rd49+836];
	fma.rn.f32 	%f5347, %f5346, %f1220, %f5345;
	ld.global.f32 	%f5348, [%rd49+900];
	fma.rn.f32 	%f5349, %f5348, %f1221, %f5347;
	ld.global.f32 	%f5350, [%rd49+964];
	fma.rn.f32 	%f1240, %f5350, %f1222, %f5349;
	ld.global.f32 	%f5351, [%rd49+8];
	fma.rn.f32 	%f5352, %f5351, %f1207, 0f00000000;
	ld.global.f32 	%f5353, [%rd49+72];
	fma.rn.f32 	%f5354, %f5353, %f1208, %f5352;
	ld.global.f32 	%f5355, [%rd49+136];
	fma.rn.f32 	%f5356, %f5355, %f1209, %f5354;
	ld.global.f32 	%f5357, [%rd49+200];
	fma.rn.f32 	%f5358, %f5357, %f1210, %f5356;
	ld.global.f32 	%f5359, [%rd49+264];
	fma.rn.f32 	%f5360, %f5359, %f1211, %f5358;
	ld.global.f32 	%f5361, [%rd49+328];
	fma.rn.f32 	%f5362, %f5361, %f1212, %f5360;
	ld.global.f32 	%f5363, [%rd49+392];
	fma.rn.f32 	%f5364, %f5363, %f1213, %f5362;
	ld.global.f32 	%f5365, [%rd49+456];
	fma.rn.f32 	%f5366, %f5365, %f1214, %f5364;
	ld.global.f32 	%f5367, [%rd49+520];
	fma.rn.f32 	%f5368, %f5367, %f1215, %f5366;
	ld.global.f32 	%f5369, [%rd49+584];
	fma.rn.f32 	%f5370, %f5369, %f1216, %f5368;
	ld.global.f32 	%f5371, [%rd49+648];
	fma.rn.f32 	%f5372, %f5371, %f1217, %f5370;
	ld.global.f32 	%f5373, [%rd49+712];
	fma.rn.f32 	%f5374, %f5373, %f1218, %f5372;
	ld.global.f32 	%f5375, [%rd49+776];
	fma.rn.f32 	%f5376, %f5375, %f1219, %f5374;
	ld.global.f32 	%f5377, [%rd49+840];
	fma.rn.f32 	%f5378, %f5377, %f1220, %f5376;
	ld.global.f32 	%f5379, [%rd49+904];
	fma.rn.f32 	%f5380, %f5379, %f1221, %f5378;
	ld.global.f32 	%f5381, [%rd49+968];
	fma.rn.f32 	%f1241, %f5381, %f1222, %f5380;
	ld.global.f32 	%f5382, [%rd49+12];
	fma.rn.f32 	%f5383, %f5382, %f1207, 0f00000000;
	ld.global.f32 	%f5384, [%rd49+76];
	fma.rn.f32 	%f5385, %f5384, %f1208, %f5383;
	ld.global.f32 	%f5386, [%rd49+140];
	fma.rn.f32 	%f5387, %f5386, %f1209, %f5385;
	ld.global.f32 	%f5388, [%rd49+204];
	fma.rn.f32 	%f5389, %f5388, %f1210, %f5387;
	ld.global.f32 	%f5390, [%rd49+268];
	fma.rn.f32 	%f5391, %f5390, %f1211, %f5389;
	ld.global.f32 	%f5392, [%rd49+332];
	fma.rn.f32 	%f5393, %f5392, %f1212, %f5391;
	ld.global.f32 	%f5394, [%rd49+396];
	fma.rn.f32 	%f5395, %f5394, %f1213, %f5393;
	ld.global.f32 	%f5396, [%rd49+460];
	fma.rn.f32 	%f5397, %f5396, %f1214, %f5395;
	ld.global.f32 	%f5398, [%rd49+524];
	fma.rn.f32 	%f5399, %f5398, %f1215, %f5397;
	ld.global.f32 	%f5400, [%rd49+588];
	fma.rn.f32 	%f5401, %f5400, %f1216, %f5399;
	ld.global.f32 	%f5402, [%rd49+652];
	fma.rn.f32 	%f5403, %f5402, %f1217, %f5401;
	ld.global.f32 	%f5404, [%rd49+716];
	fma.rn.f32 	%f5405, %f5404, %f1218, %f5403;
	ld.global.f32 	%f5406, [%rd49+780];
	fma.rn.f32 	%f5407, %f5406, %f1219, %f5405;
	ld.global.f32 	%f5408, [%rd49+844];
	fma.rn.f32 	%f5409, %f5408, %f1220, %f5407;
	ld.global.f32 	%f5410, [%rd49+908];
	fma.rn.f32 	%f5411, %f5410, %f1221, %f5409;
	ld.global.f32 	%f5412, [%rd49+972];
	fma.rn.f32 	%f1242, %f5412, %f1222, %f5411;
	ld.global.f32 	%f5413, [%rd49+16];
	fma.rn.f32 	%f5414, %f5413, %f1207, 0f00000000;
	ld.global.f32 	%f5415, [%rd49+80];
	fma.rn.f32 	%f5416, %f5415, %f1208, %f5414;
	ld.global.f32 	%f5417, [%rd49+144];
	fma.rn.f32 	%f5418, %f5417, %f1209, %f5416;
	ld.global.f32 	%f5419, [%rd49+208];
	fma.rn.f32 	%f5420, %f5419, %f1210, %f5418;
	ld.global.f32 	%f5421, [%rd49+272];
	fma.rn.f32 	%f5422, %f5421, %f1211, %f5420;
	ld.global.f32 	%f5423, [%rd49+336];
	fma.rn.f32 	%f5424, %f5423, %f1212, %f5422;
	ld.global.f32 	%f5425, [%rd49+400];
	fma.rn.f32 	%f5426, %f5425, %f1213, %f5424;
	ld.global.f32 	%f5427, [%rd49+464];
	fma.rn.f32 	%f5428, %f5427, %f1214, %f5426;
	ld.global.f32 	%f5429, [%rd49+528];
	fma.rn.f32 	%f5430, %f5429, %f1215, %f5428;
	ld.global.f32 	%f5431, [%rd49+592];
	fma.rn.f32 	%f5432, %f5431, %f1216, %f5430;
	ld.global.f32 	%f5433, [%rd49+656];
	fma.rn.f32 	%f5434, %f5433, %f1217, %f5432;
	ld.global.f32 	%f5435, [%rd49+720];
	fma.rn.f32 	%f5436, %f5435, %f1218, %f5434;
	ld.global.f32 	%f5437, [%rd49+784];
	fma.rn.f32 	%f5438, %f5437, %f1219, %f5436;
	ld.global.f32 	%f5439, [%rd49+848];
	fma.rn.f32 	%f5440, %f5439, %f1220, %f5438;
	ld.global.f32 	%f5441, [%rd49+912];
	fma.rn.f32 	%f5442, %f5441, %f1221, %f5440;
	ld.global.f32 	%f5443, [%rd49+976];
	fma.rn.f32 	%f1243, %f5443, %f1222, %f5442;
	ld.global.f32 	%f5444, [%rd49+20];
	fma.rn.f32 	%f5445, %f5444, %f1207, 0f00000000;
	ld.global.f32 	%f5446, [%rd49+84];
	fma.rn.f32 	%f5447, %f5446, %f1208, %f5445;
	ld.global.f32 	%f5448, [%rd49+148];
	fma.rn.f32 	%f5449, %f5448, %f1209, %f5447;
	ld.global.f32 	%f5450, [%rd49+212];
	fma.rn.f32 	%f5451, %f5450, %f1210, %f5449;
	ld.global.f32 	%f5452, [%rd49+276];
	fma.rn.f32 	%f5453, %f5452, %f1211, %f5451;
	ld.global.f32 	%f5454, [%rd49+340];
	fma.rn.f32 	%f5455, %f5454, %f1212, %f5453;
	ld.global.f32 	%f5456, [%rd49+404];
	fma.rn.f32 	%f5457, %f5456, %f1213, %f5455;
	ld.global.f32 	%f5458, [%rd49+468];
	fma.rn.f32 	%f5459, %f5458, %f1214, %f5457;
	ld.global.f32 	%f5460, [%rd49+532];
	fma.rn.f32 	%f5461, %f5460, %f1215, %f5459;
	ld.global.f32 	%f5462, [%rd49+596];
	fma.rn.f32 	%f5463, %f5462, %f1216, %f5461;
	ld.global.f32 	%f5464, [%rd49+660];
	fma.rn.f32 	%f5465, %f5464, %f1217, %f5463;
	ld.global.f32 	%f5466, [%rd49+724];
	fma.rn.f32 	%f5467, %f5466, %f1218, %f5465;
	ld.global.f32 	%f5468, [%rd49+788];
	fma.rn.f32 	%f5469, %f5468, %f1219, %f5467;
	ld.global.f32 	%f5470, [%rd49+852];
	fma.rn.f32 	%f5471, %f5470, %f1220, %f5469;
	ld.global.f32 	%f5472, [%rd49+916];
	fma.rn.f32 	%f5473, %f5472, %f1221, %f5471;
	ld.global.f32 	%f5474, [%rd49+980];
	fma.rn.f32 	%f1244, %f5474, %f1222, %f5473;
	ld.global.f32 	%f5475, [%rd49+24];
	fma.rn.f32 	%f5476, %f5475, %f1207, 0f00000000;
	ld.global.f32 	%f5477, [%rd49+88];
	fma.rn.f32 	%f5478, %f5477, %f1208, %f5476;
	ld.global.f32 	%f5479, [%rd49+152];
	fma.rn.f32 	%f5480, %f5479, %f1209, %f5478;
	ld.global.f32 	%f5481, [%rd49+216];
	fma.rn.f32 	%f5482, %f5481, %f1210, %f5480;
	ld.global.f32 	%f5483, [%rd49+280];
	fma.rn.f32 	%f5484, %f5483, %f1211, %f5482;
	ld.global.f32 	%f5485, [%rd49+344];
	fma.rn.f32 	%f5486, %f5485, %f1212, %f5484;
	ld.global.f32 	%f5487, [%rd49+408];
	fma.rn.f32 	%f5488, %f5487, %f1213, %f5486;
	ld.global.f32 	%f5489, [%rd49+472];
	fma.rn.f32 	%f5490, %f5489, %f1214, %f5488;
	ld.global.f32 	%f5491, [%rd49+536];
	fma.rn.f32 	%f5492, %f5491, %f1215, %f5490;
	ld.global.f32 	%f5493, [%rd49+600];
	fma.rn.f32 	%f5494, %f5493, %f1216, %f5492;
	ld.global.f32 	%f5495, [%rd49+664];
	fma.rn.f32 	%f5496, %f5495, %f1217, %f5494;
	ld.global.f32 	%f5497, [%rd49+728];
	fma.rn.f32 	%f5498, %f5497, %f1218, %f5496;
	ld.global.f32 	%f5499, [%rd49+792];
	fma.rn.f32 	%f5500, %f5499, %f1219, %f5498;
	ld.global.f32 	%f5501, [%rd49+856];
	fma.rn.f32 	%f5502, %f5501, %f1220, %f5500;
	ld.global.f32 	%f5503, [%rd49+920];
	fma.rn.f32 	%f5504, %f5503, %f1221, %f5502;
	ld.global.f32 	%f5505, [%rd49+984];
	fma.rn.f32 	%f1245, %f5505, %f1222, %f5504;
	ld.global.f32 	%f5506, [%rd49+28];
	fma.rn.f32 	%f5507, %f5506, %f1207, 0f00000000;
	ld.global.f32 	%f5508, [%rd49+92];
	fma.rn.f32 	%f5509, %f5508, %f1208, %f5507;
	ld.global.f32 	%f5510, [%rd49+156];
	fma.rn.f32 	%f5511, %f5510, %f1209, %f5509;
	ld.global.f32 	%f5512, [%rd49+220];
	fma.rn.f32 	%f5513, %f5512, %f1210, %f5511;
	ld.global.f32 	%f5514, [%rd49+284];
	fma.rn.f32 	%f5515, %f5514, %f1211, %f5513;
	ld.global.f32 	%f5516, [%rd49+348];
	fma.rn.f32 	%f5517, %f5516, %f1212, %f5515;
	ld.global.f32 	%f5518, [%rd49+412];
	fma.rn.f32 	%f5519, %f5518, %f1213, %f5517;
	ld.global.f32 	%f5520, [%rd49+476];
	fma.rn.f32 	%f5521, %f5520, %f1214, %f5519;
	ld.global.f32 	%f5522, [%rd49+540];
	fma.rn.f32 	%f5523, %f5522, %f1215, %f5521;
	ld.global.f32 	%f5524, [%rd49+604];
	fma.rn.f32 	%f5525, %f5524, %f1216, %f5523;
	ld.global.f32 	%f5526, [%rd49+668];
	fma.rn.f32 	%f5527, %f5526, %f1217, %f5525;
	ld.global.f32 	%f5528, [%rd49+732];
	fma.rn.f32 	%f5529, %f5528, %f1218, %f5527;
	ld.global.f32 	%f5530, [%rd49+796];
	fma.rn.f32 	%f5531, %f5530, %f1219, %f5529;
	ld.global.f32 	%f5532, [%rd49+860];
	fma.rn.f32 	%f5533, %f5532, %f1220, %f5531;
	ld.global.f32 	%f5534, [%rd49+924];
	fma.rn.f32 	%f5535, %f5534, %f1221, %f5533;
	ld.global.f32 	%f5536, [%rd49+988];
	fma.rn.f32 	%f1246, %f5536, %f1222, %f5535;
	ld.global.f32 	%f5537, [%rd49+32];
	fma.rn.f32 	%f5538, %f5537, %f1207, 0f00000000;
	ld.global.f32 	%f5539, [%rd49+96];
	fma.rn.f32 	%f5540, %f5539, %f1208, %f5538;
	ld.global.f32 	%f5541, [%rd49+160];
	fma.rn.f32 	%f5542, %f5541, %f1209, %f5540;
	ld.global.f32 	%f5543, [%rd49+224];
	fma.rn.f32 	%f5544, %f5543, %f1210, %f5542;
	ld.global.f32 	%f5545, [%rd49+288];
	fma.rn.f32 	%f5546, %f5545, %f1211, %f5544;
	ld.global.f32 	%f5547, [%rd49+352];
	fma.rn.f32 	%f5548, %f5547, %f1212, %f5546;
	ld.global.f32 	%f5549, [%rd49+416];
	fma.rn.f32 	%f5550, %f5549, %f1213, %f5548;
	ld.global.f32 	%f5551, [%rd49+480];
	fma.rn.f32 	%f5552, %f5551, %f1214, %f5550;
	ld.global.f32 	%f5553, [%rd49+544];
	fma.rn.f32 	%f5554, %f5553, %f1215, %f5552;
	ld.global.f32 	%f5555, [%rd49+608];
	fma.rn.f32 	%f5556, %f5555, %f1216, %f5554;
	ld.global.f32 	%f5557, [%rd49+672];
	fma.rn.f32 	%f5558, %f5557, %f1217, %f5556;
	ld.global.f32 	%f5559, [%rd49+736];
	fma.rn.f32 	%f5560, %f5559, %f1218, %f5558;
	ld.global.f32 	%f5561, [%rd49+800];
	fma.rn.f32 	%f5562, %f5561, %f1219, %f5560;
	ld.global.f32 	%f5563, [%rd49+864];
	fma.rn.f32 	%f5564, %f5563, %f1220, %f5562;
	ld.global.f32 	%f5565, [%rd49+928];
	fma.rn.f32 	%f5566, %f5565, %f1221, %f5564;
	ld.global.f32 	%f5567, [%rd49+992];
	fma.rn.f32 	%f1247, %f5567, %f1222, %f5566;
	ld.global.f32 	%f5568, [%rd49+36];
	fma.rn.f32 	%f5569, %f5568, %f1207, 0f00000000;
	ld.global.f32 	%f5570, [%rd49+100];
	fma.rn.f32 	%f5571, %f5570, %f1208, %f5569;
	ld.global.f32 	%f5572, [%rd49+164];
	fma.rn.f32 	%f5573, %f5572, %f1209, %f5571;
	ld.global.f32 	%f5574, [%rd49+228];
	fma.rn.f32 	%f5575, %f5574, %f1210, %f5573;
	ld.global.f32 	%f5576, [%rd49+292];
	fma.rn.f32 	%f5577, %f5576, %f1211, %f5575;
	ld.global.f32 	%f5578, [%rd49+356];
	fma.rn.f32 	%f5579, %f5578, %f1212, %f5577;
	ld.global.f32 	%f5580, [%rd49+420];
	fma.rn.f32 	%f5581, %f5580, %f1213, %f5579;
	ld.global.f32 	%f5582, [%rd49+484];
	fma.rn.f32 	%f5583, %f5582, %f1214, %f5581;
	ld.global.f32 	%f5584, [%rd49+548];
	fma.rn.f32 	%f5585, %f5584, %f1215, %f5583;
	ld.global.f32 	%f5586, [%rd49+612];
	fma.rn.f32 	%f5587, %f5586, %f1216, %f5585;
	ld.global.f32 	%f5588, [%rd49+676];
	fma.rn.f32 	%f5589, %f5588, %f1217, %f5587;
	ld.global.f32 	%f5590, [%rd49+740];
	fma.rn.f32 	%f5591, %f5590, %f1218, %f5589;
	ld.global.f32 	%f5592, [%rd49+804];
	fma.rn.f32 	%f5593, %f5592, %f1219, %f5591;
	ld.global.f32 	%f5594, [%rd49+868];
	fma.rn.f32 	%f5595, %f5594, %f1220, %f5593;
	ld.global.f32 	%f5596, [%rd49+932];
	fma.rn.f32 	%f5597, %f5596, %f1221, %f5595;
	ld.global.f32 	%f5598, [%rd49+996];
	fma.rn.f32 	%f1248, %f5598, %f1222, %f5597;
	ld.global.f32 	%f5599, [%rd49+40];
	fma.rn.f32 	%f5600, %f5599, %f1207, 0f00000000;
	ld.global.f32 	%f5601, [%rd49+104];
	fma.rn.f32 	%f5602, %f5601, %f1208, %f5600;
	ld.global.f32 	%f5603, [%rd49+168];
	fma.rn.f32 	%f5604, %f5603, %f1209, %f5602;
	ld.global.f32 	%f5605, [%rd49+232];
	fma.rn.f32 	%f5606, %f5605, %f1210, %f5604;
	ld.global.f32 	%f5607, [%rd49+296];
	fma.rn.f32 	%f5608, %f5607, %f1211, %f5606;
	ld.global.f32 	%f5609, [%rd49+360];
	fma.rn.f32 	%f5610, %f5609, %f1212, %f5608;
	ld.global.f32 	%f5611, [%rd49+424];
	fma.rn.f32 	%f5612, %f5611, %f1213, %f5610;
	ld.global.f32 	%f5613, [%rd49+488];
	fma.rn.f32 	%f5614, %f5613, %f1214, %f5612;
	ld.global.f32 	%f5615, [%rd49+552];
	fma.rn.f32 	%f5616, %f5615, %f1215, %f5614;
	ld.global.f32 	%f5617, [%rd49+616];
	fma.rn.f32 	%f5618, %f5617, %f1216, %f5616;
	ld.global.f32 	%f5619, [%rd49+680];
	fma.rn.f32 	%f5620, %f5619, %f1217, %f5618;
	ld.global.f32 	%f5621, [%rd49+744];
	fma.rn.f32 	%f5622, %f5621, %f1218, %f5620;
	ld.global.f32 	%f5623, [%rd49+808];
	fma.rn.f32 	%f5624, %f5623, %f1219, %f5622;
	ld.global.f32 	%f5625, [%rd49+872];
	fma.rn.f32 	%f5626, %f5625, %f1220, %f5624;
	ld.global.f32 	%f5627, [%rd49+936];
	fma.rn.f32 	%f5628, %f5627, %f1221, %f5626;
	ld.global.f32 	%f5629, [%rd49+1000];
	fma.rn.f32 	%f1249, %f5629, %f1222, %f5628;
	ld.global.f32 	%f5630, [%rd49+44];
	fma.rn.f32 	%f5631, %f5630, %f1207, 0f00000000;
	ld.global.f32 	%f5632, [%rd49+108];
	fma.rn.f32 	%f5633, %f5632, %f1208, %f5631;
	ld.global.f32 	%f5634, [%rd49+172];
	fma.rn.f32 	%f5635, %f5634, %f1209, %f5633;
	ld.global.f32 	%f5636, [%rd49+236];
	fma.rn.f32 	%f5637, %f5636, %f1210, %f5635;
	ld.global.f32 	%f5638, [%rd49+300];
	fma.rn.f32 	%f5639, %f5638, %f1211, %f5637;
	ld.global.f32 	%f5640, [%rd49+364];
	fma.rn.f32 	%f5641, %f5640, %f1212, %f5639;
	ld.global.f32 	%f5642, [%rd49+428];
	fma.rn.f32 	%f5643, %f5642, %f1213, %f5641;
	ld.global.f32 	%f5644, [%rd49+492];
	fma.rn.f32 	%f5645, %f5644, %f1214, %f5643;
	ld.global.f32 	%f5646, [%rd49+556];
	fma.rn.f32 	%f5647, %f5646, %f1215, %f5645;
	ld.global.f32 	%f5648, [%rd49+620];
	fma.rn.f32 	%f5649, %f5648, %f1216, %f5647;
	ld.global.f32 	%f5650, [%rd49+684];
	fma.rn.f32 	%f5651, %f5650, %f1217, %f5649;
	ld.global.f32 	%f5652, [%rd49+748];
	fma.rn.f32 	%f5653, %f5652, %f1218, %f5651;
	ld.global.f32 	%f5654, [%rd49+812];
	fma.rn.f32 	%f5655, %f5654, %f1219, %f5653;
	ld.global.f32 	%f5656, [%rd49+876];
	fma.rn.f32 	%f5657, %f5656, %f1220, %f5655;
	ld.global.f32 	%f5658, [%rd49+940];
	fma.rn.f32 	%f5659, %f5658, %f1221, %f5657;
	ld.global.f32 	%f5660, [%rd49+1004];
	fma.rn.f32 	%f1250, %f5660, %f1222, %f5659;
	ld.global.f32 	%f5661, [%rd49+48];
	fma.rn.f32 	%f5662, %f5661, %f1207, 0f00000000;
	ld.global.f32 	%f5663, [%rd49+112];
	fma.rn.f32 	%f5664, %f5663, %f1208, %f5662;
	ld.global.f32 	%f5665, [%rd49+176];
	fma.rn.f32 	%f5666, %f5665, %f1209, %f5664;
	ld.global.f32 	%f5667, [%rd49+240];
	fma.rn.f32 	%f5668, %f5667, %f1210, %f5666;
	ld.global.f32 	%f5669, [%rd49+304];
	fma.rn.f32 	%f5670, %f5669, %f1211, %f5668;
	ld.global.f32 	%f5671, [%rd49+368];
	fma.rn.f32 	%f5672, %f5671, %f1212, %f5670;
	ld.global.f32 	%f5673, [%rd49+432];
	fma.rn.f32 	%f5674, %f5673, %f1213, %f5672;
	ld.global.f32 	%f5675, [%rd49+496];
	fma.rn.f32 	%f5676, %f5675, %f1214, %f5674;
	ld.global.f32 	%f5677, [%rd49+560];
	fma.rn.f32 	%f5678, %f5677, %f1215, %f5676;
	ld.global.f32 	%f5679, [%rd49+624];
	fma.rn.f32 	%f5680, %f5679, %f1216, %f5678;
	ld.global.f32 	%f5681, [%rd49+688];
	fma.rn.f32 	%f5682, %f5681, %f1217, %f5680;
	ld.global.f32 	%f5683, [%rd49+752];
	fma.rn.f32 	%f5684, %f5683, %f1218, %f5682;
	ld.global.f32 	%f5685, [%rd49+816];
	fma.rn.f32 	%f5686, %f5685, %f1219, %f5684;
	ld.global.f32 	%f5687, [%rd49+880];
	fma.rn.f32 	%f5688, %f5687, %f1220, %f5686;
	ld.global.f32 	%f5689, [%rd49+944];
	fma.rn.f32 	%f5690, %f5689, %f1221, %f5688;
	ld.global.f32 	%f5691, [%rd49+1008];
	fma.rn.f32 	%f1251, %f5691, %f1222, %f5690;
	ld.global.f32 	%f5692, [%rd49+52];
	fma.rn.f32 	%f5693, %f5692, %f1207, 0f00000000;
	ld.global.f32 	%f5694, [%rd49+116];
	fma.rn.f32 	%f5695, %f5694, %f1208, %f5693;
	ld.global.f32 	%f5696, [%rd49+180];
	fma.rn.f32 	%f5697, %f5696, %f1209, %f5695;
	ld.global.f32 	%f5698, [%rd49+244];
	fma.rn.f32 	%f5699, %f5698, %f1210, %f5697;
	ld.global.f32 	%f5700, [%rd49+308];
	fma.rn.f32 	%f5701, %f5700, %f1211, %f5699;
	ld.global.f32 	%f5702, [%rd49+372];
	fma.rn.f32 	%f5703, %f5702, %f1212, %f5701;
	ld.global.f32 	%f5704, [%rd49+436];
	fma.rn.f32 	%f5705, %f5704, %f1213, %f5703;
	ld.global.f32 	%f5706, [%rd49+500];
	fma.rn.f32 	%f5707, %f5706, %f1214, %f5705;
	ld.global.f32 	%f5708, [%rd49+564];
	fma.rn.f32 	%f5709, %f5708, %f1215, %f5707;
	ld.global.f32 	%f5710, [%rd49+628];
	fma.rn.f32 	%f5711, %f5710, %f1216, %f5709;
	ld.global.f32 	%f5712, [%rd49+692];
	fma.rn.f32 	%f5713, %f5712, %f1217, %f5711;
	ld.global.f32 	%f5714, [%rd49+756];
	fma.rn.f32 	%f5715, %f5714, %f1218, %f5713;
	ld.global.f32 	%f5716, [%rd49+820];
	fma.rn.f32 	%f5717, %f5716, %f1219, %f5715;
	ld.global.f32 	%f5718, [%rd49+884];
	fma.rn.f32 	%f5719, %f5718, %f1220, %f5717;
	ld.global.f32 	%f5720, [%rd49+948];
	fma.rn.f32 	%f5721, %f5720, %f1221, %f5719;
	ld.global.f32 	%f5722, [%rd49+1012];
	fma.rn.f32 	%f1252, %f5722, %f1222, %f5721;
	ld.global.f32 	%f5723, [%rd49+56];
	fma.rn.f32 	%f5724, %f5723, %f1207, 0f00000000;
	ld.global.f32 	%f5725, [%rd49+120];
	fma.rn.f32 	%f5726, %f5725, %f1208, %f5724;
	ld.global.f32 	%f5727, [%rd49+184];
	fma.rn.f32 	%f5728, %f5727, %f1209, %f5726;
	ld.global.f32 	%f5729, [%rd49+248];
	fma.rn.f32 	%f5730, %f5729, %f1210, %f5728;
	ld.global.f32 	%f5731, [%rd49+312];
	fma.rn.f32 	%f5732, %f5731, %f1211, %f5730;
	ld.global.f32 	%f5733, [%rd49+376];
	fma.rn.f32 	%f5734, %f5733, %f1212, %f5732;
	ld.global.f32 	%f5735, [%rd49+440];
	fma.rn.f32 	%f5736, %f5735, %f1213, %f5734;
	ld.global.f32 	%f5737, [%rd49+504];
	fma.rn.f32 	%f5738, %f5737, %f1214, %f5736;
	ld.global.f32 	%f5739, [%rd49+568];
	fma.rn.f32 	%f5740, %f5739, %f1215, %f5738;
	ld.global.f32 	%f5741, [%rd49+632];
	fma.rn.f32 	%f5742, %f5741, %f1216, %f5740;
	ld.global.f32 	%f5743, [%rd49+696];
	fma.rn.f32 	%f5744, %f5743, %f1217, %f5742;
	ld.global.f32 	%f5745, [%rd49+760];
	fma.rn.f32 	%f5746, %f5745, %f1218, %f5744;
	ld.global.f32 	%f5747, [%rd49+824];
	fma.rn.f32 	%f5748, %f5747, %f1219, %f5746;
	ld.global.f32 	%f5749, [%rd49+888];
	fma.rn.f32 	%f5750, %f5749, %f1220, %f5748;
	ld.global.f32 	%f5751, [%rd49+952];
	fma.rn.f32 	%f5752, %f5751, %f1221, %f5750;
	ld.global.f32 	%f5753, [%rd49+1016];
	fma.rn.f32 	%f1253, %f5753, %f1222, %f5752;
	ld.global.f32 	%f5754, [%rd49+60];
	fma.rn.f32 	%f5755, %f5754, %f1207, 0f00000000;
	ld.global.f32 	%f5756, [%rd49+124];
	fma.rn.f32 	%f5757, %f5756, %f1208, %f5755;
	ld.global.f32 	%f5758, [%rd49+188];
	fma.rn.f32 	%f5759, %f5758, %f1209, %f5757;
	ld.global.f32 	%f5760, [%rd49+252];
	fma.rn.f32 	%f5761, %f5760, %f1210, %f5759;
	ld.global.f32 	%f5762, [%rd49+316];
	fma.rn.f32 	%f5763, %f5762, %f1211, %f5761;
	ld.global.f32 	%f5764, [%rd49+380];
	fma.rn.f32 	%f5765, %f5764, %f1212, %f5763;
	ld.global.f32 	%f5766, [%rd49+444];
	fma.rn.f32 	%f5767, %f5766, %f1213, %f5765;
	ld.global.f32 	%f5768, [%rd49+508];
	fma.rn.f32 	%f5769, %f5768, %f1214, %f5767;
	ld.global.f32 	%f5770, [%rd49+572];
	fma.rn.f32 	%f5771, %f5770, %f1215, %f5769;
	ld.global.f32 	%f5772, [%rd49+636];
	fma.rn.f32 	%f5773, %f5772, %f1216, %f5771;
	ld.global.f32 	%f5774, [%rd49+700];
	fma.rn.f32 	%f5775, %f5774, %f1217, %f5773;
	ld.global.f32 	%f5776, [%rd49+764];
	fma.rn.f32 	%f5777, %f5776, %f1218, %f5775;
	ld.global.f32 	%f5778, [%rd49+828];
	fma.rn.f32 	%f5779, %f5778, %f1219, %f5777;
	ld.global.f32 	%f5780, [%rd49+892];
	fma.rn.f32 	%f5781, %f5780, %f1220, %f5779;
	ld.global.f32 	%f5782, [%rd49+956];
	fma.rn.f32 	%f5783, %f5782, %f1221, %f5781;
	ld.global.f32 	%f5784, [%rd49+1020];
	fma.rn.f32 	%f1254, %f5784, %f1222, %f5783;
	mov.f32 	%f5785, 0f00000000;
	st.local.v4.f32 	[%rd29], {%f5785, %f5785, %f5785, %f5785};
	st.local.v4.f32 	[%rd29+16], {%f5785, %f5785, %f5785, %f5785};
	st.local.v4.f32 	[%rd29+32], {%f5785, %f5785, %f5785, %f5785};
	st.local.v4.f32 	[%rd29+48], {%f5785, %f5785, %f5785, %f5785};
	mul.wide.u32 	%rd954, %r139, 128;
	add.s64 	%rd72, %rd12, %rd954;
	and.b32  	%r171, %r736, 1;
	setp.eq.s32 	%p343, %r134, 0;
	mov.b64 	%rd1213, 0;
	@%p343 bra 	$L__BB0_260;
	and.b32  	%r172, %r736, -2;
	mov.b32 	%r752, 0;
$L__BB0_258:
	mul.wide.u32 	%rd955, %r752, 64;
	add.s64 	%rd956, %rd11, %rd955;
	ld.local.v4.f32 	{%f5786, %f5787, %f5788, %f5789}, [%rd956];
	fma.rn.f32 	%f5790, %f1239, %f5786, 0f00000000;
	fma.rn.f32 	%f5791, %f1240, %f5787, %f5790;
	fma.rn.f32 	%f5792, %f1241, %f5788, %f5791;
	fma.rn.f32 	%f5793, %f1242, %f5789, %f5792;
	mul.wide.u32 	%rd957, %r752, 4;
	add.s64 	%rd958, %rd30, %rd957;
	add.s64 	%rd959, %rd72, %rd957;
	add.s64 	%rd960, %rd22, %rd955;
	ld.local.v2.f32 	{%f5794, %f5795}, [%rd959];
	ld.local.v4.f32 	{%f5796, %f5797, %f5798, %f5799}, [%rd960];
	fma.rn.f32 	%f5800, %f5794, %f1239, %f5796;
	fma.rn.f32 	%f5801, %f5794, %f1240, %f5797;
	fma.rn.f32 	%f5802, %f5794, %f1241, %f5798;
	fma.rn.f32 	%f5803, %f5794, %f1242, %f5799;
	st.local.v4.f32 	[%rd960], {%f5800, %f5801, %f5802, %f5803};
	ld.local.v4.f32 	{%f5804, %f5805, %f5806, %f5807}, [%rd956+64];
	fma.rn.f32 	%f5808, %f1239, %f5804, 0f00000000;
	fma.rn.f32 	%f5809, %f1240, %f5805, %f5808;
	fma.rn.f32 	%f5810, %f1241, %f5806, %f5809;
	fma.rn.f32 	%f5811, %f1242, %f5807, %f5810;
	st.local.v2.f32 	[%rd958], {%f5793, %f5811};
	ld.local.v4.f32 	{%f5812, %f5813, %f5814, %f5815}, [%rd960+64];
	fma.rn.f32 	%f5816, %f5795, %f1239, %f5812;
	fma.rn.f32 	%f5817, %f5795, %f1240, %f5813;
	fma.rn.f32 	%f5818, %f5795, %f1241, %f5814;
	fma.rn.f32 	%f5819, %f5795, %f1242, %f5815;
	st.local.v4.f32 	[%rd960+64], {%f5816, %f5817, %f5818, %f5819};
	add.s32 	%r752, %r752, 2;
	setp.ne.s32 	%p344, %r752, %r172;
	@%p344 bra 	$L__BB0_258;
	cvt.u64.u32 	%rd1213, %r172;
$L__BB0_260:
	setp.eq.s32 	%p345, %r171, 0;
	@%p345 bra 	$L__BB0_262;
	shl.b64 	%rd961, %rd1213, 6;
	add.s64 	%rd962, %rd11, %rd961;
	ld.local.v4.f32 	{%f5820, %f5821, %f5822, %f5823}, [%rd962];
	fma.rn.f32 	%f5824, %f1239, %f5820, 0f00000000;
	fma.rn.f32 	%f5825, %f1240, %f5821, %f5824;
	fma.rn.f32 	%f5826, %f1241, %f5822, %f5825;
	fma.rn.f32 	%f5827, %f1242, %f5823, %f5826;
	shl.b64 	%rd963, %rd1213, 2;
	add.s64 	%rd964, %rd30, %rd963;
	st.local.f32 	[%rd964], %f5827;
	add.s64 	%rd965, %rd72, %rd963;
	add.s64 	%rd966, %rd22, %rd961;
	ld.local.f32 	%f5828, [%rd965];
	ld.local.v4.f32 	{%f5829, %f5830, %f5831, %f5832}, [%rd966];
	fma.rn.f32 	%f5833, %f5828, %f1239, %f5829;
	fma.rn.f32 	%f5834, %f5828, %f1240, %f5830;
	fma.rn.f32 	%f5835, %f5828, %f1241, %f5831;
	fma.rn.f32 	%f5836, %f5828, %f1242, %f5832;
	st.local.v4.f32 	[%rd966], {%f5833, %f5834, %f5835, %f5836};
$L__BB0_262:
	and.b32  	%r175, %r736, 15;
	setp.lt.u32 	%p346, %r134, 15;
	mov.f32 	%f10582, 0f00000000;
	mov.b32 	%r755, 0;
	@%p346 bra 	$L__BB0_265;
	and.b32  	%r755, %r736, -16;
	mov.f32 	%f10582, 0f00000000;
	mov.b32 	%r753, 0;
$L__BB0_264:
	.pragma "nounroll";
	mul.wide.u32 	%rd967, %r753, 4;
	add.s64 	%rd968, %rd30, %rd967;
	ld.local.v4.f32 	{%f5840, %f5841, %f5842, %f5843}, [%rd968];
	add.s64 	%rd969, %rd72, %rd967;
	ld.local.v4.f32 	{%f5844, %f5845, %f5846, %f5847}, [%rd969];
	fma.rn.f32 	%f5848, %f5840, %f5844, %f10582;
	fma.rn.f32 	%f5849, %f5841, %f5845, %f5848;
	fma.rn.f32 	%f5850, %f5842, %f5846, %f5849;
	fma.rn.f32 	%f5851, %f5843, %f5847, %f5850;
	ld.local.v4.f32 	{%f5852, %f5853, %f5854, %f5855}, [%rd968+16];
	ld.local.v4.f32 	{%f5856, %f5857, %f5858, %f5859}, [%rd969+16];
	fma.rn.f32 	%f5860, %f5852, %f5856, %f5851;
	fma.rn.f32 	%f5861, %f5853, %f5857, %f5860;
	fma.rn.f32 	%f5862, %f5854, %f5858, %f5861;
	fma.rn.f32 	%f5863, %f5855, %f5859, %f5862;
	ld.local.v4.f32 	{%f5864, %f5865, %f5866, %f5867}, [%rd968+32];
	ld.local.v4.f32 	{%f5868, %f5869, %f5870, %f5871}, [%rd969+32];
	fma.rn.f32 	%f5872, %f5864, %f5868, %f5863;
	fma.rn.f32 	%f5873, %f5865, %f5869, %f5872;
	fma.rn.f32 	%f5874, %f5866, %f5870, %f5873;
	fma.rn.f32 	%f5875, %f5867, %f5871, %f5874;
	ld.local.v4.f32 	{%f5876, %f5877, %f5878, %f5879}, [%rd968+48];
	ld.local.v4.f32 	{%f5880, %f5881, %f5882, %f5883}, [%rd969+48];
	fma.rn.f32 	%f5884, %f5876, %f5880, %f5875;
	fma.rn.f32 	%f5885, %f5877, %f5881, %f5884;
	fma.rn.f32 	%f5886, %f5878, %f5882, %f5885;
	fma.rn.f32 	%f10582, %f5879, %f5883, %f5886;
	add.s32 	%r753, %r753, 16;
	setp.ne.s32 	%p347, %r753, %r755;
	@%p347 bra 	$L__BB0_264;
$L__BB0_265:
	setp.eq.s32 	%p348, %r175, 0;
	@%p348 bra 	$L__BB0_275;
	setp.lt.u32 	%p349, %r138, 7;
	@%p349 bra 	$L__BB0_268;
	mul.wide.u32 	%rd970, %r755, 4;
	add.s64 	%rd971, %rd30, %rd970;
	ld.local.f32 	%f5888, [%rd971];
	add.s64 	%rd972, %rd72, %rd970;
	ld.local.f32 	%f5889, [%rd972];
	fma.rn.f32 	%f5890, %f5888, %f5889, %f10582;
	ld.local.f32 	%f5891, [%rd971+4];
	ld.local.f32 	%f5892, [%rd972+4];
	fma.rn.f32 	%f5893, %f5891, %f5892, %f5890;
	ld.local.f32 	%f5894, [%rd971+8];
	ld.local.f32 	%f5895, [%rd972+8];
	fma.rn.f32 	%f5896, %f5894, %f5895, %f5893;
	ld.local.f32 	%f5897, [%rd971+12];
	ld.local.f32 	%f5898, [%rd972+12];
	fma.rn.f32 	%f5899, %f5897, %f5898, %f5896;
	ld.local.f32 	%f5900, [%rd971+16];
	ld.local.f32 	%f5901, [%rd972+16];
	fma.rn.f32 	%f5902, %f5900, %f5901, %f5899;
	ld.local.f32 	%f5903, [%rd971+20];
	ld.local.f32 	%f5904, [%rd972+20];
	fma.rn.f32 	%f5905, %f5903, %f5904, %f5902;
	ld.local.f32 	%f5906, [%rd971+24];
	ld.local.f32 	%f5907, [%rd972+24];
	fma.rn.f32 	%f5908, %f5906, %f5907, %f5905;
	ld.local.f32 	%f5909, [%rd971+28];
	ld.local.f32 	%f5910, [%rd972+28];
	fma.rn.f32 	%f10582, %f5909, %f5910, %f5908;
	add.s32 	%r755, %r755, 8;
$L__BB0_268:
	and.b32  	%r618, %r137, 7;
	setp.eq.s32 	%p350, %r618, 0;
	@%p350 bra 	$L__BB0_275;
	and.b32  	%r182, %r135, 3;
	setp.lt.u32 	%p351, %r136, 3;
	@%p351 bra 	$L__BB0_271;
	mul.wide.u32 	%rd973, %r755, 4;
	add.s64 	%rd974, %rd30, %rd973;
	ld.local.f32 	%f5912, [%rd974];
	add.s64 	%rd975, %rd72, %rd973;
	ld.local.f32 	%f5913, [%rd975];
	fma.rn.f32 	%f5914, %f5912, %f5913, %f10582;
	ld.local.f32 	%f5915, [%rd974+4];
	ld.local.f32 	%f5916, [%rd975+4];
	fma.rn.f32 	%f5917, %f5915, %f5916, %f5914;
	ld.local.f32 	%f5918, [%rd974+8];
	ld.local.f32 	%f5919, [%rd975+8];
	fma.rn.f32 	%f5920, %f5918, %f5919, %f5917;
	ld.local.f32 	%f5921, [%rd974+12];
	ld.local.f32 	%f5922, [%rd975+12];
	fma.rn.f32 	%f10582, %f5921, %f5922, %f5920;
	add.s32 	%r755, %r755, 4;
$L__BB0_271:
	setp.eq.s32 	%p352, %r182, 0;
	@%p352 bra 	$L__BB0_275;
	mul.wide.u32 	%rd976, %r755, 4;
	add.s64 	%rd75, %rd30, %rd976;
	ld.local.f32 	%f5923, [%rd75];
	add.s64 	%rd76, %rd72, %rd976;
	ld.local.f32 	%f5924, [%rd76];
	fma.rn.f32 	%f10582, %f5923, %f5924, %f10582;
	setp.eq.s32 	%p353, %r182, 1;
	@%p353 bra 	$L__BB0_275;
	ld.local.f32 	%f5925, [%rd75+4];
	ld.local.f32 	%f5926, [%rd76+4];
	fma.rn.f32 	%f10582, %f5925, %f5926, %f10582;
	setp.eq.s32 	%p354, %r182, 2;
	@%p354 bra 	$L__BB0_275;
	ld.local.f32 	%f5927, [%rd75+8];
	ld.local.f32 	%f5928, [%rd76+8];
	fma.rn.f32 	%f10582, %f5927, %f5928, %f10582;
$L__BB0_275:
	shl.b64 	%rd978, %rd71, 6;
	add.s64 	%rd77, %rd9, %rd978;
	setp.eq.s32 	%p355, %r134, 0;
	mov.b64 	%rd1214, 0;
	mov.f32 	%f10591, 0f00000000;
	mov.f32 	%f10592, %f10591;
	mov.f32 	%f10593, %f10591;
	mov.f32 	%f10594, %f10591;
	@%p355 bra 	$L__BB0_279;
	and.b32  	%r185, %r736, -2;
	ld.local.v4.f32 	{%f1269, %f1270, %f1271, %f1272}, [%rd77];
	mov.b32 	%r757, 0;
	mov.f32 	%f10591, 0f00000000;
$L__BB0_277:
	mul.wide.u32 	%rd979, %r757, 4;
	add.s64 	%rd980, %rd72, %rd979;
	ld.local.v2.f32 	{%f5931, %f5932}, [%rd980];
	add.s64 	%rd981, %rd30, %rd979;
	ld.local.v2.f32 	{%f5933, %f5934}, [%rd981];
	sub.f32 	%f5935, %f5933, %f10582;
	mul.f32 	%f5936, %f5931, %f5935;
	mul.wide.u32 	%rd982, %r757, 64;
	add.s64 	%rd983, %rd10, %rd982;
	add.s64 	%rd984, %rd21, %rd982;
	ld.local.v4.f32 	{%f5937, %f5938, %f5939, %f5940}, [%rd983];
	mul.f32 	%f5941, %f5936, %f5937;
	fma.rn.f32 	%f5942, %f5941, 0f3F000000, %f10594;
	mul.f32 	%f5943, %f5936, %f1269;
	ld.local.v4.f32 	{%f5944, %f5945, %f5946, %f5947}, [%rd984];
	fma.rn.f32 	%f5948, %f5943, 0f3F000000, %f5944;
	mul.f32 	%f5949, %f5936, %f5938;
	fma.rn.f32 	%f5950, %f5949, 0f3F000000, %f10593;
	mul.f32 	%f5951, %f5936, %f1270;
	fma.rn.f32 	%f5952, %f5951, 0f3F000000, %f5945;
	mul.f32 	%f5953, %f5936, %f5939;
	fma.rn.f32 	%f5954, %f5953, 0f3F000000, %f10592;
	mul.f32 	%f5955, %f5936, %f1271;
	fma.rn.f32 	%f5956, %f5955, 0f3F000000, %f5946;
	mul.f32 	%f5957, %f5936, %f5940;
	fma.rn.f32 	%f5958, %f5957, 0f3F000000, %f10591;
	mul.f32 	%f5959, %f5936, %f1272;
	fma.rn.f32 	%f5960, %f5959, 0f3F000000, %f5947;
	st.local.v4.f32 	[%rd984], {%f5948, %f5952, %f5956, %f5960};
	sub.f32 	%f5961, %f5934, %f10582;
	mul.f32 	%f5962, %f5932, %f5961;
	ld.local.v4.f32 	{%f5963, %f5964, %f5965, %f5966}, [%rd983+64];
	mul.f32 	%f5967, %f5962, %f5963;
	fma.rn.f32 	%f10594, %f5967, 0f3F000000, %f5942;
	mul.f32 	%f5968, %f5962, %f1269;
	ld.local.v4.f32 	{%f5969, %f5970, %f5971, %f5972}, [%rd984+64];
	fma.rn.f32 	%f5973, %f5968, 0f3F000000, %f5969;
	mul.f32 	%f5974, %f5962, %f5964;
	fma.rn.f32 	%f10593, %f5974, 0f3F000000, %f5950;
	mul.f32 	%f5975, %f5962, %f1270;
	fma.rn.f32 	%f5976, %f5975, 0f3F000000, %f5970;
	mul.f32 	%f5977, %f5962, %f5965;
	fma.rn.f32 	%f10592, %f5977, 0f3F000000, %f5954;
	mul.f32 	%f5978, %f5962, %f1271;
	fma.rn.f32 	%f5979, %f5978, 0f3F000000, %f5971;
	mul.f32 	%f5980, %f5962, %f5966;
	fma.rn.f32 	%f10591, %f5980, 0f3F000000, %f5958;
	mul.f32 	%f5981, %f5962, %f1272;
	fma.rn.f32 	%f5982, %f5981, 0f3F000000, %f5972;
	st.local.v4.f32 	[%rd984+64], {%f5973, %f5976, %f5979, %f5982};
	add.s32 	%r757, %r757, 2;
	setp.ne.s32 	%p356, %r757, %r185;
	@%p356 bra 	$L__BB0_277;
	st.local.v4.f32 	[%rd29], {%f10594, %f10593, %f10592, %f10591};
	cvt.u64.u32 	%rd1214, %r185;
$L__BB0_279:
	setp.eq.s32 	%p357, %r171, 0;
	@%p357 bra 	$L__BB0_281;
	shl.b64 	%rd985, %rd1214, 2;
	add.s64 	%rd986, %rd72, %rd985;
	ld.local.f32 	%f5983, [%rd986];
	add.s64 	%rd987, %rd30, %rd985;
	ld.local.f32 	%f5984, [%rd987];
	sub.f32 	%f5985, %f5984, %f10582;
	mul.f32 	%f5986, %f5983, %f5985;
	shl.b64 	%rd988, %rd1214, 6;
	add.s64 	%rd989, %rd10, %rd988;
	add.s64 	%rd990, %rd21, %rd988;
	ld.local.v4.f32 	{%f5987, %f5988, %f5989, %f5990}, [%rd989];
	mul.f32 	%f5991, %f5986, %f5987;
	fma.rn.f32 	%f10594, %f5991, 0f3F000000, %f10594;
	ld.local.v4.f32 	{%f5992, %f5993, %f5994, %f5995}, [%rd77];
	mul.f32 	%f5996, %f5986, %f5992;
	ld.local.v4.f32 	{%f5997, %f5998, %f5999, %f6000}, [%rd990];
	fma.rn.f32 	%f6001, %f5996, 0f3F000000, %f5997;
	mul.f32 	%f6002, %f5986, %f5988;
	fma.rn.f32 	%f10593, %f6002, 0f3F000000, %f10593;
	mul.f32 	%f6003, %f5986, %f5993;
	fma.rn.f32 	%f6004, %f6003, 0f3F000000, %f5998;
	mul.f32 	%f6005, %f5986, %f5989;
	fma.rn.f32 	%f10592, %f6005, 0f3F000000, %f10592;
	mul.f32 	%f6006, %f5986, %f5994;
	fma.rn.f32 	%f6007, %f6006, 0f3F000000, %f5999;
	mul.f32 	%f6008, %f5986, %f5990;
	fma.rn.f32 	%f10591, %f6008, 0f3F000000, %f10591;
	st.local.v4.f32 	[%rd29], {%f10594, %f10593, %f10592, %f10591};
	mul.f32 	%f6009, %f5986, %f5995;
	fma.rn.f32 	%f6010, %f6009, 0f3F000000, %f6000;
	st.local.v4.f32 	[%rd990], {%f6001, %f6004, %f6007, %f6010};
$L__BB0_281:
	setp.eq.s32 	%p358, %r134, 0;
	mov.b64 	%rd1215, 0;
	@%p358 bra 	$L__BB0_285;
	and.b32  	%r188, %r736, -2;
	mov.b32 	%r758, 0;
$L__BB0_283:
	mul.wide.u32 	%rd992, %r758, 64;
	add.s64 	%rd993, %rd11, %rd992;
	ld.local.v4.f32 	{%f6011, %f6012, %f6013, %f6014}, [%rd993+16];
	fma.rn.f32 	%f6015, %f1243, %f6011, 0f00000000;
	fma.rn.f32 	%f6016, %f1244, %f6012, %f6015;
	fma.rn.f32 	%f6017, %f1245, %f6013, %f6016;
	fma.rn.f32 	%f6018, %f1246, %f6014, %f6017;
	mul.wide.u32 	%rd994, %r758, 4;
	add.s64 	%rd995, %rd30, %rd994;
	add.s64 	%rd996, %rd72, %rd994;
	ld.local.v2.f32 	{%f6019, %f6020}, [%rd996+32];
	add.s64 	%rd997, %rd22, %rd992;
	ld.local.v4.f32 	{%f6021, %f6022, %f6023, %f6024}, [%rd997+16];
	fma.rn.f32 	%f6025, %f6019, %f1243, %f6021;
	fma.rn.f32 	%f6026, %f6019, %f1244, %f6022;
	fma.rn.f32 	%f6027, %f6019, %f1245, %f6023;
	fma.rn.f32 	%f6028, %f6019, %f1246, %f6024;
	st.local.v4.f32 	[%rd997+16], {%f6025, %f6026, %f6027, %f6028};
	ld.local.v4.f32 	{%f6029, %f6030, %f6031, %f6032}, [%rd993+80];
	fma.rn.f32 	%f6033, %f1243, %f6029, 0f00000000;
	fma.rn.f32 	%f6034, %f1244, %f6030, %f6033;
	fma.rn.f32 	%f6035, %f1245, %f6031, %f6034;
	fma.rn.f32 	%f6036, %f1246, %f6032, %f6035;
	st.local.v2.f32 	[%rd995], {%f6018, %f6036};
	ld.local.v4.f32 	{%f6037, %f6038, %f6039, %f6040}, [%rd997+80];
	fma.rn.f32 	%f6041, %f6020, %f1243, %f6037;
	fma.rn.f32 	%f6042, %f6020, %f1244, %f6038;
	fma.rn.f32 	%f6043, %f6020, %f1245, %f6039;
	fma.rn.f32 	%f6044, %f6020, %f1246, %f6040;
	st.local.v4.f32 	[%rd997+80], {%f6041, %f6042, %f6043, %f6044};
	add.s32 	%r758, %r758, 2;
	setp.ne.s32 	%p359, %r758, %r188;
	@%p359 bra 	$L__BB0_283;
	cvt.u64.u32 	%rd1215, %r188;
$L__BB0_285:
	setp.eq.s32 	%p360, %r171, 0;
	@%p360 bra 	$L__BB0_287;
	shl.b64 	%rd998, %rd1215, 6;
	add.s64 	%rd999, %rd11, %rd998;
	ld.local.v4.f32 	{%f6045, %f6046, %f6047, %f6048}, [%rd999+16];
	fma.rn.f32 	%f6049, %f1243, %f6045, 0f00000000;
	fma.rn.f32 	%f6050, %f1244, %f6046, %f6049;
	fma.rn.f32 	%f6051, %f1245, %f6047, %f6050;
	fma.rn.f32 	%f6052, %f1246, %f6048, %f6051;
	shl.b64 	%rd1000, %rd1215, 2;
	add.s64 	%rd1001, %rd30, %rd1000;
	st.local.f32 	[%rd1001], %f6052;
	add.s64 	%rd1002, %rd72, %rd1000;
	ld.local.f32 	%f6053, [%rd1002+32];
	add.s64 	%rd1003, %rd22, %rd998;
	ld.local.v4.f32 	{%f6054, %f6055, %f6056, %f6057}, [%rd1003+16];
	fma.rn.f32 	%f6058, %f6053, %f1243, %f6054;
	fma.rn.f32 	%f6059, %f6053, %f1244, %f6055;
	fma.rn.f32 	%f6060, %f6053, %f1245, %f6056;
	fma.rn.f32 	%f6061, %f6053, %f1246, %f6057;
	st.local.v4.f32 	[%rd1003+16], {%f6058, %f6059, %f6060, %f6061};
$L__BB0_287:
	setp.lt.u32 	%p361, %r134, 15;
	mov.f32 	%f10602, 0f00000000;
	mov.b32 	%r761, 0;
	@%p361 bra 	$L__BB0_290;
	and.b32  	%r761, %r736, -16;
	mov.f32 	%f10602, 0f00000000;
	mov.b32 	%r759, 0;
$L__BB0_289:
	.pragma "nounroll";
	mul.wide.u32 	%rd1004, %r759, 4;
	add.s64 	%rd1005, %rd30, %rd1004;
	ld.local.v4.f32 	{%f6065, %f6066, %f6067, %f6068}, [%rd1005];
	add.s64 	%rd1006, %rd72, %rd1004;
	ld.local.v4.f32 	{%f6069, %f6070, %f6071, %f6072}, [%rd1006+32];
	fma.rn.f32 	%f6073, %f6065, %f6069, %f10602;
	fma.rn.f32 	%f6074, %f6066, %f6070, %f6073;
	fma.rn.f32 	%f6075, %f6067, %f6071, %f6074;
	fma.rn.f32 	%f6076, %f6068, %f6072, %f6075;
	ld.local.v4.f32 	{%f6077, %f6078, %f6079, %f6080}, [%rd1005+16];
	ld.local.v4.f32 	{%f6081, %f6082, %f6083, %f6084}, [%rd1006+48];
	fma.rn.f32 	%f6085, %f6077, %f6081, %f6076;
	fma.rn.f32 	%f6086, %f6078, %f6082, %f6085;
	fma.rn.f32 	%f6087, %f6079, %f6083, %f6086;
	fma.rn.f32 	%f6088, %f6080, %f6084, %f6087;
	ld.local.v4.f32 	{%f6089, %f6090, %f6091, %f6092}, [%rd1005+32];
	ld.local.v4.f32 	{%f6093, %f6094, %f6095, %f6096}, [%rd1006+64];
	fma.rn.f32 	%f6097, %f6089, %f6093, %f6088;
	fma.rn.f32 	%f6098, %f6090, %f6094, %f6097;
	fma.rn.f32 	%f6099, %f6091, %f6095, %f6098;
	fma.rn.f32 	%f6100, %f6092, %f6096, %f6099;
	ld.local.v4.f32 	{%f6101, %f6102, %f6103, %f6104}, [%rd1005+48];
	ld.local.v4.f32 	{%f6105, %f6106, %f6107, %f6108}, [%rd1006+80];
	fma.rn.f32 	%f6109, %f6101, %f6105, %f6100;
	fma.rn.f32 	%f6110, %f6102, %f6106, %f6109;
	fma.rn.f32 	%f6111, %f6103, %f6107, %f6110;
	fma.rn.f32 	%f10602, %f6104, %f6108, %f6111;
	add.s32 	%r759, %r759, 16;
	setp.ne.s32 	%p362, %r759, %r761;
	@%p362 bra 	$L__BB0_289;
$L__BB0_290:
	setp.eq.s32 	%p363, %r175, 0;
	@%p363 bra 	$L__BB0_300;
	setp.lt.u32 	%p364, %r138, 7;
	@%p364 bra 	$L__BB0_293;
	mul.wide.u32 	%rd1007, %r761, 4;
	add.s64 	%rd1008, %rd30, %rd1007;
	ld.local.f32 	%f6113, [%rd1008];
	add.s64 	%rd1009, %rd72, %rd1007;
	ld.local.f32 	%f6114, [%rd1009+32];
	fma.rn.f32 	%f6115, %f6113, %f6114, %f10602;
	ld.local.f32 	%f6116, [%rd1008+4];
	ld.local.f32 	%f6117, [%rd1009+36];
	fma.rn.f32 	%f6118, %f6116, %f6117, %f6115;
	ld.local.f32 	%f6119, [%rd1008+8];
	ld.local.f32 	%f6120, [%rd1009+40];
	fma.rn.f32 	%f6121, %f6119, %f6120, %f6118;
	ld.local.f32 	%f6122, [%rd1008+12];
	ld.local.f32 	%f6123, [%rd1009+44];
	fma.rn.f32 	%f6124, %f6122, %f6123, %f6121;
	ld.local.f32 	%f6125, [%rd1008+16];
	ld.local.f32 	%f6126, [%rd1009+48];
	fma.rn.f32 	%f6127, %f6125, %f6126, %f6124;
	ld.local.f32 	%f6128, [%rd1008+20];
	ld.local.f32 	%f6129, [%rd1009+52];
	fma.rn.f32 	%f6130, %f6128, %f6129, %f6127;
	ld.local.f32 	%f6131, [%rd1008+24];
	ld.local.f32 	%f6132, [%rd1009+56];
	fma.rn.f32 	%f6133, %f6131, %f6132, %f6130;
	ld.local.f32 	%f6134, [%rd1008+28];
	ld.local.f32 	%f6135, [%rd1009+60];
	fma.rn.f32 	%f10602, %f6134, %f6135, %f6133;
	add.s32 	%r761, %r761, 8;
$L__BB0_293:
	and.b32  	%r623, %r137, 7;
	setp.eq.s32 	%p365, %r623, 0;
	@%p365 bra 	$L__BB0_300;
	and.b32  	%r197, %r135, 3;
	setp.lt.u32 	%p366, %r136, 3;
	@%p366 bra 	$L__BB0_296;
	mul.wide.u32 	%rd1010, %r761, 4;
	add.s64 	%rd1011, %rd30, %rd1010;
	ld.local.f32 	%f6137, [%rd1011];
	add.s64 	%rd1012, %rd72, %rd1010;
	ld.local.f32 	%f6138, [%rd1012+32];
	fma.rn.f32 	%f6139, %f6137, %f6138, %f10602;
	ld.local.f32 	%f6140, [%rd1011+4];
	ld.local.f32 	%f6141, [%rd1012+36];
	fma.rn.f32 	%f6142, %f6140, %f6141, %f6139;
	ld.local.f32 	%f6143, [%rd1011+8];
	ld.local.f32 	%f6144, [%rd1012+40];
	fma.rn.f32 	%f6145, %f6143, %f6144, %f6142;
	ld.local.f32 	%f6146, [%rd1011+12];
	ld.local.f32 	%f6147, [%rd1012+44];
	fma.rn.f32 	%f10602, %f6146, %f6147, %f6145;
	add.s32 	%r761, %r761, 4;
$L__BB0_296:
	setp.eq.s32 	%p367, %r197, 0;
	@%p367 bra 	$L__BB0_300;
	mul.wide.u32 	%rd1013, %r761, 4;
	add.s64 	%rd82, %rd30, %rd1013;
	ld.local.f32 	%f6148, [%rd82];
	add.s64 	%rd83, %rd72, %rd1013;
	ld.local.f32 	%f6149, [%rd83+32];
	fma.rn.f32 	%f10602, %f6148, %f6149, %f10602;
	setp.eq.s32 	%p368, %r197, 1;
	@%p368 bra 	$L__BB0_300;
	ld.local.f32 	%f6150, [%rd82+4];
	ld.local.f32 	%f6151, [%rd83+36];
	fma.rn.f32 	%f10602, %f6150, %f6151, %f10602;
	setp.eq.s32 	%p369, %r197, 2;
	@%p369 bra 	$L__BB0_300;
	ld.local.f32 	%f6152, [%rd82+8];
	ld.local.f32 	%f6153, [%rd83+40];
	fma.rn.f32 	%f10602, %f6152, %f6153, %f10602;
$L__BB0_300:
	setp.eq.s32 	%p370, %r134, 0;
	mov.b64 	%rd1216, 0;
	mov.f32 	%f10611, 0f00000000;
	mov.f32 	%f10612, %f10611;
	mov.f32 	%f10613, %f10611;
	mov.f32 	%f10614, %f10611;
	@%p370 bra 	$L__BB0_304;
	and.b32  	%r200, %r736, -2;
	ld.local.v4.f32 	{%f1307, %f1308, %f1309, %f1310}, [%rd77+16];
	mov.b32 	%r763, 0;
	mov.f32 	%f10611, 0f00000000;
$L__BB0_302:
	mul.wide.u32 	%rd1015, %r763, 4;
	add.s64 	%rd1016, %rd72, %rd1015;
	ld.local.v2.f32 	{%f6156, %f6157}, [%rd1016+32];
	add.s64 	%rd1017, %rd30, %rd1015;
	ld.local.v2.f32 	{%f6158, %f6159}, [%rd1017];
	sub.f32 	%f6160, %f6158, %f10602;
	mul.f32 	%f6161, %f6156, %f6160;
	mul.wide.u32 	%rd1018, %r763, 64;
	add.s64 	%rd1019, %rd10, %rd1018;
	ld.local.v4.f32 	{%f6162, %f6163, %f6164, %f6165}, [%rd1019+16];
	mul.f32 	%f6166, %f6161, %f6162;
	fma.rn.f32 	%f6167, %f6166, 0f3F000000, %f10614;
	mul.f32 	%f6168, %f6161, %f1307;
	add.s64 	%rd1020, %rd21, %rd1018;
	ld.local.v4.f32 	{%f6169, %f6170, %f6171, %f6172}, [%rd1020+16];
	fma.rn.f32 	%f6173, %f6168, 0f3F000000, %f6169;
	mul.f32 	%f6174, %f6161, %f6163;
	fma.rn.f32 	%f6175, %f6174, 0f3F000000, %f10613;
	mul.f32 	%f6176, %f6161, %f1308;
	fma.rn.f32 	%f6177, %f6176, 0f3F000000, %f6170;
	mul.f32 	%f6178, %f6161, %f6164;
	fma.rn.f32 	%f6179, %f6178, 0f3F000000, %f10612;
	mul.f32 	%f6180, %f6161, %f1309;
	fma.rn.f32 	%f6181, %f6180, 0f3F000000, %f6171;
	mul.f32 	%f6182, %f6161, %f6165;
	fma.rn.f32 	%f6183, %f6182, 0f3F000000, %f10611;
	mul.f32 	%f6184, %f6161, %f1310;
	fma.rn.f32 	%f6185, %f6184, 0f3F000000, %f6172;
	st.local.v4.f32 	[%rd1020+16], {%f6173, %f6177, %f6181, %f6185};
	sub.f32 	%f6186, %f6159, %f10602;
	mul.f32 	%f6187, %f6157, %f6186;
	ld.local.v4.f32 	{%f6188, %f6189, %f6190, %f6191}, [%rd1019+80];
	mul.f32 	%f6192, %f6187, %f6188;
	fma.rn.f32 	%f10614, %f6192, 0f3F000000, %f6167;
	mul.f32 	%f6193, %f6187, %f1307;
	ld.local.v4.f32 	{%f6194, %f6195, %f6196, %f6197}, [%rd1020+80];
	fma.rn.f32 	%f6198, %f6193, 0f3F000000, %f6194;
	mul.f32 	%f6199, %f6187, %f6189;
	fma.rn.f32 	%f10613, %f6199, 0f3F000000, %f6175;
	mul.f32 	%f6200, %f6187, %f1308;
	fma.rn.f32 	%f6201, %f6200, 0f3F000000, %f6195;
	mul.f32 	%f6202, %f6187, %f6190;
	fma.rn.f32 	%f10612, %f6202, 0f3F000000, %f6179;
	mul.f32 	%f6203, %f6187, %f1309;
	fma.rn.f32 	%f6204, %f6203, 0f3F000000, %f6196;
	mul.f32 	%f6205, %f6187, %f6191;
	fma.rn.f32 	%f10611, %f6205, 0f3F000000, %f6183;
	mul.f32 	%f6206, %f6187, %f1310;
	fma.rn.f32 	%f6207, %f6206, 0f3F000000, %f6197;
	st.local.v4.f32 	[%rd1020+80], {%f6198, %f6201, %f6204, %f6207};
	add.s32 	%r763, %r763, 2;
	setp.ne.s32 	%p371, %r763, %r200;
	@%p371 bra 	$L__BB0_302;
	st.local.v4.f32 	[%rd29+16], {%f10614, %f10613, %f10612, %f10611};
	cvt.u64.u32 	%rd1216, %r200;
$L__BB0_304:
	setp.eq.s32 	%p372, %r171, 0;
	@%p372 bra 	$L__BB0_306;
	shl.b64 	%rd1021, %rd1216, 2;
	add.s64 	%rd1022, %rd72, %rd1021;
	ld.local.f32 	%f6208, [%rd1022+32];
	add.s64 	%rd1023, %rd30, %rd1021;
	ld.local.f32 	%f6209, [%rd1023];
	sub.f32 	%f6210, %f6209, %f10602;
	mul.f32 	%f6211, %f6208, %f6210;
	shl.b64 	%rd1024, %rd1216, 6;
	add.s64 	%rd1025, %rd10, %rd1024;
	ld.local.v4.f32 	{%f6212, %f6213, %f6214, %f6215}, [%rd1025+16];
	mul.f32 	%f6216, %f6211, %f6212;
	fma.rn.f32 	%f10614, %f6216, 0f3F000000, %f10614;
	ld.local.v4.f32 	{%f6217, %f6218, %f6219, %f6220}, [%rd77+16];
	mul.f32 	%f6221, %f6211, %f6217;
	add.s64 	%rd1026, %rd21, %rd1024;
	ld.local.v4.f32 	{%f6222, %f6223, %f6224, %f6225}, [%rd1026+16];
	fma.rn.f32 	%f6226, %f6221, 0f3F000000, %f6222;
	mul.f32 	%f6227, %f6211, %f6213;
	fma.rn.f32 	%f10613, %f6227, 0f3F000000, %f10613;
	mul.f32 	%f6228, %f6211, %f6218;
	fma.rn.f32 	%f6229, %f6228, 0f3F000000, %f6223;
	mul.f32 	%f6230, %f6211, %f6214;
	fma.rn.f32 	%f10612, %f6230, 0f3F000000, %f10612;
	mul.f32 	%f6231, %f6211, %f6219;
	fma.rn.f32 	%f6232, %f6231, 0f3F000000, %f6224;
	mul.f32 	%f6233, %f6211, %f6215;
	fma.rn.f32 	%f10611, %f6233, 0f3F000000, %f10611;
	st.local.v4.f32 	[%rd29+16], {%f10614, %f10613, %f10612, %f10611};
	mul.f32 	%f6234, %f6211, %f6220;
	fma.rn.f32 	%f6235, %f6234, 0f3F000000, %f6225;
	st.local.v4.f32 	[%rd1026+16], {%f6226, %f6229, %f6232, %f6235};
$L__BB0_306:
	setp.eq.s32 	%p373, %r134, 0;
	mov.b64 	%rd1217, 0;
	@%p373 bra 	$L__BB0_310;
	and.b32  	%r203, %r736, -2;
	mov.b32 	%r764, 0;
$L__BB0_308:
	mul.wide.u32 	%rd1028, %r764, 64;
	add.s64 	%rd1029, %rd11, %rd1028;
	ld.local.v4.f32 	{%f6236, %f6237, %f6238, %f6239}, [%rd1029+32];
	fma.rn.f32 	%f6240, %f1247, %f6236, 0f00000000;
	fma.rn.f32 	%f6241, %f1248, %f6237, %f6240;
	fma.rn.f32 	%f6242, %f1249, %f6238, %f6241;
	fma.rn.f32 	%f6243, %f1250, %f6239, %f6242;
	mul.wide.u32 	%rd1030, %r764, 4;
	add.s64 	%rd1031, %rd30, %rd1030;
	add.s64 	%rd1032, %rd72, %rd1030;
	ld.local.v2.f32 	{%f6244, %f6245}, [%rd1032+64];
	add.s64 	%rd1033, %rd22, %rd1028;
	ld.local.v4.f32 	{%f6246, %f6247, %f6248, %f6249}, [%rd1033+32];
	fma.rn.f32 	%f6250, %f6244, %f1247, %f6246;
	fma.rn.f32 	%f6251, %f6244, %f1248, %f6247;
	fma.rn.f32 	%f6252, %f6244, %f1249, %f6248;
	fma.rn.f32 	%f6253, %f6244, %f1250, %f6249;
	st.local.v4.f32 	[%rd1033+32], {%f6250, %f6251, %f6252, %f6253};
	ld.local.v4.f32 	{%f6254, %f6255, %f6256, %f6257}, [%rd1029+96];
	fma.rn.f32 	%f6258, %f1247, %f6254, 0f00000000;
	fma.rn.f32 	%f6259, %f1248, %f6255, %f6258;
	fma.rn.f32 	%f6260, %f1249, %f6256, %f6259;
	fma.rn.f32 	%f6261, %f1250, %f6257, %f6260;
	st.local.v2.f32 	[%rd1031], {%f6243, %f6261};
	ld.local.v4.f32 	{%f6262, %f6263, %f6264, %f6265}, [%rd1033+96];
	fma.rn.f32 	%f6266, %f6245, %f1247, %f6262;
	fma.rn.f32 	%f6267, %f6245, %f1248, %f6263;
	fma.rn.f32 	%f6268, %f6245, %f1249, %f6264;
	fma.rn.f32 	%f6269, %f6245, %f1250, %f6265;
	st.local.v4.f32 	[%rd1033+96], {%f6266, %f6267, %f6268, %f6269};
	add.s32 	%r764, %r764, 2;
	setp.ne.s32 	%p374, %r764, %r203;
	@%p374 bra 	$L__BB0_308;
	cvt.u64.u32 	%rd1217, %r203;
$L__BB0_310:
	setp.eq.s32 	%p375, %r171, 0;
	@%p375 bra 	$L__BB0_312;
	shl.b64 	%rd1034, %rd1217, 6;
	add.s64 	%rd1035, %rd11, %rd1034;
	ld.local.v4.f32 	{%f6270, %f6271, %f6272, %f6273}, [%rd1035+32];
	fma.rn.f32 	%f6274, %f1247, %f6270, 0f00000000;
	fma.rn.f32 	%f6275, %f1248, %f6271, %f6274;
	fma.rn.f32 	%f6276, %f1249, %f6272, %f6275;
	fma.rn.f32 	%f6277, %f1250, %f6273, %f6276;
	shl.b64 	%rd1036, %rd1217, 2;
	add.s64 	%rd1037, %rd30, %rd1036;
	st.local.f32 	[%rd1037], %f6277;
	add.s64 	%rd1038, %rd72, %rd1036;
	ld.local.f32 	%f6278, [%rd1038+64];
	add.s64 	%rd1039, %rd22, %rd1034;
	ld.local.v4.f32 	{%f6279, %f6280, %f6281, %f6282}, [%rd1039+32];
	fma.rn.f32 	%f6283, %f6278, %f1247, %f6279;
	fma.rn.f32 	%f6284, %f6278, %f1248, %f6280;
	fma.rn.f32 	%f6285, %f6278, %f1249, %f6281;
	fma.rn.f32 	%f6286, %f6278, %f1250, %f6282;
	st.local.v4.f32 	[%rd1039+32], {%f6283, %f6284, %f6285, %f6286};
$L__BB0_312:
	setp.lt.u32 	%p376, %r134, 15;
	mov.f32 	%f10622, 0f00000000;
	mov.b32 	%r767, 0;
	@%p376 bra 	$L__BB0_315;
	and.b32  	%r767, %r736, -16;
	mov.f32 	%f10622, 0f00000000;
	mov.b32 	%r765, 0;
$L__BB0_314:
	.pragma "nounroll";
	mul.wide.u32 	%rd1040, %r765, 4;
	add.s64 	%rd1041, %rd30, %rd1040;
	ld.local.v4.f32 	{%f6290, %f6291, %f6292, %f6293}, [%rd1041];
	add.s64 	%rd1042, %rd72, %rd1040;
	ld.local.v4.f32 	{%f6294, %f6295, %f6296, %f6297}, [%rd1042+64];
	fma.rn.f32 	%f6298, %f6290, %f6294, %f10622;
	fma.rn.f32 	%f6299, %f6291, %f6295, %f6298;
	fma.rn.f32 	%f6300, %f6292, %f6296, %f6299;
	fma.rn.f32 	%f6301, %f6293, %f6297, %f6300;
	ld.local.v4.f32 	{%f6302, %f6303, %f6304, %f6305}, [%rd1041+16];
	ld.local.v4.f32 	{%f6306, %f6307, %f6308, %f6309}, [%rd1042+80];
	fma.rn.f32 	%f6310, %f6302, %f6306, %f6301;
	fma.rn.f32 	%f6311, %f6303, %f6307, %f6310;
	fma.rn.f32 	%f6312, %f6304, %f6308, %f6311;
	fma.rn.f32 	%f6313, %f6305, %f6309, %f6312;
	ld.local.v4.f32 	{%f6314, %f6315, %f6316, %f6317}, [%rd1041+32];
	ld.local.v4.f32 	{%f6318, %f6319, %f6320, %f6321}, [%rd1042+96];
	fma.rn.f32 	%f6322, %f6314, %f6318, %f6313;
	fma.rn.f32 	%f6323, %f6315, %f6319, %f6322;
	fma.rn.f32 	%f6324, %f6316, %f6320, %f6323;
	fma.rn.f32 	%f6325, %f6317, %f6321, %f6324;
	ld.local.v4.f32 	{%f6326, %f6327, %f6328, %f6329}, [%rd1041+48];
	ld.local.v4.f32 	{%f6330, %f6331, %f6332, %f6333}, [%rd1042+112];
	fma.rn.f32 	%f6334, %f6326, %f6330, %f6325;
	fma.rn.f32 	%f6335, %f6327, %f6331, %f6334;
	fma.rn.f32 	%f6336, %f6328, %f6332, %f6335;
	fma.rn.f32 	%f10622, %f6329, %f6333, %f6336;
	add.s32 	%r765, %r765, 16;
	setp.ne.s32 	%p377, %r765, %r767;
	@%p377 bra 	$L__BB0_314;
$L__BB0_315:
	setp.eq.s32 	%p378, %r175, 0;
	@%p378 bra 	$L__BB0_325;
	setp.lt.u32 	%p379, %r138, 7;
	@%p379 bra 	$L__BB0_318;
	mul.wide.u32 	%rd1043, %r767, 4;
	add.s64 	%rd1044, %rd30, %rd1043;
	ld.local.f32 	%f6338, [%rd1044];
	add.s64 	%rd1045, %rd72, %rd1043;
	ld.local.f32 	%f6339, [%rd1045+64];
	fma.rn.f32 	%f6340, %f6338, %f6339, %f10622;
	ld.local.f32 	%f6341, [%rd1044+4];
	ld.local.f32 	%f6342, [%rd1045+68];
	fma.rn.f32 	%f6343, %f6341, %f6342, %f6340;
	ld.local.f32 	%f6344, [%rd1044+8];
	ld.local.f32 	%f6345, [%rd1045+72];
	fma.rn.f32 	%f6346, %f6344, %f6345, %f6343;
	ld.local.f32 	%f6347, [%rd1044+12];
	ld.local.f32 	%f6348, [%rd1045+76];
	fma.rn.f32 	%f6349, %f6347, %f6348, %f6346;
	ld.local.f32 	%f6350, [%rd1044+16];
	ld.local.f32 	%f6351, [%rd1045+80];
	fma.rn.f32 	%f6352, %f6350, %f6351, %f6349;
	ld.local.f32 	%f6353, [%rd1044+20];
	ld.local.f32 	%f6354, [%rd1045+84];
	fma.rn.f32 	%f6355, %f6353, %f6354, %f6352;
	ld.local.f32 	%f6356, [%rd1044+24];
	ld.local.f32 	%f6357, [%rd1045+88];
	fma.rn.f32 	%f6358, %f6356, %f6357, %f6355;
	ld.local.f32 	%f6359, [%rd1044+28];
	ld.local.f32 	%f6360, [%rd1045+92];
	fma.rn.f32 	%f10622, %f6359, %f6360, %f6358;
	add.s32 	%r767, %r767, 8;
$L__BB0_318:
	and.b32  	%r628, %r137, 7;
	setp.eq.s32 	%p380, %r628, 0;
	@%p380 bra 	$L__BB0_325;
	and.b32  	%r212, %r135, 3;
	setp.lt.u32 	%p381, %r136, 3;
	@%p381 bra 	$L__BB0_321;
	mul.wide.u32 	%rd1046, %r767, 4;
	add.s64 	%rd1047, %rd30, %rd1046;
	ld.local.f32 	%f6362, [%rd1047];
	add.s64 	%rd1048, %rd72, %rd1046;
	ld.local.f32 	%f6363, [%rd1048+64];
	fma.rn.f32 	%f6364, %f6362, %f6363, %f10622;
	ld.local.f32 	%f6365, [%rd1047+4];
	ld.local.f32 	%f6366, [%rd1048+68];
	fma.rn.f32 	%f6367, %f6365, %f6366, %f6364;
	ld.local.f32 	%f6368, [%rd1047+8];
	ld.local.f32 	%f6369, [%rd1048+72];
	fma.rn.f32 	%f6370, %f6368, %f6369, %f6367;
	ld.local.f32 	%f6371, [%rd1047+12];
	ld.local.f32 	%f6372, [%rd1048+76];
	fma.rn.f32 	%f10622, %f6371, %f6372, %f6370;
	add.s32 	%r767, %r767, 4;
$L__BB0_321:
	setp.eq.s32 	%p382, %r212, 0;
	@%p382 bra 	$L__BB0_325;
	mul.wide.u32 	%rd1049, %r767, 4;
	add.s64 	%rd88, %rd30, %rd1049;
	ld.local.f32 	%f6373, [%rd88];
	add.s64 	%rd89, %rd72, %rd1049;
	ld.local.f32 	%f6374, [%rd89+64];
	fma.rn.f32 	%f10622, %f6373, %f6374, %f10622;
	setp.eq.s32 	%p383, %r212, 1;
	@%p383 bra 	$L__BB0_325;
	ld.local.f32 	%f6375, [%rd88+4];
	ld.local.f32 	%f6376, [%rd89+68];
	fma.rn.f32 	%f10622, %f6375, %f6376, %f10622;
	setp.eq.s32 	%p384, %r212, 2;
	@%p384 bra 	$L__BB0_325;
	ld.local.f32 	%f6377, [%rd88+8];
	ld.local.f32 	%f6378, [%rd89+72];
	fma.rn.f32 	%f10622, %f6377, %f6378, %f10622;
$L__BB0_325:
	setp.eq.s32 	%p385, %r134, 0;
	mov.b64 	%rd1218, 0;
	mov.f32 	%f10631, 0f00000000;
	mov.f32 	%f10632, %f10631;
	mov.f32 	%f10633, %f10631;
	mov.f32 	%f10634, %f10631;
	@%p385 bra 	$L__BB0_329;
	and.b32  	%r215, %r736, -2;
	ld.local.v4.f32 	{%f1345, %f1346, %f1347, %f1348}, [%rd77+32];
	mov.b32 	%r769, 0;
	mov.f32 	%f10631, 0f00000000;
$L__BB0_327:
	mul.wide.u32 	%rd1051, %r769, 4;
	add.s64 	%rd1052, %rd72, %rd1051;
	ld.local.v2.f32 	{%f6381, %f6382}, [%rd1052+64];
	add.s64 	%rd1053, %rd30, %rd1051;
	ld.local.v2.f32 	{%f6383, %f6384}, [%rd1053];
	sub.f32 	%f6385, %f6383, %f10622;
	mul.f32 	%f6386, %f6381, %f6385;
	mul.wide.u32 	%rd1054, %r769, 64;
	add.s64 	%rd1055, %rd10, %rd1054;
	ld.local.v4.f32 	{%f6387, %f6388, %f6389, %f6390}, [%rd1055+32];
	mul.f32 	%f6391, %f6386, %f6387;
	fma.rn.f32 	%f6392, %f6391, 0f3F000000, %f10634;
	mul.f32 	%f6393, %f6386, %f1345;
	add.s64 	%rd1056, %rd21, %rd1054;
	ld.local.v4.f32 	{%f6394, %f6395, %f6396, %f6397}, [%rd1056+32];
	fma.rn.f32 	%f6398, %f6393, 0f3F000000, %f6394;
	mul.f32 	%f6399, %f6386, %f6388;
	fma.rn.f32 	%f6400, %f6399, 0f3F000000, %f10633;
	mul.f32 	%f6401, %f6386, %f1346;
	fma.rn.f32 	%f6402, %f6401, 0f3F000000, %f6395;
	mul.f32 	%f6403, %f6386, %f6389;
	fma.rn.f32 	%f6404, %f6403, 0f3F000000, %f10632;
	mul.f32 	%f6405, %f6386, %f1347;
	fma.rn.f32 	%f6406, %f6405, 0f3F000000, %f6396;
	mul.f32 	%f6407, %f6386, %f6390;
	fma.rn.f32 	%f6408, %f6407, 0f3F000000, %f10631;
	mul.f32 	%f6409, %f6386, %f1348;
	fma.rn.f32 	%f6410, %f6409, 0f3F000000, %f6397;
	st.local.v4.f32 	[%rd1056+32], {%f6398, %f6402, %f6406, %f6410};
	sub.f32 	%f6411, %f6384, %f10622;
	mul.f32 	%f6412, %f6382, %f6411;
	ld.local.v4.f32 	{%f6413, %f6414, %f6415, %f6416}, [%rd1055+96];
	mul.f32 	%f6417, %f6412, %f6413;
	fma.rn.f32 	%f10634, %f6417, 0f3F000000, %f6392;
	mul.f32 	%f6418, %f6412, %f1345;
	ld.local.v4.f32 	{%f6419, %f6420, %f6421, %f6422}, [%rd1056+96];
	fma.rn.f32 	%f6423, %f6418, 0f3F000000, %f6419;
	mul.f32 	%f6424, %f6412, %f6414;
	fma.rn.f32 	%f10633, %f6424, 0f3F000000, %f6400;
	mul.f32 	%f6425, %f6412, %f1346;
	fma.rn.f32 	%f6426, %f6425, 0f3F000000, %f6420;
	mul.f32 	%f6427, %f6412, %f6415;
	fma.rn.f32 	%f10632, %f6427, 0f3F000000, %f6404;
	mul.f32 	%f6428, %f6412, %f1347;
	fma.rn.f32 	%f6429, %f6428, 0f3F000000, %f6421;
	mul.f32 	%f6430, %f6412, %f6416;
	fma.rn.f32 	%f10631, %f6430, 0f3F000000, %f6408;
	mul.f32 	%f6431, %f6412, %f1348;
	fma.rn.f32 	%f6432, %f6431, 0f3F000000, %f6422;
	st.local.v4.f32 	[%rd1056+96], {%f6423, %f6426, %f6429, %f6432};
	add.s32 	%r769, %r769, 2;
	setp.ne.s32 	%p386, %r769, %r215;
	@%p386 bra 	$L__BB0_327;
	st.local.v4.f32 	[%rd29+32], {%f10634, %f10633, %f10632, %f10631};
	cvt.u64.u32 	%rd1218, %r215;
$L__BB0_329:
	setp.eq.s32 	%p387, %r171, 0;
	@%p387 bra 	$L__BB0_331;
	shl.b64 	%rd1057, %rd1218, 2;
	add.s64 	%rd1058, %rd72, %rd1057;
	ld.local.f32 	%f6433, [%rd1058+64];
	add.s64 	%rd1059, %rd30, %rd1057;
	ld.local.f32 	%f6434, [%rd1059];
	sub.f32 	%f6435, %f6434, %f10622;
	mul.f32 	%f6436, %f6433, %f6435;
	shl.b64 	%rd1060, %rd1218, 6;
	add.s64 	%rd1061, %rd10, %rd1060;
	ld.local.v4.f32 	{%f6437, %f6438, %f6439, %f6440}, [%rd1061+32];
	mul.f32 	%f6441, %f6436, %f6437;
	fma.rn.f32 	%f10634, %f6441, 0f3F000000, %f10634;
	ld.local.v4.f32 	{%f6442, %f6443, %f6444, %f6445}, [%rd77+32];
	mul.f32 	%f6446, %f6436, %f6442;
	add.s64 	%rd1062, %rd21, %rd1060;
	ld.local.v4.f32 	{%f6447, %f6448, %f6449, %f6450}, [%rd1062+32];
	fma.rn.f32 	%f6451, %f6446, 0f3F000000, %f6447;
	mul.f32 	%f6452, %f6436, %f6438;
	fma.rn.f32 	%f10633, %f6452, 0f3F000000, %f10633;
	mul.f32 	%f6453, %f6436, %f6443;
	fma.rn.f32 	%f6454, %f6453, 0f3F000000, %f6448;
	mul.f32 	%f6455, %f6436, %f6439;
	fma.rn.f32 	%f10632, %f6455, 0f3F000000, %f10632;
	mul.f32 	%f6456, %f6436, %f6444;
	fma.rn.f32 	%f6457, %f6456, 0f3F000000, %f6449;
	mul.f32 	%f6458, %f6436, %f6440;
	fma.rn.f32 	%f10631, %f6458, 0f3F000000, %f10631;
	st.local.v4.f32 	[%rd29+32], {%f10634, %f10633, %f10632, %f10631};
	mul.f32 	%f6459, %f6436, %f6445;
	fma.rn.f32 	%f6460, %f6459, 0f3F000000, %f6450;
	st.local.v4.f32 	[%rd1062+32], {%f6451, %f6454, %f6457, %f6460};
$L__BB0_331:
	setp.eq.s32 	%p388, %r134, 0;
	mov.b64 	%rd1219, 0;
	@%p388 bra 	$L__BB0_335;
	and.b32  	%r218, %r736, -2;
	mov.b32 	%r770, 0;
$L__BB0_333:
	mul.wide.u32 	%rd1064, %r770, 64;
	add.s64 	%rd1065, %rd11, %rd1064;
	ld.local.v4.f32 	{%f6461, %f6462, %f6463, %f6464}, [%rd1065+48];
	fma.rn.f32 	%f6465, %f1251, %f6461, 0f00000000;
	fma.rn.f32 	%f6466, %f1252, %f6462, %f6465;
	fma.rn.f32 	%f6467, %f1253, %f6463, %f6466;
	fma.rn.f32 	%f6468, %f1254, %f6464, %f6467;
	mul.wide.u32 	%rd1066, %r770, 4;
	add.s64 	%rd1067, %rd30, %rd1066;
	add.s64 	%rd1068, %rd72, %rd1066;
	ld.local.v2.f32 	{%f6469, %f6470}, [%rd1068+96];
	add.s64 	%rd1069, %rd22, %rd1064;
	ld.local.v4.f32 	{%f6471, %f6472, %f6473, %f6474}, [%rd1069+48];
	fma.rn.f32 	%f6475, %f6469, %f1251, %f6471;
	fma.rn.f32 	%f6476, %f6469, %f1252, %f6472;
	fma.rn.f32 	%f6477, %f6469, %f1253, %f6473;
	fma.rn.f32 	%f6478, %f6469, %f1254, %f6474;
	st.local.v4.f32 	[%rd1069+48], {%f6475, %f6476, %f6477, %f6478};
	ld.local.v4.f32 	{%f6479, %f6480, %f6481, %f6482}, [%rd1065+112];
	fma.rn.f32 	%f6483, %f1251, %f6479, 0f00000000;
	fma.rn.f32 	%f6484, %f1252, %f6480, %f6483;
	fma.rn.f32 	%f6485, %f1253, %f6481, %f6484;
	fma.rn.f32 	%f6486, %f1254, %f6482, %f6485;
	st.local.v2.f32 	[%rd1067], {%f6468, %f6486};
	ld.local.v4.f32 	{%f6487, %f6488, %f6489, %f6490}, [%rd1069+112];
	fma.rn.f32 	%f6491, %f6470, %f1251, %f6487;
	fma.rn.f32 	%f6492, %f6470, %f1252, %f6488;
	fma.rn.f32 	%f6493, %f6470, %f1253, %f6489;
	fma.rn.f32 	%f6494, %f6470, %f1254, %f6490;
	st.local.v4.f32 	[%rd1069+112], {%f6491, %f6492, %f6493, %f6494};
	add.s32 	%r770, %r770, 2;
	setp.ne.s32 	%p389, %r770, %r218;
	@%p389 bra 	$L__BB0_333;
	cvt.u64.u32 	%rd1219, %r218;
$L__BB0_335:
	setp.eq.s32 	%p390, %r171, 0;
	@%p390 bra 	$L__BB0_337;
	shl.b64 	%rd1070, %rd1219, 6;
	add.s64 	%rd1071, %rd11, %rd1070;
	ld.local.v4.f32 	{%f6495, %f6496, %f6497, %f6498}, [%rd1071+48];
	fma.rn.f32 	%f6499, %f1251, %f6495, 0f00000000;
	fma.rn.f32 	%f6500, %f1252, %f6496, %f6499;
	fma.rn.f32 	%f6501, %f1253, %f6497, %f6500;
	fma.rn.f32 	%f6502, %f1254, %f6498, %f6501;
	shl.b64 	%rd1072, %rd1219, 2;
	add.s64 	%rd1073, %rd30, %rd1072;
	st.local.f32 	[%rd1073], %f6502;
	add.s64 	%rd1074, %rd72, %rd1072;
	ld.local.f32 	%f6503, [%rd1074+96];
	add.s64 	%rd1075, %rd22, %rd1070;
	ld.local.v4.f32 	{%f6504, %f6505, %f6506, %f6507}, [%rd1075+48];
	fma.rn.f32 	%f6508, %f6503, %f1251, %f6504;
	fma.rn.f32 	%f6509, %f6503, %f1252, %f6505;
	fma.rn.f32 	%f6510, %f6503, %f1253, %f6506;
	fma.rn.f32 	%f6511, %f6503, %f1254, %f6507;
	st.local.v4.f32 	[%rd1075+48], {%f6508, %f6509, %f6510, %f6511};
$L__BB0_337:
	setp.lt.u32 	%p391, %r134, 15;
	mov.f32 	%f10642, 0f00000000;
	mov.b32 	%r773, 0;
	@%p391 bra 	$L__BB0_340;
	and.b32  	%r773, %r736, -16;
	mov.f32 	%f10642, 0f00000000;
	mov.b32 	%r771, 0;
$L__BB0_339:
	.pragma "nounroll";
	mul.wide.u32 	%rd1076, %r771, 4;
	add.s64 	%rd1077, %rd30, %rd1076;
	ld.local.v4.f32 	{%f6515, %f6516, %f6517, %f6518}, [%rd1077];
	add.s64 	%rd1078, %rd72, %rd1076;
	ld.local.v4.f32 	{%f6519, %f6520, %f6521, %f6522}, [%rd1078+96];
	fma.rn.f32 	%f6523, %f6515, %f6519, %f10642;
	fma.rn.f32 	%f6524, %f6516, %f6520, %f6523;
	fma.rn.f32 	%f6525, %f6517, %f6521, %f6524;
	fma.rn.f32 	%f6526, %f6518, %f6522, %f6525;
	ld.local.v4.f32 	{%f6527, %f6528, %f6529, %f6530}, [%rd1077+16];
	ld.local.v4.f32 	{%f6531, %f6532, %f6533, %f6534}, [%rd1078+112];
	fma.rn.f32 	%f6535, %f6527, %f6531, %f6526;
	fma.rn.f32 	%f6536, %f6528, %f6532, %f6535;
	fma.rn.f32 	%f6537, %f6529, %f6533, %f6536;
	fma.rn.f32 	%f6538, %f6530, %f6534, %f6537;
	ld.local.v4.f32 	{%f6539, %f6540, %f6541, %f6542}, [%rd1077+32];
	ld.local.v4.f32 	{%f6543, %f6544, %f6545, %f6546}, [%rd1078+128];
	fma.rn.f32 	%f6547, %f6539, %f6543, %f6538;
	fma.rn.f32 	%f6548, %f6540, %f6544, %f6547;
	fma.rn.f32 	%f6549, %f6541, %f6545, %f6548;
	fma.rn.f32 	%f6550, %f6542, %f6546, %f6549;
	ld.local.v4.f32 	{%f6551, %f6552, %f6553, %f6554}, [%rd1077+48];
	ld.local.v4.f32 	{%f6555, %f6556, %f6557, %f6558}, [%rd1078+144];
	fma.rn.f32 	%f6559, %f6551, %f6555, %f6550;
	fma.rn.f32 	%f6560, %f6552, %f6556, %f6559;
	fma.rn.f32 	%f6561, %f6553, %f6557, %f6560;
	fma.rn.f32 	%f10642, %f6554, %f6558, %f6561;
	add.s32 	%r771, %r771, 16;
	setp.ne.s32 	%p392, %r771, %r773;
	@%p392 bra 	$L__BB0_339;
$L__BB0_340:
	setp.eq.s32 	%p393, %r175, 0;
	@%p393 bra 	$L__BB0_350;
	setp.lt.u32 	%p394, %r138, 7;
	@%p394 bra 	$L__BB0_343;
	mul.wide.u32 	%rd1079, %r773, 4;
	add.s64 	%rd1080, %rd30, %rd1079;
	ld.local.f32 	%f6563, [%rd1080];
	add.s64 	%rd1081, %rd72, %rd1079;
	ld.local.f32 	%f6564, [%rd1081+96];
	fma.rn.f32 	%f6565, %f6563, %f6564, %f10642;
	ld.local.f32 	%f6566, [%rd1080+4];
	ld.local.f32 	%f6567, [%rd1081+100];
	fma.rn.f32 	%f6568, %f6566, %f6567, %f6565;
	ld.local.f32 	%f6569, [%rd1080+8];
	ld.local.f32 	%f6570, [%rd1081+104];
	fma.rn.f32 	%f6571, %f6569, %f6570, %f6568;
	ld.local.f32 	%f6572, [%rd1080+12];
	ld.local.f32 	%f6573, [%rd1081+108];
	fma.rn.f32 	%f6574, %f6572, %f6573, %f6571;
	ld.local.f32 	%f6575, [%rd1080+16];
	ld.local.f32 	%f6576, [%rd1081+112];
	fma.rn.f32 	%f6577, %f6575, %f6576, %f6574;
	ld.local.f32 	%f6578, [%rd1080+20];
	ld.local.f32 	%f6579, [%rd1081+116];
	fma.rn.f32 	%f6580, %f6578, %f6579, %f6577;
	ld.local.f32 	%f6581, [%rd1080+24];
	ld.local.f32 	%f6582, [%rd1081+120];
	fma.rn.f32 	%f6583, %f6581, %f6582, %f6580;
	ld.local.f32 	%f6584, [%rd1080+28];
	ld.local.f32 	%f6585, [%rd1081+124];
	fma.rn.f32 	%f10642, %f6584, %f6585, %f6583;
	add.s32 	%r773, %r773, 8;
$L__BB0_343:
	and.b32  	%r633, %r137, 7;
	setp.eq.s32 	%p395, %r633, 0;
	@%p395 bra 	$L__BB0_350;
	and.b32  	%r227, %r135, 3;
	setp.lt.u32 	%p396, %r136, 3;
	@%p396 bra 	$L__BB0_346;
	mul.wide.u32 	%rd1082, %r773, 4;
	add.s64 	%rd1083, %rd30, %rd1082;
	ld.local.f32 	%f6587, [%rd1083];
	add.s64 	%rd1084, %rd72, %rd1082;
	ld.local.f32 	%f6588, [%rd1084+96];
	fma.rn.f32 	%f6589, %f6587, %f6588, %f10642;
	ld.local.f32 	%f6590, [%rd1083+4];
	ld.local.f32 	%f6591, [%rd1084+100];
	fma.rn.f32 	%f6592, %f6590, %f6591, %f6589;
	ld.local.f32 	%f6593, [%rd1083+8];
	ld.local.f32 	%f6594, [%rd1084+104];
	fma.rn.f32 	%f6595, %f6593, %f6594, %f6592;
	ld.local.f32 	%f6596, [%rd1083+12];
	ld.local.f32 	%f6597, [%rd1084+108];
	fma.rn.f32 	%f10642, %f6596, %f6597, %f6595;
	add.s32 	%r773, %r773, 4;
$L__BB0_346:
	setp.eq.s32 	%p397, %r227, 0;
	@%p397 bra 	$L__BB0_350;
	mul.wide.u32 	%rd1085, %r773, 4;
	add.s64 	%rd94, %rd30, %rd1085;
	ld.local.f32 	%f6598, [%rd94];
	add.s64 	%rd95, %rd72, %rd1085;
	ld.local.f32 	%f6599, [%rd95+96];
	fma.rn.f32 	%f10642, %f6598, %f6599, %f10642;
	setp.eq.s32 	%p398, %r227, 1;
	@%p398 bra 	$L__BB0_350;
	ld.local.f32 	%f6600, [%rd94+4];
	ld.local.f32 	%f6601, [%rd95+100];
	fma.rn.f32 	%f10642, %f6600, %f6601, %f10642;
	setp.eq.s32 	%p399, %r227, 2;
	@%p399 bra 	$L__BB0_350;
	ld.local.f32 	%f6602, [%rd94+8];
	ld.local.f32 	%f6603, [%rd95+104];
	fma.rn.f32 	%f10642, %f6602, %f6603, %f10642;
$L__BB0_350:
	setp.eq.s32 	%p400, %r134, 0;
	mov.b64 	%rd1220, 0;
	mov.f32 	%f10651, 0f00000000;
	mov.f32 	%f10652, %f10651;
	mov.f32 	%f10653, %f10651;
	mov.f32 	%f10654, %f10651;
	@%p400 bra 	$L__BB0_354;
	and.b32  	%r230, %r736, -2;
	ld.local.v4.f32 	{%f1383, %f1384, %f1385, %f1386}, [%rd77+48];
	mov.b32 	%r775, 0;
	mov.f32 	%f10651, 0f00000000;
$L__BB0_352:
	mul.wide.u32 	%rd1087, %r775, 4;
	add.s64 	%rd1088, %rd72, %rd1087;
	ld.local.v2.f32 	{%f6606, %f6607}, [%rd1088+96];
	add.s64 	%rd1089, %rd30, %rd1087;
	ld.local.v2.f32 	{%f6608, %f6609}, [%rd1089];
	sub.f32 	%f6610, %f6608, %f10642;
	mul.f32 	%f6611, %f6606, %f6610;
	mul.wide.u32 	%rd1090, %r775, 64;
	add.s64 	%rd1091, %rd10, %rd1090;
	ld.local.v4.f32 	{%f6612, %f6613, %f6614, %f6615}, [%rd1091+48];
	mul.f32 	%f6616, %f6611, %f6612;
	fma.rn.f32 	%f6617, %f6616, 0f3F000000, %f10654;
	mul.f32 	%f6618, %f6611, %f1383;
	add.s64 	%rd1092, %rd21, %rd1090;
	ld.local.v4.f32 	{%f6619, %f6620, %f6621, %f6622}, [%rd1092+48];
	fma.rn.f32 	%f6623, %f6618, 0f3F000000, %f6619;
	mul.f32 	%f6624, %f6611, %f6613;
	fma.rn.f32 	%f6625, %f6624, 0f3F000000, %f10653;
	mul.f32 	%f6626, %f6611, %f1384;
	fma.rn.f32 	%f6627, %f6626, 0f3F000000, %f6620;
	mul.f32 	%f6628, %f6611, %f6614;
	fma.rn.f32 	%f6629, %f6628, 0f3F000000, %f10652;
	mul.f32 	%f6630, %f6611, %f1385;
	fma.rn.f32 	%f6631, %f6630, 0f3F000000, %f6621;
	mul.f32 	%f6632, %f6611, %f6615;
	fma.rn.f32 	%f6633, %f6632, 0f3F000000, %f10651;
	mul.f32 	%f6634, %f6611, %f1386;
	fma.rn.f32 	%f6635, %f6634, 0f3F000000, %f6622;
	st.local.v4.f32 	[%rd1092+48], {%f6623, %f6627, %f6631, %f6635};
	sub.f32 	%f6636, %f6609, %f10642;
	mul.f32 	%f6637, %f6607, %f6636;
	ld.local.v4.f32 	{%f6638, %f6639, %f6640, %f6641}, [%rd1091+112];
	mul.f32 	%f6642, %f6637, %f6638;
	fma.rn.f32 	%f10654, %f6642, 0f3F000000, %f6617;
	mul.f32 	%f6643, %f6637, %f1383;
	ld.local.v4.f32 	{%f6644, %f6645, %f6646, %f6647}, [%rd1092+112];
	fma.rn.f32 	%f6648, %f6643, 0f3F000000, %f6644;
	mul.f32 	%f6649, %f6637, %f6639;
	fma.rn.f32 	%f10653, %f6649, 0f3F000000, %f6625;
	mul.f32 	%f6650, %f6637, %f1384;
	fma.rn.f32 	%f6651, %f6650, 0f3F000000, %f6645;
	mul.f32 	%f6652, %f6637, %f6640;
	fma.rn.f32 	%f10652, %f6652, 0f3F000000, %f6629;
	mul.f32 	%f6653, %f6637, %f1385;
	fma.rn.f32 	%f6654, %f6653, 0f3F000000, %f6646;
	mul.f32 	%f6655, %f6637, %f6641;
	fma.rn.f32 	%f10651, %f6655, 0f3F000000, %f6633;
	mul.f32 	%f6656, %f6637, %f1386;
	fma.rn.f32 	%f6657, %f6656, 0f3F000000, %f6647;
	st.local.v4.f32 	[%rd1092+112], {%f6648, %f6651, %f6654, %f6657};
	add.s32 	%r775, %r775, 2;
	setp.ne.s32 	%p401, %r775, %r230;
	@%p401 bra 	$L__BB0_352;
	st.local.v4.f32 	[%rd29+48], {%f10654, %f10653, %f10652, %f10651};
	cvt.u64.u32 	%rd1220, %r230;
$L__BB0_354:
	setp.eq.s32 	%p402, %r171, 0;
	@%p402 bra 	$L__BB0_356;
	shl.b64 	%rd1093, %rd1220, 2;
	add.s64 	%rd1094, %rd72, %rd1093;
	ld.local.f32 	%f6658, [%rd1094+96];
	add.s64 	%rd1095, %rd30, %rd1093;
	ld.local.f32 	%f6659, [%rd1095];
	sub.f32 	%f6660, %f6659, %f10642;
	mul.f32 	%f6661, %f6658, %f6660;
	shl.b64 	%rd1096, %rd1220, 6;
	add.s64 	%rd1097, %rd10, %rd1096;
	ld.local.v4.f32 	{%f6662, %f6663, %f6664, %f6665}, [%rd1097+48];
	mul.f32 	%f6666, %f6661, %f6662;
	fma.rn.f32 	%f10654, %f6666, 0f3F000000, %f10654;
	ld.local.v4.f32 	{%f6667, %f6668, %f6669, %f6670}, [%rd77+48];
	mul.f32 	%f6671, %f6661, %f6667;
	add.s64 	%rd1098, %rd21, %rd1096;
	ld.local.v4.f32 	{%f6672, %f6673, %f6674, %f6675}, [%rd1098+48];
	fma.rn.f32 	%f6676, %f6671, 0f3F000000, %f6672;
	mul.f32 	%f6677, %f6661, %f6663;
	fma.rn.f32 	%f10653, %f6677, 0f3F000000, %f10653;
	mul.f32 	%f6678, %f6661, %f6668;
	fma.rn.f32 	%f6679, %f6678, 0f3F000000, %f6673;
	mul.f32 	%f6680, %f6661, %f6664;
	fma.rn.f32 	%f10652, %f6680, 0f3F000000, %f10652;
	mul.f32 	%f6681, %f6661, %f6669;
	fma.rn.f32 	%f6682, %f6681, 0f3F000000, %f6674;
	mul.f32 	%f6683, %f6661, %f6665;
	fma.rn.f32 	%f10651, %f6683, 0f3F000000, %f10651;
	st.local.v4.f32 	[%rd29+48], {%f10654, %f10653, %f10652, %f10651};
	mul.f32 	%f6684, %f6661, %f6670;
	fma.rn.f32 	%f6685, %f6684, 0f3F000000, %f6675;
	st.local.v4.f32 	[%rd1098+48], {%f6676, %f6679, %f6682, %f6685};
$L__BB0_356:
	add.s64 	%rd1100, %rd7, %rd935;
	ld.local.v4.f32 	{%f1407, %f1408, %f1409, %f1410}, [%rd1100];
	mov.b32 	%r636, %f1410;
	mov.b32 	%r637, %f1409;
	mov.b64 	%rd98, {%r637, %r636};
	mov.b32 	%r638, %f1408;
	mov.b64 	%rd1101, {%r639, %r638};
	ld.local.v4.f32 	{%f1411, %f1412, %f1413, %f1414}, [%rd1100+16];
	ld.local.v4.f32 	{%f1415, %f1416, %f1417, %f1418}, [%rd1100+32];
	ld.local.v4.f32 	{%f1419, %f1420, %f1421, %f1422}, [%rd1100+48];
	{ .reg .b32 tmp; mov.b64 {tmp, %r640}, %rd1101; }
	mov.b32 	%f1423, %r640;
	mov.b32 	%r776, 0;
$L__BB0_357:
	mul.wide.u32 	%rd1102, %r776, 4;
	add.s64 	%rd1103, %rd29, %rd1102;
	ld.local.f32 	%f6686, [%rd1103];
	shl.b32 	%r641, %r776, 4;
	mul.wide.u32 	%rd1104, %r641, 4;
	add.s64 	%rd1105, %rd52, %rd1104;
	ld.global.f32 	%f6687, [%rd1105];
	fma.rn.f32 	%f6688, %f6686, %f1407, %f6687;
	st.global.f32 	[%rd1105], %f6688;
	ld.global.f32 	%f6689, [%rd1105+4];
	fma.rn.f32 	%f6690, %f6686, %f1408, %f6689;
	st.global.f32 	[%rd1105+4], %f6690;
	ld.global.f32 	%f6691, [%rd1105+8];
	fma.rn.f32 	%f6692, %f6686, %f1409, %f6691;
	st.global.f32 	[%rd1105+8], %f6692;
	ld.global.f32 	%f6693, [%rd1105+12];
	fma.rn.f32 	%f6694, %f6686, %f1410, %f6693;
	st.global.f32 	[%rd1105+12], %f6694;
	ld.global.f32 	%f6695, [%rd1105+16];
	fma.rn.f32 	%f6696, %f6686, %f1411, %f6695;
	st.global.f32 	[%rd1105+16], %f6696;
	ld.global.f32 	%f6697, [%rd1105+20];
	fma.rn.f32 	%f6698, %f6686, %f1412, %f6697;
	st.global.f32 	[%rd1105+20], %f6698;
	ld.global.f32 	%f6699, [%rd1105+24];
	fma.rn.f32 	%f6700, %f6686, %f1413, %f6699;
	st.global.f32 	[%rd1105+24], %f6700;
	ld.global.f32 	%f6701, [%rd1105+28];
	fma.rn.f32 	%f6702, %f6686, %f1414, %f6701;
	st.global.f32 	[%rd1105+28], %f6702;
	ld.global.f32 	%f6703, [%rd1105+32];
	fma.rn.f32 	%f6704, %f6686, %f1415, %f6703;
	st.global.f32 	[%rd1105+32], %f6704;
	ld.global.f32 	%f6705, [%rd1105+36];
	fma.rn.f32 	%f6706, %f6686, %f1416, %f6705;
	st.global.f32 	[%rd1105+36], %f6706;
	ld.global.f32 	%f6707, [%rd1105+40];
	fma.rn.f32 	%f6708, %f6686, %f1417, %f6707;
	st.global.f32 	[%rd1105+40], %f6708;
	ld.global.f32 	%f6709, [%rd1105+44];
	fma.rn.f32 	%f6710, %f6686, %f1418, %f6709;
	st.global.f32 	[%rd1105+44], %f6710;
	ld.global.f32 	%f6711, [%rd1105+48];
	fma.rn.f32 	%f6712, %f6686, %f1419, %f6711;
	st.global.f32 	[%rd1105+48], %f6712;
	ld.global.f32 	%f6713, [%rd1105+52];
	fma.rn.f32 	%f6714, %f6686, %f1420, %f6713;
	st.global.f32 	[%rd1105+52], %f6714;
	ld.global.f32 	%f6715, [%rd1105+56];
	fma.rn.f32 	%f6716, %f6686, %f1421, %f6715;
	st.global.f32 	[%rd1105+56], %f6716;
	ld.global.f32 	%f6717, [%rd1105+60];
	fma.rn.f32 	%f6718, %f6686, %f1422, %f6717;
	st.global.f32 	[%rd1105+60], %f6718;
	add.s32 	%r776, %r776, 1;
	setp.ne.s32 	%p403, %r776, 16;
	@%p403 bra 	$L__BB0_357;
	mov.b64 	{%r642, %r643}, %rd98;
	mov.b32 	%f6719, %r643;
	mov.b32 	%f6720, %r642;
	ld.global.f32 	%f6721, [%rd51];
	fma.rn.f32 	%f6722, %f6721, %f10594, 0f00000000;
	ld.global.f32 	%f6723, [%rd51+64];
	fma.rn.f32 	%f6724, %f6723, %f10593, %f6722;
	ld.global.f32 	%f6725, [%rd51+128];
	fma.rn.f32 	%f6726, %f6725, %f10592, %f6724;
	ld.global.f32 	%f6727, [%rd51+192];
	fma.rn.f32 	%f6728, %f6727, %f10591, %f6726;
	ld.global.f32 	%f6729, [%rd51+256];
	fma.rn.f32 	%f6730, %f6729, %f10614, %f6728;
	ld.global.f32 	%f6731, [%rd51+320];
	fma.rn.f32 	%f6732, %f6731, %f10613, %f6730;
	ld.global.f32 	%f6733, [%rd51+384];
	fma.rn.f32 	%f6734, %f6733, %f10612, %f6732;
	ld.global.f32 	%f6735, [%rd51+448];
	fma.rn.f32 	%f6736, %f6735, %f10611, %f6734;
	ld.global.f32 	%f6737, [%rd51+512];
	fma.rn.f32 	%f6738, %f6737, %f10634, %f6736;
	ld.global.f32 	%f6739, [%rd51+576];
	fma.rn.f32 	%f6740, %f6739, %f10633, %f6738;
	ld.global.f32 	%f6741, [%rd51+640];
	fma.rn.f32 	%f6742, %f6741, %f10632, %f6740;
	ld.global.f32 	%f6743, [%rd51+704];
	fma.rn.f32 	%f6744, %f6743, %f10631, %f6742;
	ld.global.f32 	%f6745, [%rd51+768];
	fma.rn.f32 	%f6746, %f6745, %f10654, %f6744;
	ld.global.f32 	%f6747, [%rd51+832];
	fma.rn.f32 	%f6748, %f6747, %f10653, %f6746;
	ld.global.f32 	%f6749, [%rd51+896];
	fma.rn.f32 	%f6750, %f6749, %f10652, %f6748;
	ld.global.f32 	%f6751, [%rd51+960];
	fma.rn.f32 	%f6752, %f6751, %f10651, %f6750;
	ld.global.f32 	%f6753, [%rd51+4];
	fma.rn.f32 	%f6754, %f6753, %f10594, 0f00000000;
	ld.global.f32 	%f6755, [%rd51+68];
	fma.rn.f32 	%f6756, %f6755, %f10593, %f6754;
	ld.global.f32 	%f6757, [%rd51+132];
	fma.rn.f32 	%f6758, %f6757, %f10592, %f6756;
	ld.global.f32 	%f6759, [%rd51+196];
	fma.rn.f32 	%f6760, %f6759, %f10591, %f6758;
	ld.global.f32 	%f6761, [%rd51+260];
	fma.rn.f32 	%f6762, %f6761, %f10614, %f6760;
	ld.global.f32 	%f6763, [%rd51+324];
	fma.rn.f32 	%f6764, %f6763, %f10613, %f6762;
	ld.global.f32 	%f6765, [%rd51+388];
	fma.rn.f32 	%f6766, %f6765, %f10612, %f6764;
	ld.global.f32 	%f6767, [%rd51+452];
	fma.rn.f32 	%f6768, %f6767, %f10611, %f6766;
	ld.global.f32 	%f6769, [%rd51+516];
	fma.rn.f32 	%f6770, %f6769, %f10634, %f6768;
	ld.global.f32 	%f6771, [%rd51+580];
	fma.rn.f32 	%f6772, %f6771, %f10633, %f6770;
	ld.global.f32 	%f6773, [%rd51+644];
	fma.rn.f32 	%f6774, %f6773, %f10632, %f6772;
	ld.global.f32 	%f6775, [%rd51+708];
	fma.rn.f32 	%f6776, %f6775, %f10631, %f6774;
	ld.global.f32 	%f6777, [%rd51+772];
	fma.rn.f32 	%f6778, %f6777, %f10654, %f6776;
	ld.global.f32 	%f6779, [%rd51+836];
	fma.rn.f32 	%f6780, %f6779, %f10653, %f6778;
	ld.global.f32 	%f6781, [%rd51+900];
	fma.rn.f32 	%f6782, %f6781, %f10652, %f6780;
	ld.global.f32 	%f6783, [%rd51+964];
	fma.rn.f32 	%f6784, %f6783, %f10651, %f6782;
	ld.global.f32 	%f6785, [%rd51+8];
	fma.rn.f32 	%f6786, %f6785, %f10594, 0f00000000;
	ld.global.f32 	%f6787, [%rd51+72];
	fma.rn.f32 	%f6788, %f6787, %f10593, %f6786;
	ld.global.f32 	%f6789, [%rd51+136];
	fma.rn.f32 	%f6790, %f6789, %f10592, %f6788;
	ld.global.f32 	%f6791, [%rd51+200];
	fma.rn.f32 	%f6792, %f6791, %f10591, %f6790;
	ld.global.f32 	%f6793, [%rd51+264];
	fma.rn.f32 	%f6794, %f6793, %f10614, %f6792;
	ld.global.f32 	%f6795, [%rd51+328];
	fma.rn.f32 	%f6796, %f6795, %f10613, %f6794;
	ld.global.f32 	%f6797, [%rd51+392];
	fma.rn.f32 	%f6798, %f6797, %f10612, %f6796;
	ld.global.f32 	%f6799, [%rd51+456];
	fma.rn.f32 	%f6800, %f6799, %f10611, %f6798;
	ld.global.f32 	%f6801, [%rd51+520];
	fma.rn.f32 	%f6802, %f6801, %f10634, %f6800;
	ld.global.f32 	%f6803, [%rd51+584];
	fma.rn.f32 	%f6804, %f6803, %f10633, %f6802;
	ld.global.f32 	%f6805, [%rd51+648];
	fma.rn.f32 	%f6806, %f6805, %f10632, %f6804;
	ld.global.f32 	%f6807, [%rd51+712];
	fma.rn.f32 	%f6808, %f6807, %f10631, %f6806;
	ld.global.f32 	%f6809, [%rd51+776];
	fma.rn.f32 	%f6810, %f6809, %f10654, %f6808;
	ld.global.f32 	%f6811, [%rd51+840];
	fma.rn.f32 	%f6812, %f6811, %f10653, %f6810;
	ld.global.f32 	%f6813, [%rd51+904];
	fma.rn.f32 	%f6814, %f6813, %f10652, %f6812;
	ld.global.f32 	%f6815, [%rd51+968];
	fma.rn.f32 	%f6816, %f6815, %f10651, %f6814;
	ld.global.f32 	%f6817, [%rd51+12];
	fma.rn.f32 	%f6818, %f6817, %f10594, 0f00000000;
	ld.global.f32 	%f6819, [%rd51+76];
	fma.rn.f32 	%f6820, %f6819, %f10593, %f6818;
	ld.global.f32 	%f6821, [%rd51+140];
	fma.rn.f32 	%f6822, %f6821, %f10592, %f6820;
	ld.global.f32 	%f6823, [%rd51+204];
	fma.rn.f32 	%f6824, %f6823, %f10591, %f6822;
	ld.global.f32 	%f6825, [%rd51+268];
	fma.rn.f32 	%f6826, %f6825, %f10614, %f6824;
	ld.global.f32 	%f6827, [%rd51+332];
	fma.rn.f32 	%f6828, %f6827, %f10613, %f6826;
	ld.global.f32 	%f6829, [%rd51+396];
	fma.rn.f32 	%f6830, %f6829, %f10612, %f6828;
	ld.global.f32 	%f6831, [%rd51+460];
	fma.rn.f32 	%f6832, %f6831, %f10611, %f6830;
	ld.global.f32 	%f6833, [%rd51+524];
	fma.rn.f32 	%f6834, %f6833, %f10634, %f6832;
	ld.global.f32 	%f6835, [%rd51+588];
	fma.rn.f32 	%f6836, %f6835, %f10633, %f6834;
	ld.global.f32 	%f6837, [%rd51+652];
	fma.rn.f32 	%f6838, %f6837, %f10632, %f6836;
	ld.global.f32 	%f6839, [%rd51+716];
	fma.rn.f32 	%f6840, %f6839, %f10631, %f6838;
	ld.global.f32 	%f6841, [%rd51+780];
	fma.rn.f32 	%f6842, %f6841, %f10654, %f6840;
	ld.global.f32 	%f6843, [%rd51+844];
	fma.rn.f32 	%f6844, %f6843, %f10653, %f6842;
	ld.global.f32 	%f6845, [%rd51+908];
	fma.rn.f32 	%f6846, %f6845, %f10652, %f6844;
	ld.global.f32 	%f6847, [%rd51+972];
	fma.rn.f32 	%f6848, %f6847, %f10651, %f6846;
	ld.global.f32 	%f6849, [%rd51+16];
	fma.rn.f32 	%f6850, %f6849, %f10594, 0f00000000;
	ld.global.f32 	%f6851, [%rd51+80];
	fma.rn.f32 	%f6852, %f6851, %f10593, %f6850;
	ld.global.f32 	%f6853, [%rd51+144];
	fma.rn.f32 	%f6854, %f6853, %f10592, %f6852;
	ld.global.f32 	%f6855, [%rd51+208];
	fma.rn.f32 	%f6856, %f6855, %f10591, %f6854;
	ld.global.f32 	%f6857, [%rd51+272];
	fma.rn.f32 	%f6858, %f6857, %f10614, %f6856;
	ld.global.f32 	%f6859, [%rd51+336];
	fma.rn.f32 	%f6860, %f6859, %f10613, %f6858;
	ld.global.f32 	%f6861, [%rd51+400];
	fma.rn.f32 	%f6862, %f6861, %f10612, %f6860;
	ld.global.f32 	%f6863, [%rd51+464];
	fma.rn.f32 	%f6864, %f6863, %f10611, %f6862;
	ld.global.f32 	%f6865, [%rd51+528];
	fma.rn.f32 	%f6866, %f6865, %f10634, %f6864;
	ld.global.f32 	%f6867, [%rd51+592];
	fma.rn.f32 	%f6868, %f6867, %f10633, %f6866;
	ld.global.f32 	%f6869, [%rd51+656];
	fma.rn.f32 	%f6870, %f6869, %f10632, %f6868;
	ld.global.f32 	%f6871, [%rd51+720];
	fma.rn.f32 	%f6872, %f6871, %f10631, %f6870;
	ld.global.f32 	%f6873, [%rd51+784];
	fma.rn.f32 	%f6874, %f6873, %f10654, %f6872;
	ld.global.f32 	%f6875, [%rd51+848];
	fma.rn.f32 	%f6876, %f6875, %f10653, %f6874;
	ld.global.f32 	%f6877, [%rd51+912];
	fma.rn.f32 	%f6878, %f6877, %f10652, %f6876;
	ld.global.f32 	%f6879, [%rd51+976];
	fma.rn.f32 	%f6880, %f6879, %f10651, %f6878;
	ld.global.f32 	%f6881, [%rd51+20];
	fma.rn.f32 	%f6882, %f6881, %f10594, 0f00000000;
	ld.global.f32 	%f6883, [%rd51+84];
	fma.rn.f32 	%f6884, %f6883, %f10593, %f6882;
	ld.global.f32 	%f6885, [%rd51+148];
	fma.rn.f32 	%f6886, %f6885, %f10592, %f6884;
	ld.global.f32 	%f6887, [%rd51+212];
	fma.rn.f32 	%f6888, %f6887, %f10591, %f6886;
	ld.global.f32 	%f6889, [%rd51+276];
	fma.rn.f32 	%f6890, %f6889, %f10614, %f6888;
	ld.global.f32 	%f6891, [%rd51+340];
	fma.rn.f32 	%f6892, %f6891, %f10613, %f6890;
	ld.global.f32 	%f6893, [%rd51+404];
	fma.rn.f32 	%f6894, %f6893, %f10612, %f6892;
	ld.global.f32 	%f6895, [%rd51+468];
	fma.rn.f32 	%f6896, %f6895, %f10611, %f6894;
	ld.global.f32 	%f6897, [%rd51+532];
	fma.rn.f32 	%f6898, %f6897, %f10634, %f6896;
	ld.global.f32 	%f6899, [%rd51+596];
	fma.rn.f32 	%f6900, %f6899, %f10633, %f6898;
	ld.global.f32 	%f6901, [%rd51+660];
	fma.rn.f32 	%f6902, %f6901, %f10632, %f6900;
	ld.global.f32 	%f6903, [%rd51+724];
	fma.rn.f32 	%f6904, %f6903, %f10631, %f6902;
	ld.global.f32 	%f6905, [%rd51+788];
	fma.rn.f32 	%f6906, %f6905, %f10654, %f6904;
	ld.global.f32 	%f6907, [%rd51+852];
	fma.rn.f32 	%f6908, %f6907, %f10653, %f6906;
	ld.global.f32 	%f6909, [%rd51+916];
	fma.rn.f32 	%f6910, %f6909, %f10652, %f6908;
	ld.global.f32 	%f6911, [%rd51+980];
	fma.rn.f32 	%f6912, %f6911, %f10651, %f6910;
	ld.global.f32 	%f6913, [%rd51+24];
	fma.rn.f32 	%f6914, %f6913, %f10594, 0f00000000;
	ld.global.f32 	%f6915, [%rd51+88];
	fma.rn.f32 	%f6916, %f6915, %f10593, %f6914;
	ld.global.f32 	%f6917, [%rd51+152];
	fma.rn.f32 	%f6918, %f6917, %f10592, %f6916;
	ld.global.f32 	%f6919, [%rd51+216];
	fma.rn.f32 	%f6920, %f6919, %f10591, %f6918;
	ld.global.f32 	%f6921, [%rd51+280];
	fma.rn.f32 	%f6922, %f6921, %f10614, %f6920;
	ld.global.f32 	%f6923, [%rd51+344];
	fma.rn.f32 	%f6924, %f6923, %f10613, %f6922;
	ld.global.f32 	%f6925, [%rd51+408];
	fma.rn.f32 	%f6926, %f6925, %f10612, %f6924;
	ld.global.f32 	%f6927, [%rd51+472];
	fma.rn.f32 	%f6928, %f6927, %f10611, %f6926;
	ld.global.f32 	%f6929, [%rd51+536];
	fma.rn.f32 	%f6930, %f6929, %f10634, %f6928;
	ld.global.f32 	%f6931, [%rd51+600];
	fma.rn.f32 	%f6932, %f6931, %f10633, %f6930;
	ld.global.f32 	%f6933, [%rd51+664];
	fma.rn.f32 	%f6934, %f6933, %f10632, %f6932;
	ld.global.f32 	%f6935, [%rd51+728];
	fma.rn.f32 	%f6936, %f6935, %f10631, %f6934;
	ld.global.f32 	%f6937, [%rd51+792];
	fma.rn.f32 	%f6938, %f6937, %f10654, %f6936;
	ld.global.f32 	%f6939, [%rd51+856];
	fma.rn.f32 	%f6940, %f6939, %f10653, %f6938;
	ld.global.f32 	%f6941, [%rd51+920];
	fma.rn.f32 	%f6942, %f6941, %f10652, %f6940;
	ld.global.f32 	%f6943, [%rd51+984];
	fma.rn.f32 	%f6944, %f6943, %f10651, %f6942;
	ld.global.f32 	%f6945, [%rd51+28];
	fma.rn.f32 	%f6946, %f6945, %f10594, 0f00000000;
	ld.global.f32 	%f6947, [%rd51+92];
	fma.rn.f32 	%f6948, %f6947, %f10593, %f6946;
	ld.global.f32 	%f6949, [%rd51+156];
	fma.rn.f32 	%f6950, %f6949, %f10592, %f6948;
	ld.global.f32 	%f6951, [%rd51+220];
	fma.rn.f32 	%f6952, %f6951, %f10591, %f6950;
	ld.global.f32 	%f6953, [%rd51+284];
	fma.rn.f32 	%f6954, %f6953, %f10614, %f6952;
	ld.global.f32 	%f6955, [%rd51+348];
	fma.rn.f32 	%f6956, %f6955, %f10613, %f6954;
	ld.global.f32 	%f6957, [%rd51+412];
	fma.rn.f32 	%f6958, %f6957, %f10612, %f6956;
	ld.global.f32 	%f6959, [%rd51+476];
	fma.rn.f32 	%f6960, %f6959, %f10611, %f6958;
	ld.global.f32 	%f6961, [%rd51+540];
	fma.rn.f32 	%f6962, %f6961, %f10634, %f6960;
	ld.global.f32 	%f6963, [%rd51+604];
	fma.rn.f32 	%f6964, %f6963, %f10633, %f6962;
	ld.global.f32 	%f6965, [%rd51+668];
	fma.rn.f32 	%f6966, %f6965, %f10632, %f6964;
	ld.global.f32 	%f6967, [%rd51+732];
	fma.rn.f32 	%f6968, %f6967, %f10631, %f6966;
	ld.global.f32 	%f6969, [%rd51+796];
	fma.rn.f32 	%f6970, %f6969, %f10654, %f6968;
	ld.global.f32 	%f6971, [%rd51+860];
	fma.rn.f32 	%f6972, %f6971, %f10653, %f6970;
	ld.global.f32 	%f6973, [%rd51+924];
	fma.rn.f32 	%f6974, %f6973, %f10652, %f6972;
	ld.global.f32 	%f6975, [%rd51+988];
	fma.rn.f32 	%f6976, %f6975, %f10651, %f6974;
	ld.global.f32 	%f6977, [%rd51+32];
	fma.rn.f32 	%f6978, %f6977, %f10594, 0f00000000;
	ld.global.f32 	%f6979, [%rd51+96];
	fma.rn.f32 	%f6980, %f6979, %f10593, %f6978;
	ld.global.f32 	%f6981, [%rd51+160];
	fma.rn.f32 	%f6982, %f6981, %f10592, %f6980;
	ld.global.f32 	%f6983, [%rd51+224];
	fma.rn.f32 	%f6984, %f6983, %f10591, %f6982;
	ld.global.f32 	%f6985, [%rd51+288];
	fma.rn.f32 	%f6986, %f6985, %f10614, %f6984;
	ld.global.f32 	%f6987, [%rd51+352];
	fma.rn.f32 	%f6988, %f6987, %f10613, %f6986;
	ld.global.f32 	%f6989, [%rd51+416];
	fma.rn.f32 	%f6990, %f6989, %f10612, %f6988;
	ld.global.f32 	%f6991, [%rd51+480];
	fma.rn.f32 	%f6992, %f6991, %f10611, %f6990;
	ld.global.f32 	%f6993, [%rd51+544];
	fma.rn.f32 	%f6994, %f6993, %f10634, %f6992;
	ld.global.f32 	%f6995, [%rd51+608];
	fma.rn.f32 	%f6996, %f6995, %f10633, %f6994;
	ld.global.f32 	%f6997, [%rd51+672];
	fma.rn.f32 	%f6998, %f6997, %f10632, %f6996;
	ld.global.f32 	%f6999, [%rd51+736];
	fma.rn.f32 	%f7000, %f6999, %f10631, %f6998;
	ld.global.f32 	%f7001, [%rd51+800];
	fma.rn.f32 	%f7002, %f7001, %f10654, %f7000;
	ld.global.f32 	%f7003, [%rd51+864];
	fma.rn.f32 	%f7004, %f7003, %f10653, %f7002;
	ld.global.f32 	%f7005, [%rd51+928];
	fma.rn.f32 	%f7006, %f7005, %f10652, %f7004;
	ld.global.f32 	%f7007, [%rd51+992];
	fma.rn.f32 	%f7008, %f7007, %f10651, %f7006;
	ld.global.f32 	%f7009, [%rd51+36];
	fma.rn.f32 	%f7010, %f7009, %f10594, 0f00000000;
	ld.global.f32 	%f7011, [%rd51+100];
	fma.rn.f32 	%f7012, %f7011, %f10593, %f7010;
	ld.global.f32 	%f7013, [%rd51+164];
	fma.rn.f32 	%f7014, %f7013, %f10592, %f7012;
	ld.global.f32 	%f7015, [%rd51+228];
	fma.rn.f32 	%f7016, %f7015, %f10591, %f7014;
	ld.global.f32 	%f7017, [%rd51+292];
	fma.rn.f32 	%f7018, %f7017, %f10614, %f7016;
	ld.global.f32 	%f7019, [%rd51+356];
	fma.rn.f32 	%f7020, %f7019, %f10613, %f7018;
	ld.global.f32 	%f7021, [%rd51+420];
	fma.rn.f32 	%f7022, %f7021, %f10612, %f7020;
	ld.global.f32 	%f7023, [%rd51+484];
	fma.rn.f32 	%f7024, %f7023, %f10611, %f7022;
	ld.global.f32 	%f7025, [%rd51+548];
	fma.rn.f32 	%f7026, %f7025, %f10634, %f7024;
	ld.global.f32 	%f7027, [%rd51+612];
	fma.rn.f32 	%f7028, %f7027, %f10633, %f7026;
	ld.global.f32 	%f7029, [%rd51+676];
	fma.rn.f32 	%f7030, %f7029, %f10632, %f7028;
	ld.global.f32 	%f7031, [%rd51+740];
	fma.rn.f32 	%f7032, %f7031, %f10631, %f7030;
	ld.global.f32 	%f7033, [%rd51+804];
	fma.rn.f32 	%f7034, %f7033, %f10654, %f7032;
	ld.global.f32 	%f7035, [%rd51+868];
	fma.rn.f32 	%f7036, %f7035, %f10653, %f7034;
	ld.global.f32 	%f7037, [%rd51+932];
	fma.rn.f32 	%f7038, %f7037, %f10652, %f7036;
	ld.global.f32 	%f7039, [%rd51+996];
	fma.rn.f32 	%f7040, %f7039, %f10651, %f7038;
	ld.global.f32 	%f7041, [%rd51+40];
	fma.rn.f32 	%f7042, %f7041, %f10594, 0f00000000;
	ld.global.f32 	%f7043, [%rd51+104];
	fma.rn.f32 	%f7044, %f7043, %f10593, %f7042;
	ld.global.f32 	%f7045, [%rd51+168];
	fma.rn.f32 	%f7046, %f7045, %f10592, %f7044;
	ld.global.f32 	%f7047, [%rd51+232];
	fma.rn.f32 	%f7048, %f7047, %f10591, %f7046;
	ld.global.f32 	%f7049, [%rd51+296];
	fma.rn.f32 	%f7050, %f7049, %f10614, %f7048;
	ld.global.f32 	%f7051, [%rd51+360];
	fma.rn.f32 	%f7052, %f7051, %f10613, %f7050;
	ld.global.f32 	%f7053, [%rd51+424];
	fma.rn.f32 	%f7054, %f7053, %f10612, %f7052;
	ld.global.f32 	%f7055, [%rd51+488];
	fma.rn.f32 	%f7056, %f7055, %f10611, %f7054;
	ld.global.f32 	%f7057, [%rd51+552];
	fma.rn.f32 	%f7058, %f7057, %f10634, %f7056;
	ld.global.f32 	%f7059, [%rd51+616];
	fma.rn.f32 	%f7060, %f7059, %f10633, %f7058;
	ld.global.f32 	%f7061, [%rd51+680];
	fma.rn.f32 	%f7062, %f7061, %f10632, %f7060;
	ld.global.f32 	%f7063, [%rd51+744];
	fma.rn.f32 	%f7064, %f7063, %f10631, %f7062;
	ld.global.f32 	%f7065, [%rd51+808];
	fma.rn.f32 	%f7066, %f7065, %f10654, %f7064;
	ld.global.f32 	%f7067, [%rd51+872];
	fma.rn.f32 	%f7068, %f7067, %f10653, %f7066;
	ld.global.f32 	%f7069, [%rd51+936];
	fma.rn.f32 	%f7070, %f7069, %f10652, %f7068;
	ld.global.f32 	%f7071, [%rd51+1000];
	fma.rn.f32 	%f7072, %f7071, %f10651, %f7070;
	ld.global.f32 	%f7073, [%rd51+44];
	fma.rn.f32 	%f7074, %f7073, %f10594, 0f00000000;
	ld.global.f32 	%f7075, [%rd51+108];
	fma.rn.f32 	%f7076, %f7075, %f10593, %f7074;
	ld.global.f32 	%f7077, [%rd51+172];
	fma.rn.f32 	%f7078, %f7077, %f10592, %f7076;
	ld.global.f32 	%f7079, [%rd51+236];
	fma.rn.f32 	%f7080, %f7079, %f10591, %f7078;
	ld.global.f32 	%f7081, [%rd51+300];
	fma.rn.f32 	%f7082, %f7081, %f10614, %f7080;
	ld.global.f32 	%f7083, [%rd51+364];
	fma.rn.f32 	%f7084, %f7083, %f10613, %f7082;
	ld.global.f32 	%f7085, [%rd51+428];
	fma.rn.f32 	%f7086, %f7085, %f10612, %f7084;
	ld.global.f32 	%f7087, [%rd51+492];
	fma.rn.f32 	%f7088, %f7087, %f10611, %f7086;
	ld.global.f32 	%f7089, [%rd51+556];
	fma.rn.f32 	%f7090, %f7089, %f10634, %f7088;
	ld.global.f32 	%f7091, [%rd51+620];
	fma.rn.f32 	%f7092, %f7091, %f10633, %f7090;
	ld.global.f32 	%f7093, [%rd51+684];
	fma.rn.f32 	%f7094, %f7093, %f10632, %f7092;
	ld.global.f32 	%f7095, [%rd51+748];
	fma.rn.f32 	%f7096, %f7095, %f10631, %f7094;
	ld.global.f32 	%f7097, [%rd51+812];
	fma.rn.f32 	%f7098, %f7097, %f10654, %f7096;
	ld.global.f32 	%f7099, [%rd51+876];
	fma.rn.f32 	%f7100, %f7099, %f10653, %f7098;
	ld.global.f32 	%f7101, [%rd51+940];
	fma.rn.f32 	%f7102, %f7101, %f10652, %f7100;
	ld.global.f32 	%f7103, [%rd51+1004];
	fma.rn.f32 	%f7104, %f7103, %f10651, %f7102;
	ld.global.f32 	%f7105, [%rd51+48];
	fma.rn.f32 	%f7106, %f7105, %f10594, 0f00000000;
	ld.global.f32 	%f7107, [%rd51+112];
	fma.rn.f32 	%f7108, %f7107, %f10593, %f7106;
	ld.global.f32 	%f7109, [%rd51+176];
	fma.rn.f32 	%f7110, %f7109, %f10592, %f7108;
	ld.global.f32 	%f7111, [%rd51+240];
	fma.rn.f32 	%f7112, %f7111, %f10591, %f7110;
	ld.global.f32 	%f7113, [%rd51+304];
	fma.rn.f32 	%f7114, %f7113, %f10614, %f7112;
	ld.global.f32 	%f7115, [%rd51+368];
	fma.rn.f32 	%f7116, %f7115, %f10613, %f7114;
	ld.global.f32 	%f7117, [%rd51+432];
	fma.rn.f32 	%f7118, %f7117, %f10612, %f7116;
	ld.global.f32 	%f7119, [%rd51+496];
	fma.rn.f32 	%f7120, %f7119, %f10611, %f7118;
	ld.global.f32 	%f7121, [%rd51+560];
	fma.rn.f32 	%f7122, %f7121, %f10634, %f7120;
	ld.global.f32 	%f7123, [%rd51+624];
	fma.rn.f32 	%f7124, %f7123, %f10633, %f7122;
	ld.global.f32 	%f7125, [%rd51+688];
	fma.rn.f32 	%f7126, %f7125, %f10632, %f7124;
	ld.global.f32 	%f7127, [%rd51+752];
	fma.rn.f32 	%f7128, %f7127, %f10631, %f7126;
	ld.global.f32 	%f7129, [%rd51+816];
	fma.rn.f32 	%f7130, %f7129, %f10654, %f7128;
	ld.global.f32 	%f7131, [%rd51+880];
	fma.rn.f32 	%f7132, %f7131, %f10653, %f7130;
	ld.global.f32 	%f7133, [%rd51+944];
	fma.rn.f32 	%f7134, %f7133, %f10652, %f7132;
	ld.global.f32 	%f7135, [%rd51+1008];
	fma.rn.f32 	%f7136, %f7135, %f10651, %f7134;
	ld.global.f32 	%f7137, [%rd51+52];
	fma.rn.f32 	%f7138, %f7137, %f10594, 0f00000000;
	ld.global.f32 	%f7139, [%rd51+116];
	fma.rn.f32 	%f7140, %f7139, %f10593, %f7138;
	ld.global.f32 	%f7141, [%rd51+180];
	fma.rn.f32 	%f7142, %f7141, %f10592, %f7140;
	ld.global.f32 	%f7143, [%rd51+244];
	fma.rn.f32 	%f7144, %f7143, %f10591, %f7142;
	ld.global.f32 	%f7145, [%rd51+308];
	fma.rn.f32 	%f7146, %f7145, %f10614, %f7144;
	ld.global.f32 	%f7147, [%rd51+372];
	fma.rn.f32 	%f7148, %f7147, %f10613, %f7146;
	ld.global.f32 	%f7149, [%rd51+436];
	fma.rn.f32 	%f7150, %f7149, %f10612, %f7148;
	ld.global.f32 	%f7151, [%rd51+500];
	fma.rn.f32 	%f7152, %f7151, %f10611, %f7150;
	ld.global.f32 	%f7153, [%rd51+564];
	fma.rn.f32 	%f7154, %f7153, %f10634, %f7152;
	ld.global.f32 	%f7155, [%rd51+628];
	fma.rn.f32 	%f7156, %f7155, %f10633, %f7154;
	ld.global.f32 	%f7157, [%rd51+692];
	fma.rn.f32 	%f7158, %f7157, %f10632, %f7156;
	ld.global.f32 	%f7159, [%rd51+756];
	fma.rn.f32 	%f7160, %f7159, %f10631, %f7158;
	ld.global.f32 	%f7161, [%rd51+820];
	fma.rn.f32 	%f7162, %f7161, %f10654, %f7160;
	ld.global.f32 	%f7163, [%rd51+884];
	fma.rn.f32 	%f7164, %f7163, %f10653, %f7162;
	ld.global.f32 	%f7165, [%rd51+948];
	fma.rn.f32 	%f7166, %f7165, %f10652, %f7164;
	ld.global.f32 	%f7167, [%rd51+1012];
	fma.rn.f32 	%f7168, %f7167, %f10651, %f7166;
	ld.global.f32 	%f7169, [%rd51+56];
	fma.rn.f32 	%f7170, %f7169, %f10594, 0f00000000;
	ld.global.f32 	%f7171, [%rd51+120];
	fma.rn.f32 	%f7172, %f7171, %f10593, %f7170;
	ld.global.f32 	%f7173, [%rd51+184];
	fma.rn.f32 	%f7174, %f7173, %f10592, %f7172;
	ld.global.f32 	%f7175, [%rd51+248];
	fma.rn.f32 	%f7176, %f7175, %f10591, %f7174;
	ld.global.f32 	%f7177, [%rd51+312];
	fma.rn.f32 	%f7178, %f7177, %f10614, %f7176;
	ld.global.f32 	%f7179, [%rd51+376];
	fma.rn.f32 	%f7180, %f7179, %f10613, %f7178;
	ld.global.f32 	%f7181, [%rd51+440];
	fma.rn.f32 	%f7182, %f7181, %f10612, %f7180;
	ld.global.f32 	%f7183, [%rd51+504];
	fma.rn.f32 	%f7184, %f7183, %f10611, %f7182;
	ld.global.f32 	%f7185, [%rd51+568];
	fma.rn.f32 	%f7186, %f7185, %f10634, %f7184;
	ld.global.f32 	%f7187, [%rd51+632];
	fma.rn.f32 	%f7188, %f7187, %f10633, %f7186;
	ld.global.f32 	%f7189, [%rd51+696];
	fma.rn.f32 	%f7190, %f7189, %f10632, %f7188;
	ld.global.f32 	%f7191, [%rd51+760];
	fma.rn.f32 	%f7192, %f7191, %f10631, %f7190;
	ld.global.f32 	%f7193, [%rd51+824];
	fma.rn.f32 	%f7194, %f7193, %f10654, %f7192;
	ld.global.f32 	%f7195, [%rd51+888];
	fma.rn.f32 	%f7196, %f7195, %f10653, %f7194;
	ld.global.f32 	%f7197, [%rd51+952];
	fma.rn.f32 	%f7198, %f7197, %f10652, %f7196;
	ld.global.f32 	%f7199, [%rd51+1016];
	fma.rn.f32 	%f7200, %f7199, %f10651, %f7198;
	ld.global.f32 	%f7201, [%rd51+60];
	fma.rn.f32 	%f7202, %f7201, %f10594, 0f00000000;
	ld.global.f32 	%f7203, [%rd51+124];
	fma.rn.f32 	%f7204, %f7203, %f10593, %f7202;
	ld.global.f32 	%f7205, [%rd51+188];
	fma.rn.f32 	%f7206, %f7205, %f10592, %f7204;
	ld.global.f32 	%f7207, [%rd51+252];
	fma.rn.f32 	%f7208, %f7207, %f10591, %f7206;
	ld.global.f32 	%f7209, [%rd51+316];
	fma.rn.f32 	%f7210, %f7209, %f10614, %f7208;
	ld.global.f32 	%f7211, [%rd51+380];
	fma.rn.f32 	%f7212, %f7211, %f10613, %f7210;
	ld.global.f32 	%f7213, [%rd51+444];
	fma.rn.f32 	%f7214, %f7213, %f10612, %f7212;
	ld.global.f32 	%f7215, [%rd51+508];
	fma.rn.f32 	%f7216, %f7215, %f10611, %f7214;
	ld.global.f32 	%f7217, [%rd51+572];
	fma.rn.f32 	%f7218, %f7217, %f10634, %f7216;
	ld.global.f32 	%f7219, [%rd51+636];
	fma.rn.f32 	%f7220, %f7219, %f10633, %f7218;
	ld.global.f32 	%f7221, [%rd51+700];
	fma.rn.f32 	%f7222, %f7221, %f10632, %f7220;
	ld.global.f32 	%f7223, [%rd51+764];
	fma.rn.f32 	%f7224, %f7223, %f10631, %f7222;
	ld.global.f32 	%f7225, [%rd51+828];
	fma.rn.f32 	%f7226, %f7225, %f10654, %f7224;
	ld.global.f32 	%f7227, [%rd51+892];
	fma.rn.f32 	%f7228, %f7227, %f10653, %f7226;
	ld.global.f32 	%f7229, [%rd51+956];
	fma.rn.f32 	%f7230, %f7229, %f10652, %f7228;
	ld.global.f32 	%f7231, [%rd51+1020];
	fma.rn.f32 	%f7232, %f7231, %f10651, %f7230;
	add.f32 	%f7233, %f6752, 0f00000000;
	add.f32 	%f7234, %f6784, 0f00000000;
	add.f32 	%f7235, %f6816, 0f00000000;
	add.f32 	%f7236, %f6848, 0f00000000;
	add.f32 	%f7237, %f6880, 0f00000000;
	add.f32 	%f7238, %f6912, 0f00000000;
	add.f32 	%f7239, %f6944, 0f00000000;
	add.f32 	%f7240, %f6976, 0f00000000;
	add.f32 	%f7241, %f7008, 0f00000000;
	add.f32 	%f7242, %f7040, 0f00000000;
	add.f32 	%f7243, %f7072, 0f00000000;
	add.f32 	%f7244, %f7104, 0f00000000;
	add.f32 	%f7245, %f7136, 0f00000000;
	add.f32 	%f7246, %f7168, 0f00000000;
	add.f32 	%f7247, %f7200, 0f00000000;
	add.f32 	%f7248, %f7232, 0f00000000;
	add.s64 	%rd1107, %rd21, %rd935;
	ld.local.v4.f32 	{%f7249, %f7250, %f7251, %f7252}, [%rd1107];
	ld.global.f32 	%f7253, [%rd54];
	fma.rn.f32 	%f7254, %f7249, %f1407, %f7253;
	st.global.f32 	[%rd54], %f7254;
	ld.global.f32 	%f7255, [%rd54+4];
	fma.rn.f32 	%f7256, %f7249, %f1408, %f7255;
	st.global.f32 	[%rd54+4], %f7256;
	ld.global.f32 	%f7257, [%rd54+8];
	fma.rn.f32 	%f7258, %f7249, %f1409, %f7257;
	st.global.f32 	[%rd54+8], %f7258;
	ld.global.f32 	%f7259, [%rd54+12];
	fma.rn.f32 	%f7260, %f7249, %f1410, %f7259;
	st.global.f32 	[%rd54+12], %f7260;
	ld.global.f32 	%f7261, [%rd54+16];
	fma.rn.f32 	%f7262, %f7249, %f1411, %f7261;
	st.global.f32 	[%rd54+16], %f7262;
	ld.global.f32 	%f7263, [%rd54+20];
	fma.rn.f32 	%f7264, %f7249, %f1412, %f7263;
	st.global.f32 	[%rd54+20], %f7264;
	ld.global.f32 	%f7265, [%rd54+24];
	fma.rn.f32 	%f7266, %f7249, %f1413, %f7265;
	st.global.f32 	[%rd54+24], %f7266;
	ld.global.f32 	%f7267, [%rd54+28];
	fma.rn.f32 	%f7268, %f7249, %f1414, %f7267;
	st.global.f32 	[%rd54+28], %f7268;
	ld.global.f32 	%f7269, [%rd54+32];
	fma.rn.f32 	%f7270, %f7249, %f1415, %f7269;
	st.global.f32 	[%rd54+32], %f7270;
	ld.global.f32 	%f7271, [%rd54+36];
	fma.rn.f32 	%f7272, %f7249, %f1416, %f7271;
	st.global.f32 	[%rd54+36], %f7272;
	ld.global.f32 	%f7273, [%rd54+40];
	fma.rn.f32 	%f7274, %f7249, %f1417, %f7273;
	st.global.f32 	[%rd54+40], %f7274;
	ld.global.f32 	%f7275, [%rd54+44];
	fma.rn.f32 	%f7276, %f7249, %f1418, %f7275;
	st.global.f32 	[%rd54+44], %f7276;
	ld.global.f32 	%f7277, [%rd54+48];
	fma.rn.f32 	%f7278, %f7249, %f1419, %f7277;
	st.global.f32 	[%rd54+48], %f7278;
	ld.global.f32 	%f7279, [%rd54+52];
	fma.rn.f32 	%f7280, %f7249, %f1420, %f7279;
	st.global.f32 	[%rd54+52], %f7280;
	ld.global.f32 	%f7281, [%rd54+56];
	fma.rn.f32 	%f7282, %f7249, %f1421, %f7281;
	st.global.f32 	[%rd54+56], %f7282;
	ld.global.f32 	%f7283, [%rd54+60];
	fma.rn.f32 	%f7284, %f7249, %f1422, %f7283;
	st.global.f32 	[%rd54+60], %f7284;
	ld.global.f32 	%f7285, [%rd54+64];
	fma.rn.f32 	%f7286, %f7250, %f1407, %f7285;
	st.global.f32 	[%rd54+64], %f7286;
	ld.global.f32 	%f7287, [%rd54+68];
	fma.rn.f32 	%f7288, %f7250, %f1408, %f7287;
	st.global.f32 	[%rd54+68], %f7288;
	ld.global.f32 	%f7289, [%rd54+72];
	fma.rn.f32 	%f7290, %f7250, %f1409, %f7289;
	st.global.f32 	[%rd54+72], %f7290;
	ld.global.f32 	%f7291, [%rd54+76];
	fma.rn.f32 	%f7292, %f7250, %f1410, %f7291;
	st.global.f32 	[%rd54+76], %f7292;
	ld.global.f32 	%f7293, [%rd54+80];
	fma.rn.f32 	%f7294, %f7250, %f1411, %f7293;
	st.global.f32 	[%rd54+80], %f7294;
	ld.global.f32 	%f7295, [%rd54+84];
	fma.rn.f32 	%f7296, %f7250, %f1412, %f7295;
	st.global.f32 	[%rd54+84], %f7296;
	ld.global.f32 	%f7297, [%rd54+88];
	fma.rn.f32 	%f7298, %f7250, %f1413, %f7297;
	st.global.f32 	[%rd54+88], %f7298;
	ld.global.f32 	%f7299, [%rd54+92];
	fma.rn.f32 	%f7300, %f7250, %f1414, %f7299;
	st.global.f32 	[%rd54+92], %f7300;
	ld.global.f32 	%f7301, [%rd54+96];
	fma.rn.f32 	%f7302, %f7250, %f1415, %f7301;
	st.global.f32 	[%rd54+96], %f7302;
	ld.global.f32 	%f7303, [%rd54+100];
	fma.rn.f32 	%f7304, %f7250, %f1416, %f7303;
	st.global.f32 	[%rd54+100], %f7304;
	ld.global.f32 	%f7305, [%rd54+104];
	fma.rn.f32 	%f7306, %f7250, %f1417, %f7305;
	st.global.f32 	[%rd54+104], %f7306;
	ld.global.f32 	%f7307, [%rd54+108];
	fma.rn.f32 	%f7308, %f7250, %f1418, %f7307;
	st.global.f32 	[%rd54+108], %f7308;
	ld.global.f32 	%f7309, [%rd54+112];
	fma.rn.f32 	%f7310, %f7250, %f1419, %f7309;
	st.global.f32 	[%rd54+112], %f7310;
	ld.global.f32 	%f7311, [%rd54+116];
	fma.rn.f32 	%f7312, %f7250, %f1420, %f7311;
	st.global.f32 	[%rd54+116], %f7312;
	ld.global.f32 	%f7313, [%rd54+120];
	fma.rn.f32 	%f7314, %f7250, %f1421, %f7313;
	st.global.f32 	[%rd54+120], %f7314;
	ld.global.f32 	%f7315, [%rd54+124];
	fma.rn.f32 	%f7316, %f7250, %f1422, %f7315;
	st.global.f32 	[%rd54+124], %f7316;
	ld.global.f32 	%f7317, [%rd54+128];
	fma.rn.f32 	%f7318, %f7251, %f1407, %f7317;
	st.global.f32 	[%rd54+128], %f7318;
	ld.global.f32 	%f7319, [%rd54+132];
	fma.rn.f32 	%f7320, %f7251, %f1408, %f7319;
	st.global.f32 	[%rd54+132], %f7320;
	ld.global.f32 	%f7321, [%rd54+136];
	fma.rn.f32 	%f7322, %f7251, %f1409, %f7321;
	st.global.f32 	[%rd54+136], %f7322;
	ld.global.f32 	%f7323, [%rd54+140];
	fma.rn.f32 	%f7324, %f7251, %f1410, %f7323;
	st.global.f32 	[%rd54+140], %f7324;
	ld.global.f32 	%f7325, [%rd54+144];
	fma.rn.f32 	%f7326, %f7251, %f1411, %f7325;
	st.global.f32 	[%rd54+144], %f7326;
	ld.global.f32 	%f7327, [%rd54+148];
	fma.rn.f32 	%f7328, %f7251, %f1412, %f7327;
	st.global.f32 	[%rd54+148], %f7328;
	ld.global.f32 	%f7329, [%rd54+152];
	fma.rn.f32 	%f7330, %f7251, %f1413, %f7329;
	st.global.f32 	[%rd54+152], %f7330;
	ld.global.f32 	%f7331, [%rd54+156];
	fma.rn.f32 	%f7332, %f7251, %f1414, %f7331;
	st.global.f32 	[%rd54+156], %f7332;
	ld.global.f32 	%f7333, [%rd54+160];
	fma.rn.f32 	%f7334, %f7251, %f1415, %f7333;
	st.global.f32 	[%rd54+160], %f7334;
	ld.global.f32 	%f7335, [%rd54+164];
	fma.rn.f32 	%f7336, %f7251, %f1416, %f7335;
	st.global.f32 	[%rd54+164], %f7336;
	ld.global.f32 	%f7337, [%rd54+168];
	fma.rn.f32 	%f7338, %f7251, %f1417, %f7337;
	st.global.f32 	[%rd54+168], %f7338;
	ld.global.f32 	%f7339, [%rd54+172];
	fma.rn.f32 	%f7340, %f7251, %f1418, %f7339;
	st.global.f32 	[%rd54+172], %f7340;
	ld.global.f32 	%f7341, [%rd54+176];
	fma.rn.f32 	%f7342, %f7251, %f1419, %f7341;
	st.global.f32 	[%rd54+176], %f7342;
	ld.global.f32 	%f7343, [%rd54+180];
	fma.rn.f32 	%f7344, %f7251, %f1420, %f7343;
	st.global.f32 	[%rd54+180], %f7344;
	ld.global.f32 	%f7345, [%rd54+184];
	fma.rn.f32 	%f7346, %f7251, %f1421, %f7345;
	st.global.f32 	[%rd54+184], %f7346;
	ld.global.f32 	%f7347, [%rd54+188];
	fma.rn.f32 	%f7348, %f7251, %f1422, %f7347;
	st.global.f32 	[%rd54+188], %f7348;
	ld.global.f32 	%f7349, [%rd54+192];
	fma.rn.f32 	%f7350, %f7252, %f1407, %f7349;
	st.global.f32 	[%rd54+192], %f7350;
	ld.global.f32 	%f7351, [%rd54+196];
	fma.rn.f32 	%f7352, %f7252, %f1408, %f7351;
	st.global.f32 	[%rd54+196], %f7352;
	ld.global.f32 	%f7353, [%rd54+200];
	fma.rn.f32 	%f7354, %f7252, %f1409, %f7353;
	st.global.f32 	[%rd54+200], %f7354;
	ld.global.f32 	%f7355, [%rd54+204];
	fma.rn.f32 	%f7356, %f7252, %f1410, %f7355;
	st.global.f32 	[%rd54+204], %f7356;
	ld.global.f32 	%f7357, [%rd54+208];
	fma.rn.f32 	%f7358, %f7252, %f1411, %f7357;
	st.global.f32 	[%rd54+208], %f7358;
	ld.global.f32 	%f7359, [%rd54+212];
	fma.rn.f32 	%f7360, %f7252, %f1412, %f7359;
	st.global.f32 	[%rd54+212], %f7360;
	ld.global.f32 	%f7361, [%rd54+216];
	fma.rn.f32 	%f7362, %f7252, %f1413, %f7361;
	st.global.f32 	[%rd54+216], %f7362;
	ld.global.f32 	%f7363, [%rd54+220];
	fma.rn.f32 	%f7364, %f7252, %f1414, %f7363;
	st.global.f32 	[%rd54+220], %f7364;
	ld.global.f32 	%f7365, [%rd54+224];
	fma.rn.f32 	%f7366, %f7252, %f1415, %f7365;
	st.global.f32 	[%rd54+224], %f7366;
	ld.global.f32 	%f7367, [%rd54+228];
	fma.rn.f32 	%f7368, %f7252, %f1416, %f7367;
	st.global.f32 	[%rd54+228], %f7368;
	ld.global.f32 	%f7369, [%rd54+232];
	fma.rn.f32 	%f7370, %f7252, %f1417, %f7369;
	st.global.f32 	[%rd54+232], %f7370;
	ld.global.f32 	%f7371, [%rd54+236];
	fma.rn.f32 	%f7372, %f7252, %f1418, %f7371;
	st.global.f32 	[%rd54+236], %f7372;
	ld.global.f32 	%f7373, [%rd54+240];
	fma.rn.f32 	%f7374, %f7252, %f1419, %f7373;
	st.global.f32 	[%rd54+240], %f7374;
	ld.global.f32 	%f7375, [%rd54+244];
	fma.rn.f32 	%f7376, %f7252, %f1420, %f7375;
	st.global.f32 	[%rd54+244], %f7376;
	ld.global.f32 	%f7377, [%rd54+248];
	fma.rn.f32 	%f7378, %f7252, %f1421, %f7377;
	st.global.f32 	[%rd54+248], %f7378;
	ld.global.f32 	%f7379, [%rd54+252];
	fma.rn.f32 	%f7380, %f7252, %f1422, %f7379;
	st.global.f32 	[%rd54+252], %f7380;
	ld.local.v4.f32 	{%f7381, %f7382, %f7383, %f7384}, [%rd1107+16];
	ld.global.f32 	%f7385, [%rd54+256];
	fma.rn.f32 	%f7386, %f7381, %f1407, %f7385;
	st.global.f32 	[%rd54+256], %f7386;
	ld.global.f32 	%f7387, [%rd54+260];
	fma.rn.f32 	%f7388, %f7381, %f1408, %f7387;
	st.global.f32 	[%rd54+260], %f7388;
	ld.global.f32 	%f7389, [%rd54+264];
	fma.rn.f32 	%f7390, %f7381, %f1409, %f7389;
	st.global.f32 	[%rd54+264], %f7390;
	ld.global.f32 	%f7391, [%rd54+268];
	fma.rn.f32 	%f7392, %f7381, %f1410, %f7391;
	st.global.f32 	[%rd54+268], %f7392;
	ld.global.f32 	%f7393, [%rd54+272];
	fma.rn.f32 	%f7394, %f7381, %f1411, %f7393;
	st.global.f32 	[%rd54+272], %f7394;
	ld.global.f32 	%f7395, [%rd54+276];
	fma.rn.f32 	%f7396, %f7381, %f1412, %f7395;
	st.global.f32 	[%rd54+276], %f7396;
	ld.global.f32 	%f7397, [%rd54+280];
	fma.rn.f32 	%f7398, %f7381, %f1413, %f7397;
	st.global.f32 	[%rd54+280], %f7398;
	ld.global.f32 	%f7399, [%rd54+284];
	fma.rn.f32 	%f7400, %f7381, %f1414, %f7399;
	st.global.f32 	[%rd54+284], %f7400;
	ld.global.f32 	%f7401, [%rd54+288];
	fma.rn.f32 	%f7402, %f7381, %f1415, %f7401;
	st.global.f32 	[%rd54+288], %f7402;
	ld.global.f32 	%f7403, [%rd54+292];
	fma.rn.f32 	%f7404, %f7381, %f1416, %f7403;
	st.global.f32 	[%rd54+292], %f7404;
	ld.global.f32 	%f7405, [%rd54+296];
	fma.rn.f32 	%f7406, %f7381, %f1417, %f7405;
	st.global.f32 	[%rd54+296], %f7406;
	ld.global.f32 	%f7407, [%rd54+300];
	fma.rn.f32 	%f7408, %f7381, %f1418, %f7407;
	st.global.f32 	[%rd54+300], %f7408;
	ld.global.f32 	%f7409, [%rd54+304];
	fma.rn.f32 	%f7410, %f7381, %f1419, %f7409;
	st.global.f32 	[%rd54+304], %f7410;
	ld.global.f32 	%f7411, [%rd54+308];
	fma.rn.f32 	%f7412, %f7381, %f1420, %f7411;
	st.global.f32 	[%rd54+308], %f7412;
	ld.global.f32 	%f7413, [%rd54+312];
	fma.rn.f32 	%f7414, %f7381, %f1421, %f7413;
	st.global.f32 	[%rd54+312], %f7414;
	ld.global.f32 	%f7415, [%rd54+316];
	fma.rn.f32 	%f7416, %f7381, %f1422, %f7415;
	st.global.f32 	[%rd54+316], %f7416;
	ld.global.f32 	%f7417, [%rd54+320];
	fma.rn.f32 	%f7418, %f7382, %f1407, %f7417;
	st.global.f32 	[%rd54+320], %f7418;
	ld.global.f32 	%f7419, [%rd54+324];
	fma.rn.f32 	%f7420, %f7382, %f1408, %f7419;
	st.global.f32 	[%rd54+324], %f7420;
	ld.global.f32 	%f7421, [%rd54+328];
	fma.rn.f32 	%f7422, %f7382, %f1409, %f7421;
	st.global.f32 	[%rd54+328], %f7422;
	ld.global.f32 	%f7423, [%rd54+332];
	fma.rn.f32 	%f7424, %f7382, %f1410, %f7423;
	st.global.f32 	[%rd54+332], %f7424;
	ld.global.f32 	%f7425, [%rd54+336];
	fma.rn.f32 	%f7426, %f7382, %f1411, %f7425;
	st.global.f32 	[%rd54+336], %f7426;
	ld.global.f32 	%f7427, [%rd54+340];
	fma.rn.f32 	%f7428, %f7382, %f1412, %f7427;
	st.global.f32 	[%rd54+340], %f7428;
	ld.global.f32 	%f7429, [%rd54+344];
	fma.rn.f32 	%f7430, %f7382, %f1413, %f7429;
	st.global.f32 	[%rd54+344], %f7430;
	ld.global.f32 	%f7431, [%rd54+348];
	fma.rn.f32 	%f7432, %f7382, %f1414, %f7431;
	st.global.f32 	[%rd54+348], %f7432;
	ld.global.f32 	%f7433, [%rd54+352];
	fma.rn.f32 	%f7434, %f7382, %f1415, %f7433;
	st.global.f32 	[%rd54+352], %f7434;
	ld.global.f32 	%f7435, [%rd54+356];
	fma.rn.f32 	%f7436, %f7382, %f1416, %f7435;
	st.global.f32 	[%rd54+356], %f7436;
	ld.global.f32 	%f7437, [%rd54+360];
	fma.rn.f32 	%f7438, %f7382, %f1417, %f7437;
	st.global.f32 	[%rd54+360], %f7438;
	ld.global.f32 	%f7439, [%rd54+364];
	fma.rn.f32 	%f7440, %f7382, %f1418, %f7439;
	st.global.f32 	[%rd54+364], %f7440;
	ld.global.f32 	%f7441, [%rd54+368];
	fma.rn.f32 	%f7442, %f7382, %f1419, %f7441;
	st.global.f32 	[%rd54+368], %f7442;
	ld.global.f32 	%f7443, [%rd54+372];
	fma.rn.f32 	%f7444, %f7382, %f1420, %f7443;
	st.global.f32 	[%rd54+372], %f7444;
	ld.global.f32 	%f7445, [%rd54+376];
	fma.rn.f32 	%f7446, %f7382, %f1421, %f7445;
	st.global.f32 	[%rd54+376], %f7446;
	ld.global.f32 	%f7447, [%rd54+380];
	fma.rn.f32 	%f7448, %f7382, %f1422, %f7447;
	st.global.f32 	[%rd54+380], %f7448;
	ld.global.f32 	%f7449, [%rd54+384];
	fma.rn.f32 	%f7450, %f7383, %f1407, %f7449;
	st.global.f32 	[%rd54+384], %f7450;
	ld.global.f32 	%f7451, [%rd54+388];
	fma.rn.f32 	%f7452, %f7383, %f1408, %f7451;
	st.global.f32 	[%rd54+388], %f7452;
	ld.global.f32 	%f7453, [%rd54+392];
	fma.rn.f32 	%f7454, %f7383, %f1409, %f7453;
	st.global.f32 	[%rd54+392], %f7454;
	ld.global.f32 	%f7455, [%rd54+396];
	fma.rn.f32 	%f7456, %f7383, %f1410, %f7455;
	st.global.f32 	[%rd54+396], %f7456;
	ld.global.f32 	%f7457, [%rd54+400];
	fma.rn.f32 	%f7458, %f7383, %f1411, %f7457;
	st.global.f32 	[%rd54+400], %f7458;
	ld.global.f32 	%f7459, [%rd54+404];
	fma.rn.f32 	%f7460, %f7383, %f1412, %f7459;
	st.global.f32 	[%rd54+404], %f7460;
	ld.global.f32 	%f7461, [%rd54+408];
	fma.rn.f32 	%f7462, %f7383, %f1413, %f7461;
	st.global.f32 	[%rd54+408], %f7462;
	ld.global.f32 	%f7463, [%rd54+412];
	fma.rn.f32 	%f7464, %f7383, %f1414, %f7463;
	st.global.f32 	[%rd54+412], %f7464;
	ld.global.f32 	%f7465, [%rd54+416];
	fma.rn.f32 	%f7466, %f7383, %f1415, %f7465;
	st.global.f32 	[%rd54+416], %f7466;
	ld.global.f32 	%f7467, [%rd54+420];
	fma.rn.f32 	%f7468, %f7383, %f1416, %f7467;
	st.global.f32 	[%rd54+420], %f7468;
	ld.global.f32 	%f7469, [%rd54+424];
	fma.rn.f32 	%f7470, %f7383, %f1417, %f7469;
	st.global.f32 	[%rd54+424], %f7470;
	ld.global.f32 	%f7471, [%rd54+428];
	fma.rn.f32 	%f7472, %f7383, %f1418, %f7471;
	st.global.f32 	[%rd54+428], %f7472;
	ld.global.f32 	%f7473, [%rd54+432];
	fma.rn.f32 	%f7474, %f7383, %f1419, %f7473;
	st.global.f32 	[%rd54+432], %f7474;
	ld.global.f32 	%f7475, [%rd54+436];
	fma.rn.f32 	%f7476, %f7383, %f1420, %f7475;
	st.global.f32 	[%rd54+436], %f7476;
	ld.global.f32 	%f7477, [%rd54+440];
	fma.rn.f32 	%f7478, %f7383, %f1421, %f7477;
	st.global.f32 	[%rd54+440], %f7478;
	ld.global.f32 	%f7479, [%rd54+444];
	fma.rn.f32 	%f7480, %f7383, %f1422, %f7479;
	st.global.f32 	[%rd54+444], %f7480;
	ld.global.f32 	%f7481, [%rd54+448];
	fma.rn.f32 	%f7482, %f7384, %f1407, %f7481;
	st.global.f32 	[%rd54+448], %f7482;
	ld.global.f32 	%f7483, [%rd54+452];
	fma.rn.f32 	%f7484, %f7384, %f1408, %f7483;
	st.global.f32 	[%rd54+452], %f7484;
	ld.global.f32 	%f7485, [%rd54+456];
	fma.rn.f32 	%f7486, %f7384, %f1409, %f7485;
	st.global.f32 	[%rd54+456], %f7486;
	ld.global.f32 	%f7487, [%rd54+460];
	fma.rn.f32 	%f7488, %f7384, %f1410, %f7487;
	st.global.f32 	[%rd54+460], %f7488;
	ld.global.f32 	%f7489, [%rd54+464];
	fma.rn.f32 	%f7490, %f7384, %f1411, %f7489;
	st.global.f32 	[%rd54+464], %f7490;
	ld.global.f32 	%f7491, [%rd54+468];
	fma.rn.f32 	%f7492, %f7384, %f1412, %f7491;
	st.global.f32 	[%rd54+468], %f7492;
	ld.global.f32 	%f7493, [%rd54+472];
	fma.rn.f32 	%f7494, %f7384, %f1413, %f7493;
	st.global.f32 	[%rd54+472], %f7494;
	ld.global.f32 	%f7495, [%rd54+476];
	fma.rn.f32 	%f7496, %f7384, %f1414, %f7495;
	st.global.f32 	[%rd54+476], %f7496;
	ld.global.f32 	%f7497, [%rd54+480];
	fma.rn.f32 	%f7498, %f7384, %f1415, %f7497;
	st.global.f32 	[%rd54+480], %f7498;
	ld.global.f32 	%f7499, [%rd54+484];
	fma.rn.f32 	%f7500, %f7384, %f1416, %f7499;
	st.global.f32 	[%rd54+484], %f7500;
	ld.global.f32 	%f7501, [%rd54+488];
	fma.rn.f32 	%f7502, %f7384, %f1417, %f7501;
	st.global.f32 	[%rd54+488], %f7502;
	ld.global.f32 	%f7503, [%rd54+492];
	fma.rn.f32 	%f7504, %f7384, %f1418, %f7503;
	st.global.f32 	[%rd54+492], %f7504;
	ld.global.f32 	%f7505, [%rd54+496];
	fma.rn.f32 	%f7506, %f7384, %f1419, %f7505;
	st.global.f32 	[%rd54+496], %f7506;
	ld.global.f32 	%f7507, [%rd54+500];
	fma.rn.f32 	%f7508, %f7384, %f1420, %f7507;
	st.global.f32 	[%rd54+500], %f7508;
	ld.global.f32 	%f7509, [%rd54+504];
	fma.rn.f32 	%f7510, %f7384, %f1421, %f7509;
	st.global.f32 	[%rd54+504], %f7510;
	ld.global.f32 	%f7511, [%rd54+508];
	fma.rn.f32 	%f7512, %f7384, %f1422, %f7511;
	st.global.f32 	[%rd54+508], %f7512;
	ld.local.v4.f32 	{%f7513, %f7514, %f7515, %f7516}, [%rd1107+32];
	ld.global.f32 	%f7517, [%rd54+512];
	fma.rn.f32 	%f7518, %f7513, %f1407, %f7517;
	st.global.f32 	[%rd54+512], %f7518;
	ld.global.f32 	%f7519, [%rd54+516];
	fma.rn.f32 	%f7520, %f7513, %f1408, %f7519;
	st.global.f32 	[%rd54+516], %f7520;
	ld.global.f32 	%f7521, [%rd54+520];
	fma.rn.f32 	%f7522, %f7513, %f1409, %f7521;
	st.global.f32 	[%rd54+520], %f7522;
	ld.global.f32 	%f7523, [%rd54+524];
	fma.rn.f32 	%f7524, %f7513, %f1410, %f7523;
	st.global.f32 	[%rd54+524], %f7524;
	ld.global.f32 	%f7525, [%rd54+528];
	fma.rn.f32 	%f7526, %f7513, %f1411, %f7525;
	st.global.f32 	[%rd54+528], %f7526;
	ld.global.f32 	%f7527, [%rd54+532];
	fma.rn.f32 	%f7528, %f7513, %f1412, %f7527;
	st.global.f32 	[%rd54+532], %f7528;
	ld.global.f32 	%f7529, [%rd54+536];
	fma.rn.f32 	%f7530, %f7513, %f1413, %f7529;
	st.global.f32 	[%rd54+536], %f7530;
	ld.global.f32 	%f7531, [%rd54+540];
	fma.rn.f32 	%f7532, %f7513, %f1414, %f7531;
	st.global.f32 	[%rd54+540], %f7532;
	ld.global.f32 	%f7533, [%rd54+544];
	fma.rn.f32 	%f7534, %f7513, %f1415, %f7533;
	st.global.f32 	[%rd54+544], %f7534;
	ld.global.f32 	%f7535, [%rd54+548];
	fma.rn.f32 	%f7536, %f7513, %f1416, %f7535;
	st.global.f32 	[%rd54+548], %f7536;
	ld.global.f32 	%f7537, [%rd54+552];
	fma.rn.f32 	%f7538, %f7513, %f1417, %f7537;
	st.global.f32 	[%rd54+552], %f7538;
	ld.global.f32 	%f7539, [%rd54+556];
	fma.rn.f32 	%f7540, %f7513, %f1418, %f7539;
	st.global.f32 	[%rd54+556], %f7540;
	ld.global.f32 	%f7541, [%rd54+560];
	fma.rn.f32 	%f7542, %f7513, %f1419, %f7541;
	st.global.f32 	[%rd54+560], %f7542;
	ld.global.f32 	%f7543, [%rd54+564];
	fma.rn.f32 	%f7544, %f7513, %f1420, %f7543;
	st.global.f32 	[%rd54+564], %f7544;
	ld.global.f32 	%f7545, [%rd54+568];
	fma.rn.f32 	%f7546, %f7513, %f1421, %f7545;
	st.global.f32 	[%rd54+568], %f7546;
	ld.global.f32 	%f7547, [%rd54+572];
	fma.rn.f32 	%f7548, %f7513, %f1422, %f7547;
	st.global.f32 	[%rd54+572], %f7548;
	ld.global.f32 	%f7549, [%rd54+576];
	fma.rn.f32 	%f7550, %f7514, %f1407, %f7549;
	st.global.f32 	[%rd54+576], %f7550;
	ld.global.f32 	%f7551, [%rd54+580];
	fma.rn.f32 	%f7552, %f7514, %f1408, %f7551;
	st.global.f32 	[%rd54+580], %f7552;
	ld.global.f32 	%f7553, [%rd54+584];
	fma.rn.f32 	%f7554, %f7514, %f1409, %f7553;
	st.global.f32 	[%rd54+584], %f7554;
	ld.global.f32 	%f7555, [%rd54+588];
	fma.rn.f32 	%f7556, %f7514, %f1410, %f7555;
	st.global.f32 	[%rd54+588], %f7556;
	ld.global.f32 	%f7557, [%rd54+592];
	fma.rn.f32 	%f7558, %f7514, %f1411, %f7557;
	st.global.f32 	[%rd54+592], %f7558;
	ld.global.f32 	%f7559, [%rd54+596];
	fma.rn.f32 	%f7560, %f7514, %f1412, %f7559;
	st.global.f32 	[%rd54+596], %f7560;
	ld.global.f32 	%f7561, [%rd54+600];
	fma.rn.f32 	%f7562, %f7514, %f1413, %f7561;
	st.global.f32 	[%rd54+600], %f7562;
	ld.global.f32 	%f7563, [%rd54+604];
	fma.rn.f32 	%f7564, %f7514, %f1414, %f7563;
	st.global.f32 	[%rd54+604], %f7564;
	ld.global.f32 	%f7565, [%rd54+608];
	fma.rn.f32 	%f7566, %f7514, %f1415, %f7565;
	st.global.f32 	[%rd54+608], %f7566;
	ld.global.f32 	%f7567, [%rd54+612];
	fma.rn.f32 	%f7568, %f7514, %f1416, %f7567;
	st.global.f32 	[%rd54+612], %f7568;
	ld.global.f32 	%f7569, [%rd54+616];
	fma.rn.f32 	%f7570, %f7514, %f1417, %f7569;
	st.global.f32 	[%rd54+616], %f7570;
	ld.global.f32 	%f7571, [%rd54+620];
	fma.rn.f32 	%f7572, %f7514, %f1418, %f7571;
	st.global.f32 	[%rd54+620], %f7572;
	ld.global.f32 	%f7573, [%rd54+624];
	fma.rn.f32 	%f7574, %f7514, %f1419, %f7573;
	st.global.f32 	[%rd54+624], %f7574;
	ld.global.f32 	%f7575, [%rd54+628];
	fma.rn.f32 	%f7576, %f7514, %f1420, %f7575;
	st.global.f32 	[%rd54+628], %f7576;
	ld.global.f32 	%f7577, [%rd54+632];
	fma.rn.f32 	%f7578, %f7514, %f1421, %f7577;
	st.global.f32 	[%rd54+632], %f7578;
	ld.global.f32 	%f7579, [%rd54+636];
	fma.rn.f32 	%f7580, %f7514, %f1422, %f7579;
	st.global.f32 	[%rd54+636], %f7580;
	ld.global.f32 	%f7581, [%rd54+640];
	fma.rn.f32 	%f7582, %f7515, %f1407, %f7581;
	st.global.f32 	[%rd54+640], %f7582;
	ld.global.f32 	%f7583, [%rd54+644];
	fma.rn.f32 	%f7584, %f7515, %f1408, %f7583;
	st.global.f32 	[%rd54+644], %f7584;
	ld.global.f32 	%f7585, [%rd54+648];
	fma.rn.f32 	%f7586, %f7515, %f1409, %f7585;
	st.global.f32 	[%rd54+648], %f7586;
	ld.global.f32 	%f7587, [%rd54+652];
	fma.rn.f32 	%f7588, %f7515, %f1410, %f7587;
	st.global.f32 	[%rd54+652], %f7588;
	ld.global.f32 	%f7589, [%rd54+656];
	fma.rn.f32 	%f7590, %f7515, %f1411, %f7589;
	st.global.f32 	[%rd54+656], %f7590;
	ld.global.f32 	%f7591, [%rd54+660];
	fma.rn.f32 	%f7592, %f7515, %f1412, %f7591;
	st.global.f32 	[%rd54+660], %f7592;
	ld.global.f32 	%f7593, [%rd54+664];
	fma.rn.f32 	%f7594, %f7515, %f1413, %f7593;
	st.global.f32 	[%rd54+664], %f7594;
	ld.global.f32 	%f7595, [%rd54+668];
	fma.rn.f32 	%f7596, %f7515, %f1414, %f7595;
	st.global.f32 	[%rd54+668], %f7596;
	ld.global.f32 	%f7597, [%rd54+672];
	fma.rn.f32 	%f7598, %f7515, %f1415, %f7597;
	st.global.f32 	[%rd54+672], %f7598;
	ld.global.f32 	%f7599, [%rd54+676];
	fma.rn.f32 	%f7600, %f7515, %f1416, %f7599;
	st.global.f32 	[%rd54+676], %f7600;
	ld.global.f32 	%f7601, [%rd54+680];
	fma.rn.f32 	%f7602, %f7515, %f1417, %f7601;
	st.global.f32 	[%rd54+680], %f7602;
	ld.global.f32 	%f7603, [%rd54+684];
	fma.rn.f32 	%f7604, %f7515, %f1418, %f7603;
	st.global.f32 	[%rd54+684], %f7604;
	ld.global.f32 	%f7605, [%rd54+688];
	fma.rn.f32 	%f7606, %f7515, %f1419, %f7605;
	st.global.f32 	[%rd54+688], %f7606;
	ld.global.f32 	%f7607, [%rd54+692];
	fma.rn.f32 	%f7608, %f7515, %f1420, %f7607;
	st.global.f32 	[%rd54+692], %f7608;
	ld.global.f32 	%f7609, [%rd54+696];
	fma.rn.f32 	%f7610, %f7515, %f1421, %f7609;
	st.global.f32 	[%rd54+696], %f7610;
	ld.global.f32 	%f7611, [%rd54+700];
	fma.rn.f32 	%f7612, %f7515, %f1422, %f7611;
	st.global.f32 	[%rd54+700], %f7612;
	ld.global.f32 	%f7613, [%rd54+704];
	fma.rn.f32 	%f7614, %f7516, %f1407, %f7613;
	st.global.f32 	[%rd54+704], %f7614;
	ld.global.f32 	%f7615, [%rd54+708];
	fma.rn.f32 	%f7616, %f7516, %f1408, %f7615;
	st.global.f32 	[%rd54+708], %f7616;
	ld.global.f32 	%f7617, [%rd54+712];
	fma.rn.f32 	%f7618, %f7516, %f1409, %f7617;
	st.global.f32 	[%rd54+712], %f7618;
	ld.global.f32 	%f7619, [%rd54+716];
	fma.rn.f32 	%f7620, %f7516, %f1410, %f7619;
	st.global.f32 	[%rd54+716], %f7620;
	ld.global.f32 	%f7621, [%rd54+720];
	fma.rn.f32 	%f7622, %f7516, %f1411, %f7621;
	st.global.f32 	[%rd54+720], %f7622;
	ld.global.f32 	%f7623, [%rd54+724];
	fma.rn.f32 	%f7624, %f7516, %f1412, %f7623;
	st.global.f32 	[%rd54+724], %f7624;
	ld.global.f32 	%f7625, [%rd54+728];
	fma.rn.f32 	%f7626, %f7516, %f1413, %f7625;
	st.global.f32 	[%rd54+728], %f7626;
	ld.global.f32 	%f7627, [%rd54+732];
	fma.rn.f32 	%f7628, %f7516, %f1414, %f7627;
	st.global.f32 	[%rd54+732], %f7628;
	ld.global.f32 	%f7629, [%rd54+736];
	fma.rn.f32 	%f7630, %f7516, %f1415, %f7629;
	st.global.f32 	[%rd54+736], %f7630;
	ld.global.f32 	%f7631, [%rd54+740];
	fma.rn.f32 	%f7632, %f7516, %f1416, %f7631;
	st.global.f32 	[%rd54+740], %f7632;
	ld.global.f32 	%f7633, [%rd54+744];
	fma.rn.f32 	%f7634, %f7516, %f1417, %f7633;
	st.global.f32 	[%rd54+744], %f7634;
	ld.global.f32 	%f7635, [%rd54+748];
	fma.rn.f32 	%f7636, %f7516, %f1418, %f7635;
	st.global.f32 	[%rd54+748], %f7636;
	ld.global.f32 	%f7637, [%rd54+752];
	fma.rn.f32 	%f7638, %f7516, %f1419, %f7637;
	st.global.f32 	[%rd54+752], %f7638;
	ld.global.f32 	%f7639, [%rd54+756];
	fma.rn.f32 	%f7640, %f7516, %f1420, %f7639;
	st.global.f32 	[%rd54+756], %f7640;
	ld.global.f32 	%f7641, [%rd54+760];
	fma.rn.f32 	%f7642, %f7516, %f1421, %f7641;
	st.global.f32 	[%rd54+760], %f7642;
	ld.global.f32 	%f7643, [%rd54+764];
	fma.rn.f32 	%f7644, %f7516, %f1422, %f7643;
	st.global.f32 	[%rd54+764], %f7644;
	ld.local.v4.f32 	{%f7645, %f7646, %f7647, %f7648}, [%rd1107+48];
	ld.global.f32 	%f7649, [%rd54+768];
	fma.rn.f32 	%f7650, %f7645, %f1407, %f7649;
	st.global.f32 	[%rd54+768], %f7650;
	ld.global.f32 	%f7651, [%rd54+772];
	fma.rn.f32 	%f7652, %f7645, %f1408, %f7651;
	st.global.f32 	[%rd54+772], %f7652;
	ld.global.f32 	%f7653, [%rd54+776];
	fma.rn.f32 	%f7654, %f7645, %f1409, %f7653;
	st.global.f32 	[%rd54+776], %f7654;
	ld.global.f32 	%f7655, [%rd54+780];
	fma.rn.f32 	%f7656, %f7645, %f1410, %f7655;
	st.global.f32 	[%rd54+780], %f7656;
	ld.global.f32 	%f7657, [%rd54+784];
	fma.rn.f32 	%f7658, %f7645, %f1411, %f7657;
	st.global.f32 	[%rd54+784], %f7658;
	ld.global.f32 	%f7659, [%rd54+788];
	fma.rn.f32 	%f7660, %f7645, %f1412, %f7659;
	st.global.f32 	[%rd54+788], %f7660;
	ld.global.f32 	%f7661, [%rd54+792];
	fma.rn.f32 	%f7662, %f7645, %f1413, %f7661;
	st.global.f32 	[%rd54+792], %f7662;
	ld.global.f32 	%f7663, [%rd54+796];
	fma.rn.f32 	%f7664, %f7645, %f1414, %f7663;
	st.global.f32 	[%rd54+796], %f7664;
	ld.global.f32 	%f7665, [%rd54+800];
	fma.rn.f32 	%f7666, %f7645, %f1415, %f7665;
	st.global.f32 	[%rd54+800], %f7666;
	ld.global.f32 	%f7667, [%rd54+804];
	fma.rn.f32 	%f7668, %f7645, %f1416, %f7667;
	st.global.f32 	[%rd54+804], %f7668;
	ld.global.f32 	%f7669, [%rd54+808];
	fma.rn.f32 	%f7670, %f7645, %f1417, %f7669;
	st.global.f32 	[%rd54+808], %f7670;
	ld.global.f32 	%f7671, [%rd54+812];
	fma.rn.f32 	%f7672, %f7645, %f1418, %f7671;
	st.global.f32 	[%rd54+812], %f7672;
	ld.global.f32 	%f7673, [%rd54+816];
	fma.rn.f32 	%f7674, %f7645, %f1419, %f7673;
	st.global.f32 	[%rd54+816], %f7674;
	ld.global.f32 	%f7675, [%rd54+820];
	fma.rn.f32 	%f7676, %f7645, %f1420, %f7675;
	st.global.f32 	[%rd54+820], %f7676;
	ld.global.f32 	%f7677, [%rd54+824];
	fma.rn.f32 	%f7678, %f7645, %f1421, %f7677;
	st.global.f32 	[%rd54+824], %f7678;
	ld.global.f32 	%f7679, [%rd54+828];
	fma.rn.f32 	%f7680, %f7645, %f1422, %f7679;
	st.global.f32 	[%rd54+828], %f7680;
	ld.global.f32 	%f7681, [%rd54+832];
	fma.rn.f32 	%f7682, %f7646, %f1407, %f7681;
	st.global.f32 	[%rd54+832], %f7682;
	ld.global.f32 	%f7683, [%rd54+836];
	fma.rn.f32 	%f7684, %f7646, %f1408, %f7683;
	st.global.f32 	[%rd54+836], %f7684;
	ld.global.f32 	%f7685, [%rd54+840];
	fma.rn.f32 	%f7686, %f7646, %f1409, %f7685;
	st.global.f32 	[%rd54+840], %f7686;
	ld.global.f32 	%f7687, [%rd54+844];
	fma.rn.f32 	%f7688, %f7646, %f1410, %f7687;
	st.global.f32 	[%rd54+844], %f7688;
	ld.global.f32 	%f7689, [%rd54+848];
	fma.rn.f32 	%f7690, %f7646, %f1411, %f7689;
	st.global.f32 	[%rd54+848], %f7690;
	ld.global.f32 	%f7691, [%rd54+852];
	fma.rn.f32 	%f7692, %f7646, %f1412, %f7691;
	st.global.f32 	[%rd54+852], %f7692;
	ld.global.f32 	%f7693, [%rd54+856];
	fma.rn.f32 	%f7694, %f7646, %f1413, %f7693;
	st.global.f32 	[%rd54+856], %f7694;
	ld.global.f32 	%f7695, [%rd54+860];
	fma.rn.f32 	%f7696, %f7646, %f1414, %f7695;
	st.global.f32 	[%rd54+860], %f7696;
	ld.global.f32 	%f7697, [%rd54+864];
	fma.rn.f32 	%f7698, %f7646, %f1415, %f7697;
	st.global.f32 	[%rd54+864], %f7698;
	ld.global.f32 	%f7699, [%rd54+868];
	fma.rn.f32 	%f7700, %f7646, %f1416, %f7699;
	st.global.f32 	[%rd54+868], %f7700;
	ld.global.f32 	%f7701, [%rd54+872];
	fma.rn.f32 	%f7702, %f7646, %f1417, %f7701;
	st.global.f32 	[%rd54+872], %f7702;
	ld.global.f32 	%f7703, [%rd54+876];
	fma.rn.f32 	%f7704, %f7646, %f1418, %f7703;
	st.global.f32 	[%rd54+876], %f7704;
	ld.global.f32 	%f7705, [%rd54+880];
	fma.rn.f32 	%f7706, %f7646, %f1419, %f7705;
	st.global.f32 	[%rd54+880], %f7706;
	ld.global.f32 	%f7707, [%rd54+884];
	fma.rn.f32 	%f7708, %f7646, %f1420, %f7707;
	st.global.f32 	[%rd54+884], %f7708;
	ld.global.f32 	%f7709, [%rd54+888];
	fma.rn.f32 	%f7710, %f7646, %f1421, %f7709;
	st.global.f32 	[%rd54+888], %f7710;
	ld.global.f32 	%f7711, [%rd54+892];
	fma.rn.f32 	%f7712, %f7646, %f1422, %f7711;
	st.global.f32 	[%rd54+892], %f7712;
	ld.global.f32 	%f7713, [%rd54+896];
	fma.rn.f32 	%f7714, %f7647, %f1407, %f7713;
	st.global.f32 	[%rd54+896], %f7714;
	ld.global.f32 	%f7715, [%rd54+900];
	fma.rn.f32 	%f7716, %f7647, %f1408, %f7715;
	st.global.f32 	[%rd54+900], %f7716;
	ld.global.f32 	%f7717, [%rd54+904];
	fma.rn.f32 	%f7718, %f7647, %f1409, %f7717;
	st.global.f32 	[%rd54+904], %f7718;
	ld.global.f32 	%f7719, [%rd54+908];
	fma.rn.f32 	%f7720, %f7647, %f1410, %f7719;
	st.global.f32 	[%rd54+908], %f7720;
	ld.global.f32 	%f7721, [%rd54+912];
	fma.rn.f32 	%f7722, %f7647, %f1411, %f7721;
	st.global.f32 	[%rd54+912], %f7722;
	ld.global.f32 	%f7723, [%rd54+916];
	fma.rn.f32 	%f7724, %f7647, %f1412, %f7723;
	st.global.f32 	[%rd54+916], %f7724;
	ld.global.f32 	%f7725, [%rd54+920];
	fma.rn.f32 	%f7726, %f7647, %f1413, %f7725;
	st.global.f32 	[%rd54+920], %f7726;
	ld.global.f32 	%f7727, [%rd54+924];
	fma.rn.f32 	%f7728, %f7647, %f1414, %f7727;
	st.global.f32 	[%rd54+924], %f7728;
	ld.global.f32 	%f7729, [%rd54+928];
	fma.rn.f32 	%f7730, %f7647, %f1415, %f7729;
	st.global.f32 	[%rd54+928], %f7730;
	ld.global.f32 	%f7731, [%rd54+932];
	fma.rn.f32 	%f7732, %f7647, %f1416, %f7731;
	st.global.f32 	[%rd54+932], %f7732;
	ld.global.f32 	%f7733, [%rd54+936];
	fma.rn.f32 	%f7734, %f7647, %f1417, %f7733;
	st.global.f32 	[%rd54+936], %f7734;
	ld.global.f32 	%f7735, [%rd54+940];
	fma.rn.f32 	%f7736, %f7647, %f1418, %f7735;
	st.global.f32 	[%rd54+940], %f7736;
	ld.global.f32 	%f7737, [%rd54+944];
	fma.rn.f32 	%f7738, %f7647, %f1419, %f7737;
	st.global.f32 	[%rd54+944], %f7738;
	ld.global.f32 	%f7739, [%rd54+948];
	fma.rn.f32 	%f7740, %f7647, %f1420, %f7739;
	st.global.f32 	[%rd54+948], %f7740;
	ld.global.f32 	%f7741, [%rd54+952];
	fma.rn.f32 	%f7742, %f7647, %f1421, %f7741;
	st.global.f32 	[%rd54+952], %f7742;
	ld.global.f32 	%f7743, [%rd54+956];
	fma.rn.f32 	%f7744, %f7647, %f1422, %f7743;
	st.global.f32 	[%rd54+956], %f7744;
	ld.global.f32 	%f7745, [%rd54+960];
	fma.rn.f32 	%f7746, %f7648, %f1407, %f7745;
	st.global.f32 	[%rd54+960], %f7746;
	ld.global.f32 	%f7747, [%rd54+964];
	fma.rn.f32 	%f7748, %f7648, %f1408, %f7747;
	st.global.f32 	[%rd54+964], %f7748;
	ld.global.f32 	%f7749, [%rd54+968];
	fma.rn.f32 	%f7750, %f7648, %f1409, %f7749;
	st.global.f32 	[%rd54+968], %f7750;
	ld.global.f32 	%f7751, [%rd54+972];
	fma.rn.f32 	%f7752, %f7648, %f1410, %f7751;
	st.global.f32 	[%rd54+972], %f7752;
	ld.global.f32 	%f7753, [%rd54+976];
	fma.rn.f32 	%f7754, %f7648, %f1411, %f7753;
	st.global.f32 	[%rd54+976], %f7754;
	ld.global.f32 	%f7755, [%rd54+980];
	fma.rn.f32 	%f7756, %f7648, %f1412, %f7755;
	st.global.f32 	[%rd54+980], %f7756;
	ld.global.f32 	%f7757, [%rd54+984];
	fma.rn.f32 	%f7758, %f7648, %f1413, %f7757;
	st.global.f32 	[%rd54+984], %f7758;
	ld.global.f32 	%f7759, [%rd54+988];
	fma.rn.f32 	%f7760, %f7648, %f1414, %f7759;
	st.global.f32 	[%rd54+988], %f7760;
	ld.global.f32 	%f7761, [%rd54+992];
	fma.rn.f32 	%f7762, %f7648, %f1415, %f7761;
	st.global.f32 	[%rd54+992], %f7762;
	ld.global.f32 	%f7763, [%rd54+996];
	fma.rn.f32 	%f7764, %f7648, %f1416, %f7763;
	st.global.f32 	[%rd54+996], %f7764;
	ld.global.f32 	%f7765, [%rd54+1000];
	fma.rn.f32 	%f7766, %f7648, %f1417, %f7765;
	st.global.f32 	[%rd54+1000], %f7766;
	ld.global.f32 	%f7767, [%rd54+1004];
	fma.rn.f32 	%f7768, %f7648, %f1418, %f7767;
	st.global.f32 	[%rd54+1004], %f7768;
	ld.global.f32 	%f7769, [%rd54+1008];
	fma.rn.f32 	%f7770, %f7648, %f1419, %f7769;
	st.global.f32 	[%rd54+1008], %f7770;
	ld.global.f32 	%f7771, [%rd54+1012];
	fma.rn.f32 	%f7772, %f7648, %f1420, %f7771;
	st.global.f32 	[%rd54+1012], %f7772;
	ld.global.f32 	%f7773, [%rd54+1016];
	fma.rn.f32 	%f7774, %f7648, %f1421, %f7773;
	st.global.f32 	[%rd54+1016], %f7774;
	ld.global.f32 	%f7775, [%rd54+1020];
	fma.rn.f32 	%f7776, %f7648, %f1422, %f7775;
	st.global.f32 	[%rd54+1020], %f7776;
	ld.global.f32 	%f7777, [%rd53];
	fma.rn.f32 	%f7778, %f7777, %f7249, 0f00000000;
	ld.global.f32 	%f7779, [%rd53+64];
	fma.rn.f32 	%f7780, %f7779, %f7250, %f7778;
	ld.global.f32 	%f7781, [%rd53+128];
	fma.rn.f32 	%f7782, %f7781, %f7251, %f7780;
	ld.global.f32 	%f7783, [%rd53+192];
	fma.rn.f32 	%f7784, %f7783, %f7252, %f7782;
	ld.global.f32 	%f7785, [%rd53+256];
	fma.rn.f32 	%f7786, %f7785, %f7381, %f7784;
	ld.global.f32 	%f7787, [%rd53+320];
	fma.rn.f32 	%f7788, %f7787, %f7382, %f7786;
	ld.global.f32 	%f7789, [%rd53+384];
	fma.rn.f32 	%f7790, %f7789, %f7383, %f7788;
	ld.global.f32 	%f7791, [%rd53+448];
	fma.rn.f32 	%f7792, %f7791, %f7384, %f7790;
	ld.global.f32 	%f7793, [%rd53+512];
	fma.rn.f32 	%f7794, %f7793, %f7513, %f7792;
	ld.global.f32 	%f7795, [%rd53+576];
	fma.rn.f32 	%f7796, %f7795, %f7514, %f7794;
	ld.global.f32 	%f7797, [%rd53+640];
	fma.rn.f32 	%f7798, %f7797, %f7515, %f7796;
	ld.global.f32 	%f7799, [%rd53+704];
	fma.rn.f32 	%f7800, %f7799, %f7516, %f7798;
	ld.global.f32 	%f7801, [%rd53+768];
	fma.rn.f32 	%f7802, %f7801, %f7645, %f7800;
	ld.global.f32 	%f7803, [%rd53+832];
	fma.rn.f32 	%f7804, %f7803, %f7646, %f7802;
	ld.global.f32 	%f7805, [%rd53+896];
	fma.rn.f32 	%f7806, %f7805, %f7647, %f7804;
	ld.global.f32 	%f7807, [%rd53+960];
	fma.rn.f32 	%f7808, %f7807, %f7648, %f7806;
	ld.global.f32 	%f7809, [%rd53+4];
	fma.rn.f32 	%f7810, %f7809, %f7249, 0f00000000;
	ld.global.f32 	%f7811, [%rd53+68];
	fma.rn.f32 	%f7812, %f7811, %f7250, %f7810;
	ld.global.f32 	%f7813, [%rd53+132];
	fma.rn.f32 	%f7814, %f7813, %f7251, %f7812;
	ld.global.f32 	%f7815, [%rd53+196];
	fma.rn.f32 	%f7816, %f7815, %f7252, %f7814;
	ld.global.f32 	%f7817, [%rd53+260];
	fma.rn.f32 	%f7818, %f7817, %f7381, %f7816;
	ld.global.f32 	%f7819, [%rd53+324];
	fma.rn.f32 	%f7820, %f7819, %f7382, %f7818;
	ld.global.f32 	%f7821, [%rd53+388];
	fma.rn.f32 	%f7822, %f7821, %f7383, %f7820;
	ld.global.f32 	%f7823, [%rd53+452];
	fma.rn.f32 	%f7824, %f7823, %f7384, %f7822;
	ld.global.f32 	%f7825, [%rd53+516];
	fma.rn.f32 	%f7826, %f7825, %f7513, %f7824;
	ld.global.f32 	%f7827, [%rd53+580];
	fma.rn.f32 	%f7828, %f7827, %f7514, %f7826;
	ld.global.f32 	%f7829, [%rd53+644];
	fma.rn.f32 	%f7830, %f7829, %f7515, %f7828;
	ld.global.f32 	%f7831, [%rd53+708];
	fma.rn.f32 	%f7832, %f7831, %f7516, %f7830;
	ld.global.f32 	%f7833, [%rd53+772];
	fma.rn.f32 	%f7834, %f7833, %f7645, %f7832;
	ld.global.f32 	%f7835, [%rd53+836];
	fma.rn.f32 	%f7836, %f7835, %f7646, %f7834;
	ld.global.f32 	%f7837, [%rd53+900];
	fma.rn.f32 	%f7838, %f7837, %f7647, %f7836;
	ld.global.f32 	%f7839, [%rd53+964];
	fma.rn.f32 	%f7840, %f7839, %f7648, %f7838;
	ld.global.f32 	%f7841, [%rd53+8];
	fma.rn.f32 	%f7842, %f7841, %f7249, 0f00000000;
	ld.global.f32 	%f7843, [%rd53+72];
	fma.rn.f32 	%f7844, %f7843, %f7250, %f7842;
	ld.global.f32 	%f7845, [%rd53+136];
	fma.rn.f32 	%f7846, %f7845, %f7251, %f7844;
	ld.global.f32 	%f7847, [%rd53+200];
	fma.rn.f32 	%f7848, %f7847, %f7252, %f7846;
	ld.global.f32 	%f7849, [%rd53+264];
	fma.rn.f32 	%f7850, %f7849, %f7381, %f7848;
	ld.global.f32 	%f7851, [%rd53+328];
	fma.rn.f32 	%f7852, %f7851, %f7382, %f7850;
	ld.global.f32 	%f7853, [%rd53+392];
	fma.rn.f32 	%f7854, %f7853, %f7383, %f7852;
	ld.global.f32 	%f7855, [%rd53+456];
	fma.rn.f32 	%f7856, %f7855, %f7384, %f7854;
	ld.global.f32 	%f7857, [%rd53+520];
	fma.rn.f32 	%f7858, %f7857, %f7513, %f7856;
	ld.global.f32 	%f7859, [%rd53+584];
	fma.rn.f32 	%f7860, %f7859, %f7514, %f7858;
	ld.global.f32 	%f7861, [%rd53+648];
	fma.rn.f32 	%f7862, %f7861, %f7515, %f7860;
	ld.global.f32 	%f7863, [%rd53+712];
	fma.rn.f32 	%f7864, %f7863, %f7516, %f7862;
	ld.global.f32 	%f7865, [%rd53+776];
	fma.rn.f32 	%f7866, %f7865, %f7645, %f7864;
	ld.global.f32 	%f7867, [%rd53+840];
	fma.rn.f32 	%f7868, %f7867, %f7646, %f7866;
	ld.global.f32 	%f7869, [%rd53+904];
	fma.rn.f32 	%f7870, %f7869, %f7647, %f7868;
	ld.global.f32 	%f7871, [%rd53+968];
	fma.rn.f32 	%f7872, %f7871, %f7648, %f7870;
	ld.global.f32 	%f7873, [%rd53+12];
	fma.rn.f32 	%f7874, %f7873, %f7249, 0f00000000;
	ld.global.f32 	%f7875, [%rd53+76];
	fma.rn.f32 	%f7876, %f7875, %f7250, %f7874;
	ld.global.f32 	%f7877, [%rd53+140];
	fma.rn.f32 	%f7878, %f7877, %f7251, %f7876;
	ld.global.f32 	%f7879, [%rd53+204];
	fma.rn.f32 	%f7880, %f7879, %f7252, %f7878;
	ld.global.f32 	%f7881, [%rd53+268];
	fma.rn.f32 	%f7882, %f7881, %f7381, %f7880;
	ld.global.f32 	%f7883, [%rd53+332];
	fma.rn.f32 	%f7884, %f7883, %f7382, %f7882;
	ld.global.f32 	%f7885, [%rd53+396];
	fma.rn.f32 	%f7886, %f7885, %f7383, %f7884;
	ld.global.f32 	%f7887, [%rd53+460];
	fma.rn.f32 	%f7888, %f7887, %f7384, %f7886;
	ld.global.f32 	%f7889, [%rd53+524];
	fma.rn.f32 	%f7890, %f7889, %f7513, %f7888;
	ld.global.f32 	%f7891, [%rd53+588];
	fma.rn.f32 	%f7892, %f7891, %f7514, %f7890;
	ld.global.f32 	%f7893, [%rd53+652];
	fma.rn.f32 	%f7894, %f7893, %f7515, %f7892;
	ld.global.f32 	%f7895, [%rd53+716];
	fma.rn.f32 	%f7896, %f7895, %f7516, %f7894;
	ld.global.f32 	%f7897, [%rd53+780];
	fma.rn.f32 	%f7898, %f7897, %f7645, %f7896;
	ld.global.f32 	%f7899, [%rd53+844];
	fma.rn.f32 	%f7900, %f7899, %f7646, %f7898;
	ld.global.f32 	%f7901, [%rd53+908];
	fma.rn.f32 	%f7902, %f7901, %f7647, %f7900;
	ld.global.f32 	%f7903, [%rd53+972];
	fma.rn.f32 	%f7904, %f7903, %f7648, %f7902;
	ld.global.f32 	%f7905, [%rd53+16];
	fma.rn.f32 	%f7906, %f7905, %f7249, 0f00000000;
	ld.global.f32 	%f7907, [%rd53+80];
	fma.rn.f32 	%f7908, %f7907, %f7250, %f7906;
	ld.global.f32 	%f7909, [%rd53+144];
	fma.rn.f32 	%f7910, %f7909, %f7251, %f7908;
	ld.global.f32 	%f7911, [%rd53+208];
	fma.rn.f32 	%f7912, %f7911, %f7252, %f7910;
	ld.global.f32 	%f7913, [%rd53+272];
	fma.rn.f32 	%f7914, %f7913, %f7381, %f7912;
	ld.global.f32 	%f7915, [%rd53+336];
	fma.rn.f32 	%f7916, %f7915, %f7382, %f7914;
	ld.global.f32 	%f7917, [%rd53+400];
	fma.rn.f32 	%f7918, %f7917, %f7383, %f7916;
	ld.global.f32 	%f7919, [%rd53+464];
	fma.rn.f32 	%f7920, %f7919, %f7384, %f7918;
	ld.global.f32 	%f7921, [%rd53+528];
	fma.rn.f32 	%f7922, %f7921, %f7513, %f7920;
	ld.global.f32 	%f7923, [%rd53+592];
	fma.rn.f32 	%f7924, %f7923, %f7514, %f7922;
	ld.global.f32 	%f7925, [%rd53+656];
	fma.rn.f32 	%f7926, %f7925, %f7515, %f7924;
	ld.global.f32 	%f7927, [%rd53+720];
	fma.rn.f32 	%f7928, %f7927, %f7516, %f7926;
	ld.global.f32 	%f7929, [%rd53+784];
	fma.rn.f32 	%f7930, %f7929, %f7645, %f7928;
	ld.global.f32 	%f7931, [%rd53+848];
	fma.rn.f32 	%f7932, %f7931, %f7646, %f7930;
	ld.global.f32 	%f7933, [%rd53+912];
	fma.rn.f32 	%f7934, %f7933, %f7647, %f7932;
	ld.global.f32 	%f7935, [%rd53+976];
	fma.rn.f32 	%f7936, %f7935, %f7648, %f7934;
	ld.global.f32 	%f7937, [%rd53+20];
	fma.rn.f32 	%f7938, %f7937, %f7249, 0f00000000;
	ld.global.f32 	%f7939, [%rd53+84];
	fma.rn.f32 	%f7940, %f7939, %f7250, %f7938;
	ld.global.f32 	%f7941, [%rd53+148];
	fma.rn.f32 	%f7942, %f7941, %f7251, %f7940;
	ld.global.f32 	%f7943, [%rd53+212];
	fma.rn.f32 	%f7944, %f7943, %f7252, %f7942;
	ld.global.f32 	%f7945, [%rd53+276];
	fma.rn.f32 	%f7946, %f7945, %f7381, %f7944;
	ld.global.f32 	%f7947, [%rd53+340];
	fma.rn.f32 	%f7948, %f7947, %f7382, %f7946;
	ld.global.f32 	%f7949, [%rd53+404];
	fma.rn.f32 	%f7950, %f7949, %f7383, %f7948;
	ld.global.f32 	%f7951, [%rd53+468];
	fma.rn.f32 	%f7952, %f7951, %f7384, %f7950;
	ld.global.f32 	%f7953, [%rd53+532];
	fma.rn.f32 	%f7954, %f7953, %f7513, %f7952;
	ld.global.f32 	%f7955, [%rd53+596];
	fma.rn.f32 	%f7956, %f7955, %f7514, %f7954;
	ld.global.f32 	%f7957, [%rd53+660];
	fma.rn.f32 	%f7958, %f7957, %f7515, %f7956;
	ld.global.f32 	%f7959, [%rd53+724];
	fma.rn.f32 	%f7960, %f7959, %f7516, %f7958;
	ld.global.f32 	%f7961, [%rd53+788];
	fma.rn.f32 	%f7962, %f7961, %f7645, %f7960;
	ld.global.f32 	%f7963, [%rd53+852];
	fma.rn.f32 	%f7964, %f7963, %f7646, %f7962;
	ld.global.f32 	%f7965, [%rd53+916];
	fma.rn.f32 	%f7966, %f7965, %f7647, %f7964;
	ld.global.f32 	%f7967, [%rd53+980];
	fma.rn.f32 	%f7968, %f7967, %f7648, %f7966;
	ld.global.f32 	%f7969, [%rd53+24];
	fma.rn.f32 	%f7970, %f7969, %f7249, 0f00000000;
	ld.global.f32 	%f7971, [%rd53+88];
	fma.rn.f32 	%f7972, %f7971, %f7250, %f7970;
	ld.global.f32 	%f7973, [%rd53+152];
	fma.rn.f32 	%f7974, %f7973, %f7251, %f7972;
	ld.global.f32 	%f7975, [%rd53+216];
	fma.rn.f32 	%f7976, %f7975, %f7252, %f7974;
	ld.global.f32 	%f7977, [%rd53+280];
	fma.rn.f32 	%f7978, %f7977, %f7381, %f7976;
	ld.global.f32 	%f7979, [%rd53+344];
	fma.rn.f32 	%f7980, %f7979, %f7382, %f7978;
	ld.global.f32 	%f7981, [%rd53+408];
	fma.rn.f32 	%f7982, %f7981, %f7383, %f7980;
	ld.global.f32 	%f7983, [%rd53+472];
	fma.rn.f32 	%f7984, %f7983, %f7384, %f7982;
	ld.global.f32 	%f7985, [%rd53+536];
	fma.rn.f32 	%f7986, %f7985, %f7513, %f7984;
	ld.global.f32 	%f7987, [%rd53+600];
	fma.rn.f32 	%f7988, %f7987, %f7514, %f7986;
	ld.global.f32 	%f7989, [%rd53+664];
	fma.rn.f32 	%f7990, %f7989, %f7515, %f7988;
	ld.global.f32 	%f7991, [%rd53+728];
	fma.rn.f32 	%f7992, %f7991, %f7516, %f7990;
	ld.global.f32 	%f7993, [%rd53+792];
	fma.rn.f32 	%f7994, %f7993, %f7645, %f7992;
	ld.global.f32 	%f7995, [%rd53+856];
	fma.rn.f32 	%f7996, %f7995, %f7646, %f7994;
	ld.global.f32 	%f7997, [%rd53+920];
	fma.rn.f32 	%f7998, %f7997, %f7647, %f7996;
	ld.global.f32 	%f7999, [%rd53+984];
	fma.rn.f32 	%f8000, %f7999, %f7648, %f7998;
	ld.global.f32 	%f8001, [%rd53+28];
	fma.rn.f32 	%f8002, %f8001, %f7249, 0f00000000;
	ld.global.f32 	%f8003, [%rd53+92];
	fma.rn.f32 	%f8004, %f8003, %f7250, %f8002;
	ld.global.f32 	%f8005, [%rd53+156];
	fma.rn.f32 	%f8006, %f8005, %f7251, %f8004;
	ld.global.f32 	%f8007, [%rd53+220];
	fma.rn.f32 	%f8008, %f8007, %f7252, %f8006;
	ld.global.f32 	%f8009, [%rd53+284];
	fma.rn.f32 	%f8010, %f8009, %f7381, %f8008;
	ld.global.f32 	%f8011, [%rd53+348];
	fma.rn.f32 	%f8012, %f8011, %f7382, %f8010;
	ld.global.f32 	%f8013, [%rd53+412];
	fma.rn.f32 	%f8014, %f8013, %f7383, %f8012;
	ld.global.f32 	%f8015, [%rd53+476];
	fma.rn.f32 	%f8016, %f8015, %f7384, %f8014;
	ld.global.f32 	%f8017, [%rd53+540];
	fma.rn.f32 	%f8018, %f8017, %f7513, %f8016;
	ld.global.f32 	%f8019, [%rd53+604];
	fma.rn.f32 	%f8020, %f8019, %f7514, %f8018;
	ld.global.f32 	%f8021, [%rd53+668];
	fma.rn.f32 	%f8022, %f8021, %f7515, %f8020;
	ld.global.f32 	%f8023, [%rd53+732];
	fma.rn.f32 	%f8024, %f8023, %f7516, %f8022;
	ld.global.f32 	%f8025, [%rd53+796];
	fma.rn.f32 	%f8026, %f8025, %f7645, %f8024;
	ld.global.f32 	%f8027, [%rd53+860];
	fma.rn.f32 	%f8028, %f8027, %f7646, %f8026;
	ld.global.f32 	%f8029, [%rd53+924];
	fma.rn.f32 	%f8030, %f8029, %f7647, %f8028;
	ld.global.f32 	%f8031, [%rd53+988];
	fma.rn.f32 	%f8032, %f8031, %f7648, %f8030;
	ld.global.f32 	%f8033, [%rd53+32];
	fma.rn.f32 	%f8034, %f8033, %f7249, 0f00000000;
	ld.global.f32 	%f8035, [%rd53+96];
	fma.rn.f32 	%f8036, %f8035, %f7250, %f8034;
	ld.global.f32 	%f8037, [%rd53+160];
	fma.rn.f32 	%f8038, %f8037, %f7251, %f8036;
	ld.global.f32 	%f8039, [%rd53+224];
	fma.rn.f32 	%f8040, %f8039, %f7252, %f8038;
	ld.global.f32 	%f8041, [%rd53+288];
	fma.rn.f32 	%f8042, %f8041, %f7381, %f8040;
	ld.global.f32 	%f8043, [%rd53+352];
	fma.rn.f32 	%f8044, %f8043, %f7382, %f8042;
	ld.global.f32 	%f8045, [%rd53+416];
	fma.rn.f32 	%f8046, %f8045, %f7383, %f8044;
	ld.global.f32 	%f8047, [%rd53+480];
	fma.rn.f32 	%f8048, %f8047, %f7384, %f8046;
	ld.global.f32 	%f8049, [%rd53+544];
	fma.rn.f32 	%f8050, %f8049, %f7513, %f8048;
	ld.global.f32 	%f8051, [%rd53+608];
	fma.rn.f32 	%f8052, %f8051, %f7514, %f8050;
	ld.global.f32 	%f8053, [%rd53+672];
	fma.rn.f32 	%f8054, %f8053, %f7515, %f8052;
	ld.global.f32 	%f8055, [%rd53+736];
	fma.rn.f32 	%f8056, %f8055, %f7516, %f8054;
	ld.global.f32 	%f8057, [%rd53+800];
	fma.rn.f32 	%f8058, %f8057, %f7645, %f8056;
	ld.global.f32 	%f8059, [%rd53+864];
	fma.rn.f32 	%f8060, %f8059, %f7646, %f8058;
	ld.global.f32 	%f8061, [%rd53+928];
	fma.rn.f32 	%f8062, %f8061, %f7647, %f8060;
	ld.global.f32 	%f8063, [%rd53+992];
	fma.rn.f32 	%f8064, %f8063, %f7648, %f8062;
	ld.global.f32 	%f8065, [%rd53+36];
	fma.rn.f32 	%f8066, %f8065, %f7249, 0f00000000;
	ld.global.f32 	%f8067, [%rd53+100];
	fma.rn.f32 	%f8068, %f8067, %f7250, %f8066;
	ld.global.f32 	%f8069, [%rd53+164];
	fma.rn.f32 	%f8070, %f8069, %f7251, %f8068;
	ld.global.f32 	%f8071, [%rd53+228];
	fma.rn.f32 	%f8072, %f8071, %f7252, %f8070;
	ld.global.f32 	%f8073, [%rd53+292];
	fma.rn.f32 	%f8074, %f8073, %f7381, %f8072;
	ld.global.f32 	%f8075, [%rd53+356];
	fma.rn.f32 	%f8076, %f8075, %f7382, %f8074;
	ld.global.f32 	%f8077, [%rd53+420];
	fma.rn.f32 	%f8078, %f8077, %f7383, %f8076;
	ld.global.f32 	%f8079, [%rd53+484];
	fma.rn.f32 	%f8080, %f8079, %f7384, %f8078;
	ld.global.f32 	%f8081, [%rd53+548];
	fma.rn.f32 	%f8082, %f8081, %f7513, %f8080;
	ld.global.f32 	%f8083, [%rd53+612];
	fma.rn.f32 	%f8084, %f8083, %f7514, %f8082;
	ld.global.f32 	%f8085, [%rd53+676];
	fma.rn.f32 	%f8086, %f8085, %f7515, %f8084;
	ld.global.f32 	%f8087, [%rd53+740];
	fma.rn.f32 	%f8088, %f8087, %f7516, %f8086;
	ld.global.f32 	%f8089, [%rd53+804];
	fma.rn.f32 	%f8090, %f8089, %f7645, %f8088;
	ld.global.f32 	%f8091, [%rd53+868];
	fma.rn.f32 	%f8092, %f8091, %f7646, %f8090;
	ld.global.f32 	%f8093, [%rd53+932];
	fma.rn.f32 	%f8094, %f8093, %f7647, %f8092;
	ld.global.f32 	%f8095, [%rd53+996];
	fma.rn.f32 	%f8096, %f8095, %f7648, %f8094;
	ld.global.f32 	%f8097, [%rd53+40];
	fma.rn.f32 	%f8098, %f8097, %f7249, 0f00000000;
	ld.global.f32 	%f8099, [%rd53+104];
	fma.rn.f32 	%f8100, %f8099, %f7250, %f8098;
	ld.global.f32 	%f8101, [%rd53+168];
	fma.rn.f32 	%f8102, %f8101, %f7251, %f8100;
	ld.global.f32 	%f8103, [%rd53+232];
	fma.rn.f32 	%f8104, %f8103, %f7252, %f8102;
	ld.global.f32 	%f8105, [%rd53+296];
	fma.rn.f32 	%f8106, %f8105, %f7381, %f8104;
	ld.global.f32 	%f8107, [%rd53+360];
	fma.rn.f32 	%f8108, %f8107, %f7382, %f8106;
	ld.global.f32 	%f8109, [%rd53+424];
	fma.rn.f32 	%f8110, %f8109, %f7383, %f8108;
	ld.global.f32 	%f8111, [%rd53+488];
	fma.rn.f32 	%f8112, %f8111, %f7384, %f8110;
	ld.global.f32 	%f8113, [%rd53+552];
	fma.rn.f32 	%f8114, %f8113, %f7513, %f8112;
	ld.global.f32 	%f8115, [%rd53+616];
	fma.rn.f32 	%f8116, %f8115, %f7514, %f8114;
	ld.global.f32 	%f8117, [%rd53+680];
	fma.rn.f32 	%f8118, %f8117, %f7515, %f8116;
	ld.global.f32 	%f8119, [%rd53+744];
	fma.rn.f32 	%f8120, %f8119, %f7516, %f8118;
	ld.global.f32 	%f8121, [%rd53+808];
	fma.rn.f32 	%f8122, %f8121, %f7645, %f8120;
	ld.global.f32 	%f8123, [%rd53+872];
	fma.rn.f32 	%f8124, %f8123, %f7646, %f8122;
	ld.global.f32 	%f8125, [%rd53+936];
	fma.rn.f32 	%f8126, %f8125, %f7647, %f8124;
	ld.global.f32 	%f8127, [%rd53+1000];
	fma.rn.f32 	%f8128, %f8127, %f7648, %f8126;
	ld.global.f32 	%f8129, [%rd53+44];
	fma.rn.f32 	%f8130, %f8129, %f7249, 0f00000000;
	ld.global.f32 	%f8131, [%rd53+108];
	fma.rn.f32 	%f8132, %f8131, %f7250, %f8130;
	ld.global.f32 	%f8133, [%rd53+172];
	fma.rn.f32 	%f8134, %f8133, %f7251, %f8132;
	ld.global.f32 	%f8135, [%rd53+236];
	fma.rn.f32 	%f8136, %f8135, %f7252, %f8134;
	ld.global.f32 	%f8137, [%rd53+300];
	fma.rn.f32 	%f8138, %f8137, %f7381, %f8136;
	ld.global.f32 	%f8139, [%rd53+364];
	fma.rn.f32 	%f8140, %f8139, %f7382, %f8138;
	ld.global.f32 	%f8141, [%rd53+428];
	fma.rn.f32 	%f8142, %f8141, %f7383, %f8140;
	ld.global.f32 	%f8143, [%rd53+492];
	fma.rn.f32 	%f8144, %f8143, %f7384, %f8142;
	ld.global.f32 	%f8145, [%rd53+556];
	fma.rn.f32 	%f8146, %f8145, %f7513, %f8144;
	ld.global.f32 	%f8147, [%rd53+620];
	fma.rn.f32 	%f8148, %f8147, %f7514, %f8146;
	ld.global.f32 	%f8149, [%rd53+684];
	fma.rn.f32 	%f8150, %f8149, %f7515, %f8148;
	ld.global.f32 	%f8151, [%rd53+748];
	fma.rn.f32 	%f8152, %f8151, %f7516, %f8150;
	ld.global.f32 	%f8153, [%rd53+812];
	fma.rn.f32 	%f8154, %f8153, %f7645, %f8152;
	ld.global.f32 	%f8155, [%rd53+876];
	fma.rn.f32 	%f8156, %f8155, %f7646, %f8154;
	ld.global.f32 	%f8157, [%rd53+940];
	fma.rn.f32 	%f8158, %f8157, %f7647, %f8156;
	ld.global.f32 	%f8159, [%rd53+1004];
	fma.rn.f32 	%f8160, %f8159, %f7648, %f8158;
	ld.global.f32 	%f8161, [%rd53+48];
	fma.rn.f32 	%f8162, %f8161, %f7249, 0f00000000;
	ld.global.f32 	%f8163, [%rd53+112];
	fma.rn.f32 	%f8164, %f8163, %f7250, %f8162;
	ld.global.f32 	%f8165, [%rd53+176];
	fma.rn.f32 	%f8166, %f8165, %f7251, %f8164;
	ld.global.f32 	%f8167, [%rd53+240];
	fma.rn.f32 	%f8168, %f8167, %f7252, %f8166;
	ld.global.f32 	%f8169, [%rd53+304];
	fma.rn.f32 	%f8170, %f8169, %f7381, %f8168;
	ld.global.f32 	%f8171, [%rd53+368];
	fma.rn.f32 	%f8172, %f8171, %f7382, %f8170;
	ld.global.f32 	%f8173, [%rd53+432];
	fma.rn.f32 	%f8174, %f8173, %f7383, %f8172;
	ld.global.f32 	%f8175, [%rd53+496];
	fma.rn.f32 	%f8176, %f8175, %f7384, %f8174;
	ld.global.f32 	%f8177, [%rd53+560];
	fma.rn.f32 	%f8178, %f8177, %f7513, %f8176;
	ld.global.f32 	%f8179, [%rd53+624];
	fma.rn.f32 	%f8180, %f8179, %f7514, %f8178;
	ld.global.f32 	%f8181, [%rd53+688];
	fma.rn.f32 	%f8182, %f8181, %f7515, %f8180;
	ld.global.f32 	%f8183, [%rd53+752];
	fma.rn.f32 	%f8184, %f8183, %f7516, %f8182;
	ld.global.f32 	%f8185, [%rd53+816];
	fma.rn.f32 	%f8186, %f8185, %f7645, %f8184;
	ld.global.f32 	%f8187, [%rd53+880];
	fma.rn.f32 	%f8188, %f8187, %f7646, %f8186;
	ld.global.f32 	%f8189, [%rd53+944];
	fma.rn.f32 	%f8190, %f8189, %f7647, %f8188;
	ld.global.f32 	%f8191, [%rd53+1008];
	fma.rn.f32 	%f8192, %f8191, %f7648, %f8190;
	ld.global.f32 	%f8193, [%rd53+52];
	fma.rn.f32 	%f8194, %f8193, %f7249, 0f00000000;
	ld.global.f32 	%f8195, [%rd53+116];
	fma.rn.f32 	%f8196, %f8195, %f7250, %f8194;
	ld.global.f32 	%f8197, [%rd53+180];
	fma.rn.f32 	%f8198, %f8197, %f7251, %f8196;
	ld.global.f32 	%f8199, [%rd53+244];
	fma.rn.f32 	%f8200, %f8199, %f7252, %f8198;
	ld.global.f32 	%f8201, [%rd53+308];
	fma.rn.f32 	%f8202, %f8201, %f7381, %f8200;
	ld.global.f32 	%f8203, [%rd53+372];
	fma.rn.f32 	%f8204, %f8203, %f7382, %f8202;
	ld.global.f32 	%f8205, [%rd53+436];
	fma.rn.f32 	%f8206, %f8205, %f7383, %f8204;
	ld.global.f32 	%f8207, [%rd53+500];
	fma.rn.f32 	%f8208, %f8207, %f7384, %f8206;
	ld.global.f32 	%f8209, [%rd53+564];
	fma.rn.f32 	%f8210, %f8209, %f7513, %f8208;
	ld.global.f32 	%f8211, [%rd53+628];
	fma.rn.f32 	%f8212, %f8211, %f7514, %f8210;
	ld.global.f32 	%f8213, [%rd53+692];
	fma.rn.f32 	%f8214, %f8213, %f7515, %f8212;
	ld.global.f32 	%f8215, [%rd53+756];
	fma.rn.f32 	%f8216, %f8215, %f7516, %f8214;
	ld.global.f32 	%f8217, [%rd53+820];
	fma.rn.f32 	%f8218, %f8217, %f7645, %f8216;
	ld.global.f32 	%f8219, [%rd53+884];
	fma.rn.f32 	%f8220, %f8219, %f7646, %f8218;
	ld.global.f32 	%f8221, [%rd53+948];
	fma.rn.f32 	%f8222, %f8221, %f7647, %f8220;
	ld.global.f32 	%f8223, [%rd53+1012];
	fma.rn.f32 	%f8224, %f8223, %f7648, %f8222;
	ld.global.f32 	%f8225, [%rd53+56];
	fma.rn.f32 	%f8226, %f8225, %f7249, 0f00000000;
	ld.global.f32 	%f8227, [%rd53+120];
	fma.rn.f32 	%f8228, %f8227, %f7250, %f8226;
	ld.global.f32 	%f8229, [%rd53+184];
	fma.rn.f32 	%f8230, %f8229, %f7251, %f8228;
	ld.global.f32 	%f8231, [%rd53+248];
	fma.rn.f32 	%f8232, %f8231, %f7252, %f8230;
	ld.global.f32 	%f8233, [%rd53+312];
	fma.rn.f32 	%f8234, %f8233, %f7381, %f8232;
	ld.global.f32 	%f8235, [%rd53+376];
	fma.rn.f32 	%f8236, %f8235, %f7382, %f8234;
	ld.global.f32 	%f8237, [%rd53+440];
	fma.rn.f32 	%f8238, %f8237, %f7383, %f8236;
	ld.global.f32 	%f8239, [%rd53+504];
	fma.rn.f32 	%f8240, %f8239, %f7384, %f8238;
	ld.global.f32 	%f8241, [%rd53+568];
	fma.rn.f32 	%f8242, %f8241, %f7513, %f8240;
	ld.global.f32 	%f8243, [%rd53+632];
	fma.rn.f32 	%f8244, %f8243, %f7514, %f8242;
	ld.global.f32 	%f8245, [%rd53+696];
	fma.rn.f32 	%f8246, %f8245, %f7515, %f8244;
	ld.global.f32 	%f8247, [%rd53+760];
	fma.rn.f32 	%f8248, %f8247, %f7516, %f8246;
	ld.global.f32 	%f8249, [%rd53+824];
	fma.rn.f32 	%f8250, %f8249, %f7645, %f8248;
	ld.global.f32 	%f8251, [%rd53+888];
	fma.rn.f32 	%f8252, %f8251, %f7646, %f8250;
	ld.global.f32 	%f8253, [%rd53+952];
	fma.rn.f32 	%f8254, %f8253, %f7647, %f8252;
	ld.global.f32 	%f8255, [%rd53+1016];
	fma.rn.f32 	%f8256, %f8255, %f7648, %f8254;
	ld.global.f32 	%f8257, [%rd53+60];
	fma.rn.f32 	%f8258, %f8257, %f7249, 0f00000000;
	ld.global.f32 	%f8259, [%rd53+124];
	fma.rn.f32 	%f8260, %f8259, %f7250, %f8258;
	ld.global.f32 	%f8261, [%rd53+188];
	fma.rn.f32 	%f8262, %f8261, %f7251, %f8260;
	ld.global.f32 	%f8263, [%rd53+252];
	fma.rn.f32 	%f8264, %f8263, %f7252, %f8262;
	ld.global.f32 	%f8265, [%rd53+316];
	fma.rn.f32 	%f8266, %f8265, %f7381, %f8264;
	ld.global.f32 	%f8267, [%rd53+380];
	fma.rn.f32 	%f8268, %f8267, %f7382, %f8266;
	ld.global.f32 	%f8269, [%rd53+444];
	fma.rn.f32 	%f8270, %f8269, %f7383, %f8268;
	ld.global.f32 	%f8271, [%rd53+508];
	fma.rn.f32 	%f8272, %f8271, %f7384, %f8270;
	ld.global.f32 	%f8273, [%rd53+572];
	fma.rn.f32 	%f8274, %f8273, %f7513, %f8272;
	ld.global.f32 	%f8275, [%rd53+636];
	fma.rn.f32 	%f8276, %f8275, %f7514, %f8274;
	ld.global.f32 	%f8277, [%rd53+700];
	fma.rn.f32 	%f8278, %f8277, %f7515, %f8276;
	ld.global.f32 	%f8279, [%rd53+764];
	fma.rn.f32 	%f8280, %f8279, %f7516, %f8278;
	ld.global.f32 	%f8281, [%rd53+828];
	fma.rn.f32 	%f8282, %f8281, %f7645, %f8280;
	ld.global.f32 	%f8283, [%rd53+892];
	fma.rn.f32 	%f8284, %f8283, %f7646, %f8282;
	ld.global.f32 	%f8285, [%rd53+956];
	fma.rn.f32 	%f8286, %f8285, %f7647, %f8284;
	ld.global.f32 	%f8287, [%rd53+1020];
	fma.rn.f32 	%f8288, %f8287, %f7648, %f8286;
	add.f32 	%f8289, %f7808, %f7233;
	add.f32 	%f8290, %f7840, %f7234;
	add.f32 	%f8291, %f7872, %f7235;
	add.f32 	%f8292, %f7904, %f7236;
	add.f32 	%f8293, %f7936, %f7237;
	add.f32 	%f8294, %f7968, %f7238;
	add.f32 	%f8295, %f8000, %f7239;
	add.f32 	%f8296, %f8032, %f7240;
	add.f32 	%f8297, %f8064, %f7241;
	add.f32 	%f8298, %f8096, %f7242;
	add.f32 	%f8299, %f8128, %f7243;
	add.f32 	%f8300, %f8160, %f7244;
	add.f32 	%f8301, %f8192, %f7245;
	add.f32 	%f8302, %f8224, %f7246;
	add.f32 	%f8303, %f8256, %f7247;
	add.f32 	%f8304, %f8288, %f7248;
	add.s64 	%rd1108, %rd22, %rd935;
	ld.local.v4.f32 	{%f8305, %f8306, %f8307, %f8308}, [%rd1108];
	ld.global.f32 	%f8309, [%rd56];
	fma.rn.f32 	%f8310, %f8305, %f1407, %f8309;
	st.global.f32 	[%rd56], %f8310;
	ld.global.f32 	%f8311, [%rd56+4];
	fma.rn.f32 	%f8312, %f8305, %f1423, %f8311;
	st.global.f32 	[%rd56+4], %f8312;
	ld.global.f32 	%f8313, [%rd56+8];
	fma.rn.f32 	%f8314, %f8305, %f6720, %f8313;
	st.global.f32 	[%rd56+8], %f8314;
	ld.global.f32 	%f8315, [%rd56+12];
	fma.rn.f32 	%f8316, %f8305, %f6719, %f8315;
	st.global.f32 	[%rd56+12], %f8316;
	ld.global.f32 	%f8317, [%rd56+16];
	fma.rn.f32 	%f8318, %f8305, %f1411, %f8317;
	st.global.f32 	[%rd56+16], %f8318;
	ld.global.f32 	%f8319, [%rd56+20];
	fma.rn.f32 	%f8320, %f8305, %f1412, %f8319;
	st.global.f32 	[%rd56+20], %f8320;
	ld.global.f32 	%f8321, [%rd56+24];
	fma.rn.f32 	%f8322, %f8305, %f1413, %f8321;
	st.global.f32 	[%rd56+24], %f8322;
	ld.global.f32 	%f8323, [%rd56+28];
	fma.rn.f32 	%f8324, %f8305, %f1414, %f8323;
	st.global.f32 	[%rd56+28], %f8324;
	ld.global.f32 	%f8325, [%rd56+32];
	fma.rn.f32 	%f8326, %f8305, %f1415, %f8325;
	st.global.f32 	[%rd56+32], %f8326;
	ld.global.f32 	%f8327, [%rd56+36];
	fma.rn.f32 	%f8328, %f8305, %f1416, %f8327;
	st.global.f32 	[%rd56+36], %f8328;
	ld.global.f32 	%f8329, [%rd56+40];
	fma.rn.f32 	%f8330, %f8305, %f1417, %f8329;
	st.global.f32 	[%rd56+40], %f8330;
	ld.global.f32 	%f8331, [%rd56+44];
	fma.rn.f32 	%f8332, %f8305, %f1418, %f8331;
	st.global.f32 	[%rd56+44], %f8332;
	ld.global.f32 	%f8333, [%rd56+48];
	fma.rn.f32 	%f8334, %f8305, %f1419, %f8333;
	st.global.f32 	[%rd56+48], %f8334;
	ld.global.f32 	%f8335, [%rd56+52];
	fma.rn.f32 	%f8336, %f8305, %f1420, %f8335;
	st.global.f32 	[%rd56+52], %f8336;
	ld.global.f32 	%f8337, [%rd56+56];
	fma.rn.f32 	%f8338, %f8305, %f1421, %f8337;
	st.global.f32 	[%rd56+56], %f8338;
	ld.global.f32 	%f8339, [%rd56+60];
	fma.rn.f32 	%f8340, %f8305, %f1422, %f8339;
	st.global.f32 	[%rd56+60], %f8340;
	ld.global.f32 	%f8341, [%rd56+64];
	fma.rn.f32 	%f8342, %f8306, %f1407, %f8341;
	st.global.f32 	[%rd56+64], %f8342;
	ld.global.f32 	%f8343, [%rd56+68];
	fma.rn.f32 	%f8344, %f8306, %f1423, %f8343;
	st.global.f32 	[%rd56+68], %f8344;
	ld.global.f32 	%f8345, [%rd56+72];
	fma.rn.f32 	%f8346, %f8306, %f6720, %f8345;
	st.global.f32 	[%rd56+72], %f8346;
	ld.global.f32 	%f8347, [%rd56+76];
	fma.rn.f32 	%f8348, %f8306, %f6719, %f8347;
	st.global.f32 	[%rd56+76], %f8348;
	ld.global.f32 	%f8349, [%rd56+80];
	fma.rn.f32 	%f8350, %f8306, %f1411, %f8349;
	st.global.f32 	[%rd56+80], %f8350;
	ld.global.f32 	%f8351, [%rd56+84];
	fma.rn.f32 	%f8352, %f8306, %f1412, %f8351;
	st.global.f32 	[%rd56+84], %f8352;
	ld.global.f32 	%f8353, [%rd56+88];
	fma.rn.f32 	%f8354, %f8306, %f1413, %f8353;
	st.global.f32 	[%rd56+88], %f8354;
	ld.global.f32 	%f8355, [%rd56+92];
	fma.rn.f32 	%f8356, %f8306, %f1414, %f8355;
	st.global.f32 	[%rd56+92], %f8356;
	ld.global.f32 	%f8357, [%rd56+96];
	fma.rn.f32 	%f8358, %f8306, %f1415, %f8357;
	st.global.f32 	[%rd56+96], %f8358;
	ld.global.f32 	%f8359, [%rd56+100];
	fma.rn.f32 	%f8360, %f8306, %f1416, %f8359;
	st.global.f32 	[%rd56+100], %f8360;
	ld.global.f32 	%f8361, [%rd56+104];
	fma.rn.f32 	%f8362, %f8306, %f1417, %f8361;
	st.global.f32 	[%rd56+104], %f8362;
	ld.global.f32 	%f8363, [%rd56+108];
	fma.rn.f32 	%f8364, %f8306, %f1418, %f8363;
	st.global.f32 	[%rd56+108], %f8364;
	ld.global.f32 	%f8365, [%rd56+112];
	fma.rn.f32 	%f8366, %f8306, %f1419, %f8365;
	st.global.f32 	[%rd56+112], %f8366;
	ld.global.f32 	%f8367, [%rd56+116];
	fma.rn.f32 	%f8368, %f8306, %f1420, %f8367;
	st.global.f32 	[%rd56+116], %f8368;
	ld.global.f32 	%f8369, [%rd56+120];
	fma.rn.f32 	%f8370, %f8306, %f1421, %f8369;
	st.global.f32 	[%rd56+120], %f8370;
	ld.global.f32 	%f8371, [%rd56+124];
	fma.rn.f32 	%f8372, %f8306, %f1422, %f8371;
	st.global.f32 	[%rd56+124], %f8372;
	ld.global.f32 	%f8373, [%rd56+128];
	fma.rn.f32 	%f8374, %f8307, %f1407, %f8373;
	st.global.f32 	[%rd56+128], %f8374;
	ld.global.f32 	%f8375, [%rd56+132];
	fma.rn.f32 	%f8376, %f8307, %f1423, %f8375;
	st.global.f32 	[%rd56+132], %f8376;
	ld.global.f32 	%f8377, [%rd56+136];
	fma.rn.f32 	%f8378, %f8307, %f6720, %f8377;
	st.global.f32 	[%rd56+136], %f8378;
	ld.global.f32 	%f8379, [%rd56+140];
	fma.rn.f32 	%f8380, %f8307, %f6719, %f8379;
	st.global.f32 	[%rd56+140], %f8380;
	ld.global.f32 	%f8381, [%rd56+144];
	fma.rn.f32 	%f8382, %f8307, %f1411, %f8381;
	st.global.f32 	[%rd56+144], %f8382;
	ld.global.f32 	%f8383, [%rd56+148];
	fma.rn.f32 	%f8384, %f8307, %f1412, %f8383;
	st.global.f32 	[%rd56+148], %f8384;
	ld.global.f32 	%f8385, [%rd56+152];
	fma.rn.f32 	%f8386, %f8307, %f1413, %f8385;
	st.global.f32 	[%rd56+152], %f8386;
	ld.global.f32 	%f8387, [%rd56+156];
	fma.rn.f32 	%f8388, %f8307, %f1414, %f8387;
	st.global.f32 	[%rd56+156], %f8388;
	ld.global.f32 	%f8389, [%rd56+160];
	fma.rn.f32 	%f8390, %f8307, %f1415, %f8389;
	st.global.f32 	[%rd56+160], %f8390;
	ld.global.f32 	%f8391, [%rd56+164];
	fma.rn.f32 	%f8392, %f8307, %f1416, %f8391;
	st.global.f32 	[%rd56+164], %f8392;
	ld.global.f32 	%f8393, [%rd56+168];
	fma.rn.f32 	%f8394, %f8307, %f1417, %f8393;
	st.global.f32 	[%rd56+168], %f8394;
	ld.global.f32 	%f8395, [%rd56+172];
	fma.rn.f32 	%f8396, %f8307, %f1418, %f8395;
	st.global.f32 	[%rd56+172], %f8396;
	ld.global.f32 	%f8397, [%rd56+176];
	fma.rn.f32 	%f8398, %f8307, %f1419, %f8397;
	st.global.f32 	[%rd56+176], %f8398;
	ld.global.f32 	%f8399, [%rd56+180];
	fma.rn.f32 	%f8400, %f8307, %f1420, %f8399;
	st.global.f32 	[%rd56+180], %f8400;
	ld.global.f32 	%f8401, [%rd56+184];
	fma.rn.f32 	%f8402, %f8307, %f1421, %f8401;
	st.global.f32 	[%rd56+184], %f8402;
	ld.global.f32 	%f8403, [%rd56+188];
	fma.rn.f32 	%f8404, %f8307, %f1422, %f8403;
	st.global.f32 	[%rd56+188], %f8404;
	ld.global.f32 	%f8405, [%rd56+192];
	fma.rn.f32 	%f8406, %f8308, %f1407, %f8405;
	st.global.f32 	[%rd56+192], %f8406;
	ld.global.f32 	%f8407, [%rd56+196];
	fma.rn.f32 	%f8408, %f8308, %f1423, %f8407;
	st.global.f32 	[%rd56+196], %f8408;
	ld.global.f32 	%f8409, [%rd56+200];
	fma.rn.f32 	%f8410, %f8308, %f6720, %f8409;
	st.global.f32 	[%rd56+200], %f8410;
	ld.global.f32 	%f8411, [%rd56+204];
	fma.rn.f32 	%f8412, %f8308, %f6719, %f8411;
	st.global.f32 	[%rd56+204], %f8412;
	ld.global.f32 	%f8413, [%rd56+208];
	fma.rn.f32 	%f8414, %f8308, %f1411, %f8413;
	st.global.f32 	[%rd56+208], %f8414;
	ld.global.f32 	%f8415, [%rd56+212];
	fma.rn.f32 	%f8416, %f8308, %f1412, %f8415;
	st.global.f32 	[%rd56+212], %f8416;
	ld.global.f32 	%f8417, [%rd56+216];
	fma.rn.f32 	%f8418, %f8308, %f1413, %f8417;
	st.global.f32 	[%rd56+216], %f8418;
	ld.global.f32 	%f8419, [%rd56+220];
	fma.rn.f32 	%f8420, %f8308, %f1414, %f8419;
	st.global.f32 	[%rd56+220], %f8420;
	ld.global.f32 	%f8421, [%rd56+224];
	fma.rn.f32 	%f8422, %f8308, %f1415, %f8421;
	st.global.f32 	[%rd56+224], %f8422;
	ld.global.f32 	%f8423, [%rd56+228];
	fma.rn.f32 	%f8424, %f8308, %f1416, %f8423;
	st.global.f32 	[%rd56+228], %f8424;
	ld.global.f32 	%f8425, [%rd56+232];
	fma.rn.f32 	%f8426, %f8308, %f1417, %f8425;
	st.global.f32 	[%rd56+232], %f8426;
	ld.global.f32 	%f8427, [%rd56+236];
	fma.rn.f32 	%f8428, %f8308, %f1418, %f8427;
	st.global.f32 	[%rd56+236], %f8428;
	ld.global.f32 	%f8429, [%rd56+240];
	fma.rn.f32 	%f8430, %f8308, %f1419, %f8429;
	st.global.f32 	[%rd56+240], %f8430;
	ld.global.f32 	%f8431, [%rd56+244];
	fma.rn.f32 	%f8432, %f8308, %f1420, %f8431;
	st.global.f32 	[%rd56+244], %f8432;
	ld.global.f32 	%f8433, [%rd56+248];
	fma.rn.f32 	%f8434, %f8308, %f1421, %f8433;
	st.global.f32 	[%rd56+248], %f8434;
	ld.global.f32 	%f8435, [%rd56+252];
	fma.rn.f32 	%f8436, %f8308, %f1422, %f8435;
	st.global.f32 	[%rd56+252], %f8436;
	ld.local.v4.f32 	{%f8437, %f8438, %f8439, %f8440}, [%rd1108+16];
	ld.global.f32 	%f8441, [%rd56+256];
	fma.rn.f32 	%f8442, %f8437, %f1407, %f8441;
	st.global.f32 	[%rd56+256], %f8442;
	ld.global.f32 	%f8443, [%rd56+260];
	fma.rn.f32 	%f8444, %f8437, %f1423, %f8443;
	st.global.f32 	[%rd56+260], %f8444;
	ld.global.f32 	%f8445, [%rd56+264];
	fma.rn.f32 	%f8446, %f8437, %f6720, %f8445;
	st.global.f32 	[%rd56+264], %f8446;
	ld.global.f32 	%f8447, [%rd56+268];
	fma.rn.f32 	%f8448, %f8437, %f6719, %f8447;
	st.global.f32 	[%rd56+268], %f8448;
	ld.global.f32 	%f8449, [%rd56+272];
	fma.rn.f32 	%f8450, %f8437, %f1411, %f8449;
	st.global.f32 	[%rd56+272], %f8450;
	ld.global.f32 	%f8451, [%rd56+276];
	fma.rn.f32 	%f8452, %f8437, %f1412, %f8451;
	st.global.f32 	[%rd56+276], %f8452;
	ld.global.f32 	%f8453, [%rd56+280];
	fma.rn.f32 	%f8454, %f8437, %f1413, %f8453;
	st.global.f32 	[%rd56+280], %f8454;
	ld.global.f32 	%f8455, [%rd56+284];
	fma.rn.f32 	%f8456, %f8437, %f1414, %f8455;
	st.global.f32 	[%rd56+284], %f8456;
	ld.global.f32 	%f8457, [%rd56+288];
	fma.rn.f32 	%f8458, %f8437, %f1415, %f8457;
	st.global.f32 	[%rd56+288], %f8458;
	ld.global.f32 	%f8459, [%rd56+292];
	fma.rn.f32 	%f8460, %f8437, %f1416, %f8459;
	st.global.f32 	[%rd56+292], %f8460;
	ld.global.f32 	%f8461, [%rd56+296];
	fma.rn.f32 	%f8462, %f8437, %f1417, %f8461;
	st.global.f32 	[%rd56+296], %f8462;
	ld.global.f32 	%f8463, [%rd56+300];
	fma.rn.f32 	%f8464, %f8437, %f1418, %f8463;
	st.global.f32 	[%rd56+300], %f8464;
	ld.global.f32 	%f8465, [%rd56+304];
	fma.rn.f32 	%f8466, %f8437, %f1419, %f8465;
	st.global.f32 	[%rd56+304], %f8466;
	ld.global.f32 	%f8467, [%rd56+308];
	fma.rn.f32 	%f8468, %f8437, %f1420, %f8467;
	st.global.f32 	[%rd56+308], %f8468;
	ld.global.f32 	%f8469, [%rd56+312];
	fma.rn.f32 	%f8470, %f8437, %f1421, %f8469;
	st.global.f32 	[%rd56+312], %f8470;
	ld.global.f32 	%f8471, [%rd56+316];
	fma.rn.f32 	%f8472, %f8437, %f1422, %f8471;
	st.global.f32 	[%rd56+316], %f8472;
	ld.global.f32 	%f8473, [%rd56+320];
	fma.rn.f32 	%f8474, %f8438, %f1407, %f8473;
	st.global.f32 	[%rd56+320], %f8474;
	ld.global.f32 	%f8475, [%rd56+324];
	fma.rn.f32 	%f8476, %f8438, %f1423, %f8475;
	st.global.f32 	[%rd56+324], %f8476;
	ld.global.f32 	%f8477, [%rd56+328];
	fma.rn.f32 	%f8478, %f8438, %f6720, %f8477;
	st.global.f32 	[%rd56+328], %f8478;
	ld.global.f32 	%f8479, [%rd56+332];
	fma.rn.f32 	%f8480, %f8438, %f6719, %f8479;
	st.global.f32 	[%rd56+332], %f8480;
	ld.global.f32 	%f8481, [%rd56+336];
	fma.rn.f32 	%f8482, %f8438, %f1411, %f8481;
	st.global.f32 	[%rd56+336], %f8482;
	ld.global.f32 	%f8483, [%rd56+340];
	fma.rn.f32 	%f8484, %f8438, %f1412, %f8483;
	st.global.f32 	[%rd56+340], %f8484;
	ld.global.f32 	%f8485, [%rd56+344];
	fma.rn.f32 	%f8486, %f8438, %f1413, %f8485;
	st.global.f32 	[%rd56+344], %f8486;
	ld.global.f32 	%f8487, [%rd56+348];
	fma.rn.f32 	%f8488, %f8438, %f1414, %f8487;
	st.global.f32 	[%rd56+348], %f8488;
	ld.global.f32 	%f8489, [%rd56+352];
	fma.rn.f32 	%f8490, %f8438, %f1415, %f8489;
	st.global.f32 	[%rd56+352], %f8490;
	ld.global.f32 	%f8491, [%rd56+356];
	fma.rn.f32 	%f8492, %f8438, %f1416, %f8491;
	st.global.f32 	[%rd56+356], %f8492;
	ld.global.f32 	%f8493, [%rd56+360];
	fma.rn.f32 	%f8494, %f8438, %f1417, %f8493;
	st.global.f32 	[%rd56+360], %f8494;
	ld.global.f32 	%f8495, [%rd56+364];
	fma.rn.f32 	%f8496, %f8438, %f1418, %f8495;
	st.global.f32 	[%rd56+364], %f8496;
	ld.global.f32 	%f8497, [%rd56+368];
	fma.rn.f32 	%f8498, %f8438, %f1419, %f8497;
	st.global.f32 	[%rd56+368], %f8498;
	ld.global.f32 	%f8499, [%rd56+372];
	fma.rn.f32 	%f8500, %f8438, %f1420, %f8499;
	st.global.f32 	[%rd56+372], %f8500;
	ld.global.f32 	%f8501, [%rd56+376];
	fma.rn.f32 	%f8502, %f8438, %f1421, %f8501;
	st.global.f32 	[%rd56+376], %f8502;
	ld.global.f32 	%f8503, [%rd56+380];
	fma.rn.f32 	%f8504, %f8438, %f1422, %f8503;
	st.global.f32 	[%rd56+380], %f8504;
	ld.global.f32 	%f8505, [%rd56+384];
	fma.rn.f32 	%f8506, %f8439, %f1407, %f8505;
	st.global.f32 	[%rd56+384], %f8506;
	ld.global.f32 	%f8507, [%rd56+388];
	fma.rn.f32 	%f8508, %f8439, %f1423, %f8507;
	st.global.f32 	[%rd56+388], %f8508;
	ld.global.f32 	%f8509, [%rd56+392];
	fma.rn.f32 	%f8510, %f8439, %f6720, %f8509;
	st.global.f32 	[%rd56+392], %f8510;
	ld.global.f32 	%f8511, [%rd56+396];
	fma.rn.f32 	%f8512, %f8439, %f6719, %f8511;
	st.global.f32 	[%rd56+396], %f8512;
	ld.global.f32 	%f8513, [%rd56+400];
	fma.rn.f32 	%f8514, %f8439, %f1411, %f8513;
	st.global.f32 	[%rd56+400], %f8514;
	ld.global.f32 	%f8515, [%rd56+404];
	fma.rn.f32 	%f8516, %f8439, %f1412, %f8515;
	st.global.f32 	[%rd56+404], %f8516;
	ld.global.f32 	%f8517, [%rd56+408];
	fma.rn.f32 	%f8518, %f8439, %f1413, %f8517;
	st.global.f32 	[%rd56+408], %f8518;
	ld.global.f32 	%f8519, [%rd56+412];
	fma.rn.f32 	%f8520, %f8439, %f1414, %f8519;
	st.global.f32 	[%rd56+412], %f8520;
	ld.global.f32 	%f8521, [%rd56+416];
	fma.rn.f32 	%f8522, %f8439, %f1415, %f8521;
	st.global.f32 	[%rd56+416], %f8522;
	ld.global.f32 	%f8523, [%rd56+420];
	fma.rn.f32 	%f8524, %f8439, %f1416, %f8523;
	st.global.f32 	[%rd56+420], %f8524;
	ld.global.f32 	%f8525, [%rd56+424];
	fma.rn.f32 	%f8526, %f8439, %f1417, %f8525;
	st.global.f32 	[%rd56+424], %f8526;
	ld.global.f32 	%f8527, [%rd56+428];
	fma.rn.f32 	%f8528, %f8439, %f1418, %f8527;
	st.global.f32 	[%rd56+428], %f8528;
	ld.global.f32 	%f8529, [%rd56+432];
	fma.rn.f32 	%f8530, %f8439, %f1419, %f8529;
	st.global.f32 	[%rd56+432], %f8530;
	ld.global.f32 	%f8531, [%rd56+436];
	fma.rn.f32 	%f8532, %f8439, %f1420, %f8531;
	st.global.f32 	[%rd56+436], %f8532;
	ld.global.f32 	%f8533, [%rd56+440];
	fma.rn.f32 	%f8534, %f8439, %f1421, %f8533;
	st.global.f32 	[%rd56+440], %f8534;
	ld.global.f32 	%f8535, [%rd56+444];
	fma.rn.f32 	%f8536, %f8439, %f1422, %f8535;
	st.global.f32 	[%rd56+444], %f8536;
	ld.global.f32 	%f8537, [%rd56+448];
	fma.rn.f32 	%f8538, %f8440, %f1407, %f8537;
	st.global.f32 	[%rd56+448], %f8538;
	ld.global.f32 	%f8539, [%rd56+452];
	fma.rn.f32 	%f8540, %f8440, %f1423, %f8539;
	st.global.f32 	[%rd56+452], %f8540;
	ld.global.f32 	%f8541, [%rd56+456];
	fma.rn.f32 	%f8542, %f8440, %f6720, %f8541;
	st.global.f32 	[%rd56+456], %f8542;
	ld.global.f32 	%f8543, [%rd56+460];
	fma.rn.f32 	%f8544, %f8440, %f6719, %f8543;
	st.global.f32 	[%rd56+460], %f8544;
	ld.global.f32 	%f8545, [%rd56+464];
	fma.rn.f32 	%f8546, %f8440, %f1411, %f8545;
	st.global.f32 	[%rd56+464], %f8546;
	ld.global.f32 	%f8547, [%rd56+468];
	fma.rn.f32 	%f8548, %f8440, %f1412, %f8547;
	st.global.f32 	[%rd56+468], %f8548;
	ld.global.f32 	%f8549, [%rd56+472];
	fma.rn.f32 	%f8550, %f8440, %f1413, %f8549;
	st.global.f32 	[%rd56+472], %f8550;
	ld.global.f32 	%f8551, [%rd56+476];
	fma.rn.f32 	%f8552, %f8440, %f1414, %f8551;
	st.global.f32 	[%rd56+476], %f8552;
	ld.global.f32 	%f8553, [%rd56+480];
	fma.rn.f32 	%f8554, %f8440, %f1415, %f8553;
	st.global.f32 	[%rd56+480], %f8554;
	ld.global.f32 	%f8555, [%rd56+484];
	fma.rn.f32 	%f8556, %f8440, %f1416, %f8555;
	st.global.f32 	[%rd56+484], %f8556;
	ld.global.f32 	%f8557, [%rd56+488];
	fma.rn.f32 	%f8558, %f8440, %f1417, %f8557;
	st.global.f32 	[%rd56+488], %f8558;
	ld.global.f32 	%f8559, [%rd56+492];
	fma.rn.f32 	%f8560, %f8440, %f1418, %f8559;
	st.global.f32 	[%rd56+492], %f8560;
	ld.global.f32 	%f8561, [%rd56+496];
	fma.rn.f32 	%f8562, %f8440, %f1419, %f8561;
	st.global.f32 	[%rd56+496], %f8562;
	ld.global.f32 	%f8563, [%rd56+500];
	fma.rn.f32 	%f8564, %f8440, %f1420, %f8563;
	st.global.f32 	[%rd56+500], %f8564;
	ld.global.f32 	%f8565, [%rd56+504];
	fma.rn.f32 	%f8566, %f8440, %f1421, %f8565;
	st.global.f32 	[%rd56+504], %f8566;
	ld.global.f32 	%f8567, [%rd56+508];
	fma.rn.f32 	%f8568, %f8440, %f1422, %f8567;
	st.global.f32 	[%rd56+508], %f8568;
	ld.local.v4.f32 	{%f8569, %f8570, %f8571, %f8572}, [%rd1108+32];
	ld.global.f32 	%f8573, [%rd56+512];
	fma.rn.f32 	%f8574, %f8569, %f1407, %f8573;
	st.global.f32 	[%rd56+512], %f8574;
	ld.global.f32 	%f8575, [%rd56+516];
	fma.rn.f32 	%f8576, %f8569, %f1423, %f8575;
	st.global.f32 	[%rd56+516], %f8576;
	ld.global.f32 	%f8577, [%rd56+520];
	fma.rn.f32 	%f8578, %f8569, %f6720, %f8577;
	st.global.f32 	[%rd56+520], %f8578;
	ld.global.f32 	%f8579, [%rd56+524];
	fma.rn.f32 	%f8580, %f8569, %f6719, %f8579;
	st.global.f32 	[%rd56+524], %f8580;
	ld.global.f32 	%f8581, [%rd56+528];
	fma.rn.f32 	%f8582, %f8569, %f1411, %f8581;
	st.global.f32 	[%rd56+528], %f8582;
	ld.global.f32 	%f8583, [%rd56+532];
	fma.rn.f32 	%f8584, %f8569, %f1412, %f8583;
	st.global.f32 	[%rd56+532], %f8584;
	ld.global.f32 	%f8585, [%rd56+536];
	fma.rn.f32 	%f8586, %f8569, %f1413, %f8585;
	st.global.f32 	[%rd56+536], %f8586;
	ld.global.f32 	%f8587, [%rd56+540];
	fma.rn.f32 	%f8588, %f8569, %f1414, %f8587;
	st.global.f32 	[%rd56+540], %f8588;
	ld.global.f32 	%f8589, [%rd56+544];
	fma.rn.f32 	%f8590, %f8569, %f1415, %f8589;
	st.global.f32 	[%rd56+544], %f8590;
	ld.global.f32 	%f8591, [%rd56+548];
	fma.rn.f32 	%f8592, %f8569, %f1416, %f8591;
	st.global.f32 	[%rd56+548], %f8592;
	ld.global.f32 	%f8593, [%rd56+552];
	fma.rn.f32 	%f8594, %f8569, %f1417, %f8593;
	st.global.f32 	[%rd56+552], %f8594;
	ld.global.f32 	%f8595, [%rd56+556];
	fma.rn.f32 	%f8596, %f8569, %f1418, %f8595;
	st.global.f32 	[%rd56+556], %f8596;
	ld.global.f32 	%f8597, [%rd56+560];
	fma.rn.f32 	%f8598, %f8569, %f1419, %f8597;
	st.global.f32 	[%rd56+560], %f8598;
	ld.global.f32 	%f8599, [%rd56+564];
	fma.rn.f32 	%f8600, %f8569, %f1420, %f8599;
	st.global.f32 	[%rd56+564], %f8600;
	ld.global.f32 	%f8601, [%rd56+568];
	fma.rn.f32 	%f8602, %f8569, %f1421, %f8601;
	st.global.f32 	[%rd56+568], %f8602;
	ld.global.f32 	%f8603, [%rd56+572];
	fma.rn.f32 	%f8604, %f8569, %f1422, %f8603;
	st.global.f32 	[%rd56+572], %f8604;
	ld.global.f32 	%f8605, [%rd56+576];
	fma.rn.f32 	%f8606, %f8570, %f1407, %f8605;
	st.global.f32 	[%rd56+576], %f8606;
	ld.global.f32 	%f8607, [%rd56+580];
	fma.rn.f32 	%f8608, %f8570, %f1423, %f8607;
	st.global.f32 	[%rd56+580], %f8608;
	ld.global.f32 	%f8609, [%rd56+584];
	fma.rn.f32 	%f8610, %f8570, %f6720, %f8609;
	st.global.f32 	[%rd56+584], %f8610;
	ld.global.f32 	%f8611, [%rd56+588];
	fma.rn.f32 	%f8612, %f8570, %f6719, %f8611;
	st.global.f32 	[%rd56+588], %f8612;
	ld.global.f32 	%f8613, [%rd56+592];
	fma.rn.f32 	%f8614, %f8570, %f1411, %f8613;
	st.global.f32 	[%rd56+592], %f8614;
	ld.global.f32 	%f8615, [%rd56+596];
	fma.rn.f32 	%f8616, %f8570, %f1412, %f8615;
	st.global.f32 	[%rd56+596], %f8616;
	ld.global.f32 	%f8617, [%rd56+600];
	fma.rn.f32 	%f8618, %f8570, %f1413, %f8617;
	st.global.f32 	[%rd56+600], %f8618;
	ld.global.f32 	%f8619, [%rd56+604];
	fma.rn.f32 	%f8620, %f8570, %f1414, %f8619;
	st.global.f32 	[%rd56+604], %f8620;
	ld.global.f32 	%f8621, [%rd56+608];
	fma.rn.f32 	%f8622, %f8570, %f1415, %f8621;
	st.global.f32 	[%rd56+608], %f8622;
	ld.global.f32 	%f8623, [%rd56+612];
	fma.rn.f32 	%f8624, %f8570, %f1416, %f8623;
	st.global.f32 	[%rd56+612], %f8624;
	ld.global.f32 	%f8625, [%rd56+616];
	fma.rn.f32 	%f8626, %f8570, %f1417, %f8625;
	st.global.f32 	[%rd56+616], %f8626;
	ld.global.f32 	%f8627, [%rd56+620];
	fma.rn.f32 	%f8628, %f8570, %f1418, %f8627;
	st.global.f32 	[%rd56+620], %f8628;
	ld.global.f32 	%f8629, [%rd56+624];
	fma.rn.f32 	%f8630, %f8570, %f1419, %f8629;
	st.global.f32 	[%rd56+624], %f8630;
	ld.global.f32 	%f8631, [%rd56+628];
	fma.rn.f32 	%f8632, %f8570, %f1420, %f8631;
	st.global.f32 	[%rd56+628], %f8632;
	ld.global.f32 	%f8633, [%rd56+632];
	fma.rn.f32 	%f8634, %f8570, %f1421, %f8633;
	st.global.f32 	[%rd56+632], %f8634;
	ld.global.f32 	%f8635, [%rd56+636];
	fma.rn.f32 	%f8636, %f8570, %f1422, %f8635;
	st.global.f32 	[%rd56+636], %f8636;
	ld.global.f32 	%f8637, [%rd56+640];
	fma.rn.f32 	%f8638, %f8571, %f1407, %f8637;
	st.global.f32 	[%rd56+640], %f8638;
	ld.global.f32 	%f8639, [%rd56+644];
	fma.rn.f32 	%f8640, %f8571, %f1423, %f8639;
	st.global.f32 	[%rd56+644], %f8640;
	ld.global.f32 	%f8641, [%rd56+648];
	fma.rn.f32 	%f8642, %f8571, %f6720, %f8641;
	st.global.f32 	[%rd56+648], %f8642;
	ld.global.f32 	%f8643, [%rd56+652];
	fma.rn.f32 	%f8644, %f8571, %f6719, %f8643;
	st.global.f32 	[%rd56+652], %f8644;
	ld.global.f32 	%f8645, [%rd56+656];
	fma.rn.f32 	%f8646, %f8571, %f1411, %f8645;
	st.global.f32 	[%rd56+656], %f8646;
	ld.global.f32 	%f8647, [%rd56+660];
	fma.rn.f32 	%f8648, %f8571, %f1412, %f8647;
	st.global.f32 	[%rd56+660], %f8648;
	ld.global.f32 	%f8649, [%rd56+664];
	fma.rn.f32 	%f8650, %f8571, %f1413, %f8649;
	st.global.f32 	[%rd56+664], %f8650;
	ld.global.f32 	%f8651, [%rd56+668];
	fma.rn.f32 	%f8652, %f8571, %f1414, %f8651;
	st.global.f32 	[%rd56+668], %f8652;
	ld.global.f32 	%f8653, [%rd56+672];
	fma.rn.f32 	%f8654, %f8571, %f1415, %f8653;
	st.global.f32 	[%rd56+672], %f8654;
	ld.global.f32 	%f8655, [%rd56+676];
	fma.rn.f32 	%f8656, %f8571, %f1416, %f8655;
	st.global.f32 	[%rd56+676], %f8656;
	ld.global.f32 	%f8657, [%rd56+680];
	fma.rn.f32 	%f8658, %f8571, %f1417, %f8657;
	st.global.f32 	[%rd56+680], %f8658;
	ld.global.f32 	%f8659, [%rd56+684];
	fma.rn.f32 	%f8660, %f8571, %f1418, %f8659;
	st.global.f32 	[%rd56+684], %f8660;
	ld.global.f32 	%f8661, [%rd56+688];
	fma.rn.f32 	%f8662, %f8571, %f1419, %f8661;
	st.global.f32 	[%rd56+688], %f8662;
	ld.global.f32 	%f8663, [%rd56+692];
	fma.rn.f32 	%f8664, %f8571, %f1420, %f8663;
	st.global.f32 	[%rd56+692], %f8664;
	ld.global.f32 	%f8665, [%rd56+696];
	fma.rn.f32 	%f8666, %f8571, %f1421, %f8665;
	st.global.f32 	[%rd56+696], %f8666;
	ld.global.f32 	%f8667, [%rd56+700];
	fma.rn.f32 	%f8668, %f8571, %f1422, %f8667;
	st.global.f32 	[%rd56+700], %f8668;
	ld.global.f32 	%f8669, [%rd56+704];
	fma.rn.f32 	%f8670, %f8572, %f1407, %f8669;
	st.global.f32 	[%rd56+704], %f8670;
	ld.global.f32 	%f8671, [%rd56+708];
	fma.rn.f32 	%f8672, %f8572, %f1423, %f8671;
	st.global.f32 	[%rd56+708], %f8672;
	ld.global.f32 	%f8673, [%rd56+712];
	fma.rn.f32 	%f8674, %f8572, %f6720, %f8673;
	st.global.f32 	[%rd56+712], %f8674;
	ld.global.f32 	%f8675, [%rd56+716];
	fma.rn.f32 	%f8676, %f8572, %f6719, %f8675;
	st.global.f32 	[%rd56+716], %f8676;
	ld.global.f32 	%f8677, [%rd56+720];
	fma.rn.f32 	%f8678, %f8572, %f1411, %f8677;
	st.global.f32 	[%rd56+720], %f8678;
	ld.global.f32 	%f8679, [%rd56+724];
	fma.rn.f32 	%f8680, %f8572, %f1412, %f8679;
	st.global.f32 	[%rd56+724], %f8680;
	ld.global.f32 	%f8681, [%rd56+728];
	fma.rn.f32 	%f8682, %f8572, %f1413, %f8681;
	st.global.f32 	[%rd56+728], %f8682;
	ld.global.f32 	%f8683, [%rd56+732];
	fma.rn.f32 	%f8684, %f8572, %f1414, %f8683;
	st.global.f32 	[%rd56+732], %f8684;
	ld.global.f32 	%f8685, [%rd56+736];
	fma.rn.f32 	%f8686, %f8572, %f1415, %f8685;
	st.global.f32 	[%rd56+736], %f8686;
	ld.global.f32 	%f8687, [%rd56+740];
	fma.rn.f32 	%f8688, %f8572, %f1416, %f8687;
	st.global.f32 	[%rd56+740], %f8688;
	ld.global.f32 	%f8689, [%rd56+744];
	fma.rn.f32 	%f8690, %f8572, %f1417, %f8689;
	st.global.f32 	[%rd56+744], %f8690;
	ld.global.f32 	%f8691, [%rd56+748];
	fma.rn.f32 	%f8692, %f8572, %f1418, %f8691;
	st.global.f32 	[%rd56+748], %f8692;
	ld.global.f32 	%f8693, [%rd56+752];
	fma.rn.f32 	%f8694, %f8572, %f1419, %f8693;
	st.global.f32 	[%rd56+752], %f8694;
	ld.global.f32 	%f8695, [%rd56+756];
	fma.rn.f32 	%f8696, %f8572, %f1420, %f8695;
	st.global.f32 	[%rd56+756], %f8696;
	ld.global.f32 	%f8697, [%rd56+760];
	fma.rn.f32 	%f8698, %f8572, %f1421, %f8697;
	st.global.f32 	[%rd56+760], %f8698;
	ld.global.f32 	%f8699, [%rd56+764];
	fma.rn.f32 	%f8700, %f8572, %f1422, %f8699;
	st.global.f32 	[%rd56+764], %f8700;
	ld.local.v4.f32 	{%f8701, %f8702, %f8703, %f8704}, [%rd1108+48];
	ld.global.f32 	%f8705, [%rd56+768];
	fma.rn.f32 	%f8706, %f8701, %f1407, %f8705;
	st.global.f32 	[%rd56+768], %f8706;
	ld.global.f32 	%f8707, [%rd56+772];
	fma.rn.f32 	%f8708, %f8701, %f1423, %f8707;
	st.global.f32 	[%rd56+772], %f8708;
	ld.global.f32 	%f8709, [%rd56+776];
	fma.rn.f32 	%f8710, %f8701, %f6720, %f8709;
	st.global.f32 	[%rd56+776], %f8710;
	ld.global.f32 	%f8711, [%rd56+780];
	fma.rn.f32 	%f8712, %f8701, %f6719, %f8711;
	st.global.f32 	[%rd56+780], %f8712;
	ld.global.f32 	%f8713, [%rd56+784];
	fma.rn.f32 	%f8714, %f8701, %f1411, %f8713;
	st.global.f32 	[%rd56+784], %f8714;
	ld.global.f32 	%f8715, [%rd56+788];
	fma.rn.f32 	%f8716, %f8701, %f1412, %f8715;
	st.global.f32 	[%rd56+788], %f8716;
	ld.global.f32 	%f8717, [%rd56+792];
	fma.rn.f32 	%f8718, %f8701, %f1413, %f8717;
	st.global.f32 	[%rd56+792], %f8718;
	ld.global.f32 	%f8719, [%rd56+796];
	fma.rn.f32 	%f8720, %f8701, %f1414, %f8719;
	st.global.f32 	[%rd56+796], %f8720;
	ld.global.f32 	%f8721, [%rd56+800];
	fma.rn.f32 	%f8722, %f8701, %f1415, %f8721;
	st.global.f32 	[%rd56+800], %f8722;
	ld.global.f32 	%f8723, [%rd56+804];
	fma.rn.f32 	%f8724, %f8701, %f1416, %f8723;
	st.global.f32 	[%rd56+804], %f8724;
	ld.global.f32 	%f8725, [%rd56+808];
	fma.rn.f32 	%f8726, %f8701, %f1417, %f8725;
	st.global.f32 	[%rd56+808], %f8726;
	ld.global.f32 	%f8727, [%rd56+812];
	fma.rn.f32 	%f8728, %f8701, %f1418, %f8727;
	st.global.f32 	[%rd56+812], %f8728;
	ld.global.f32 	%f8729, [%rd56+816];
	fma.rn.f32 	%f8730, %f8701, %f1419, %f8729;
	st.global.f32 	[%rd56+816], %f8730;
	ld.global.f32 	%f8731, [%rd56+820];
	fma.rn.f32 	%f8732, %f8701, %f1420, %f8731;
	st.global.f32 	[%rd56+820], %f8732;
	ld.global.f32 	%f8733, [%rd56+824];
	fma.rn.f32 	%f8734, %f8701, %f1421, %f8733;
	st.global.f32 	[%rd56+824], %f8734;
	ld.global.f32 	%f8735, [%rd56+828];
	fma.rn.f32 	%f8736, %f8701, %f1422, %f8735;
	st.global.f32 	[%rd56+828], %f8736;
	ld.global.f32 	%f8737, [%rd56+832];
	fma.rn.f32 	%f8738, %f8702, %f1407, %f8737;
	st.global.f32 	[%rd56+832], %f8738;
	ld.global.f32 	%f8739, [%rd56+836];
	fma.rn.f32 	%f8740, %f8702, %f1423, %f8739;
	st.global.f32 	[%rd56+836], %f8740;
	ld.global.f32 	%f8741, [%rd56+840];
	fma.rn.f32 	%f8742, %f8702, %f6720, %f8741;
	st.global.f32 	[%rd56+840], %f8742;
	ld.global.f32 	%f8743, [%rd56+844];
	fma.rn.f32 	%f8744, %f8702, %f6719, %f8743;
	st.global.f32 	[%rd56+844], %f8744;
	ld.global.f32 	%f8745, [%rd56+848];
	fma.rn.f32 	%f8746, %f8702, %f1411, %f8745;
	st.global.f32 	[%rd56+848], %f8746;
	ld.global.f32 	%f8747, [%rd56+852];
	fma.rn.f32 	%f8748, %f8702, %f1412, %f8747;
	st.global.f32 	[%rd56+852], %f8748;
	ld.global.f32 	%f8749, [%rd56+856];
	fma.rn.f32 	%f8750, %f8702, %f1413, %f8749;
	st.global.f32 	[%rd56+856], %f8750;
	ld.global.f32 	%f8751, [%rd56+860];
	fma.rn.f32 	%f8752, %f8702, %f1414, %f8751;
	st.global.f32 	[%rd56+860], %f8752;
	ld.global.f32 	%f8753, [%rd56+864];
	fma.rn.f32 	%f8754, %f8702, %f1415, %f8753;
	st.global.f32 	[%rd56+864], %f8754;
	ld.global.f32 	%f8755, [%rd56+868];
	fma.rn.f32 	%f8756, %f8702, %f1416, %f8755;
	st.global.f32 	[%rd56+868], %f8756;
	ld.global.f32 	%f8757, [%rd56+872];
	fma.rn.f32 	%f8758, %f8702, %f1417, %f8757;
	st.global.f32 	[%rd56+872], %f8758;
	ld.global.f32 	%f8759, [%rd56+876];
	fma.rn.f32 	%f8760, %f8702, %f1418, %f8759;
	st.global.f32 	[%rd56+876], %f8760;
	ld.global.f32 	%f8761, [%rd56+880];
	fma.rn.f32 	%f8762, %f8702, %f1419, %f8761;
	st.global.f32 	[%rd56+880], %f8762;
	ld.global.f32 	%f8763, [%rd56+884];
	fma.rn.f32 	%f8764, %f8702, %f1420, %f8763;
	st.global.f32 	[%rd56+884], %f8764;
	ld.global.f32 	%f8765, [%rd56+888];
	fma.rn.f32 	%f8766, %f8702, %f1421, %f8765;
	st.global.f32 	[%rd56+888], %f8766;
	ld.global.f32 	%f8767, [%rd56+892];
	fma.rn.f32 	%f8768, %f8702, %f1422, %f8767;
	st.global.f32 	[%rd56+892], %f8768;
	ld.global.f32 	%f8769, [%rd56+896];
	fma.rn.f32 	%f8770, %f8703, %f1407, %f8769;
	st.global.f32 	[%rd56+896], %f8770;
	ld.global.f32 	%f8771, [%rd56+900];
	fma.rn.f32 	%f8772, %f8703, %f1423, %f8771;
	st.global.f32 	[%rd56+900], %f8772;
	ld.global.f32 	%f8773, [%rd56+904];
	fma.rn.f32 	%f8774, %f8703, %f6720, %f8773;
	st.global.f32 	[%rd56+904], %f8774;
	ld.global.f32 	%f8775, [%rd56+908];
	fma.rn.f32 	%f8776, %f8703, %f6719, %f8775;
	st.global.f32 	[%rd56+908], %f8776;
	ld.global.f32 	%f8777, [%rd56+912];
	fma.rn.f32 	%f8778, %f8703, %f1411, %f8777;
	st.global.f32 	[%rd56+912], %f8778;
	ld.global.f32 	%f8779, [%rd56+916];
	fma.rn.f32 	%f8780, %f8703, %f1412, %f8779;
	st.global.f32 	[%rd56+916], %f8780;
	ld.global.f32 	%f8781, [%rd56+920];
	fma.rn.f32 	%f8782, %f8703, %f1413, %f8781;
	st.global.f32 	[%rd56+920], %f8782;
	ld.global.f32 	%f8783, [%rd56+924];
	fma.rn.f32 	%f8784, %f8703, %f1414, %f8783;
	st.global.f32 	[%rd56+924], %f8784;
	ld.global.f32 	%f8785, [%rd56+928];
	fma.rn.f32 	%f8786, %f8703, %f1415, %f8785;
	st.global.f32 	[%rd56+928], %f8786;
	ld.global.f32 	%f8787, [%rd56+932];
	fma.rn.f32 	%f8788, %f8703, %f1416, %f8787;
	st.global.f32 	[%rd56+932], %f8788;
	ld.global.f32 	%f8789, [%rd56+936];
	fma.rn.f32 	%f8790, %f8703, %f1417, %f8789;
	st.global.f32 	[%rd56+936], %f8790;
	ld.global.f32 	%f8791, [%rd56+940];
	fma.rn.f32 	%f8792, %f8703, %f1418, %f8791;
	st.global.f32 	[%rd56+940], %f8792;
	ld.global.f32 	%f8793, [%rd56+944];
	fma.rn.f32 	%f8794, %f8703, %f1419, %f8793;
	st.global.f32 	[%rd56+944], %f8794;
	ld.global.f32 	%f8795, [%rd56+948];
	fma.rn.f32 	%f8796, %f8703, %f1420, %f8795;
	st.global.f32 	[%rd56+948], %f8796;
	ld.global.f32 	%f8797, [%rd56+952];
	fma.rn.f32 	%f8798, %f8703, %f1421, %f8797;
	st.global.f32 	[%rd56+952], %f8798;
	ld.global.f32 	%f8799, [%rd56+956];
	fma.rn.f32 	%f8800, %f8703, %f1422, %f8799;
	st.global.f32 	[%rd56+956], %f8800;
	ld.global.f32 	%f8801, [%rd56+960];
	fma.rn.f32 	%f8802, %f8704, %f1407, %f8801;
	st.global.f32 	[%rd56+960], %f8802;
	ld.global.f32 	%f8803, [%rd56+964];
	fma.rn.f32 	%f8804, %f8704, %f1423, %f8803;
	st.global.f32 	[%rd56+964], %f8804;
	ld.global.f32 	%f8805, [%rd56+968];
	fma.rn.f32 	%f8806, %f8704, %f6720, %f8805;
	st.global.f32 	[%rd56+968], %f8806;
	ld.global.f32 	%f8807, [%rd56+972];
	fma.rn.f32 	%f8808, %f8704, %f6719, %f8807;
	st.global.f32 	[%rd56+972], %f8808;
	ld.global.f32 	%f8809, [%rd56+976];
	fma.rn.f32 	%f8810, %f8704, %f1411, %f8809;
	st.global.f32 	[%rd56+976], %f8810;
	ld.global.f32 	%f8811, [%rd56+980];
	fma.rn.f32 	%f8812, %f8704, %f1412, %f8811;
	st.global.f32 	[%rd56+980], %f8812;
	ld.global.f32 	%f8813, [%rd56+984];
	fma.rn.f32 	%f8814, %f8704, %f1413, %f8813;
	st.global.f32 	[%rd56+984], %f8814;
	ld.global.f32 	%f8815, [%rd56+988];
	fma.rn.f32 	%f8816, %f8704, %f1414, %f8815;
	st.global.f32 	[%rd56+988], %f8816;
	ld.global.f32 	%f8817, [%rd56+992];
	fma.rn.f32 	%f8818, %f8704, %f1415, %f8817;
	st.global.f32 	[%rd56+992], %f8818;
	ld.global.f32 	%f8819, [%rd56+996];
	fma.rn.f32 	%f8820, %f8704, %f1416, %f8819;
	st.global.f32 	[%rd56+996], %f8820;
	ld.global.f32 	%f8821, [%rd56+1000];
	fma.rn.f32 	%f8822, %f8704, %f1417, %f8821;
	st.global.f32 	[%rd56+1000], %f8822;
	ld.global.f32 	%f8823, [%rd56+1004];
	fma.rn.f32 	%f8824, %f8704, %f1418, %f8823;
	st.global.f32 	[%rd56+1004], %f8824;
	ld.global.f32 	%f8825, [%rd56+1008];
	fma.rn.f32 	%f8826, %f8704, %f1419, %f8825;
	st.global.f32 	[%rd56+1008], %f8826;
	ld.global.f32 	%f8827, [%rd56+1012];
	fma.rn.f32 	%f8828, %f8704, %f1420, %f8827;
	st.global.f32 	[%rd56+1012], %f8828;
	ld.global.f32 	%f8829, [%rd56+1016];
	fma.rn.f32 	%f8830, %f8704, %f1421, %f8829;
	st.global.f32 	[%rd56+1016], %f8830;
	ld.global.f32 	%f8831, [%rd56+1020];
	fma.rn.f32 	%f8832, %f8704, %f1422, %f8831;
	st.global.f32 	[%rd56+1020], %f8832;
	ld.global.f32 	%f8833, [%rd55];
	fma.rn.f32 	%f8834, %f8833, %f8305, 0f00000000;
	ld.global.f32 	%f8835, [%rd55+64];
	fma.rn.f32 	%f8836, %f8835, %f8306, %f8834;
	ld.global.f32 	%f8837, [%rd55+128];
	fma.rn.f32 	%f8838, %f8837, %f8307, %f8836;
	ld.global.f32 	%f8839, [%rd55+192];
	fma.rn.f32 	%f8840, %f8839, %f8308, %f8838;
	ld.global.f32 	%f8841, [%rd55+256];
	fma.rn.f32 	%f8842, %f8841, %f8437, %f8840;
	ld.global.f32 	%f8843, [%rd55+320];
	fma.rn.f32 	%f8844, %f8843, %f8438, %f8842;
	ld.global.f32 	%f8845, [%rd55+384];
	fma.rn.f32 	%f8846, %f8845, %f8439, %f8844;
	ld.global.f32 	%f8847, [%rd55+448];
	fma.rn.f32 	%f8848, %f8847, %f8440, %f8846;
	ld.global.f32 	%f8849, [%rd55+512];
	fma.rn.f32 	%f8850, %f8849, %f8569, %f8848;
	ld.global.f32 	%f8851, [%rd55+576];
	fma.rn.f32 	%f8852, %f8851, %f8570, %f8850;
	ld.global.f32 	%f8853, [%rd55+640];
	fma.rn.f32 	%f8854, %f8853, %f8571, %f8852;
	ld.global.f32 	%f8855, [%rd55+704];
	fma.rn.f32 	%f8856, %f8855, %f8572, %f8854;
	ld.global.f32 	%f8857, [%rd55+768];
	fma.rn.f32 	%f8858, %f8857, %f8701, %f8856;
	ld.global.f32 	%f8859, [%rd55+832];
	fma.rn.f32 	%f8860, %f8859, %f8702, %f8858;
	ld.global.f32 	%f8861, [%rd55+896];
	fma.rn.f32 	%f8862, %f8861, %f8703, %f8860;
	ld.global.f32 	%f8863, [%rd55+960];
	fma.rn.f32 	%f8864, %f8863, %f8704, %f8862;
	ld.global.f32 	%f8865, [%rd55+4];
	fma.rn.f32 	%f8866, %f8865, %f8305, 0f00000000;
	ld.global.f32 	%f8867, [%rd55+68];
	fma.rn.f32 	%f8868, %f8867, %f8306, %f8866;
	ld.global.f32 	%f8869, [%rd55+132];
	fma.rn.f32 	%f8870, %f8869, %f8307, %f8868;
	ld.global.f32 	%f8871, [%rd55+196];
	fma.rn.f32 	%f8872, %f8871, %f8308, %f8870;
	ld.global.f32 	%f8873, [%rd55+260];
	fma.rn.f32 	%f8874, %f8873, %f8437, %f8872;
	ld.global.f32 	%f8875, [%rd55+324];
	fma.rn.f32 	%f8876, %f8875, %f8438, %f8874;
	ld.global.f32 	%f8877, [%rd55+388];
	fma.rn.f32 	%f8878, %f8877, %f8439, %f8876;
	ld.global.f32 	%f8879, [%rd55+452];
	fma.rn.f32 	%f8880, %f8879, %f8440, %f8878;
	ld.global.f32 	%f8881, [%rd55+516];
	fma.rn.f32 	%f8882, %f8881, %f8569, %f8880;
	ld.global.f32 	%f8883, [%rd55+580];
	fma.rn.f32 	%f8884, %f8883, %f8570, %f8882;
	ld.global.f32 	%f8885, [%rd55+644];
	fma.rn.f32 	%f8886, %f8885, %f8571, %f8884;
	ld.global.f32 	%f8887, [%rd55+708];
	fma.rn.f32 	%f8888, %f8887, %f8572, %f8886;
	ld.global.f32 	%f8889, [%rd55+772];
	fma.rn.f32 	%f8890, %f8889, %f8701, %f8888;
	ld.global.f32 	%f8891, [%rd55+836];
	fma.rn.f32 	%f8892, %f8891, %f8702, %f8890;
	ld.global.f32 	%f8893, [%rd55+900];
	fma.rn.f32 	%f8894, %f8893, %f8703, %f8892;
	ld.global.f32 	%f8895, [%rd55+964];
	fma.rn.f32 	%f8896, %f8895, %f8704, %f8894;
	ld.global.f32 	%f8897, [%rd55+8];
	fma.rn.f32 	%f8898, %f8897, %f8305, 0f00000000;
	ld.global.f32 	%f8899, [%rd55+72];
	fma.rn.f32 	%f8900, %f8899, %f8306, %f8898;
	ld.global.f32 	%f8901, [%rd55+136];
	fma.rn.f32 	%f8902, %f8901, %f8307, %f8900;
	ld.global.f32 	%f8903, [%rd55+200];
	fma.rn.f32 	%f8904, %f8903, %f8308, %f8902;
	ld.global.f32 	%f8905, [%rd55+264];
	fma.rn.f32 	%f8906, %f8905, %f8437, %f8904;
	ld.global.f32 	%f8907, [%rd55+328];
	fma.rn.f32 	%f8908, %f8907, %f8438, %f8906;
	ld.global.f32 	%f8909, [%rd55+392];
	fma.rn.f32 	%f8910, %f8909, %f8439, %f8908;
	ld.global.f32 	%f8911, [%rd55+456];
	fma.rn.f32 	%f8912, %f8911, %f8440, %f8910;
	ld.global.f32 	%f8913, [%rd55+520];
	fma.rn.f32 	%f8914, %f8913, %f8569, %f8912;
	ld.global.f32 	%f8915, [%rd55+584];
	fma.rn.f32 	%f8916, %f8915, %f8570, %f8914;
	ld.global.f32 	%f8917, [%rd55+648];
	fma.rn.f32 	%f8918, %f8917, %f8571, %f8916;
	ld.global.f32 	%f8919, [%rd55+712];
	fma.rn.f32 	%f8920, %f8919, %f8572, %f8918;
	ld.global.f32 	%f8921, [%rd55+776];
	fma.rn.f32 	%f8922, %f8921, %f8701, %f8920;
	ld.global.f32 	%f8923, [%rd55+840];
	fma.rn.f32 	%f8924, %f8923, %f8702, %f8922;
	ld.global.f32 	%f8925, [%rd55+904];
	fma.rn.f32 	%f8926, %f8925, %f8703, %f8924;
	ld.global.f32 	%f8927, [%rd55+968];
	fma.rn.f32 	%f8928, %f8927, %f8704, %f8926;
	ld.global.f32 	%f8929, [%rd55+12];
	fma.rn.f32 	%f8930, %f8929, %f8305, 0f00000000;
	ld.global.f32 	%f8931, [%rd55+76];
	fma.rn.f32 	%f8932, %f8931, %f8306, %f8930;
	ld.global.f32 	%f8933, [%rd55+140];
	fma.rn.f32 	%f8934, %f8933, %f8307, %f8932;
	ld.global.f32 	%f8935, [%rd55+204];
	fma.rn.f32 	%f8936, %f8935, %f8308, %f8934;
	ld.global.f32 	%f8937, [%rd55+268];
	fma.rn.f32 	%f8938, %f8937, %f8437, %f8936;
	ld.global.f32 	%f8939, [%rd55+332];
	fma.rn.f32 	%f8940, %f8939, %f8438, %f8938;
	ld.global.f32 	%f8941, [%rd55+396];
	fma.rn.f32 	%f8942, %f8941, %f8439, %f8940;
	ld.global.f32 	%f8943, [%rd55+460];
	fma.rn.f32 	%f8944, %f8943, %f8440, %f8942;
	ld.global.f32 	%f8945, [%rd55+524];
	fma.rn.f32 	%f8946, %f8945, %f8569, %f8944;
	ld.global.f32 	%f8947, [%rd55+588];
	fma.rn.f32 	%f8948, %f8947, %f8570, %f8946;
	ld.global.f32 	%f8949, [%rd55+652];
	fma.rn.f32 	%f8950, %f8949, %f8571, %f8948;
	ld.global.f32 	%f8951, [%rd55+716];
	fma.rn.f32 	%f8952, %f8951, %f8572, %f8950;
	ld.global.f32 	%f8953, [%rd55+780];
	fma.rn.f32 	%f8954, %f8953, %f8701, %f8952;
	ld.global.f32 	%f8955, [%rd55+844];
	fma.rn.f32 	%f8956, %f8955, %f8702, %f8954;
	ld.global.f32 	%f8957, [%rd55+908];
	fma.rn.f32 	%f8958, %f8957, %f8703, %f8956;
	ld.global.f32 	%f8959, [%rd55+972];
	fma.rn.f32 	%f8960, %f8959, %f8704, %f8958;
	ld.global.f32 	%f8961, [%rd55+16];
	fma.rn.f32 	%f8962, %f8961, %f8305, 0f00000000;
	ld.global.f32 	%f8963, [%rd55+80];
	fma.rn.f32 	%f8964, %f8963, %f8306, %f8962;
	ld.global.f32 	%f8965, [%rd55+144];
	fma.rn.f32 	%f8966, %f8965, %f8307, %f8964;
	ld.global.f32 	%f8967, [%rd55+208];
	fma.rn.f32 	%f8968, %f8967, %f8308, %f8966;
	ld.global.f32 	%f8969, [%rd55+272];
	fma.rn.f32 	%f8970, %f8969, %f8437, %f8968;
	ld.global.f32 	%f8971, [%rd55+336];
	fma.rn.f32 	%f8972, %f8971, %f8438, %f8970;
	ld.global.f32 	%f8973, [%rd55+400];
	fma.rn.f32 	%f8974, %f8973, %f8439, %f8972;
	ld.global.f32 	%f8975, [%rd55+464];
	fma.rn.f32 	%f8976, %f8975, %f8440, %f8974;
	ld.global.f32 	%f8977, [%rd55+528];
	fma.rn.f32 	%f8978, %f8977, %f8569, %f8976;
	ld.global.f32 	%f8979, [%rd55+592];
	fma.rn.f32 	%f8980, %f8979, %f8570, %f8978;
	ld.global.f32 	%f8981, [%rd55+656];
	fma.rn.f32 	%f8982, %f8981, %f8571, %f8980;
	ld.global.f32 	%f8983, [%rd55+720];
	fma.rn.f32 	%f8984, %f8983, %f8572, %f8982;
	ld.global.f32 	%f8985, [%rd55+784];
	fma.rn.f32 	%f8986, %f8985, %f8701, %f8984;
	ld.global.f32 	%f8987, [%rd55+848];
	fma.rn.f32 	%f8988, %f8987, %f8702, %f8986;
	ld.global.f32 	%f8989, [%rd55+912];
	fma.rn.f32 	%f8990, %f8989, %f8703, %f8988;
	ld.global.f32 	%f8991, [%rd55+976];
	fma.rn.f32 	%f8992, %f8991, %f8704, %f8990;
	ld.global.f32 	%f8993, [%rd55+20];
	fma.rn.f32 	%f8994, %f8993, %f8305, 0f00000000;
	ld.global.f32 	%f8995, [%rd55+84];
	fma.rn.f32 	%f8996, %f8995, %f8306, %f8994;
	ld.global.f32 	%f8997, [%rd55+148];
	fma.rn.f32 	%f8998, %f8997, %f8307, %f8996;
	ld.global.f32 	%f8999, [%rd55+212];
	fma.rn.f32 	%f9000, %f8999, %f8308, %f8998;
	ld.global.f32 	%f9001, [%rd55+276];
	fma.rn.f32 	%f9002, %f9001, %f8437, %f9000;
	ld.global.f32 	%f9003, [%rd55+340];
	fma.rn.f32 	%f9004, %f9003, %f8438, %f9002;
	ld.global.f32 	%f9005, [%rd55+404];
	fma.rn.f32 	%f9006, %f9005, %f8439, %f9004;
	ld.global.f32 	%f9007, [%rd55+468];
	fma.rn.f32 	%f9008, %f9007, %f8440, %f9006;
	ld.global.f32 	%f9009, [%rd55+532];
	fma.rn.f32 	%f9010, %f9009, %f8569, %f9008;
	ld.global.f32 	%f9011, [%rd55+596];
	fma.rn.f32 	%f9012, %f9011, %f8570, %f9010;
	ld.global.f32 	%f9013, [%rd55+660];
	fma.rn.f32 	%f9014, %f9013, %f8571, %f9012;
	ld.global.f32 	%f9015, [%rd55+724];
	fma.rn.f32 	%f9016, %f9015, %f8572, %f9014;
	ld.global.f32 	%f9017, [%rd55+788];
	fma.rn.f32 	%f9018, %f9017, %f8701, %f9016;
	ld.global.f32 	%f9019, [%rd55+852];
	fma.rn.f32 	%f9020, %f9019, %f8702, %f9018;
	ld.global.f32 	%f9021, [%rd55+916];
	fma.rn.f32 	%f9022, %f9021, %f8703, %f9020;
	ld.global.f32 	%f9023, [%rd55+980];
	fma.rn.f32 	%f9024, %f9023, %f8704, %f9022;
	ld.global.f32 	%f9025, [%rd55+24];
	fma.rn.f32 	%f9026, %f9025, %f8305, 0f00000000;
	ld.global.f32 	%f9027, [%rd55+88];
	fma.rn.f32 	%f9028, %f9027, %f8306, %f9026;
	ld.global.f32 	%f9029, [%rd55+152];
	fma.rn.f32 	%f9030, %f9029, %f8307, %f9028;
	ld.global.f32 	%f9031, [%rd55+216];
	fma.rn.f32 	%f9032, %f9031, %f8308, %f9030;
	ld.global.f32 	%f9033, [%rd55+280];
	fma.rn.f32 	%f9034, %f9033, %f8437, %f9032;
	ld.global.f32 	%f9035, [%rd55+344];
	fma.rn.f32 	%f9036, %f9035, %f8438, %f9034;
	ld.global.f32 	%f9037, [%rd55+408];
	fma.rn.f32 	%f9038, %f9037, %f8439, %f9036;
	ld.global.f32 	%f9039, [%rd55+472];
	fma.rn.f32 	%f9040, %f9039, %f8440, %f9038;
	ld.global.f32 	%f9041, [%rd55+536];
	fma.rn.f32 	%f9042, %f9041, %f8569, %f9040;
	ld.global.f32 	%f9043, [%rd55+600];
	fma.rn.f32 	%f9044, %f9043, %f8570, %f9042;
	ld.global.f32 	%f9045, [%rd55+664];
	fma.rn.f32 	%f9046, %f9045, %f8571, %f9044;
	ld.global.f32 	%f9047, [%rd55+728];
	fma.rn.f32 	%f9048, %f9047, %f8572, %f9046;
	ld.global.f32 	%f9049, [%rd55+792];
	fma.rn.f32 	%f9050, %f9049, %f8701, %f9048;
	ld.global.f32 	%f9051, [%rd55+856];
	fma.rn.f32 	%f9052, %f9051, %f8702, %f9050;
	ld.global.f32 	%f9053, [%rd55+920];
	fma.rn.f32 	%f9054, %f9053, %f8703, %f9052;
	ld.global.f32 	%f9055, [%rd55+984];
	fma.rn.f32 	%f9056, %f9055, %f8704, %f9054;
	ld.global.f32 	%f9057, [%rd55+28];
	fma.rn.f32 	%f9058, %f9057, %f8305, 0f00000000;
	ld.global.f32 	%f9059, [%rd55+92];
	fma.rn.f32 	%f9060, %f9059, %f8306, %f9058;
	ld.global.f32 	%f9061, [%rd55+156];
	fma.rn.f32 	%f9062, %f9061, %f8307, %f9060;
	ld.global.f32 	%f9063, [%rd55+220];
	fma.rn.f32 	%f9064, %f9063, %f8308, %f9062;
	ld.global.f32 	%f9065, [%rd55+284];
	fma.rn.f32 	%f9066, %f9065, %f8437, %f9064;
	ld.global.f32 	%f9067, [%rd55+348];
	fma.rn.f32 	%f9068, %f9067, %f8438, %f9066;
	ld.global.f32 	%f9069, [%rd55+412];
	fma.rn.f32 	%f9070, %f9069, %f8439, %f9068;
	ld.global.f32 	%f9071, [%rd55+476];
	fma.rn.f32 	%f9072, %f9071, %f8440, %f9070;
	ld.global.f32 	%f9073, [%rd55+540];
	fma.rn.f32 	%f9074, %f9073, %f8569, %f9072;
	ld.global.f32 	%f9075, [%rd55+604];
	fma.rn.f32 	%f9076, %f9075, %f8570, %f9074;
	ld.global.f32 	%f9077, [%rd55+668];
	fma.rn.f32 	%f9078, %f9077, %f8571, %f9076;
	ld.global.f32 	%f9079, [%rd55+732];
	fma.rn.f32 	%f9080, %f9079, %f8572, %f9078;
	ld.global.f32 	%f9081, [%rd55+796];
	fma.rn.f32 	%f9082, %f9081, %f8701, %f9080;
	ld.global.f32 	%f9083, [%rd55+860];
	fma.rn.f32 	%f9084, %f9083, %f8702, %f9082;
	ld.global.f32 	%f9085, [%rd55+924];
	fma.rn.f32 	%f9086, %f9085, %f8703, %f9084;
	ld.global.f32 	%f9087, [%rd55+988];
	fma.rn.f32 	%f9088, %f9087, %f8704, %f9086;
	ld.global.f32 	%f9089, [%rd55+32];
	fma.rn.f32 	%f9090, %f9089, %f8305, 0f00000000;
	ld.global.f32 	%f9091, [%rd55+96];
	fma.rn.f32 	%f9092, %f9091, %f8306, %f9090;
	ld.global.f32 	%f9093, [%rd55+160];
	fma.rn.f32 	%f9094, %f9093, %f8307, %f9092;
	ld.global.f32 	%f9095, [%rd55+224];
	fma.rn.f32 	%f9096, %f9095, %f8308, %f9094;
	ld.global.f32 	%f9097, [%rd55+288];
	fma.rn.f32 	%f9098, %f9097, %f8437, %f9096;
	ld.global.f32 	%f9099, [%rd55+352];
	fma.rn.f32 	%f9100, %f9099, %f8438, %f9098;
	ld.global.f32 	%f9101, [%rd55+416];
	fma.rn.f32 	%f9102, %f9101, %f8439, %f9100;
	ld.global.f32 	%f9103, [%rd55+480];
	fma.rn.f32 	%f9104, %f9103, %f8440, %f9102;
	ld.global.f32 	%f9105, [%rd55+544];
	fma.rn.f32 	%f9106, %f9105, %f8569, %f9104;
	ld.global.f32 	%f9107, [%rd55+608];
	fma.rn.f32 	%f9108, %f9107, %f8570, %f9106;
	ld.global.f32 	%f9109, [%rd55+672];
	fma.rn.f32 	%f9110, %f9109, %f8571, %f9108;
	ld.global.f32 	%f9111, [%rd55+736];
	fma.rn.f32 	%f9112, %f9111, %f8572, %f9110;
	ld.global.f32 	%f9113, [%rd55+800];
	fma.rn.f32 	%f9114, %f9113, %f8701, %f9112;
	ld.global.f32 	%f9115, [%rd55+864];
	fma.rn.f32 	%f9116, %f9115, %f8702, %f9114;
	ld.global.f32 	%f9117, [%rd55+928];
	fma.rn.f32 	%f9118, %f9117, %f8703, %f9116;
	ld.global.f32 	%f9119, [%rd55+992];
	fma.rn.f32 	%f9120, %f9119, %f8704, %f9118;
	ld.global.f32 	%f9121, [%rd55+36];
	fma.rn.f32 	%f9122, %f9121, %f8305, 0f00000000;
	ld.global.f32 	%f9123, [%rd55+100];
	fma.rn.f32 	%f9124, %f9123, %f8306, %f9122;
	ld.global.f32 	%f9125, [%rd55+164];
	fma.rn.f32 	%f9126, %f9125, %f8307, %f9124;
	ld.global.f32 	%f9127, [%rd55+228];
	fma.rn.f32 	%f9128, %f9127, %f8308, %f9126;
	ld.global.f32 	%f9129, [%rd55+292];
	fma.rn.f32 	%f9130, %f9129, %f8437, %f9128;
	ld.global.f32 	%f9131, [%rd55+356];
	fma.rn.f32 	%f9132, %f9131, %f8438, %f9130;
	ld.global.f32 	%f9133, [%rd55+420];
	fma.rn.f32 	%f9134, %f9133, %f8439, %f9132;
	ld.global.f32 	%f9135, [%rd55+484];
	fma.rn.f32 	%f9136, %f9135, %f8440, %f9134;
	ld.global.f32 	%f9137, [%rd55+548];
	fma.rn.f32 	%f9138, %f9137, %f8569, %f9136;
	ld.global.f32 	%f9139, [%rd55+612];
	fma.rn.f32 	%f9140, %f9139, %f8570, %f9138;
	ld.global.f32 	%f9141, [%rd55+676];
	fma.rn.f32 	%f9142, %f9141, %f8571, %f9140;
	ld.global.f32 	%f9143, [%rd55+740];
	fma.rn.f32 	%f9144, %f9143, %f8572, %f9142;
	ld.global.f32 	%f9145, [%rd55+804];
	fma.rn.f32 	%f9146, %f9145, %f8701, %f9144;
	ld.global.f32 	%f9147, [%rd55+868];
	fma.rn.f32 	%f9148, %f9147, %f8702, %f9146;
	ld.global.f32 	%f9149, [%rd55+932];
	fma.rn.f32 	%f9150, %f9149, %f8703, %f9148;
	ld.global.f32 	%f9151, [%rd55+996];
	fma.rn.f32 	%f9152, %f9151, %f8704, %f9150;
	ld.global.f32 	%f9153, [%rd55+40];
	fma.rn.f32 	%f9154, %f9153, %f8305, 0f00000000;
	ld.global.f32 	%f9155, [%rd55+104];
	fma.rn.f32 	%f9156, %f9155, %f8306, %f9154;
	ld.global.f32 	%f9157, [%rd55+168];
	fma.rn.f32 	%f9158, %f9157, %f8307, %f9156;
	ld.global.f32 	%f9159, [%rd55+232];
	fma.rn.f32 	%f9160, %f9159, %f8308, %f9158;
	ld.global.f32 	%f9161, [%rd55+296];
	fma.rn.f32 	%f9162, %f9161, %f8437, %f9160;
	ld.global.f32 	%f9163, [%rd55+360];
	fma.rn.f32 	%f9164, %f9163, %f8438, %f9162;
	ld.global.f32 	%f9165, [%rd55+424];
	fma.rn.f32 	%f9166, %f9165, %f8439, %f9164;
	ld.global.f32 	%f9167, [%rd55+488];
	fma.rn.f32 	%f9168, %f9167, %f8440, %f9166;
	ld.global.f32 	%f9169, [%rd55+552];
	fma.rn.f32 	%f9170, %f9169, %f8569, %f9168;
	ld.global.f32 	%f9171, [%rd55+616];
	fma.rn.f32 	%f9172, %f9171, %f8570, %f9170;
	ld.global.f32 	%f9173, [%rd55+680];
	fma.rn.f32 	%f9174, %f9173, %f8571, %f9172;
	ld.global.f32 	%f9175, [%rd55+744];
	fma.rn.f32 	%f9176, %f9175, %f8572, %f9174;
	ld.global.f32 	%f9177, [%rd55+808];
	fma.rn.f32 	%f9178, %f9177, %f8701, %f9176;
	ld.global.f32 	%f9179, [%rd55+872];
	fma.rn.f32 	%f9180, %f9179, %f8702, %f9178;
	ld.global.f32 	%f9181, [%rd55+936];
	fma.rn.f32 	%f9182, %f9181, %f8703, %f9180;
	ld.global.f32 	%f9183, [%rd55+1000];
	fma.rn.f32 	%f9184, %f9183, %f8704, %f9182;
	ld.global.f32 	%f9185, [%rd55+44];
	fma.rn.f32 	%f9186, %f9185, %f8305, 0f00000000;
	ld.global.f32 	%f9187, [%rd55+108];
	fma.rn.f32 	%f9188, %f9187, %f8306, %f9186;
	ld.global.f32 	%f9189, [%rd55+172];
	fma.rn.f32 	%f9190, %f9189, %f8307, %f9188;
	ld.global.f32 	%f9191, [%rd55+236];
	fma.rn.f32 	%f9192, %f9191, %f8308, %f9190;
	ld.global.f32 	%f9193, [%rd55+300];
	fma.rn.f32 	%f9194, %f9193, %f8437, %f9192;
	ld.global.f32 	%f9195, [%rd55+364];
	fma.rn.f32 	%f9196, %f9195, %f8438, %f9194;
	ld.global.f32 	%f9197, [%rd55+428];
	fma.rn.f32 	%f9198, %f9197, %f8439, %f9196;
	ld.global.f32 	%f9199, [%rd55+492];
	fma.rn.f32 	%f9200, %f9199, %f8440, %f9198;
	ld.global.f32 	%f9201, [%rd55+556];
	fma.rn.f32 	%f9202, %f9201, %f8569, %f9200;
	ld.global.f32 	%f9203, [%rd55+620];
	fma.rn.f32 	%f9204, %f9203, %f8570, %f9202;
	ld.global.f32 	%f9205, [%rd55+684];
	fma.rn.f32 	%f9206, %f9205, %f8571, %f9204;
	ld.global.f32 	%f9207, [%rd55+748];
	fma.rn.f32 	%f9208, %f9207, %f8572, %f9206;
	ld.global.f32 	%f9209, [%rd55+812];
	fma.rn.f32 	%f9210, %f9209, %f8701, %f9208;
	ld.global.f32 	%f9211, [%rd55+876];
	fma.rn.f32 	%f9212, %f9211, %f8702, %f9210;
	ld.global.f32 	%f9213, [%rd55+940];
	fma.rn.f32 	%f9214, %f9213, %f8703, %f9212;
	ld.global.f32 	%f9215, [%rd55+1004];
	fma.rn.f32 	%f9216, %f9215, %f8704, %f9214;
	ld.global.f32 	%f9217, [%rd55+48];
	fma.rn.f32 	%f9218, %f9217, %f8305, 0f00000000;
	ld.global.f32 	%f9219, [%rd55+112];
	fma.rn.f32 	%f9220, %f9219, %f8306, %f9218;
	ld.global.f32 	%f9221, [%rd55+176];
	fma.rn.f32 	%f9222, %f9221, %f8307, %f9220;
	ld.global.f32 	%f9223, [%rd55+240];
	fma.rn.f32 	%f9224, %f9223, %f8308, %f9222;
	ld.global.f32 	%f9225, [%rd55+304];
	fma.rn.f32 	%f9226, %f9225, %f8437, %f9224;
	ld.global.f32 	%f9227, [%rd55+368];
	fma.rn.f32 	%f9228, %f9227, %f8438, %f9226;
	ld.global.f32 	%f9229, [%rd55+432];
	fma.rn.f32 	%f9230, %f9229, %f8439, %f9228;
	ld.global.f32 	%f9231, [%rd55+496];
	fma.rn.f32 	%f9232, %f9231, %f8440, %f9230;
	ld.global.f32 	%f9233, [%rd55+560];
	fma.rn.f32 	%f9234, %f9233, %f8569, %f9232;
	ld.global.f32 	%f9235, [%rd55+624];
	fma.rn.f32 	%f9236, %f9235, %f8570, %f9234;
	ld.global.f32 	%f9237, [%rd55+688];
	fma.rn.f32 	%f9238, %f9237, %f8571, %f9236;
	ld.global.f32 	%f9239, [%rd55+752];
	fma.rn.f32 	%f9240, %f9239, %f8572, %f9238;
	ld.global.f32 	%f9241, [%rd55+816];
	fma.rn.f32 	%f9242, %f9241, %f8701, %f9240;
	ld.global.f32 	%f9243, [%rd55+880];
	fma.rn.f32 	%f9244, %f9243, %f8702, %f9242;
	ld.global.f32 	%f9245, [%rd55+944];
	fma.rn.f32 	%f9246, %f9245, %f8703, %f9244;
	ld.global.f32 	%f9247, [%rd55+1008];
	fma.rn.f32 	%f9248, %f9247, %f8704, %f9246;
	ld.global.f32 	%f9249, [%rd55+52];
	fma.rn.f32 	%f9250, %f9249, %f8305, 0f00000000;
	ld.global.f32 	%f9251, [%rd55+116];
	fma.rn.f32 	%f9252, %f9251, %f8306, %f9250;
	ld.global.f32 	%f9253, [%rd55+180];
	fma.rn.f32 	%f9254, %f9253, %f8307, %f9252;
	ld.global.f32 	%f9255, [%rd55+244];
	fma.rn.f32 	%f9256, %f9255, %f8308, %f9254;
	ld.global.f32 	%f9257, [%rd55+308];
	fma.rn.f32 	%f9258, %f9257, %f8437, %f9256;
	ld.global.f32 	%f9259, [%rd55+372];
	fma.rn.f32 	%f9260, %f9259, %f8438, %f9258;
	ld.global.f32 	%f9261, [%rd55+436];
	fma.rn.f32 	%f9262, %f9261, %f8439, %f9260;
	ld.global.f32 	%f9263, [%rd55+500];
	fma.rn.f32 	%f9264, %f9263, %f8440, %f9262;
	ld.global.f32 	%f9265, [%rd55+564];
	fma.rn.f32 	%f9266, %f9265, %f8569, %f9264;
	ld.global.f32 	%f9267, [%rd55+628];
	fma.rn.f32 	%f9268, %f9267, %f8570, %f9266;
	ld.global.f32 	%f9269, [%rd55+692];
	fma.rn.f32 	%f9270, %f9269, %f8571, %f9268;
	ld.global.f32 	%f9271, [%rd55+756];
	fma.rn.f32 	%f9272, %f9271, %f8572, %f9270;
	ld.global.f32 	%f9273, [%rd55+820];
	fma.rn.f32 	%f9274, %f9273, %f8701, %f9272;
	ld.global.f32 	%f9275, [%rd55+884];
	fma.rn.f32 	%f9276, %f9275, %f8702, %f9274;
	ld.global.f32 	%f9277, [%rd55+948];
	fma.rn.f32 	%f9278, %f9277, %f8703, %f9276;
	ld.global.f32 	%f9279, [%rd55+1012];
	fma.rn.f32 	%f9280, %f9279, %f8704, %f9278;
	ld.global.f32 	%f9281, [%rd55+56];
	fma.rn.f32 	%f9282, %f9281, %f8305, 0f00000000;
	ld.global.f32 	%f9283, [%rd55+120];
	fma.rn.f32 	%f9284, %f9283, %f8306, %f9282;
	ld.global.f32 	%f9285, [%rd55+184];
	fma.rn.f32 	%f9286, %f9285, %f8307, %f9284;
	ld.global.f32 	%f9287, [%rd55+248];
	fma.rn.f32 	%f9288, %f9287, %f8308, %f9286;
	ld.global.f32 	%f9289, [%rd55+312];
	fma.rn.f32 	%f9290, %f9289, %f8437, %f9288;
	ld.global.f32 	%f9291, [%rd55+376];
	fma.rn.f32 	%f9292, %f9291, %f8438, %f9290;
	ld.global.f32 	%f9293, [%rd55+440];
	fma.rn.f32 	%f9294, %f9293, %f8439, %f9292;
	ld.global.f32 	%f9295, [%rd55+504];
	fma.rn.f32 	%f9296, %f9295, %f8440, %f9294;
	ld.global.f32 	%f9297, [%rd55+568];
	fma.rn.f32 	%f9298, %f9297, %f8569, %f9296;
	ld.global.f32 	%f9299, [%rd55+632];
	fma.rn.f32 	%f9300, %f9299, %f8570, %f9298;
	ld.global.f32 	%f9301, [%rd55+696];
	fma.rn.f32 	%f9302, %f9301, %f8571, %f9300;
	ld.global.f32 	%f9303, [%rd55+760];
	fma.rn.f32 	%f9304, %f9303, %f8572, %f9302;
	ld.global.f32 	%f9305, [%rd55+824];
	fma.rn.f32 	%f9306, %f9305, %f8701, %f9304;
	ld.global.f32 	%f9307, [%rd55+888];
	fma.rn.f32 	%f9308, %f9307, %f8702, %f9306;
	ld.global.f32 	%f9309, [%rd55+952];
	fma.rn.f32 	%f9310, %f9309, %f8703, %f9308;
	ld.global.f32 	%f9311, [%rd55+1016];
	fma.rn.f32 	%f9312, %f9311, %f8704, %f9310;
	ld.global.f32 	%f9313, [%rd55+60];
	fma.rn.f32 	%f9314, %f9313, %f8305, 0f00000000;
	ld.global.f32 	%f9315, [%rd55+124];
	fma.rn.f32 	%f9316, %f9315, %f8306, %f9314;
	ld.global.f32 	%f9317, [%rd55+188];
	fma.rn.f32 	%f9318, %f9317, %f8307, %f9316;
	ld.global.f32 	%f9319, [%rd55+252];
	fma.rn.f32 	%f9320, %f9319, %f8308, %f9318;
	ld.global.f32 	%f9321, [%rd55+316];
	fma.rn.f32 	%f9322, %f9321, %f8437, %f9320;
	ld.global.f32 	%f9323, [%rd55+380];
	fma.rn.f32 	%f9324, %f9323, %f8438, %f9322;
	ld.global.f32 	%f9325, [%rd55+444];
	fma.rn.f32 	%f9326, %f9325, %f8439, %f9324;
	ld.global.f32 	%f9327, [%rd55+508];
	fma.rn.f32 	%f9328, %f9327, %f8440, %f9326;
	ld.global.f32 	%f9329, [%rd55+572];
	fma.rn.f32 	%f9330, %f9329, %f8569, %f9328;
	ld.global.f32 	%f9331, [%rd55+636];
	fma.rn.f32 	%f9332, %f9331, %f8570, %f9330;
	ld.global.f32 	%f9333, [%rd55+700];
	fma.rn.f32 	%f9334, %f9333, %f8571, %f9332;
	ld.global.f32 	%f9335, [%rd55+764];
	fma.rn.f32 	%f9336, %f9335, %f8572, %f9334;
	ld.global.f32 	%f9337, [%rd55+828];
	fma.rn.f32 	%f9338, %f9337, %f8701, %f9336;
	ld.global.f32 	%f9339, [%rd55+892];
	fma.rn.f32 	%f9340, %f9339, %f8702, %f9338;
	ld.global.f32 	%f9341, [%rd55+956];
	fma.rn.f32 	%f9342, %f9341, %f8703, %f9340;
	ld.global.f32 	%f9343, [%rd55+1020];
	fma.rn.f32 	%f9344, %f9343, %f8704, %f9342;
	add.f32 	%f9345, %f8864, %f8289;
	add.f32 	%f9346, %f8896, %f8290;
	add.f32 	%f9347, %f8928, %f8291;
	add.f32 	%f9348, %f8960, %f8292;
	add.f32 	%f9349, %f8992, %f8293;
	add.f32 	%f9350, %f9024, %f8294;
	add.f32 	%f9351, %f9056, %f8295;
	add.f32 	%f9352, %f9088, %f8296;
	add.f32 	%f9353, %f9120, %f8297;
	add.f32 	%f9354, %f9152, %f8298;
	add.f32 	%f9355, %f9184, %f8299;
	add.f32 	%f9356, %f9216, %f8300;
	add.f32 	%f9357, %f9248, %f8301;
	add.f32 	%f9358, %f9280, %f8302;
	add.f32 	%f9359, %f9312, %f8303;
	add.f32 	%f9360, %f9344, %f8304;
	add.s64 	%rd1109, %rd6, %rd935;
	add.s64 	%rd1111, %rd8, %rd836;
	ld.local.f32 	%f9361, [%rd1111];
	ld.local.v4.f32 	{%f9362, %f9363, %f9364, %f9365}, [%rd1109];
	fma.rn.f32 	%f9366, %f9345, %f9362, 0f00000000;
	fma.rn.f32 	%f9367, %f9346, %f9363, %f9366;
	fma.rn.f32 	%f9368, %f9347, %f9364, %f9367;
	fma.rn.f32 	%f9369, %f9348, %f9365, %f9368;
	ld.local.v4.f32 	{%f9370, %f9371, %f9372, %f9373}, [%rd1109+16];
	fma.rn.f32 	%f9374, %f9349, %f9370, %f9369;
	fma.rn.f32 	%f9375, %f9350, %f9371, %f9374;
	fma.rn.f32 	%f9376, %f9351, %f9372, %f9375;
	fma.rn.f32 	%f9377, %f9352, %f9373, %f9376;
	ld.local.v4.f32 	{%f9378, %f9379, %f9380, %f9381}, [%rd1109+32];
	fma.rn.f32 	%f9382, %f9353, %f9378, %f9377;
	fma.rn.f32 	%f9383, %f9354, %f9379, %f9382;
	fma.rn.f32 	%f9384, %f9355, %f9380, %f9383;
	fma.rn.f32 	%f9385, %f9356, %f9381, %f9384;
	ld.local.v4.f32 	{%f9386, %f9387, %f9388, %f9389}, [%rd1109+48];
	fma.rn.f32 	%f9390, %f9357, %f9386, %f9385;
	fma.rn.f32 	%f9391, %f9358, %f9387, %f9390;
	fma.rn.f32 	%f9392, %f9359, %f9388, %f9391;
	fma.rn.f32 	%f9393, %f9360, %f9389, %f9392;
	mul.f32 	%f9394, %f9361, %f9361;
	mul.f32 	%f9395, %f9361, %f9394;
	mul.f32 	%f9396, %f9395, 0f3D800000;
	mul.f32 	%f9397, %f9361, %f9345;
	mul.f32 	%f9398, %f9393, %f9362;
	mul.f32 	%f9399, %f9396, %f9398;
	sub.f32 	%f9400, %f9397, %f9399;
	mul.f32 	%f9401, %f9361, %f9346;
	mul.f32 	%f9402, %f9393, %f9363;
	mul.f32 	%f9403, %f9396, %f9402;
	sub.f32 	%f9404, %f9401, %f9403;
	mul.f32 	%f9405, %f9361, %f9347;
	mul.f32 	%f9406, %f9393, %f9364;
	mul.f32 	%f9407, %f9396, %f9406;
	sub.f32 	%f9408, %f9405, %f9407;
	mul.f32 	%f9409, %f9361, %f9348;
	mul.f32 	%f9410, %f9393, %f9365;
	mul.f32 	%f9411, %f9396, %f9410;
	sub.f32 	%f9412, %f9409, %f9411;
	mul.f32 	%f9413, %f9361, %f9349;
	mul.f32 	%f9414, %f9393, %f9370;
	mul.f32 	%f9415, %f9396, %f9414;
	sub.f32 	%f9416, %f9413, %f9415;
	mul.f32 	%f9417, %f9361, %f9350;
	mul.f32 	%f9418, %f9393, %f9371;
	mul.f32 	%f9419, %f9396, %f9418;
	sub.f32 	%f9420, %f9417, %f9419;
	mul.f32 	%f9421, %f9361, %f9351;
	mul.f32 	%f9422, %f9393, %f9372;
	mul.f32 	%f9423, %f9396, %f9422;
	sub.f32 	%f9424, %f9421, %f9423;
	mul.f32 	%f9425, %f9361, %f9352;
	mul.f32 	%f9426, %f9393, %f9373;
	mul.f32 	%f9427, %f9396, %f9426;
	sub.f32 	%f9428, %f9425, %f9427;
	mul.f32 	%f9429, %f9361, %f9353;
	mul.f32 	%f9430, %f9393, %f9378;
	mul.f32 	%f9431, %f9396, %f9430;
	sub.f32 	%f9432, %f9429, %f9431;
	mul.f32 	%f9433, %f9361, %f9354;
	mul.f32 	%f9434, %f9393, %f9379;
	mul.f32 	%f9435, %f9396, %f9434;
	sub.f32 	%f9436, %f9433, %f9435;
	mul.f32 	%f9437, %f9361, %f9355;
	mul.f32 	%f9438, %f9393, %f9380;
	mul.f32 	%f9439, %f9396, %f9438;
	sub.f32 	%f9440, %f9437, %f9439;
	mul.f32 	%f9441, %f9361, %f9356;
	mul.f32 	%f9442, %f9393, %f9381;
	mul.f32 	%f9443, %f9396, %f9442;
	sub.f32 	%f9444, %f9441, %f9443;
	mul.f32 	%f9445, %f9361, %f9357;
	mul.f32 	%f9446, %f9393, %f9386;
	mul.f32 	%f9447, %f9396, %f9446;
	sub.f32 	%f9448, %f9445, %f9447;
	mul.f32 	%f9449, %f9361, %f9358;
	mul.f32 	%f9450, %f9393, %f9387;
	mul.f32 	%f9451, %f9396, %f9450;
	sub.f32 	%f9452, %f9449, %f9451;
	mul.f32 	%f9453, %f9361, %f9359;
	mul.f32 	%f9454, %f9393, %f9388;
	mul.f32 	%f9455, %f9396, %f9454;
	sub.f32 	%f9456, %f9453, %f9455;
	mul.f32 	%f9457, %f9361, %f9360;
	mul.f32 	%f9458, %f9393, %f9389;
	mul.f32 	%f9459, %f9396, %f9458;
	sub.f32 	%f9460, %f9457, %f9459;
	add.f32 	%f9461, %f1207, %f9400;
	add.f32 	%f9462, %f1208, %f9404;
	add.f32 	%f9463, %f1209, %f9408;
	add.f32 	%f9464, %f1210, %f9412;
	st.local.v4.f32 	[%rd25], {%f9461, %f9462, %f9463, %f9464};
	add.f32 	%f9465, %f1211, %f9416;
	add.f32 	%f9466, %f1212, %f9420;
	add.f32 	%f9467, %f1213, %f9424;
	add.f32 	%f9468, %f1214, %f9428;
	st.local.v4.f32 	[%rd25+16], {%f9465, %f9466, %f9467, %f9468};
	add.f32 	%f9469, %f1215, %f9432;
	add.f32 	%f9470, %f1216, %f9436;
	add.f32 	%f9471, %f1217, %f9440;
	add.f32 	%f9472, %f1218, %f9444;
	st.local.v4.f32 	[%rd25+32], {%f9469, %f9470, %f9471, %f9472};
	add.f32 	%f9473, %f1219, %f9448;
	add.f32 	%f9474, %f1220, %f9452;
	add.f32 	%f9475, %f1221, %f9456;
	add.f32 	%f9476, %f1222, %f9460;
	st.local.v4.f32 	[%rd25+48], {%f9473, %f9474, %f9475, %f9476};
	add.s64 	%rd1112, %rd4, %rd935;
	add.s64 	%rd1113, %rd5, %rd836;
	ld.local.f32 	%f9477, [%rd1113];
	ld.local.v4.f32 	{%f9478, %f9479, %f9480, %f9481}, [%rd1112];
	fma.rn.f32 	%f9482, %f9461, %f9478, 0f00000000;
	fma.rn.f32 	%f9483, %f9462, %f9479, %f9482;
	fma.rn.f32 	%f9484, %f9463, %f9480, %f9483;
	fma.rn.f32 	%f9485, %f9464, %f9481, %f9484;
	ld.local.v4.f32 	{%f9486, %f9487, %f9488, %f9489}, [%rd1112+16];
	fma.rn.f32 	%f9490, %f9465, %f9486, %f9485;
	fma.rn.f32 	%f9491, %f9466, %f9487, %f9490;
	fma.rn.f32 	%f9492, %f9467, %f9488, %f9491;
	fma.rn.f32 	%f9493, %f9468, %f9489, %f9492;
	ld.local.v4.f32 	{%f9494, %f9495, %f9496, %f9497}, [%rd1112+32];
	fma.rn.f32 	%f9498, %f9469, %f9494, %f9493;
	fma.rn.f32 	%f9499, %f9470, %f9495, %f9498;
	fma.rn.f32 	%f9500, %f9471, %f9496, %f9499;
	fma.rn.f32 	%f9501, %f9472, %f9497, %f9500;
	ld.local.v4.f32 	{%f9502, %f9503, %f9504, %f9505}, [%rd1112+48];
	fma.rn.f32 	%f9506, %f9473, %f9502, %f9501;
	fma.rn.f32 	%f9507, %f9474, %f9503, %f9506;
	fma.rn.f32 	%f9508, %f9475, %f9504, %f9507;
	fma.rn.f32 	%f9509, %f9476, %f9505, %f9508;
	mul.f32 	%f9510, %f9477, %f9477;
	mul.f32 	%f9511, %f9477, %f9510;
	mul.f32 	%f9512, %f9511, 0f3D800000;
	mul.f32 	%f9513, %f9477, %f9461;
	mul.f32 	%f9514, %f9509, %f9478;
	mul.f32 	%f9515, %f9512, %f9514;
	sub.f32 	%f9516, %f9513, %f9515;
	mul.f32 	%f9517, %f9477, %f9462;
	mul.f32 	%f9518, %f9509, %f9479;
	mul.f32 	%f9519, %f9512, %f9518;
	sub.f32 	%f9520, %f9517, %f9519;
	mul.f32 	%f9521, %f9477, %f9463;
	mul.f32 	%f9522, %f9509, %f9480;
	mul.f32 	%f9523, %f9512, %f9522;
	sub.f32 	%f9524, %f9521, %f9523;
	mul.f32 	%f9525, %f9477, %f9464;
	mul.f32 	%f9526, %f9509, %f9481;
	mul.f32 	%f9527, %f9512, %f9526;
	sub.f32 	%f9528, %f9525, %f9527;
	mul.f32 	%f9529, %f9477, %f9465;
	mul.f32 	%f9530, %f9509, %f9486;
	mul.f32 	%f9531, %f9512, %f9530;
	sub.f32 	%f9532, %f9529, %f9531;
	mul.f32 	%f9533, %f9477, %f9466;
	mul.f32 	%f9534, %f9509, %f9487;
	mul.f32 	%f9535, %f9512, %f9534;
	sub.f32 	%f9536, %f9533, %f9535;
	mul.f32 	%f9537, %f9477, %f9467;
	mul.f32 	%f9538, %f9509, %f9488;
	mul.f32 	%f9539, %f9512, %f9538;
	sub.f32 	%f9540, %f9537, %f9539;
	mul.f32 	%f9541, %f9477, %f9468;
	mul.f32 	%f9542, %f9509, %f9489;
	mul.f32 	%f9543, %f9512, %f9542;
	sub.f32 	%f9544, %f9541, %f9543;
	mul.f32 	%f9545, %f9477, %f9469;
	mul.f32 	%f9546, %f9509, %f9494;
	mul.f32 	%f9547, %f9512, %f9546;
	sub.f32 	%f9548, %f9545, %f9547;
	mul.f32 	%f9549, %f9477, %f9470;
	mul.f32 	%f9550, %f9509, %f9495;
	mul.f32 	%f9551, %f9512, %f9550;
	sub.f32 	%f9552, %f9549, %f9551;
	mul.f32 	%f9553, %f9477, %f9471;
	mul.f32 	%f9554, %f9509, %f9496;
	mul.f32 	%f9555, %f9512, %f9554;
	sub.f32 	%f9556, %f9553, %f9555;
	mul.f32 	%f9557, %f9477, %f9472;
	mul.f32 	%f9558, %f9509, %f9497;
	mul.f32 	%f9559, %f9512, %f9558;
	sub.f32 	%f9560, %f9557, %f9559;
	mul.f32 	%f9561, %f9477, %f9473;
	mul.f32 	%f9562, %f9509, %f9502;
	mul.f32 	%f9563, %f9512, %f9562;
	sub.f32 	%f9564, %f9561, %f9563;
	mul.f32 	%f9565, %f9477, %f9474;
	mul.f32 	%f9566, %f9509, %f9503;
	mul.f32 	%f9567, %f9512, %f9566;
	sub.f32 	%f9568, %f9565, %f9567;
	mul.f32 	%f9569, %f9477, %f9475;
	mul.f32 	%f9570, %f9509, %f9504;
	mul.f32 	%f9571, %f9512, %f9570;
	sub.f32 	%f9572, %f9569, %f9571;
	mul.f32 	%f9573, %f9477, %f9476;
	mul.f32 	%f9574, %f9509, %f9505;
	mul.f32 	%f9575, %f9512, %f9574;
	sub.f32 	%f9576, %f9573, %f9575;
	shl.b32 	%r644, %r139, 4;
	shl.b32 	%r645, %r140, 4;
	mul.wide.s32 	%rd1114, %r645, 4;
	add.s64 	%rd1115, %rd44, %rd1114;
	ld.global.f32 	%f9577, [%rd1115];
	add.f32 	%f9578, %f9516, %f9577;
	st.global.f32 	[%rd1115], %f9578;
	mul.wide.s32 	%rd1116, %r644, 4;
	add.s64 	%rd1117, %rd57, %rd1116;
	ld.global.f32 	%f9579, [%rd1117];
	add.f32 	%f9580, %f9516, %f9579;
	st.global.f32 	[%rd1117], %f9580;
	ld.global.f32 	%f9581, [%rd1115+4];
	add.f32 	%f9582, %f9520, %f9581;
	st.global.f32 	[%rd1115+4], %f9582;
	ld.global.f32 	%f9583, [%rd1117+4];
	add.f32 	%f9584, %f9520, %f9583;
	st.global.f32 	[%rd1117+4], %f9584;
	ld.global.f32 	%f9585, [%rd1115+8];
	add.f32 	%f9586, %f9524, %f9585;
	st.global.f32 	[%rd1115+8], %f9586;
	ld.global.f32 	%f9587, [%rd1117+8];
	add.f32 	%f9588, %f9524, %f9587;
	st.global.f32 	[%rd1117+8], %f9588;
	ld.global.f32 	%f9589, [%rd1115+12];
	add.f32 	%f9590, %f9528, %f9589;
	st.global.f32 	[%rd1115+12], %f9590;
	ld.global.f32 	%f9591, [%rd1117+12];
	add.f32 	%f9592, %f9528, %f9591;
	st.global.f32 	[%rd1117+12], %f9592;
	ld.global.f32 	%f9593, [%rd1115+16];
	add.f32 	%f9594, %f9532, %f9593;
	st.global.f32 	[%rd1115+16], %f9594;
	ld.global.f32 	%f9595, [%rd1117+16];
	add.f32 	%f9596, %f9532, %f9595;
	st.global.f32 	[%rd1117+16], %f9596;
	ld.global.f32 	%f9597, [%rd1115+20];
	add.f32 	%f9598, %f9536, %f9597;
	st.global.f32 	[%rd1115+20], %f9598;
	ld.global.f32 	%f9599, [%rd1117+20];
	add.f32 	%f9600, %f9536, %f9599;
	st.global.f32 	[%rd1117+20], %f9600;
	ld.global.f32 	%f9601, [%rd1115+24];
	add.f32 	%f9602, %f9540, %f9601;
	st.global.f32 	[%rd1115+24], %f9602;
	ld.global.f32 	%f9603, [%rd1117+24];
	add.f32 	%f9604, %f9540, %f9603;
	st.global.f32 	[%rd1117+24], %f9604;
	ld.global.f32 	%f9605, [%rd1115+28];
	add.f32 	%f9606, %f9544, %f9605;
	st.global.f32 	[%rd1115+28], %f9606;
	ld.global.f32 	%f9607, [%rd1117+28];
	add.f32 	%f9608, %f9544, %f9607;
	st.global.f32 	[%rd1117+28], %f9608;
	ld.global.f32 	%f9609, [%rd1115+32];
	add.f32 	%f9610, %f9548, %f9609;
	st.global.f32 	[%rd1115+32], %f9610;
	ld.global.f32 	%f9611, [%rd1117+32];
	add.f32 	%f9612, %f9548, %f9611;
	st.global.f32 	[%rd1117+32], %f9612;
	ld.global.f32 	%f9613, [%rd1115+36];
	add.f32 	%f9614, %f9552, %f9613;
	st.global.f32 	[%rd1115+36], %f9614;
	ld.global.f32 	%f9615, [%rd1117+36];
	add.f32 	%f9616, %f9552, %f9615;
	st.global.f32 	[%rd1117+36], %f9616;
	ld.global.f32 	%f9617, [%rd1115+40];
	add.f32 	%f9618, %f9556, %f9617;
	st.global.f32 	[%rd1115+40], %f9618;
	ld.global.f32 	%f9619, [%rd1117+40];
	add.f32 	%f9620, %f9556, %f9619;
	st.global.f32 	[%rd1117+40], %f9620;
	ld.global.f32 	%f9621, [%rd1115+44];
	add.f32 	%f9622, %f9560, %f9621;
	st.global.f32 	[%rd1115+44], %f9622;
	ld.global.f32 	%f9623, [%rd1117+44];
	add.f32 	%f9624, %f9560, %f9623;
	st.global.f32 	[%rd1117+44], %f9624;
	ld.global.f32 	%f9625, [%rd1115+48];
	add.f32 	%f9626, %f9564, %f9625;
	st.global.f32 	[%rd1115+48], %f9626;
	ld.global.f32 	%f9627, [%rd1117+48];
	add.f32 	%f9628, %f9564, %f9627;
	st.global.f32 	[%rd1117+48], %f9628;
	ld.global.f32 	%f9629, [%rd1115+52];
	add.f32 	%f9630, %f9568, %f9629;
	st.global.f32 	[%rd1115+52], %f9630;
	ld.global.f32 	%f9631, [%rd1117+52];
	add.f32 	%f9632, %f9568, %f9631;
	st.global.f32 	[%rd1117+52], %f9632;
	ld.global.f32 	%f9633, [%rd1115+56];
	add.f32 	%f9634, %f9572, %f9633;
	st.global.f32 	[%rd1115+56], %f9634;
	ld.global.f32 	%f9635, [%rd1117+56];
	add.f32 	%f9636, %f9572, %f9635;
	st.global.f32 	[%rd1117+56], %f9636;
	ld.global.f32 	%f9637, [%rd1115+60];
	add.f32 	%f9638, %f9576, %f9637;
	st.global.f32 	[%rd1115+60], %f9638;
	ld.global.f32 	%f9639, [%rd1117+60];
	add.f32 	%f9640, %f9576, %f9639;
	st.global.f32 	[%rd1117+60], %f9640;
	setp.gt.s32 	%p404, %r736, 1;
	add.s32 	%r735, %r735, 1;
	add.s16 	%rs28, %rs28, 1;
	add.s16 	%rs27, %rs27, 1;
	mov.u32 	%r736, %r139;
	@%p404 bra 	$L__BB0_177;
	bra.uni 	$L__BB0_193;

}
	// .globl	_Z24eval_sequence_nll_kernel9ModelPtrsPKiiPf
.visible .entry _Z24eval_sequence_nll_kernel9ModelPtrsPKiiPf(
	.param .align 8 .b8 _Z24eval_sequence_nll_kernel9ModelPtrsPKiiPf_param_0[264],
	.param .u64 .ptr .align 1 _Z24eval_sequence_nll_kernel9ModelPtrsPKiiPf_param_1,
	.param .u32 _Z24eval_sequence_nll_kernel9ModelPtrsPKiiPf_param_2,
	.param .u64 .ptr .align 1 _Z24eval_sequence_nll_kernel9ModelPtrsPKiiPf_param_3
)
{
	.local .align 16 .b8 	__local_depot1[3520];
	.reg .b64 	%SP;
	.reg .b64 	%SPL;
	.reg .pred 	%p<1131>;
	.reg .b32 	%r<1406>;
	.reg .b32 	%f<21061>;
	.reg .b64 	%rd<915>;

	mov.u64 	%SPL, __local_depot1;
	mov.b64 	%rd238, _Z24eval_sequence_nll_kernel9ModelPtrsPKiiPf_param_0;
	ld.param.u64 	%rd240, [_Z24eval_sequence_nll_kernel9ModelPtrsPKiiPf_param_3];
	mov.u64 	%rd1, %rd238;
	cvta.to.global.u64 	%rd2, %rd240;
	add.u64 	%rd3, %SPL, 0;
	add.u64 	%rd4, %SPL, 64;
	add.u64 	%rd5, %SPL, 128;
	add.u64 	%rd6, %SPL, 384;
	add.u64 	%rd7, %SPL, 448;
	add.u64 	%rd8, %SPL, 960;
	add.u64 	%rd9, %SPL, 1472;
	add.u64 	%rd10, %SPL, 2496;
	mov.u32 	%r311, %ctaid.x;
	mov.u32 	%r312, %tid.x;
	or.b32  	%r313, %r311, %r312;
	setp.ne.s32 	%p1, %r313, 0;
	@%p1 bra 	$L__BB1_408;
	ld.param.u32 	%r1269, [_Z24eval_sequence_nll_kernel9ModelPtrsPKiiPf_param_2];
	add.s32 	%r314, %r1269, -9;
	setp.lt.u32 	%p2, %r314, -8;
	ld.param.u32 	%r315, [%rd1];
	add.s32 	%r317, %r315, -257;
	setp.lt.u32 	%p3, %r317, -256;
	or.pred  	%p4, %p2, %p3;
	@%p4 bra 	$L__BB1_409;
	ld.param.u64 	%rd823, [_Z24eval_sequence_nll_kernel9ModelPtrsPKiiPf_param_1];
	mov.u64 	%rd249, %rd238;
	ld.param.u64 	%rd250, [%rd249+8];
	cvta.to.global.u64 	%rd251, %rd250;
	ld.param.u64 	%rd252, [%rd249+16];
	cvta.to.global.u64 	%rd253, %rd252;
	ld.param.u64 	%rd254, [%rd249+24];
	cvta.to.global.u64 	%rd255, %rd254;
	ld.param.u64 	%rd256, [%rd249+32];
	cvta.to.global.u64 	%rd257, %rd256;
	ld.param.u64 	%rd258, [%rd249+40];
	cvta.to.global.u64 	%rd259, %rd258;
	ld.param.u64 	%rd260, [%rd249+48];
	cvta.to.global.u64 	%rd261, %rd260;
	ld.param.u64 	%rd262, [%rd249+56];
	cvta.to.global.u64 	%rd263, %rd262;
	cvta.to.global.u64 	%rd264, %rd823;
	ld.global.u32 	%r319, [%rd264];
	shl.b32 	%r320, %r319, 4;
	mul.wide.s32 	%rd265, %r320, 4;
	add.s64 	%rd266, %rd251, %rd265;
	ld.global.f32 	%f3376, [%rd266];
	ld.global.f32 	%f3377, [%rd253];
	add.f32 	%f3378, %f3376, %f3377;
	ld.global.f32 	%f3379, [%rd266+4];
	ld.global.f32 	%f3380, [%rd253+4];
	add.f32 	%f3381, %f3379, %f3380;
	ld.global.f32 	%f3382, [%rd266+8];
	ld.global.f32 	%f3383, [%rd253+8];
	add.f32 	%f3384, %f3382, %f3383;
	ld.global.f32 	%f3385, [%rd266+12];
	ld.global.f32 	%f3386, [%rd253+12];
	add.f32 	%f3387, %f3385, %f3386;
	ld.global.f32 	%f3388, [%rd266+16];
	ld.global.f32 	%f3389, [%rd253+16];
	add.f32 	%f3390, %f3388, %f3389;
	ld.global.f32 	%f3391, [%rd266+20];
	ld.global.f32 	%f3392, [%rd253+20];
	add.f32 	%f3393, %f3391, %f3392;
	ld.global.f32 	%f3394, [%rd266+24];
	ld.global.f32 	%f3395, [%rd253+24];
	add.f32 	%f3396, %f3394, %f3395;
	ld.global.f32 	%f3397, [%rd266+28];
	ld.global.f32 	%f3398, [%rd253+28];
	add.f32 	%f3399, %f3397, %f3398;
	ld.global.f32 	%f3400, [%rd266+32];
	ld.global.f32 	%f3401, [%rd253+32];
	add.f32 	%f3402, %f3400, %f3401;
	ld.global.f32 	%f3403, [%rd266+36];
	ld.global.f32 	%f3404, [%rd253+36];
	add.f32 	%f3405, %f3403, %f3404;
	ld.global.f32 	%f3406, [%rd266+40];
	ld.global.f32 	%f3407, [%rd253+40];
	add.f32 	%f3408, %f3406, %f3407;
	ld.global.f32 	%f3409, [%rd266+44];
	ld.global.f32 	%f3410, [%rd253+44];
	add.f32 	%f3411, %f3409, %f3410;
	ld.global.f32 	%f3412, [%rd266+48];
	ld.global.f32 	%f3413, [%rd253+48];
	add.f32 	%f3414, %f3412, %f3413;
	ld.global.f32 	%f3415, [%rd266+52];
	ld.global.f32 	%f3416, [%rd253+52];
	add.f32 	%f3417, %f3415, %f3416;
	ld.global.f32 	%f3418, [%rd266+56];
	ld.global.f32 	%f3419, [%rd253+56];
	add.f32 	%f3420, %f3418, %f3419;
	ld.global.f32 	%f3421, [%rd266+60];
	ld.global.f32 	%f3422, [%rd253+60];
	add.f32 	%f3423, %f3421, %f3422;
	fma.rn.f32 	%f3424, %f3378, %f3378, 0f00000000;
	fma.rn.f32 	%f3425, %f3381, %f3381, %f3424;
	fma.rn.f32 	%f3426, %f3384, %f3384, %f3425;
	fma.rn.f32 	%f3427, %f3387, %f3387, %f3426;
	fma.rn.f32 	%f3428, %f3390, %f3390, %f3427;
	fma.rn.f32 	%f3429, %f3393, %f3393, %f3428;
	fma.rn.f32 	%f3430, %f3396, %f3396, %f3429;
	fma.rn.f32 	%f3431, %f3399, %f3399, %f3430;
	fma.rn.f32 	%f3432, %f3402, %f3402, %f3431;
	fma.rn.f32 	%f3433, %f3405, %f3405, %f3432;
	fma.rn.f32 	%f3434, %f3408, %f3408, %f3433;
	fma.rn.f32 	%f3435, %f3411, %f3411, %f3434;
	fma.rn.f32 	%f3436, %f3414, %f3414, %f3435;
	fma.rn.f32 	%f3437, %f3417, %f3417, %f3436;
	fma.rn.f32 	%f3438, %f3420, %f3420, %f3437;
	fma.rn.f32 	%f3439, %f3423, %f3423, %f3438;
	fma.rn.f32 	%f3440, %f3439, 0f3D800000, 0f3727C5AC;
	rsqrt.approx.f32 	%f3441, %f3440;
	mul.f32 	%f3442, %f3441, %f3378;
	mul.f32 	%f3443, %f3441, %f3381;
	mul.f32 	%f3444, %f3441, %f3384;
	mul.f32 	%f3445, %f3441, %f3387;
	mul.f32 	%f3446, %f3441, %f3390;
	mul.f32 	%f3447, %f3441, %f3393;
	mul.f32 	%f3448, %f3441, %f3396;
	mul.f32 	%f3449, %f3441, %f3399;
	mul.f32 	%f3450, %f3441, %f3402;
	mul.f32 	%f3451, %f3441, %f3405;
	mul.f32 	%f3452, %f3441, %f3408;
	mul.f32 	%f3453, %f3441, %f3411;
	mul.f32 	%f3454, %f3441, %f3414;
	mul.f32 	%f3455, %f3441, %f3417;
	mul.f32 	%f3456, %f3441, %f3420;
	mul.f32 	%f3457, %f3441, %f3423;
	fma.rn.f32 	%f3458, %f3442, %f3442, 0f00000000;
	fma.rn.f32 	%f3459, %f3443, %f3443, %f3458;
	fma.rn.f32 	%f3460, %f3444, %f3444, %f3459;
	fma.rn.f32 	%f3461, %f3445, %f3445, %f3460;
	fma.rn.f32 	%f3462, %f3446, %f3446, %f3461;
	fma.rn.f32 	%f3463, %f3447, %f3447, %f3462;
	fma.rn.f32 	%f3464, %f3448, %f3448, %f3463;
	fma.rn.f32 	%f3465, %f3449, %f3449, %f3464;
	fma.rn.f32 	%f3466, %f3450, %f3450, %f3465;
	fma.rn.f32 	%f3467, %f3451, %f3451, %f3466;
	fma.rn.f32 	%f3468, %f3452, %f3452, %f3467;
	fma.rn.f32 	%f3469, %f3453, %f3453, %f3468;
	fma.rn.f32 	%f3470, %f3454, %f3454, %f3469;
	fma.rn.f32 	%f3471, %f3455, %f3455, %f3470;
	fma.rn.f32 	%f3472, %f3456, %f3456, %f3471;
	fma.rn.f32 	%f3473, %f3457, %f3457, %f3472;
	fma.rn.f32 	%f3474, %f3473, 0f3D800000, 0f3727C5AC;
	rsqrt.approx.f32 	%f3475, %f3474;
	mul.f32 	%f3476, %f3475, %f3442;
	mul.f32 	%f3477, %f3475, %f3443;
	mul.f32 	%f3478, %f3475, %f3444;
	mul.f32 	%f3479, %f3475, %f3445;
	mul.f32 	%f3480, %f3475, %f3446;
	mul.f32 	%f3481, %f3475, %f3447;
	mul.f32 	%f3482, %f3475, %f3448;
	mul.f32 	%f3483, %f3475, %f3449;
	mul.f32 	%f3484, %f3475, %f3450;
	mul.f32 	%f3485, %f3475, %f3451;
	mul.f32 	%f3486, %f3475, %f3452;
	mul.f32 	%f3487, %f3475, %f3453;
	mul.f32 	%f3488, %f3475, %f3454;
	mul.f32 	%f3489, %f3475, %f3455;
	mul.f32 	%f3490, %f3475, %f3456;
	mul.f32 	%f3491, %f3475, %f3457;
	ld.global.f32 	%f3492, [%rd255];
	fma.rn.f32 	%f3493, %f3492, %f3476, 0f00000000;
	ld.global.f32 	%f3494, [%rd255+4];
	fma.rn.f32 	%f3495, %f3494, %f3477, %f3493;
	ld.global.f32 	%f3496, [%rd255+8];
	fma.rn.f32 	%f3497, %f3496, %f3478, %f3495;
	ld.global.f32 	%f3498, [%rd255+12];
	fma.rn.f32 	%f3499, %f3498, %f3479, %f3497;
	ld.global.f32 	%f3500, [%rd255+16];
	fma.rn.f32 	%f3501, %f3500, %f3480, %f3499;
	ld.global.f32 	%f3502, [%rd255+20];
	fma.rn.f32 	%f3503, %f3502, %f3481, %f3501;
	ld.global.f32 	%f3504, [%rd255+24];
	fma.rn.f32 	%f3505, %f3504, %f3482, %f3503;
	ld.global.f32 	%f3506, [%rd255+28];
	fma.rn.f32 	%f3507, %f3506, %f3483, %f3505;
	ld.global.f32 	%f3508, [%rd255+32];
	fma.rn.f32 	%f3509, %f3508, %f3484, %f3507;
	ld.global.f32 	%f3510, [%rd255+36];
	fma.rn.f32 	%f3511, %f3510, %f3485, %f3509;
	ld.global.f32 	%f3512, [%rd255+40];
	fma.rn.f32 	%f3513, %f3512, %f3486, %f3511;
	ld.global.f32 	%f3514, [%rd255+44];
	fma.rn.f32 	%f3515, %f3514, %f3487, %f3513;
	ld.global.f32 	%f3516, [%rd255+48];
	fma.rn.f32 	%f3517, %f3516, %f3488, %f3515;
	ld.global.f32 	%f3518, [%rd255+52];
	fma.rn.f32 	%f3519, %f3518, %f3489, %f3517;
	ld.global.f32 	%f3520, [%rd255+56];
	fma.rn.f32 	%f3521, %f3520, %f3490, %f3519;
	ld.global.f32 	%f3522, [%rd255+60];
	fma.rn.f32 	%f3523, %f3522, %f3491, %f3521;
	ld.global.f32 	%f3524, [%rd255+64];
	fma.rn.f32 	%f3525, %f3524, %f3476, 0f00000000;
	ld.global.f32 	%f3526, [%rd255+68];
	fma.rn.f32 	%f3527, %f3526, %f3477, %f3525;
	ld.global.f32 	%f3528, [%rd255+72];
	fma.rn.f32 	%f3529, %f3528, %f3478, %f3527;
	ld.global.f32 	%f3530, [%rd255+76];
	fma.rn.f32 	%f3531, %f3530, %f3479, %f3529;
	ld.global.f32 	%f3532, [%rd255+80];
	fma.rn.f32 	%f3533, %f3532, %f3480, %f3531;
	ld.global.f32 	%f3534, [%rd255+84];
	fma.rn.f32 	%f3535, %f3534, %f3481, %f3533;
	ld.global.f32 	%f3536, [%rd255+88];
	fma.rn.f32 	%f3537, %f3536, %f3482, %f3535;
	ld.global.f32 	%f3538, [%rd255+92];
	fma.rn.f32 	%f3539, %f3538, %f3483, %f3537;
	ld.global.f32 	%f3540, [%rd255+96];
	fma.rn.f32 	%f3541, %f3540, %f3484, %f3539;
	ld.global.f32 	%f3542, [%rd255+100];
	fma.rn.f32 	%f3543, %f3542, %f3485, %f3541;
	ld.global.f32 	%f3544, [%rd255+104];
	fma.rn.f32 	%f3545, %f3544, %f3486, %f3543;
	ld.global.f32 	%f3546, [%rd255+108];
	fma.rn.f32 	%f3547, %f3546, %f3487, %f3545;
	ld.global.f32 	%f3548, [%rd255+112];
	fma.rn.f32 	%f3549, %f3548, %f3488, %f3547;
	ld.global.f32 	%f3550, [%rd255+116];
	fma.rn.f32 	%f3551, %f3550, %f3489, %f3549;
	ld.global.f32 	%f3552, [%rd255+120];
	fma.rn.f32 	%f3553, %f3552, %f3490, %f3551;
	ld.global.f32 	%f3554, [%rd255+124];
	fma.rn.f32 	%f3555, %f3554, %f3491, %f3553;
	ld.global.f32 	%f3556, [%rd255+128];
	fma.rn.f32 	%f3557, %f3556, %f3476, 0f00000000;
	ld.global.f32 	%f3558, [%rd255+132];
	fma.rn.f32 	%f3559, %f3558, %f3477, %f3557;
	ld.global.f32 	%f3560, [%rd255+136];
	fma.rn.f32 	%f3561, %f3560, %f3478, %f3559;
	ld.global.f32 	%f3562, [%rd255+140];
	fma.rn.f32 	%f3563, %f3562, %f3479, %f3561;
	ld.global.f32 	%f3564, [%rd255+144];
	fma.rn.f32 	%f3565, %f3564, %f3480, %f3563;
	ld.global.f32 	%f3566, [%rd255+148];
	fma.rn.f32 	%f3567, %f3566, %f3481, %f3565;
	ld.global.f32 	%f3568, [%rd255+152];
	fma.rn.f32 	%f3569, %f3568, %f3482, %f3567;
	ld.global.f32 	%f3570, [%rd255+156];
	fma.rn.f32 	%f3571, %f3570, %f3483, %f3569;
	ld.global.f32 	%f3572, [%rd255+160];
	fma.rn.f32 	%f3573, %f3572, %f3484, %f3571;
	ld.global.f32 	%f3574, [%rd255+164];
	fma.rn.f32 	%f3575, %f3574, %f3485, %f3573;
	ld.global.f32 	%f3576, [%rd255+168];
	fma.rn.f32 	%f3577, %f3576, %f3486, %f3575;
	ld.global.f32 	%f3578, [%rd255+172];
	fma.rn.f32 	%f3579, %f3578, %f3487, %f3577;
	ld.global.f32 	%f3580, [%rd255+176];
	fma.rn.f32 	%f3581, %f3580, %f3488, %f3579;
	ld.global.f32 	%f3582, [%rd255+180];
	fma.rn.f32 	%f3583, %f3582, %f3489, %f3581;
	ld.global.f32 	%f3584, [%rd255+184];
	fma.rn.f32 	%f3585, %f3584, %f3490, %f3583;
	ld.global.f32 	%f3586, [%rd255+188];
	fma.rn.f32 	%f3587, %f3586, %f3491, %f3585;
	ld.global.f32 	%f3588, [%rd255+192];
	fma.rn.f32 	%f3589, %f3588, %f3476, 0f00000000;
	ld.global.f32 	%f3590, [%rd255+196];
	fma.rn.f32 	%f3591, %f3590, %f3477, %f3589;
	ld.global.f32 	%f3592, [%rd255+200];
	fma.rn.f32 	%f3593, %f3592, %f3478, %f3591;
	ld.global.f32 	%f3594, [%rd255+204];
	fma.rn.f32 	%f3595, %f3594, %f3479, %f3593;
	ld.global.f32 	%f3596, [%rd255+208];
	fma.rn.f32 	%f3597, %f3596, %f3480, %f3595;
	ld.global.f32 	%f3598, [%rd255+212];
	fma.rn.f32 	%f3599, %f3598, %f3481, %f3597;
	ld.global.f32 	%f3600, [%rd255+216];
	fma.rn.f32 	%f3601, %f3600, %f3482, %f3599;
	ld.global.f32 	%f3602, [%rd255+220];
	fma.rn.f32 	%f3603, %f3602, %f3483, %f3601;
	ld.global.f32 	%f3604, [%rd255+224];
	fma.rn.f32 	%f3605, %f3604, %f3484, %f3603;
	ld.global.f32 	%f3606, [%rd255+228];
	fma.rn.f32 	%f3607, %f3606, %f3485, %f3605;
	ld.global.f32 	%f3608, [%rd255+232];
	fma.rn.f32 	%f3609, %f3608, %f3486, %f3607;
	ld.global.f32 	%f3610, [%rd255+236];
	fma.rn.f32 	%f3611, %f3610, %f3487, %f3609;
	ld.global.f32 	%f3612, [%rd255+240];
	fma.rn.f32 	%f3613, %f3612, %f3488, %f3611;
	ld.global.f32 	%f3614, [%rd255+244];
	fma.rn.f32 	%f3615, %f3614, %f3489, %f3613;
	ld.global.f32 	%f3616, [%rd255+248];
	fma.rn.f32 	%f3617, %f3616, %f3490, %f3615;
	ld.global.f32 	%f3618, [%rd255+252];
	fma.rn.f32 	%f3619, %f3618, %f3491, %f3617;
	st.local.v4.f32 	[%rd3], {%f3523, %f3555, %f3587, %f3619};
	ld.global.f32 	%f3620, [%rd255+256];
	fma.rn.f32 	%f3621, %f3620, %f3476, 0f00000000;
	ld.global.f32 	%f3622, [%rd255+260];
	fma.rn.f32 	%f3623, %f3622, %f3477, %f3621;
	ld.global.f32 	%f3624, [%rd255+264];
	fma.rn.f32 	%f3625, %f3624, %f3478, %f3623;
	ld.global.f32 	%f3626, [%rd255+268];
	fma.rn.f32 	%f3627, %f3626, %f3479, %f3625;
	ld.global.f32 	%f3628, [%rd255+272];
	fma.rn.f32 	%f3629, %f3628, %f3480, %f3627;
	ld.global.f32 	%f3630, [%rd255+276];
	fma.rn.f32 	%f3631, %f3630, %f3481, %f3629;
	ld.global.f32 	%f3632, [%rd255+280];
	fma.rn.f32 	%f3633, %f3632, %f3482, %f3631;
	ld.global.f32 	%f3634, [%rd255+284];
	fma.rn.f32 	%f3635, %f3634, %f3483, %f3633;
	ld.global.f32 	%f3636, [%rd255+288];
	fma.rn.f32 	%f3637, %f3636, %f3484, %f3635;
	ld.global.f32 	%f3638, [%rd255+292];
	fma.rn.f32 	%f3639, %f3638, %f3485, %f3637;
	ld.global.f32 	%f3640, [%rd255+296];
	fma.rn.f32 	%f3641, %f3640, %f3486, %f3639;
	ld.global.f32 	%f3642, [%rd255+300];
	fma.rn.f32 	%f3643, %f3642, %f3487, %f3641;
	ld.global.f32 	%f3644, [%rd255+304];
	fma.rn.f32 	%f3645, %f3644, %f3488, %f3643;
	ld.global.f32 	%f3646, [%rd255+308];
	fma.rn.f32 	%f3647, %f3646, %f3489, %f3645;
	ld.global.f32 	%f3648, [%rd255+312];
	fma.rn.f32 	%f3649, %f3648, %f3490, %f3647;
	ld.global.f32 	%f3650, [%rd255+316];
	fma.rn.f32 	%f3651, %f3650, %f3491, %f3649;
	ld.global.f32 	%f3652, [%rd255+320];
	fma.rn.f32 	%f3653, %f3652, %f3476, 0f00000000;
	ld.global.f32 	%f3654, [%rd255+324];
	fma.rn.f32 	%f3655, %f3654, %f3477, %f3653;
	ld.global.f32 	%f3656, [%rd255+328];
	fma.rn.f32 	%f3657, %f3656, %f3478, %f3655;
	ld.global.f32 	%f3658, [%rd255+332];
	fma.rn.f32 	%f3659, %f3658, %f3479, %f3657;
	ld.global.f32 	%f3660, [%rd255+336];
	fma.rn.f32 	%f3661, %f3660, %f3480, %f3659;
	ld.global.f32 	%f3662, [%rd255+340];
	fma.rn.f32 	%f3663, %f3662, %f3481, %f3661;
	ld.global.f32 	%f3664, [%rd255+344];
	fma.rn.f32 	%f3665, %f3664, %f3482, %f3663;
	ld.global.f32 	%f3666, [%rd255+348];
	fma.rn.f32 	%f3667, %f3666, %f3483, %f3665;
	ld.global.f32 	%f3668, [%rd255+352];
	fma.rn.f32 	%f3669, %f3668, %f3484, %f3667;
	ld.global.f32 	%f3670, [%rd255+356];
	fma.rn.f32 	%f3671, %f3670, %f3485, %f3669;
	ld.global.f32 	%f3672, [%rd255+360];
	fma.rn.f32 	%f3673, %f3672, %f3486, %f3671;
	ld.global.f32 	%f3674, [%rd255+364];
	fma.rn.f32 	%f3675, %f3674, %f3487, %f3673;
	ld.global.f32 	%f3676, [%rd255+368];
	fma.rn.f32 	%f3677, %f3676, %f3488, %f3675;
	ld.global.f32 	%f3678, [%rd255+372];
	fma.rn.f32 	%f3679, %f3678, %f3489, %f3677;
	ld.global.f32 	%f3680, [%rd255+376];
	fma.rn.f32 	%f3681, %f3680, %f3490, %f3679;
	ld.global.f32 	%f3682, [%rd255+380];
	fma.rn.f32 	%f3683, %f3682, %f3491, %f3681;
	ld.global.f32 	%f3684, [%rd255+384];
	fma.rn.f32 	%f3685, %f3684, %f3476, 0f00000000;
	ld.global.f32 	%f3686, [%rd255+388];
	fma.rn.f32 	%f3687, %f3686, %f3477, %f3685;
	ld.global.f32 	%f3688, [%rd255+392];
	fma.rn.f32 	%f3689, %f3688, %f3478, %f3687;
	ld.global.f32 	%f3690, [%rd255+396];
	fma.rn.f32 	%f3691, %f3690, %f3479, %f3689;
	ld.global.f32 	%f3692, [%rd255+400];
	fma.rn.f32 	%f3693, %f3692, %f3480, %f3691;
	ld.global.f32 	%f3694, [%rd255+404];
	fma.rn.f32 	%f3695, %f3694, %f3481, %f3693;
	ld.global.f32 	%f3696, [%rd255+408];
	fma.rn.f32 	%f3697, %f3696, %f3482, %f3695;
	ld.global.f32 	%f3698, [%rd255+412];
	fma.rn.f32 	%f3699, %f3698, %f3483, %f3697;
	ld.global.f32 	%f3700, [%rd255+416];
	fma.rn.f32 	%f3701, %f3700, %f3484, %f3699;
	ld.global.f32 	%f3702, [%rd255+420];
	fma.rn.f32 	%f3703, %f3702, %f3485, %f3701;
	ld.global.f32 	%f3704, [%rd255+424];
	fma.rn.f32 	%f3705, %f3704, %f3486, %f3703;
	ld.global.f32 	%f3706, [%rd255+428];
	fma.rn.f32 	%f3707, %f3706, %f3487, %f3705;
	ld.global.f32 	%f3708, [%rd255+432];
	fma.rn.f32 	%f3709, %f3708, %f3488, %f3707;
	ld.global.f32 	%f3710, [%rd255+436];
	fma.rn.f32 	%f3711, %f3710, %f3489, %f3709;
	ld.global.f32 	%f3712, [%rd255+440];
	fma.rn.f32 	%f3713, %f3712, %f3490, %f3711;
	ld.global.f32 	%f3714, [%rd255+444];
	fma.rn.f32 	%f3715, %f3714, %f3491, %f3713;
	ld.global.f32 	%f3716, [%rd255+448];
	fma.rn.f32 	%f3717, %f3716, %f3476, 0f00000000;
	ld.global.f32 	%f3718, [%rd255+452];
	fma.rn.f32 	%f3719, %f3718, %f3477, %f3717;
	ld.global.f32 	%f3720, [%rd255+456];
	fma.rn.f32 	%f3721, %f3720, %f3478, %f3719;
	ld.global.f32 	%f3722, [%rd255+460];
	fma.rn.f32 	%f3723, %f3722, %f3479, %f3721;
	ld.global.f32 	%f3724, [%rd255+464];
	fma.rn.f32 	%f3725, %f3724, %f3480, %f3723;
	ld.global.f32 	%f3726, [%rd255+468];
	fma.rn.f32 	%f3727, %f3726, %f3481, %f3725;
	ld.global.f32 	%f3728, [%rd255+472];
	fma.rn.f32 	%f3729, %f3728, %f3482, %f3727;
	ld.global.f32 	%f3730, [%rd255+476];
	fma.rn.f32 	%f3731, %f3730, %f3483, %f3729;
	ld.global.f32 	%f3732, [%rd255+480];
	fma.rn.f32 	%f3733, %f3732, %f3484, %f3731;
	ld.global.f32 	%f3734, [%rd255+484];
	fma.rn.f32 	%f3735, %f3734, %f3485, %f3733;
	ld.global.f32 	%f3736, [%rd255+488];
	fma.rn.f32 	%f3737, %f3736, %f3486, %f3735;
	ld.global.f32 	%f3738, [%rd255+492];
	fma.rn.f32 	%f3739, %f3738, %f3487, %f3737;
	ld.global.f32 	%f3740, [%rd255+496];
	fma.rn.f32 	%f3741, %f3740, %f3488, %f3739;
	ld.global.f32 	%f3742, [%rd255+500];
	fma.rn.f32 	%f3743, %f3742, %f3489, %f3741;
	ld.global.f32 	%f3744, [%rd255+504];
	fma.rn.f32 	%f3745, %f3744, %f3490, %f3743;
	ld.global.f32 	%f3746, [%rd255+508];
	fma.rn.f32 	%f3747, %f3746, %f3491, %f3745;
	st.local.v4.f32 	[%rd3+16], {%f3651, %f3683, %f3715, %f3747};
	ld.global.f32 	%f3748, [%rd255+512];
	fma.rn.f32 	%f3749, %f3748, %f3476, 0f00000000;
	ld.global.f32 	%f3750, [%rd255+516];
	fma.rn.f32 	%f3751, %f3750, %f3477, %f3749;
	ld.global.f32 	%f3752, [%rd255+520];
	fma.rn.f32 	%f3753, %f3752, %f3478, %f3751;
	ld.global.f32 	%f3754, [%rd255+524];
	fma.rn.f32 	%f3755, %f3754, %f3479, %f3753;
	ld.global.f32 	%f3756, [%rd255+528];
	fma.rn.f32 	%f3757, %f3756, %f3480, %f3755;
	ld.global.f32 	%f3758, [%rd255+532];
	fma.rn.f32 	%f3759, %f3758, %f3481, %f3757;
	ld.global.f32 	%f3760, [%rd255+536];
	fma.rn.f32 	%f3761, %f3760, %f3482, %f3759;
	ld.global.f32 	%f3762, [%rd255+540];
	fma.rn.f32 	%f3763, %f3762, %f3483, %f3761;
	ld.global.f32 	%f3764, [%rd255+544];
	fma.rn.f32 	%f3765, %f3764, %f3484, %f3763;
	ld.global.f32 	%f3766, [%rd255+548];
	fma.rn.f32 	%f3767, %f3766, %f3485, %f3765;
	ld.global.f32 	%f3768, [%rd255+552];
	fma.rn.f32 	%f3769, %f3768, %f3486, %f3767;
	ld.global.f32 	%f3770, [%rd255+556];
	fma.rn.f32 	%f3771, %f3770, %f3487, %f3769;
	ld.global.f32 	%f3772, [%rd255+560];
	fma.rn.f32 	%f3773, %f3772, %f3488, %f3771;
	ld.global.f32 	%f3774, [%rd255+564];
	fma.rn.f32 	%f3775, %f3774, %f3489, %f3773;
	ld.global.f32 	%f3776, [%rd255+568];
	fma.rn.f32 	%f3777, %f3776, %f3490, %f3775;
	ld.global.f32 	%f3778, [%rd255+572];
	fma.rn.f32 	%f3779, %f3778, %f3491, %f3777;
	ld.global.f32 	%f3780, [%rd255+576];
	fma.rn.f32 	%f3781, %f3780, %f3476, 0f00000000;
	ld.global.f32 	%f3782, [%rd255+580];
	fma.rn.f32 	%f3783, %f3782, %f3477, %f3781;
	ld.global.f32 	%f3784, [%rd255+584];
	fma.rn.f32 	%f3785, %f3784, %f3478, %f3783;
	ld.global.f32 	%f3786, [%rd255+588];
	fma.rn.f32 	%f3787, %f3786, %f3479, %f3785;
	ld.global.f32 	%f3788, [%rd255+592];
	fma.rn.f32 	%f3789, %f3788, %f3480, %f3787;
	ld.global.f32 	%f3790, [%rd255+596];
	fma.rn.f32 	%f3791, %f3790, %f3481, %f3789;
	ld.global.f32 	%f3792, [%rd255+600];
	fma.rn.f32 	%f3793, %f3792, %f3482, %f3791;
	ld.global.f32 	%f3794, [%rd255+604];
	fma.rn.f32 	%f3795, %f3794, %f3483, %f3793;
	ld.global.f32 	%f3796, [%rd255+608];
	fma.rn.f32 	%f3797, %f3796, %f3484, %f3795;
	ld.global.f32 	%f3798, [%rd255+612];
	fma.rn.f32 	%f3799, %f3798, %f3485, %f3797;
	ld.global.f32 	%f3800, [%rd255+616];
	fma.rn.f32 	%f3801, %f3800, %f3486, %f3799;
	ld.global.f32 	%f3802, [%rd255+620];
	fma.rn.f32 	%f3803, %f3802, %f3487, %f3801;
	ld.global.f32 	%f3804, [%rd255+624];
	fma.rn.f32 	%f3805, %f3804, %f3488, %f3803;
	ld.global.f32 	%f3806, [%rd255+628];
	fma.rn.f32 	%f3807, %f3806, %f3489, %f3805;
	ld.global.f32 	%f3808, [%rd255+632];
	fma.rn.f32 	%f3809, %f3808, %f3490, %f3807;
	ld.global.f32 	%f3810, [%rd255+636];
	fma.rn.f32 	%f3811, %f3810, %f3491, %f3809;
	ld.global.f32 	%f3812, [%rd255+640];
	fma.rn.f32 	%f3813, %f3812, %f3476, 0f00000000;
	ld.global.f32 	%f3814, [%rd255+644];
	fma.rn.f32 	%f3815, %f3814, %f3477, %f3813;
	ld.global.f32 	%f3816, [%rd255+648];
	fma.rn.f32 	%f3817, %f3816, %f3478, %f3815;
	ld.global.f32 	%f3818, [%rd255+652];
	fma.rn.f32 	%f3819, %f3818, %f3479, %f3817;
	ld.global.f32 	%f3820, [%rd255+656];
	fma.rn.f32 	%f3821, %f3820, %f3480, %f3819;
	ld.global.f32 	%f3822, [%rd255+660];
	fma.rn.f32 	%f3823, %f3822, %f3481, %f3821;
	ld.global.f32 	%f3824, [%rd255+664];
	fma.rn.f32 	%f3825, %f3824, %f3482, %f3823;
	ld.global.f32 	%f3826, [%rd255+668];
	fma.rn.f32 	%f3827, %f3826, %f3483, %f3825;
	ld.global.f32 	%f3828, [%rd255+672];
	fma.rn.f32 	%f3829, %f3828, %f3484, %f3827;
	ld.global.f32 	%f3830, [%rd255+676];
	fma.rn.f32 	%f3831, %f3830, %f3485, %f3829;
	ld.global.f32 	%f3832, [%rd255+680];
	fma.rn.f32 	%f3833, %f3832, %f3486, %f3831;
	ld.global.f32 	%f3834, [%rd255+684];
	fma.rn.f32 	%f3835, %f3834, %f3487, %f3833;
	ld.global.f32 	%f3836, [%rd255+688];
	fma.rn.f32 	%f3837, %f3836, %f3488, %f3835;
	ld.global.f32 	%f3838, [%rd255+692];
	fma.rn.f32 	%f3839, %f3838, %f3489, %f3837;
	ld.global.f32 	%f3840, [%rd255+696];
	fma.rn.f32 	%f3841, %f3840, %f3490, %f3839;
	ld.global.f32 	%f3842, [%rd255+700];
	fma.rn.f32 	%f3843, %f3842, %f3491, %f3841;
	ld.global.f32 	%f3844, [%rd255+704];
	fma.rn.f32 	%f3845, %f3844, %f3476, 0f00000000;
	ld.global.f32 	%f3846, [%rd255+708];
	fma.rn.f32 	%f3847, %f3846, %f3477, %f3845;
	ld.global.f32 	%f3848, [%rd255+712];
	fma.rn.f32 	%f3849, %f3848, %f3478, %f3847;
	ld.global.f32 	%f3850, [%rd255+716];
	fma.rn.f32 	%f3851, %f3850, %f3479, %f3849;
	ld.global.f32 	%f3852, [%rd255+720];
	fma.rn.f32 	%f3853, %f3852, %f3480, %f3851;
	ld.global.f32 	%f3854, [%rd255+724];
	fma.rn.f32 	%f3855, %f3854, %f3481, %f3853;
	ld.global.f32 	%f3856, [%rd255+728];
	fma.rn.f32 	%f3857, %f3856, %f3482, %f3855;
	ld.global.f32 	%f3858, [%rd255+732];
	fma.rn.f32 	%f3859, %f3858, %f3483, %f3857;
	ld.global.f32 	%f3860, [%rd255+736];
	fma.rn.f32 	%f3861, %f3860, %f3484, %f3859;
	ld.global.f32 	%f3862, [%rd255+740];
	fma.rn.f32 	%f3863, %f3862, %f3485, %f3861;
	ld.global.f32 	%f3864, [%rd255+744];
	fma.rn.f32 	%f3865, %f3864, %f3486, %f3863;
	ld.global.f32 	%f3866, [%rd255+748];
	fma.rn.f32 	%f3867, %f3866, %f3487, %f3865;
	ld.global.f32 	%f3868, [%rd255+752];
	fma.rn.f32 	%f3869, %f3868, %f3488, %f3867;
	ld.global.f32 	%f3870, [%rd255+756];
	fma.rn.f32 	%f3871, %f3870, %f3489, %f3869;
	ld.global.f32 	%f3872, [%rd255+760];
	fma.rn.f32 	%f3873, %f3872, %f3490, %f3871;
	ld.global.f32 	%f3874, [%rd255+764];
	fma.rn.f32 	%f3875, %f3874, %f3491, %f3873;
	st.local.v4.f32 	[%rd3+32], {%f3779, %f3811, %f3843, %f3875};
	ld.global.f32 	%f3876, [%rd255+768];
	fma.rn.f32 	%f3877, %f3876, %f3476, 0f00000000;
	ld.global.f32 	%f3878, [%rd255+772];
	fma.rn.f32 	%f3879, %f3878, %f3477, %f3877;
	ld.global.f32 	%f3880, [%rd255+776];
	fma.rn.f32 	%f3881, %f3880, %f3478, %f3879;
	ld.global.f32 	%f3882, [%rd255+780];
	fma.rn.f32 	%f3883, %f3882, %f3479, %f3881;
	ld.global.f32 	%f3884, [%rd255+784];
	fma.rn.f32 	%f3885, %f3884, %f3480, %f3883;
	ld.global.f32 	%f3886, [%rd255+788];
	fma.rn.f32 	%f3887, %f3886, %f3481, %f3885;
	ld.global.f32 	%f3888, [%rd255+792];
	fma.rn.f32 	%f3889, %f3888, %f3482, %f3887;
	ld.global.f32 	%f3890, [%rd255+796];
	fma.rn.f32 	%f3891, %f3890, %f3483, %f3889;
	ld.global.f32 	%f3892, [%rd255+800];
	fma.rn.f32 	%f3893, %f3892, %f3484, %f3891;
	ld.global.f32 	%f3894, [%rd255+804];
	fma.rn.f32 	%f3895, %f3894, %f3485, %f3893;
	ld.global.f32 	%f3896, [%rd255+808];
	fma.rn.f32 	%f3897, %f3896, %f3486, %f3895;
	ld.global.f32 	%f3898, [%rd255+812];
	fma.rn.f32 	%f3899, %f3898, %f3487, %f3897;
	ld.global.f32 	%f3900, [%rd255+816];
	fma.rn.f32 	%f3901, %f3900, %f3488, %f3899;
	ld.global.f32 	%f3902, [%rd255+820];
	fma.rn.f32 	%f3903, %f3902, %f3489, %f3901;
	ld.global.f32 	%f3904, [%rd255+824];
	fma.rn.f32 	%f3905, %f3904, %f3490, %f3903;
	ld.global.f32 	%f3906, [%rd255+828];
	fma.rn.f32 	%f3907, %f3906, %f3491, %f3905;
	ld.global.f32 	%f3908, [%rd255+832];
	fma.rn.f32 	%f3909, %f3908, %f3476, 0f00000000;
	ld.global.f32 	%f3910, [%rd255+836];
	fma.rn.f32 	%f3911, %f3910, %f3477, %f3909;
	ld.global.f32 	%f3912, [%rd255+840];
	fma.rn.f32 	%f3913, %f3912, %f3478, %f3911;
	ld.global.f32 	%f3914, [%rd255+844];
	fma.rn.f32 	%f3915, %f3914, %f3479, %f3913;
	ld.global.f32 	%f3916, [%rd255+848];
	fma.rn.f32 	%f3917, %f3916, %f3480, %f3915;
	ld.global.f32 	%f3918, [%rd255+852];
	fma.rn.f32 	%f3919, %f3918, %f3481, %f3917;
	ld.global.f32 	%f3920, [%rd255+856];
	fma.rn.f32 	%f3921, %f3920, %f3482, %f3919;
	ld.global.f32 	%f3922, [%rd255+860];
	fma.rn.f32 	%f3923, %f3922, %f3483, %f3921;
	ld.global.f32 	%f3924, [%rd255+864];
	fma.rn.f32 	%f3925, %f3924, %f3484, %f3923;
	ld.global.f32 	%f3926, [%rd255+868];
	fma.rn.f32 	%f3927, %f3926, %f3485, %f3925;
	ld.global.f32 	%f3928, [%rd255+872];
	fma.rn.f32 	%f3929, %f3928, %f3486, %f3927;
	ld.global.f32 	%f3930, [%rd255+876];
	fma.rn.f32 	%f3931, %f3930, %f3487, %f3929;
	ld.global.f32 	%f3932, [%rd255+880];
	fma.rn.f32 	%f3933, %f3932, %f3488, %f3931;
	ld.global.f32 	%f3934, [%rd255+884];
	fma.rn.f32 	%f3935, %f3934, %f3489, %f3933;
	ld.global.f32 	%f3936, [%rd255+888];
	fma.rn.f32 	%f3937, %f3936, %f3490, %f3935;
	ld.global.f32 	%f3938, [%rd255+892];
	fma.rn.f32 	%f3939, %f3938, %f3491, %f3937;
	ld.global.f32 	%f3940, [%rd255+896];
	fma.rn.f32 	%f3941, %f3940, %f3476, 0f00000000;
	ld.global.f32 	%f3942, [%rd255+900];
	fma.rn.f32 	%f3943, %f3942, %f3477, %f3941;
	ld.global.f32 	%f3944, [%rd255+904];
	fma.rn.f32 	%f3945, %f3944, %f3478, %f3943;
	ld.global.f32 	%f3946, [%rd255+908];
	fma.rn.f32 	%f3947, %f3946, %f3479, %f3945;
	ld.global.f32 	%f3948, [%rd255+912];
	fma.rn.f32 	%f3949, %f3948, %f3480, %f3947;
	ld.global.f32 	%f3950, [%rd255+916];
	fma.rn.f32 	%f3951, %f3950, %f3481, %f3949;
	ld.global.f32 	%f3952, [%rd255+920];
	fma.rn.f32 	%f3953, %f3952, %f3482, %f3951;
	ld.global.f32 	%f3954, [%rd255+924];
	fma.rn.f32 	%f3955, %f3954, %f3483, %f3953;
	ld.global.f32 	%f3956, [%rd255+928];
	fma.rn.f32 	%f3957, %f3956, %f3484, %f3955;
	ld.global.f32 	%f3958, [%rd255+932];
	fma.rn.f32 	%f3959, %f3958, %f3485, %f3957;
	ld.global.f32 	%f3960, [%rd255+936];
	fma.rn.f32 	%f3961, %f3960, %f3486, %f3959;
	ld.global.f32 	%f3962, [%rd255+940];
	fma.rn.f32 	%f3963, %f3962, %f3487, %f3961;
	ld.global.f32 	%f3964, [%rd255+944];
	fma.rn.f32 	%f3965, %f3964, %f3488, %f3963;
	ld.global.f32 	%f3966, [%rd255+948];
	fma.rn.f32 	%f3967, %f3966, %f3489, %f3965;
	ld.global.f32 	%f3968, [%rd255+952];
	fma.rn.f32 	%f3969, %f3968, %f3490, %f3967;
	ld.global.f32 	%f3970, [%rd255+956];
	fma.rn.f32 	%f3971, %f3970, %f3491, %f3969;
	ld.global.f32 	%f3972, [%rd255+960];
	fma.rn.f32 	%f3973, %f3972, %f3476, 0f00000000;
	ld.global.f32 	%f3974, [%rd255+964];
	fma.rn.f32 	%f3975, %f3974, %f3477, %f3973;
	ld.global.f32 	%f3976, [%rd255+968];
	fma.rn.f32 	%f3977, %f3976, %f3478, %f3975;
	ld.global.f32 	%f3978, [%rd255+972];
	fma.rn.f32 	%f3979, %f3978, %f3479, %f3977;
	ld.global.f32 	%f3980, [%rd255+976];
	fma.rn.f32 	%f3981, %f3980, %f3480, %f3979;
	ld.global.f32 	%f3982, [%rd255+980];
	fma.rn.f32 	%f3983, %f3982, %f3481, %f3981;
	ld.global.f32 	%f3984, [%rd255+984];
	fma.rn.f32 	%f3985, %f3984, %f3482, %f3983;
	ld.global.f32 	%f3986, [%rd255+988];
	fma.rn.f32 	%f3987, %f3986, %f3483, %f3985;
	ld.global.f32 	%f3988, [%rd255+992];
	fma.rn.f32 	%f3989, %f3988, %f3484, %f3987;
	ld.global.f32 	%f3990, [%rd255+996];
	fma.rn.f32 	%f3991, %f3990, %f3485, %f3989;
	ld.global.f32 	%f3992, [%rd255+1000];
	fma.rn.f32 	%f3993, %f3992, %f3486, %f3991;
	ld.global.f32 	%f3994, [%rd255+1004];
	fma.rn.f32 	%f3995, %f3994, %f3487, %f3993;
	ld.global.f32 	%f3996, [%rd255+1008];
	fma.rn.f32 	%f3997, %f3996, %f3488, %f3995;
	ld.global.f32 	%f3998, [%rd255+1012];
	fma.rn.f32 	%f3999, %f3998, %f3489, %f3997;
	ld.global.f32 	%f4000, [%rd255+1016];
	fma.rn.f32 	%f4001, %f4000, %f3490, %f3999;
	ld.global.f32 	%f4002, [%rd255+1020];
	fma.rn.f32 	%f4003, %f4002, %f3491, %f4001;
	st.local.v4.f32 	[%rd3+48], {%f3907, %f3939, %f3971, %f4003};
	ld.global.f32 	%f4004, [%rd257];
	fma.rn.f32 	%f4005, %f4004, %f3476, 0f00000000;
	ld.global.f32 	%f4006, [%rd257+4];
	fma.rn.f32 	%f4007, %f4006, %f3477, %f4005;
	ld.global.f32 	%f4008, [%rd257+8];
	fma.rn.f32 	%f4009, %f4008, %f3478, %f4007;
	ld.global.f32 	%f4010, [%rd257+12];
	fma.rn.f32 	%f4011, %f4010, %f3479, %f4009;
	ld.global.f32 	%f4012, [%rd257+16];
	fma.rn.f32 	%f4013, %f4012, %f3480, %f4011;
	ld.global.f32 	%f4014, [%rd257+20];
	fma.rn.f32 	%f4015, %f4014, %f3481, %f4013;
	ld.global.f32 	%f4016, [%rd257+24];
	fma.rn.f32 	%f4017, %f4016, %f3482, %f4015;
	ld.global.f32 	%f4018, [%rd257+28];
	fma.rn.f32 	%f4019, %f4018, %f3483, %f4017;
	ld.global.f32 	%f4020, [%rd257+32];
	fma.rn.f32 	%f4021, %f4020, %f3484, %f4019;
	ld.global.f32 	%f4022, [%rd257+36];
	fma.rn.f32 	%f4023, %f4022, %f3485, %f4021;
	ld.global.f32 	%f4024, [%rd257+40];
	fma.rn.f32 	%f4025, %f4024, %f3486, %f4023;
	ld.global.f32 	%f4026, [%rd257+44];
	fma.rn.f32 	%f4027, %f4026, %f3487, %f4025;
	ld.global.f32 	%f4028, [%rd257+48];
	fma.rn.f32 	%f4029, %f4028, %f3488, %f4027;
	ld.global.f32 	%f4030, [%rd257+52];
	fma.rn.f32 	%f4031, %f4030, %f3489, %f4029;
	ld.global.f32 	%f4032, [%rd257+56];
	fma.rn.f32 	%f4033, %f4032, %f3490, %f4031;
	ld.global.f32 	%f4034, [%rd257+60];
	fma.rn.f32 	%f4035, %f4034, %f3491, %f4033;
	ld.global.f32 	%f4036, [%rd257+64];
	fma.rn.f32 	%f4037, %f4036, %f3476, 0f00000000;
	ld.global.f32 	%f4038, [%rd257+68];
	fma.rn.f32 	%f4039, %f4038, %f3477, %f4037;
	ld.global.f32 	%f4040, [%rd257+72];
	fma.rn.f32 	%f4041, %f4040, %f3478, %f4039;
	ld.global.f32 	%f4042, [%rd257+76];
	fma.rn.f32 	%f4043, %f4042, %f3479, %f4041;
	ld.global.f32 	%f4044, [%rd257+80];
	fma.rn.f32 	%f4045, %f4044, %f3480, %f4043;
	ld.global.f32 	%f4046, [%rd257+84];
	fma.rn.f32 	%f4047, %f4046, %f3481, %f4045;
	ld.global.f32 	%f4048, [%rd257+88];
	fma.rn.f32 	%f4049, %f4048, %f3482, %f4047;
	ld.global.f32 	%f4050, [%rd257+92];
	fma.rn.f32 	%f4051, %f4050, %f3483, %f4049;
	ld.global.f32 	%f4052, [%rd257+96];
	fma.rn.f32 	%f4053, %f4052, %f3484, %f4051;
	ld.global.f32 	%f4054, [%rd257+100];
	fma.rn.f32 	%f4055, %f4054, %f3485, %f4053;
	ld.global.f32 	%f4056, [%rd257+104];
	fma.rn.f32 	%f4057, %f4056, %f3486, %f4055;
	ld.global.f32 	%f4058, [%rd257+108];
	fma.rn.f32 	%f4059, %f4058, %f3487, %f4057;
	ld.global.f32 	%f4060, [%rd257+112];
	fma.rn.f32 	%f4061, %f4060, %f3488, %f4059;
	ld.global.f32 	%f4062, [%rd257+116];
	fma.rn.f32 	%f4063, %f4062, %f3489, %f4061;
	ld.global.f32 	%f4064, [%rd257+120];
	fma.rn.f32 	%f4065, %f4064, %f3490, %f4063;
	ld.global.f32 	%f4066, [%rd257+124];
	fma.rn.f32 	%f4067, %f4066, %f3491, %f4065;
	ld.global.f32 	%f4068, [%rd257+128];
	fma.rn.f32 	%f4069, %f4068, %f3476, 0f00000000;
	ld.global.f32 	%f4070, [%rd257+132];
	fma.rn.f32 	%f4071, %f4070, %f3477, %f4069;
	ld.global.f32 	%f4072, [%rd257+136];
	fma.rn.f32 	%f4073, %f4072, %f3478, %f4071;
	ld.global.f32 	%f1, [%rd257+140];
	fma.rn.f32 	%f4074, %f1, %f3479, %f4073;
	ld.global.f32 	%f2, [%rd257+144];
	fma.rn.f32 	%f4075, %f2, %f3480, %f4074;
	ld.global.f32 	%f3, [%rd257+148];
	fma.rn.f32 	%f4076, %f3, %f3481, %f4075;
	ld.global.f32 	%f4, [%rd257+152];
	fma.rn.f32 	%f4077, %f4, %f3482, %f4076;
	ld.global.f32 	%f5, [%rd257+156];
	fma.rn.f32 	%f4078, %f5, %f3483, %f4077;
	ld.global.f32 	%f6, [%rd257+160];
	fma.rn.f32 	%f4079, %f6, %f3484, %f4078;
	ld.global.f32 	%f7, [%rd257+164];
	fma.rn.f32 	%f4080, %f7, %f3485, %f4079;
	ld.global.f32 	%f8, [%rd257+168];
	fma.rn.f32 	%f4081, %f8, %f3486, %f4080;
	ld.global.f32 	%f9, [%rd257+172];
	fma.rn.f32 	%f4082, %f9, %f3487, %f4081;
	ld.global.f32 	%f10, [%rd257+176];
	fma.rn.f32 	%f4083, %f10, %f3488, %f4082;
	ld.global.f32 	%f11, [%rd257+180];
	fma.rn.f32 	%f4084, %f11, %f3489, %f4083;
	ld.global.f32 	%f12, [%rd257+184];
	fma.rn.f32 	%f4085, %f12, %f3490, %f4084;
	ld.global.f32 	%f13, [%rd257+188];
	fma.rn.f32 	%f14, %f13, %f3491, %f4085;
	ld.global.f32 	%f15, [%rd257+192];
	fma.rn.f32 	%f4086, %f15, %f3476, 0f00000000;
	ld.global.f32 	%f16, [%rd257+196];
	fma.rn.f32 	%f4087, %f16, %f3477, %f4086;
	ld.global.f32 	%f17, [%rd257+200];
	fma.rn.f32 	%f4088, %f17, %f3478, %f4087;
	ld.global.f32 	%f18, [%rd257+204];
	fma.rn.f32 	%f4089, %f18, %f3479, %f4088;
	ld.global.f32 	%f19, [%rd257+208];
	fma.rn.f32 	%f4090, %f19, %f3480, %f4089;
	ld.global.f32 	%f20, [%rd257+212];
	fma.rn.f32 	%f4091, %f20, %f3481, %f4090;
	ld.global.f32 	%f21, [%rd257+216];
	fma.rn.f32 	%f4092, %f21, %f3482, %f4091;
	ld.global.f32 	%f22, [%rd257+220];
	fma.rn.f32 	%f4093, %f22, %f3483, %f4092;
	ld.global.f32 	%f23, [%rd257+224];
	fma.rn.f32 	%f4094, %f23, %f3484, %f4093;
	ld.global.f32 	%f24, [%rd257+228];
	fma.rn.f32 	%f4095, %f24, %f3485, %f4094;
	ld.global.f32 	%f25, [%rd257+232];
	fma.rn.f32 	%f4096, %f25, %f3486, %f4095;
	ld.global.f32 	%f26, [%rd257+236];
	fma.rn.f32 	%f4097, %f26, %f3487, %f4096;
	ld.global.f32 	%f27, [%rd257+240];
	fma.rn.f32 	%f4098, %f27, %f3488, %f4097;
	ld.global.f32 	%f28, [%rd257+244];
	fma.rn.f32 	%f4099, %f28, %f3489, %f4098;
	ld.global.f32 	%f29, [%rd257+248];
	fma.rn.f32 	%f4100, %f29, %f3490, %f4099;
	ld.global.f32 	%f30, [%rd257+252];
	fma.rn.f32 	%f31, %f30, %f3491, %f4100;
	mov.b32 	%r321, %f4067;
	mov.b32 	%r322, %f4035;
	mov.b64 	%rd11, {%r322, %r321};
	st.local.v4.f32 	[%rd7], {%f4035, %f4067, %f14, %f31};
	ld.global.f32 	%f32, [%rd257+256];
	fma.rn.f32 	%f4101, %f32, %f3476, 0f00000000;
	ld.global.f32 	%f33, [%rd257+260];
	fma.rn.f32 	%f4102, %f33, %f3477, %f4101;
	ld.global.f32 	%f34, [%rd257+264];
	fma.rn.f32 	%f4103, %f34, %f3478, %f4102;
	ld.global.f32 	%f35, [%rd257+268];
	fma.rn.f32 	%f4104, %f35, %f3479, %f4103;
	ld.global.f32 	%f36, [%rd257+272];
	fma.rn.f32 	%f4105, %f36, %f3480, %f4104;
	ld.global.f32 	%f37, [%rd257+276];
	fma.rn.f32 	%f4106, %f37, %f3481, %f4105;
	ld.global.f32 	%f38, [%rd257+280];
	fma.rn.f32 	%f4107, %f38, %f3482, %f4106;
	ld.global.f32 	%f39, [%rd257+284];
	fma.rn.f32 	%f4108, %f39, %f3483, %f4107;
	ld.global.f32 	%f40, [%rd257+288];
	fma.rn.f32 	%f4109, %f40, %f3484, %f4108;
	ld.global.f32 	%f41, [%rd257+292];
	fma.rn.f32 	%f4110, %f41, %f3485, %f4109;
	ld.global.f32 	%f42, [%rd257+296];
	fma.rn.f32 	%f4111, %f42, %f3486, %f4110;
	ld.global.f32 	%f43, [%rd257+300];
	fma.rn.f32 	%f4112, %f43, %f3487, %f4111;
	ld.global.f32 	%f44, [%rd257+304];
	fma.rn.f32 	%f4113, %f44, %f3488, %f4112;
	ld.global.f32 	%f45, [%rd257+308];
	fma.rn.f32 	%f4114, %f45, %f3489, %f4113;
	ld.global.f32 	%f46, [%rd257+312];
	fma.rn.f32 	%f4115, %f46, %f3490, %f4114;
	ld.global.f32 	%f47, [%rd257+316];
	fma.rn.f32 	%f48, %f47, %f3491, %f4115;
	ld.global.f32 	%f49, [%rd257+320];
	fma.rn.f32 	%f4116, %f49, %f3476, 0f00000000;
	ld.global.f32 	%f50, [%rd257+324];
	fma.rn.f32 	%f4117, %f50, %f3477, %f4116;
	ld.global.f32 	%f51, [%rd257+328];
	fma.rn.f32 	%f4118, %f51, %f3478, %f4117;
	ld.global.f32 	%f52, [%rd257+332];
	fma.rn.f32 	%f4119, %f52, %f3479, %f4118;
	ld.global.f32 	%f53, [%rd257+336];
	fma.rn.f32 	%f4120, %f53, %f3480, %f4119;
	ld.global.f32 	%f54, [%rd257+340];
	fma.rn.f32 	%f4121, %f54, %f3481, %f4120;
	ld.global.f32 	%f55, [%rd257+344];
	fma.rn.f32 	%f4122, %f55, %f3482, %f4121;
	ld.global.f32 	%f56, [%rd257+348];
	fma.rn.f32 	%f4123, %f56, %f3483, %f4122;
	ld.global.f32 	%f57, [%rd257+352];
	fma.rn.f32 	%f4124, %f57, %f3484, %f4123;
	ld.global.f32 	%f58, [%rd257+356];
	fma.rn.f32 	%f4125, %f58, %f3485, %f4124;
	ld.global.f32 	%f59, [%rd257+360];
	fma.rn.f32 	%f4126, %f59, %f3486, %f4125;
	ld.global.f32 	%f60, [%rd257+364];
	fma.rn.f32 	%f4127, %f60, %f3487, %f4126;
	ld.global.f32 	%f61, [%rd257+368];
	fma.rn.f32 	%f4128, %f61, %f3488, %f4127;
	ld.global.f32 	%f62, [%rd257+372];
	fma.rn.f32 	%f4129, %f62, %f3489, %f4128;
	ld.global.f32 	%f63, [%rd257+376];
	fma.rn.f32 	%f4130, %f63, %f3490, %f4129;
	ld.global.f32 	%f64, [%rd257+380];
	fma.rn.f32 	%f65, %f64, %f3491, %f4130;
	ld.global.f32 	%f66, [%rd257+384];
	fma.rn.f32 	%f4131, %f66, %f3476, 0f00000000;
	ld.global.f32 	%f67, [%rd257+388];
	fma.rn.f32 	%f4132, %f67, %f3477, %f4131;
	ld.global.f32 	%f68, [%rd257+392];
	fma.rn.f32 	%f4133, %f68, %f3478, %f4132;
	ld.global.f32 	%f69, [%rd257+396];
	fma.rn.f32 	%f4134, %f69, %f3479, %f4133;
	ld.global.f32 	%f70, [%rd257+400];
	fma.rn.f32 	%f4135, %f70, %f3480, %f4134;
	ld.global.f32 	%f71, [%rd257+404];
	fma.rn.f32 	%f4136, %f71, %f3481, %f4135;
	ld.global.f32 	%f72, [%rd257+408];
	fma.rn.f32 	%f4137, %f72, %f3482, %f4136;
	ld.global.f32 	%f73, [%rd257+412];
	fma.rn.f32 	%f4138, %f73, %f3483, %f4137;
	ld.global.f32 	%f74, [%rd257+416];
	fma.rn.f32 	%f4139, %f74, %f3484, %f4138;
	ld.global.f32 	%f75, [%rd257+420];
	fma.rn.f32 	%f4140, %f75, %f3485, %f4139;
	ld.global.f32 	%f76, [%rd257+424];
	fma.rn.f32 	%f4141, %f76, %f3486, %f4140;
	ld.global.f32 	%f77, [%rd257+428];
	fma.rn.f32 	%f4142, %f77, %f3487, %f4141;
	ld.global.f32 	%f78, [%rd257+432];
	fma.rn.f32 	%f4143, %f78, %f3488, %f4142;
	ld.global.f32 	%f79, [%rd257+436];
	fma.rn.f32 	%f4144, %f79, %f3489, %f4143;
	ld.global.f32 	%f80, [%rd257+440];
	fma.rn.f32 	%f4145, %f80, %f3490, %f4144;
	ld.global.f32 	%f81, [%rd257+444];
	fma.rn.f32 	%f82, %f81, %f3491, %f4145;
	ld.global.f32 	%f83, [%rd257+448];
	fma.rn.f32 	%f4146, %f83, %f3476, 0f00000000;
	ld.global.f32 	%f84, [%rd257+452];
	fma.rn.f32 	%f4147, %f84, %f3477, %f4146;
	ld.global.f32 	%f85, [%rd257+456];
	fma.rn.f32 	%f4148, %f85, %f3478, %f4147;
	ld.global.f32 	%f86, [%rd257+460];
	fma.rn.f32 	%f4149, %f86, %f3479, %f4148;
	ld.global.f32 	%f87, [%rd257+464];
	fma.rn.f32 	%f4150, %f87, %f3480, %f4149;
	ld.global.f32 	%f88, [%rd257+468];
	fma.rn.f32 	%f4151, %f88, %f3481, %f4150;
	ld.global.f32 	%f89, [%rd257+472];
	fma.rn.f32 	%f4152, %f89, %f3482, %f4151;
	ld.global.f32 	%f90, [%rd257+476];
	fma.rn.f32 	%f4153, %f90, %f3483, %f4152;
	ld.global.f32 	%f91, [%rd257+480];
	fma.rn.f32 	%f4154, %f91, %f3484, %f4153;
	ld.global.f32 	%f92, [%rd257+484];
	fma.rn.f32 	%f4155, %f92, %f3485, %f4154;
	ld.global.f32 	%f93, [%rd257+488];
	fma.rn.f32 	%f4156, %f93, %f3486, %f4155;
	ld.global.f32 	%f94, [%rd257+492];
	fma.rn.f32 	%f4157, %f94, %f3487, %f4156;
	ld.global.f32 	%f95, [%rd257+496];
	fma.rn.f32 	%f4158, %f95, %f3488, %f4157;
	ld.global.f32 	%f96, [%rd257+500];
	fma.rn.f32 	%f4159, %f96, %f3489, %f4158;
	ld.global.f32 	%f97, [%rd257+504];
	fma.rn.f32 	%f4160, %f97, %f3490, %f4159;
	ld.global.f32 	%f98, [%rd257+508];
	fma.rn.f32 	%f99, %f98, %f3491, %f4160;
	st.local.v4.f32 	[%rd7+16], {%f48, %f65, %f82, %f99};
	ld.global.f32 	%f100, [%rd257+512];
	fma.rn.f32 	%f4161, %f100, %f3476, 0f00000000;
	ld.global.f32 	%f101, [%rd257+516];
	fma.rn.f32 	%f4162, %f101, %f3477, %f4161;
	ld.global.f32 	%f102, [%rd257+520];
	fma.rn.f32 	%f4163, %f102, %f3478, %f4162;
	ld.global.f32 	%f103, [%rd257+524];
	fma.rn.f32 	%f4164, %f103, %f3479, %f4163;
	ld.global.f32 	%f104, [%rd257+528];
	fma.rn.f32 	%f4165, %f104, %f3480, %f4164;
	ld.global.f32 	%f105, [%rd257+532];
	fma.rn.f32 	%f4166, %f105, %f3481, %f4165;
	ld.global.f32 	%f106, [%rd257+536];
	fma.rn.f32 	%f4167, %f106, %f3482, %f4166;
	ld.global.f32 	%f107, [%rd257+540];
	fma.rn.f32 	%f4168, %f107, %f3483, %f4167;
	ld.global.f32 	%f108, [%rd257+544];
	fma.rn.f32 	%f4169, %f108, %f3484, %f4168;
	ld.global.f32 	%f109, [%rd257+548];
	fma.rn.f32 	%f4170, %f109, %f3485, %f4169;
	ld.global.f32 	%f110, [%rd257+552];
	fma.rn.f32 	%f4171, %f110, %f3486, %f4170;
	ld.global.f32 	%f111, [%rd257+556];
	fma.rn.f32 	%f4172, %f111, %f3487, %f4171;
	ld.global.f32 	%f112, [%rd257+560];
	fma.rn.f32 	%f4173, %f112, %f3488, %f4172;
	ld.global.f32 	%f113, [%rd257+564];
	fma.rn.f32 	%f4174, %f113, %f3489, %f4173;
	ld.global.f32 	%f114, [%rd257+568];
	fma.rn.f32 	%f4175, %f114, %f3490, %f4174;
	ld.global.f32 	%f115, [%rd257+572];
	fma.rn.f32 	%f116, %f115, %f3491, %f4175;
	ld.global.f32 	%f117, [%rd257+576];
	fma.rn.f32 	%f4176, %f117, %f3476, 0f00000000;
	ld.global.f32 	%f118, [%rd257+580];
	fma.rn.f32 	%f4177, %f118, %f3477, %f4176;
	ld.global.f32 	%f119, [%rd257+584];
	fma.rn.f32 	%f4178, %f119, %f3478, %f4177;
	ld.global.f32 	%f120, [%rd257+588];
	fma.rn.f32 	%f4179, %f120, %f3479, %f4178;
	ld.global.f32 	%f121, [%rd257+592];
	fma.rn.f32 	%f4180, %f121, %f3480, %f4179;
	ld.global.f32 	%f122, [%rd257+596];
	fma.rn.f32 	%f4181, %f122, %f3481, %f4180;
	ld.global.f32 	%f123, [%rd257+600];
	fma.rn.f32 	%f4182, %f123, %f3482, %f4181;
	ld.global.f32 	%f124, [%rd257+604];
	fma.rn.f32 	%f4183, %f124, %f3483, %f4182;
	ld.global.f32 	%f125, [%rd257+608];
	fma.rn.f32 	%f4184, %f125, %f3484, %f4183;
	ld.global.f32 	%f126, [%rd257+612];
	fma.rn.f32 	%f4185, %f126, %f3485, %f4184;
	ld.global.f32 	%f127, [%rd257+616];
	fma.rn.f32 	%f4186, %f127, %f3486, %f4185;
	ld.global.f32 	%f128, [%rd257+620];
	fma.rn.f32 	%f4187, %f128, %f3487, %f4186;
	ld.global.f32 	%f129, [%rd257+624];
	fma.rn.f32 	%f4188, %f129, %f3488, %f4187;
	ld.global.f32 	%f130, [%rd257+628];
	fma.rn.f32 	%f4189, %f130, %f3489, %f4188;
	ld.global.f32 	%f131, [%rd257+632];
	fma.rn.f32 	%f4190, %f131, %f3490, %f4189;
	ld.global.f32 	%f132, [%rd257+636];
	fma.rn.f32 	%f133, %f132, %f3491, %f4190;
	ld.global.f32 	%f134, [%rd257+640];
	fma.rn.f32 	%f4191, %f134, %f3476, 0f00000000;
	ld.global.f32 	%f135, [%rd257+644];
	fma.rn.f32 	%f4192, %f135, %f3477, %f4191;
	ld.global.f32 	%f136, [%rd257+648];
	fma.rn.f32 	%f4193, %f136, %f3478, %f4192;
	ld.global.f32 	%f137, [%rd257+652];
	fma.rn.f32 	%f4194, %f137, %f3479, %f4193;
	ld.global.f32 	%f138, [%rd257+656];
	fma.rn.f32 	%f4195, %f138, %f3480, %f4194;
	ld.global.f32 	%f139, [%rd257+660];
	fma.rn.f32 	%f4196, %f139, %f3481, %f4195;
	ld.global.f32 	%f140, [%rd257+664];
	fma.rn.f32 	%f4197, %f140, %f3482, %f4196;
	ld.global.f32 	%f141, [%rd257+668];
	fma.rn.f32 	%f4198, %f141, %f3483, %f4197;
	ld.global.f32 	%f142, [%rd257+672];
	fma.rn.f32 	%f4199, %f142, %f3484, %f4198;
	ld.global.f32 	%f143, [%rd257+676];
	fma.rn.f32 	%f4200, %f143, %f3485, %f4199;
	ld.global.f32 	%f144, [%rd257+680];
	fma.rn.f32 	%f4201, %f144, %f3486, %f4200;
	ld.global.f32 	%f145, [%rd257+684];
	fma.rn.f32 	%f4202, %f145, %f3487, %f4201;
	ld.global.f32 	%f146, [%rd257+688];
	fma.rn.f32 	%f4203, %f146, %f3488, %f4202;
	ld.global.f32 	%f147, [%rd257+692];
	fma.rn.f32 	%f4204, %f147, %f3489, %f4203;
	ld.global.f32 	%f148, [%rd257+696];
	fma.rn.f32 	%f4205, %f148, %f3490, %f4204;
	ld.global.f32 	%f149, [%rd257+700];
	fma.rn.f32 	%f150, %f149, %f3491, %f4205;
	ld.global.f32 	%f151, [%rd257+704];
	fma.rn.f32 	%f4206, %f151, %f3476, 0f00000000;
	ld.global.f32 	%f152, [%rd257+708];
	fma.rn.f32 	%f4207, %f152, %f3477, %f4206;
	ld.global.f32 	%f153, [%rd257+712];
	fma.rn.f32 	%f4208, %f153, %f3478, %f4207;
	ld.global.f32 	%f154, [%rd257+716];
	fma.rn.f32 	%f4209, %f154, %f3479, %f4208;
	ld.global.f32 	%f155, [%rd257+720];
	fma.rn.f32 	%f4210, %f155, %f3480, %f4209;
	ld.global.f32 	%f156, [%rd257+724];
	fma.rn.f32 	%f4211, %f156, %f3481, %f4210;
	ld.global.f32 	%f157, [%rd257+728];
	fma.rn.f32 	%f4212, %f157, %f3482, %f4211;
	ld.global.f32 	%f158, [%rd257+732];
	fma.rn.f32 	%f4213, %f158, %f3483, %f4212;
	ld.global.f32 	%f159, [%rd257+736];
	fma.rn.f32 	%f4214, %f159, %f3484, %f4213;
	ld.global.f32 	%f160, [%rd257+740];
	fma.rn.f32 	%f4215, %f160, %f3485, %f4214;
	ld.global.f32 	%f161, [%rd257+744];
	fma.rn.f32 	%f4216, %f161, %f3486, %f4215;
	ld.global.f32 	%f162, [%rd257+748];
	fma.rn.f32 	%f4217, %f162, %f3487, %f4216;
	ld.global.f32 	%f163, [%rd257+752];
	fma.rn.f32 	%f4218, %f163, %f3488, %f4217;
	ld.global.f32 	%f164, [%rd257+756];
	fma.rn.f32 	%f4219, %f164, %f3489, %f4218;
	ld.global.f32 	%f165, [%rd257+760];
	fma.rn.f32 	%f4220, %f165, %f3490, %f4219;
	ld.global.f32 	%f166, [%rd257+764];
	fma.rn.f32 	%f167, %f166, %f3491, %f4220;
	st.local.v4.f32 	[%rd7+32], {%f116, %f133, %f150, %f167};
	ld.global.f32 	%f168, [%rd257+768];
	fma.rn.f32 	%f4221, %f168, %f3476, 0f00000000;
	ld.global.f32 	%f169, [%rd257+772];
	fma.rn.f32 	%f4222, %f169, %f3477, %f4221;
	ld.global.f32 	%f170, [%rd257+776];
	fma.rn.f32 	%f4223, %f170, %f3478, %f4222;
	ld.global.f32 	%f171, [%rd257+780];
	fma.rn.f32 	%f4224, %f171, %f3479, %f4223;
	ld.global.f32 	%f172, [%rd257+784];
	fma.rn.f32 	%f4225, %f172, %f3480, %f4224;
	ld.global.f32 	%f173, [%rd257+788];
	fma.rn.f32 	%f4226, %f173, %f3481, %f4225;
	ld.global.f32 	%f174, [%rd257+792];
	fma.rn.f32 	%f4227, %f174, %f3482, %f4226;
	ld.global.f32 	%f175, [%rd257+796];
	fma.rn.f32 	%f4228, %f175, %f3483, %f4227;
	ld.global.f32 	%f176, [%rd257+800];
	fma.rn.f32 	%f4229, %f176, %f3484, %f4228;
	ld.global.f32 	%f177, [%rd257+804];
	fma.rn.f32 	%f4230, %f177, %f3485, %f4229;
	ld.global.f32 	%f178, [%rd257+808];
	fma.rn.f32 	%f4231, %f178, %f3486, %f4230;
	ld.global.f32 	%f179, [%rd257+812];
	fma.rn.f32 	%f4232, %f179, %f3487, %f4231;
	ld.global.f32 	%f180, [%rd257+816];
	fma.rn.f32 	%f4233, %f180, %f3488, %f4232;
	ld.global.f32 	%f181, [%rd257+820];
	fma.rn.f32 	%f4234, %f181, %f3489, %f4233;
	ld.global.f32 	%f182, [%rd257+824];
	fma.rn.f32 	%f4235, %f182, %f3490, %f4234;
	ld.global.f32 	%f183, [%rd257+828];
	fma.rn.f32 	%f184, %f183, %f3491, %f4235;
	ld.global.f32 	%f185, [%rd257+832];
	fma.rn.f32 	%f4236, %f185, %f3476, 0f00000000;
	ld.global.f32 	%f186, [%rd257+836];
	fma.rn.f32 	%f4237, %f186, %f3477, %f4236;
	ld.global.f32 	%f187, [%rd257+840];
	fma.rn.f32 	%f4238, %f187, %f3478, %f4237;
	ld.global.f32 	%f188, [%rd257+844];
	fma.rn.f32 	%f4239, %f188, %f3479, %f4238;
	ld.global.f32 	%f189, [%rd257+848];
	fma.rn.f32 	%f4240, %f189, %f3480, %f4239;
	ld.global.f32 	%f190, [%rd257+852];
	fma.rn.f32 	%f4241, %f190, %f3481, %f4240;
	ld.global.f32 	%f191, [%rd257+856];
	fma.rn.f32 	%f4242, %f191, %f3482, %f4241;
	ld.global.f32 	%f192, [%rd257+860];
	fma.rn.f32 	%f4243, %f192, %f3483, %f4242;
	ld.global.f32 	%f193, [%rd257+864];
	fma.rn.f32 	%f4244, %f193, %f3484, %f4243;
	ld.global.f32 	%f194, [%rd257+868];
	fma.rn.f32 	%f4245, %f194, %f3485, %f4244;
	ld.global.f32 	%f195, [%rd257+872];
	fma.rn.f32 	%f4246, %f195, %f3486, %f4245;
	ld.global.f32 	%f196, [%rd257+876];
	fma.rn.f32 	%f4247, %f196, %f3487, %f4246;
	ld.global.f32 	%f197, [%rd257+880];
	fma.rn.f32 	%f4248, %f197, %f3488, %f4247;
	ld.global.f32 	%f198, [%rd257+884];
	fma.rn.f32 	%f4249, %f198, %f3489, %f4248;
	ld.global.f32 	%f199, [%rd257+888];
	fma.rn.f32 	%f4250, %f199, %f3490, %f4249;
	ld.global.f32 	%f200, [%rd257+892];
	fma.rn.f32 	%f201, %f200, %f3491, %f4250;
	ld.global.f32 	%f202, [%rd257+896];
	fma.rn.f32 	%f4251, %f202, %f3476, 0f00000000;
	ld.global.f32 	%f203, [%rd257+900];
	fma.rn.f32 	%f4252, %f203, %f3477, %f4251;
	ld.global.f32 	%f204, [%rd257+904];
	fma.rn.f32 	%f4253, %f204, %f3478, %f4252;
	ld.global.f32 	%f205, [%rd257+908];
	fma.rn.f32 	%f4254, %f205, %f3479, %f4253;
	ld.global.f32 	%f206, [%rd257+912];
	fma.rn.f32 	%f4255, %f206, %f3480, %f4254;
	ld.global.f32 	%f207, [%rd257+916];
	fma.rn.f32 	%f4256, %f207, %f3481, %f4255;
	ld.global.f32 	%f208, [%rd257+920];
	fma.rn.f32 	%f4257, %f208, %f3482, %f4256;
	ld.global.f32 	%f209, [%rd257+924];
	fma.rn.f32 	%f4258, %f209, %f3483, %f4257;
	ld.global.f32 	%f210, [%rd257+928];
	fma.rn.f32 	%f4259, %f210, %f3484, %f4258;
	ld.global.f32 	%f211, [%rd257+932];
	fma.rn.f32 	%f4260, %f211, %f3485, %f4259;
	ld.global.f32 	%f212, [%rd257+936];
	fma.rn.f32 	%f4261, %f212, %f3486, %f4260;
	ld.global.f32 	%f213, [%rd257+940];
	fma.rn.f32 	%f4262, %f213, %f3487, %f4261;
	ld.global.f32 	%f214, [%rd257+944];
	fma.rn.f32 	%f4263, %f214, %f3488, %f4262;
	ld.global.f32 	%f215, [%rd257+948];
	fma.rn.f32 	%f4264, %f215, %f3489, %f4263;
	ld.global.f32 	%f216, [%rd257+952];
	fma.rn.f32 	%f4265, %f216, %f3490, %f4264;
	ld.global.f32 	%f217, [%rd257+956];
	fma.rn.f32 	%f218, %f217, %f3491, %f4265;
	ld.global.f32 	%f219, [%rd257+960];
	fma.rn.f32 	%f4266, %f219, %f3476, 0f00000000;
	ld.global.f32 	%f220, [%rd257+964];
	fma.rn.f32 	%f4267, %f220, %f3477, %f4266;
	ld.global.f32 	%f221, [%rd257+968];
	fma.rn.f32 	%f4268, %f221, %f3478, %f4267;
	ld.global.f32 	%f222, [%rd257+972];
	fma.rn.f32 	%f4269, %f222, %f3479, %f4268;
	ld.global.f32 	%f223, [%rd257+976];
	fma.rn.f32 	%f4270, %f223, %f3480, %f4269;
	ld.global.f32 	%f224, [%rd257+980];
	fma.rn.f32 	%f4271, %f224, %f3481, %f4270;
	ld.global.f32 	%f225, [%rd257+984];
	fma.rn.f32 	%f4272, %f225, %f3482, %f4271;
	ld.global.f32 	%f226, [%rd257+988];
	fma.rn.f32 	%f4273, %f226, %f3483, %f4272;
	ld.global.f32 	%f227, [%rd257+992];
	fma.rn.f32 	%f4274, %f227, %f3484, %f4273;
	ld.global.f32 	%f228, [%rd257+996];
	fma.rn.f32 	%f4275, %f228, %f3485, %f4274;
	ld.global.f32 	%f229, [%rd257+1000];
	fma.rn.f32 	%f4276, %f229, %f3486, %f4275;
	ld.global.f32 	%f230, [%rd257+1004];
	fma.rn.f32 	%f4277, %f230, %f3487, %f4276;
	ld.global.f32 	%f231, [%rd257+1008];
	fma.rn.f32 	%f4278, %f231, %f3488, %f4277;
	ld.global.f32 	%f232, [%rd257+1012];
	fma.rn.f32 	%f4279, %f232, %f3489, %f4278;
	ld.global.f32 	%f233, [%rd257+1016];
	fma.rn.f32 	%f4280, %f233, %f3490, %f4279;
	ld.global.f32 	%f234, [%rd257+1020];
	fma.rn.f32 	%f235, %f234, %f3491, %f4280;
	st.local.v4.f32 	[%rd7+48], {%f184, %f201, %f218, %f235};
	ld.global.f32 	%f236, [%rd259];
	fma.rn.f32 	%f4281, %f236, %f3476, 0f00000000;
	ld.global.f32 	%f237, [%rd259+4];
	fma.rn.f32 	%f4282, %f237, %f3477, %f4281;
	ld.global.f32 	%f238, [%rd259+8];
	fma.rn.f32 	%f4283, %f238, %f3478, %f4282;
	ld.global.f32 	%f239, [%rd259+12];
	fma.rn.f32 	%f4284, %f239, %f3479, %f4283;
	ld.global.f32 	%f240, [%rd259+16];
	fma.rn.f32 	%f4285, %f240, %f3480, %f4284;
	ld.global.f32 	%f241, [%rd259+20];
	fma.rn.f32 	%f4286, %f241, %f3481, %f4285;
	ld.global.f32 	%f242, [%rd259+24];
	fma.rn.f32 	%f4287, %f242, %f3482, %f4286;
	ld.global.f32 	%f243, [%rd259+28];
	fma.rn.f32 	%f4288, %f243, %f3483, %f4287;
	ld.global.f32 	%f244, [%rd259+32];
	fma.rn.f32 	%f4289, %f244, %f3484, %f4288;
	ld.global.f32 	%f245, [%rd259+36];
	fma.rn.f32 	%f4290, %f245, %f3485, %f4289;
	ld.global.f32 	%f246, [%rd259+40];
	fma.rn.f32 	%f4291, %f246, %f3486, %f4290;
	ld.global.f32 	%f247, [%rd259+44];
	fma.rn.f32 	%f4292, %f247, %f3487, %f4291;
	ld.global.f32 	%f248, [%rd259+48];
	fma.rn.f32 	%f4293, %f248, %f3488, %f4292;
	ld.global.f32 	%f249, [%rd259+52];
	fma.rn.f32 	%f4294, %f249, %f3489, %f4293;
	ld.global.f32 	%f250, [%rd259+56];
	fma.rn.f32 	%f4295, %f250, %f3490, %f4294;
	ld.global.f32 	%f251, [%rd259+60];
	fma.rn.f32 	%f252, %f251, %f3491, %f4295;
	ld.global.f32 	%f253, [%rd259+64];
	fma.rn.f32 	%f4296, %f253, %f3476, 0f00000000;
	ld.global.f32 	%f254, [%rd259+68];
	fma.rn.f32 	%f4297, %f254, %f3477, %f4296;
	ld.global.f32 	%f255, [%rd259+72];
	fma.rn.f32 	%f4298, %f255, %f3478, %f4297;
	ld.global.f32 	%f256, [%rd259+76];
	fma.rn.f32 	%f4299, %f256, %f3479, %f4298;
	ld.global.f32 	%f257, [%rd259+80];
	fma.rn.f32 	%f4300, %f257, %f3480, %f4299;
	ld.global.f32 	%f258, [%rd259+84];
	fma.rn.f32 	%f4301, %f258, %f3481, %f4300;
	ld.global.f32 	%f259, [%rd259+88];
	fma.rn.f32 	%f4302, %f259, %f3482, %f4301;
	ld.global.f32 	%f260, [%rd259+92];
	fma.rn.f32 	%f4303, %f260, %f3483, %f4302;
	ld.global.f32 	%f261, [%rd259+96];
	fma.rn.f32 	%f4304, %f261, %f3484, %f4303;
	ld.global.f32 	%f262, [%rd259+100];
	fma.rn.f32 	%f4305, %f262, %f3485, %f4304;
	ld.global.f32 	%f263, [%rd259+104];
	fma.rn.f32 	%f4306, %f263, %f3486, %f4305;
	ld.global.f32 	%f264, [%rd259+108];
	fma.rn.f32 	%f4307, %f264, %f3487, %f4306;
	ld.global.f32 	%f265, [%rd259+112];
	fma.rn.f32 	%f4308, %f265, %f3488, %f4307;
	ld.global.f32 	%f266, [%rd259+116];
	fma.rn.f32 	%f4309, %f266, %f3489, %f4308;
	ld.global.f32 	%f267, [%rd259+120];
	fma.rn.f32 	%f4310, %f267, %f3490, %f4309;
	ld.global.f32 	%f268, [%rd259+124];
	fma.rn.f32 	%f269, %f268, %f3491, %f4310;
	ld.global.f32 	%f270, [%rd259+128];
	fma.rn.f32 	%f4311, %f270, %f3476, 0f00000000;
	ld.global.f32 	%f271, [%rd259+132];
	fma.rn.f32 	%f4312, %f271, %f3477, %f4311;
	ld.global.f32 	%f272, [%rd259+136];
	fma.rn.f32 	%f4313, %f272, %f3478, %f4312;
	ld.global.f32 	%f273, [%rd259+140];
	fma.rn.f32 	%f4314, %f273, %f3479, %f4313;
	ld.global.f32 	%f274, [%rd259+144];
	fma.rn.f32 	%f4315, %f274, %f3480, %f4314;
	ld.global.f32 	%f275, [%rd259+148];
	fma.rn.f32 	%f4316, %f275, %f3481, %f4315;
	ld.global.f32 	%f276, [%rd259+152];
	fma.rn.f32 	%f4317, %f276, %f3482, %f4316;
	ld.global.f32 	%f277, [%rd259+156];
	fma.rn.f32 	%f4318, %f277, %f3483, %f4317;
	ld.global.f32 	%f278, [%rd259+160];
	fma.rn.f32 	%f4319, %f278, %f3484, %f4318;
	ld.global.f32 	%f279, [%rd259+164];
	fma.rn.f32 	%f4320, %f279, %f3485, %f4319;
	ld.global.f32 	%f280, [%rd259+168];
	fma.rn.f32 	%f4321, %f280, %f3486, %f4320;
	ld.global.f32 	%f281, [%rd259+172];
	fma.rn.f32 	%f4322, %f281, %f3487, %f4321;
	ld.global.f32 	%f282, [%rd259+176];
	fma.rn.f32 	%f4323, %f282, %f3488, %f4322;
	ld.global.f32 	%f283, [%rd259+180];
	fma.rn.f32 	%f4324, %f283, %f3489, %f4323;
	ld.global.f32 	%f284, [%rd259+184];
	fma.rn.f32 	%f4325, %f284, %f3490, %f4324;
	ld.global.f32 	%f285, [%rd259+188];
	fma.rn.f32 	%f286, %f285, %f3491, %f4325;
	ld.global.f32 	%f287, [%rd259+192];
	fma.rn.f32 	%f4326, %f287, %f3476, 0f00000000;
	ld.global.f32 	%f288, [%rd259+196];
	fma.rn.f32 	%f4327, %f288, %f3477, %f4326;
	ld.global.f32 	%f289, [%rd259+200];
	fma.rn.f32 	%f4328, %f289, %f3478, %f4327;
	ld.global.f32 	%f290, [%rd259+204];
	fma.rn.f32 	%f4329, %f290, %f3479, %f4328;
	ld.global.f32 	%f291, [%rd259+208];
	fma.rn.f32 	%f4330, %f291, %f3480, %f4329;
	ld.global.f32 	%f292, [%rd259+212];
	fma.rn.f32 	%f4331, %f292, %f3481, %f4330;
	ld.global.f32 	%f293, [%rd259+216];
	fma.rn.f32 	%f4332, %f293, %f3482, %f4331;
	ld.global.f32 	%f294, [%rd259+220];
	fma.rn.f32 	%f4333, %f294, %f3483, %f4332;
	ld.global.f32 	%f295, [%rd259+224];
	fma.rn.f32 	%f4334, %f295, %f3484, %f4333;
	ld.global.f32 	%f296, [%rd259+228];
	fma.rn.f32 	%f4335, %f296, %f3485, %f4334;
	ld.global.f32 	%f297, [%rd259+232];
	fma.rn.f32 	%f4336, %f297, %f3486, %f4335;
	ld.global.f32 	%f298, [%rd259+236];
	fma.rn.f32 	%f4337, %f298, %f3487, %f4336;
	ld.global.f32 	%f299, [%rd259+240];
	fma.rn.f32 	%f4338, %f299, %f3488, %f4337;
	ld.global.f32 	%f300, [%rd259+244];
	fma.rn.f32 	%f4339, %f300, %f3489, %f4338;
	ld.global.f32 	%f301, [%rd259+248];
	fma.rn.f32 	%f4340, %f301, %f3490, %f4339;
	ld.global.f32 	%f302, [%rd259+252];
	fma.rn.f32 	%f303, %f302, %f3491, %f4340;
	st.local.v4.f32 	[%rd8], {%f252, %f269, %f286, %f303};
	ld.global.f32 	%f304, [%rd259+256];
	fma.rn.f32 	%f4341, %f304, %f3476, 0f00000000;
	ld.global.f32 	%f305, [%rd259+260];
	fma.rn.f32 	%f4342, %f305, %f3477, %f4341;
	ld.global.f32 	%f306, [%rd259+264];
	fma.rn.f32 	%f4343, %f306, %f3478, %f4342;
	ld.global.f32 	%f307, [%rd259+268];
	fma.rn.f32 	%f4344, %f307, %f3479, %f4343;
	ld.global.f32 	%f308, [%rd259+272];
	fma.rn.f32 	%f4345, %f308, %f3480, %f4344;
	ld.global.f32 	%f309, [%rd259+276];
	fma.rn.f32 	%f4346, %f309, %f3481, %f4345;
	ld.global.f32 	%f310, [%rd259+280];
	fma.rn.f32 	%f4347, %f310, %f3482, %f4346;
	ld.global.f32 	%f311, [%rd259+284];
	fma.rn.f32 	%f4348, %f311, %f3483, %f4347;
	ld.global.f32 	%f312, [%rd259+288];
	fma.rn.f32 	%f4349, %f312, %f3484, %f4348;
	ld.global.f32 	%f313, [%rd259+292];
	fma.rn.f32 	%f4350, %f313, %f3485, %f4349;
	ld.global.f32 	%f314, [%rd259+296];
	fma.rn.f32 	%f4351, %f314, %f3486, %f4350;
	ld.global.f32 	%f315, [%rd259+300];
	fma.rn.f32 	%f4352, %f315, %f3487, %f4351;
	ld.global.f32 	%f316, [%rd259+304];
	fma.rn.f32 	%f4353, %f316, %f3488, %f4352;
	ld.global.f32 	%f317, [%rd259+308];
	fma.rn.f32 	%f4354, %f317, %f3489, %f4353;
	ld.global.f32 	%f318, [%rd259+312];
	fma.rn.f32 	%f4355, %f318, %f3490, %f4354;
	ld.global.f32 	%f319, [%rd259+316];
	fma.rn.f32 	%f320, %f319, %f3491, %f4355;
	ld.global.f32 	%f321, [%rd259+320];
	fma.rn.f32 	%f4356, %f321, %f3476, 0f00000000;
	ld.global.f32 	%f322, [%rd259+324];
	fma.rn.f32 	%f4357, %f322, %f3477, %f4356;
	ld.global.f32 	%f323, [%rd259+328];
	fma.rn.f32 	%f4358, %f323, %f3478, %f4357;
	ld.global.f32 	%f324, [%rd259+332];
	fma.rn.f32 	%f4359, %f324, %f3479, %f4358;
	ld.global.f32 	%f325, [%rd259+336];
	fma.rn.f32 	%f4360, %f325, %f3480, %f4359;
	ld.global.f32 	%f326, [%rd259+340];
	fma.rn.f32 	%f4361, %f326, %f3481, %f4360;
	ld.global.f32 	%f327, [%rd259+344];
	fma.rn.f32 	%f4362, %f327, %f3482, %f4361;
	ld.global.f32 	%f328, [%rd259+348];
	fma.rn.f32 	%f4363, %f328, %f3483, %f4362;
	ld.global.f32 	%f329, [%rd259+352];
	fma.rn.f32 	%f4364, %f329, %f3484, %f4363;
	ld.global.f32 	%f330, [%rd259+356];
	fma.rn.f32 	%f4365, %f330, %f3485, %f4364;
	ld.global.f32 	%f331, [%rd259+360];
	fma.rn.f32 	%f4366, %f331, %f3486, %f4365;
	ld.global.f32 	%f332, [%rd259+364];
	fma.rn.f32 	%f4367, %f332, %f3487, %f4366;
	ld.global.f32 	%f333, [%rd259+368];
	fma.rn.f32 	%f4368, %f333, %f3488, %f4367;
	ld.global.f32 	%f334, [%rd259+372];
	fma.rn.f32 	%f4369, %f334, %f3489, %f4368;
	ld.global.f32 	%f335, [%rd259+376];
	fma.rn.f32 	%f4370, %f335, %f3490, %f4369;
	ld.global.f32 	%f336, [%rd259+380];
	fma.rn.f32 	%f337, %f336, %f3491, %f4370;
	ld.global.f32 	%f338, [%rd259+384];
	fma.rn.f32 	%f4371, %f338, %f3476, 0f00000000;
	ld.global.f32 	%f339, [%rd259+388];
	fma.rn.f32 	%f4372, %f339, %f3477, %f4371;
	ld.global.f32 	%f340, [%rd259+392];
	fma.rn.f32 	%f4373, %f340, %f3478, %f4372;
	ld.global.f32 	%f341, [%rd259+396];
	fma.rn.f32 	%f4374, %f341, %f3479, %f4373;
	ld.global.f32 	%f342, [%rd259+400];
	fma.rn.f32 	%f4375, %f342, %f3480, %f4374;
	ld.global.f32 	%f343, [%rd259+404];
	fma.rn.f32 	%f4376, %f343, %f3481, %f4375;
	ld.global.f32 	%f344, [%rd259+408];
	fma.rn.f32 	%f4377, %f344, %f3482, %f4376;
	ld.global.f32 	%f345, [%rd259+412];
	fma.rn.f32 	%f4378, %f345, %f3483, %f4377;
	ld.global.f32 	%f346, [%rd259+416];
	fma.rn.f32 	%f4379, %f346, %f3484, %f4378;
	ld.global.f32 	%f347, [%rd259+420];
	fma.rn.f32 	%f4380, %f347, %f3485, %f4379;
	ld.global.f32 	%f348, [%rd259+424];
	fma.rn.f32 	%f4381, %f348, %f3486, %f4380;
	ld.global.f32 	%f349, [%rd259+428];
	fma.rn.f32 	%f4382, %f349, %f3487, %f4381;
	ld.global.f32 	%f350, [%rd259+432];
	fma.rn.f32 	%f4383, %f350, %f3488, %f4382;
	ld.global.f32 	%f351, [%rd259+436];
	fma.rn.f32 	%f4384, %f351, %f3489, %f4383;
	ld.global.f32 	%f352, [%rd259+440];
	fma.rn.f32 	%f4385, %f352, %f3490, %f4384;
	ld.global.f32 	%f353, [%rd259+444];
	fma.rn.f32 	%f354, %f353, %f3491, %f4385;
	ld.global.f32 	%f355, [%rd259+448];
	fma.rn.f32 	%f4386, %f355, %f3476, 0f00000000;
	ld.global.f32 	%f356, [%rd259+452];
	fma.rn.f32 	%f4387, %f356, %f3477, %f4386;
	ld.global.f32 	%f357, [%rd259+456];
	fma.rn.f32 	%f4388, %f357, %f3478, %f4387;
	ld.global.f32 	%f358, [%rd259+460];
	fma.rn.f32 	%f4389, %f358, %f3479, %f4388;
	ld.global.f32 	%f359, [%rd259+464];
	fma.rn.f32 	%f4390, %f359, %f3480, %f4389;
	ld.global.f32 	%f360, [%rd259+468];
	fma.rn.f32 	%f4391, %f360, %f3481, %f4390;
	ld.global.f32 	%f361, [%rd259+472];
	fma.rn.f32 	%f4392, %f361, %f3482, %f4391;
	ld.global.f32 	%f362, [%rd259+476];
	fma.rn.f32 	%f4393, %f362, %f3483, %f4392;
	ld.global.f32 	%f363, [%rd259+480];
	fma.rn.f32 	%f4394, %f363, %f3484, %f4393;
	ld.global.f32 	%f364, [%rd259+484];
	fma.rn.f32 	%f4395, %f364, %f3485, %f4394;
	ld.global.f32 	%f365, [%rd259+488];
	fma.rn.f32 	%f4396, %f365, %f3486, %f4395;
	ld.global.f32 	%f366, [%rd259+492];
	fma.rn.f32 	%f4397, %f366, %f3487, %f4396;
	ld.global.f32 	%f367, [%rd259+496];
	fma.rn.f32 	%f4398, %f367, %f3488, %f4397;
	ld.global.f32 	%f368, [%rd259+500];
	fma.rn.f32 	%f4399, %f368, %f3489, %f4398;
	ld.global.f32 	%f369, [%rd259+504];
	fma.rn.f32 	%f4400, %f369, %f3490, %f4399;
	ld.global.f32 	%f370, [%rd259+508];
	fma.rn.f32 	%f371, %f370, %f3491, %f4400;
	st.local.v4.f32 	[%rd8+16], {%f320, %f337, %f354, %f371};
	ld.global.f32 	%f372, [%rd259+512];
	fma.rn.f32 	%f4401, %f372, %f3476, 0f00000000;
	ld.global.f32 	%f373, [%rd259+516];
	fma.rn.f32 	%f4402, %f373, %f3477, %f4401;
	ld.global.f32 	%f374, [%rd259+520];
	fma.rn.f32 	%f4403, %f374, %f3478, %f4402;
	ld.global.f32 	%f375, [%rd259+524];
	fma.rn.f32 	%f4404, %f375, %f3479, %f4403;
	ld.global.f32 	%f376, [%rd259+528];
	fma.rn.f32 	%f4405, %f376, %f3480, %f4404;
	ld.global.f32 	%f377, [%rd259+532];
	fma.rn.f32 	%f4406, %f377, %f3481, %f4405;
	ld.global.f32 	%f378, [%rd259+536];
	fma.rn.f32 	%f4407, %f378, %f3482, %f4406;
	ld.global.f32 	%f379, [%rd259+540];
	fma.rn.f32 	%f4408, %f379, %f3483, %f4407;
	ld.global.f32 	%f380, [%rd259+544];
	fma.rn.f32 	%f4409, %f380, %f3484, %f4408;
	ld.global.f32 	%f381, [%rd259+548];
	fma.rn.f32 	%f4410, %f381, %f3485, %f4409;
	ld.global.f32 	%f382, [%rd259+552];
	fma.rn.f32 	%f4411, %f382, %f3486, %f4410;
	ld.global.f32 	%f383, [%rd259+556];
	fma.rn.f32 	%f4412, %f383, %f3487, %f4411;
	ld.global.f32 	%f384, [%rd259+560];
	fma.rn.f32 	%f4413, %f384, %f3488, %f4412;
	ld.global.f32 	%f385, [%rd259+564];
	fma.rn.f32 	%f4414, %f385, %f3489, %f4413;
	ld.global.f32 	%f386, [%rd259+568];
	fma.rn.f32 	%f4415, %f386, %f3490, %f4414;
	ld.global.f32 	%f387, [%rd259+572];
	fma.rn.f32 	%f388, %f387, %f3491, %f4415;
	ld.global.f32 	%f389, [%rd259+576];
	fma.rn.f32 	%f4416, %f389, %f3476, 0f00000000;
	ld.global.f32 	%f390, [%rd259+580];
	fma.rn.f32 	%f4417, %f390, %f3477, %f4416;
	ld.global.f32 	%f391, [%rd259+584];
	fma.rn.f32 	%f4418, %f391, %f3478, %f4417;
	ld.global.f32 	%f392, [%rd259+588];
	fma.rn.f32 	%f4419, %f392, %f3479, %f4418;
	ld.global.f32 	%f393, [%rd259+592];
	fma.rn.f32 	%f4420, %f393, %f3480, %f4419;
	ld.global.f32 	%f394, [%rd259+596];
	fma.rn.f32 	%f4421, %f394, %f3481, %f4420;
	ld.global.f32 	%f395, [%rd259+600];
	fma.rn.f32 	%f4422, %f395, %f3482, %f4421;
	ld.global.f32 	%f396, [%rd259+604];
	fma.rn.f32 	%f4423, %f396, %f3483, %f4422;
	ld.global.f32 	%f397, [%rd259+608];
	fma.rn.f32 	%f4424, %f397, %f3484, %f4423;
	ld.global.f32 	%f398, [%rd259+612];
	fma.rn.f32 	%f4425, %f398, %f3485, %f4424;
	ld.global.f32 	%f399, [%rd259+616];
	fma.rn.f32 	%f4426, %f399, %f3486, %f4425;
	ld.global.f32 	%f400, [%rd259+620];
	fma.rn.f32 	%f4427, %f400, %f3487, %f4426;
	ld.global.f32 	%f401, [%rd259+624];
	fma.rn.f32 	%f4428, %f401, %f3488, %f4427;
	ld.global.f32 	%f402, [%rd259+628];
	fma.rn.f32 	%f4429, %f402, %f3489, %f4428;
	ld.global.f32 	%f403, [%rd259+632];
	fma.rn.f32 	%f4430, %f403, %f3490, %f4429;
	ld.global.f32 	%f404, [%rd259+636];
	fma.rn.f32 	%f405, %f404, %f3491, %f4430;
	ld.global.f32 	%f406, [%rd259+640];
	fma.rn.f32 	%f4431, %f406, %f3476, 0f00000000;
	ld.global.f32 	%f407, [%rd259+644];
	fma.rn.f32 	%f4432, %f407, %f3477, %f4431;
	ld.global.f32 	%f408, [%rd259+648];
	fma.rn.f32 	%f4433, %f408, %f3478, %f4432;
	ld.global.f32 	%f409, [%rd259+652];
	fma.rn.f32 	%f4434, %f409, %f3479, %f4433;
	ld.global.f32 	%f410, [%rd259+656];
	fma.rn.f32 	%f4435, %f410, %f3480, %f4434;
	ld.global.f32 	%f411, [%rd259+660];
	fma.rn.f32 	%f4436, %f411, %f3481, %f4435;
	ld.global.f32 	%f412, [%rd259+664];
	fma.rn.f32 	%f4437, %f412, %f3482, %f4436;
	ld.global.f32 	%f413, [%rd259+668];
	fma.rn.f32 	%f4438, %f413, %f3483, %f4437;
	ld.global.f32 	%f414, [%rd259+672];
	fma.rn.f32 	%f4439, %f414, %f3484, %f4438;
	ld.global.f32 	%f415, [%rd259+676];
	fma.rn.f32 	%f4440, %f415, %f3485, %f4439;
	ld.global.f32 	%f416, [%rd259+680];
	fma.rn.f32 	%f4441, %f416, %f3486, %f4440;
	ld.global.f32 	%f417, [%rd259+684];
	fma.rn.f32 	%f4442, %f417, %f3487, %f4441;
	ld.global.f32 	%f418, [%rd259+688];
	fma.rn.f32 	%f4443, %f418, %f3488, %f4442;
	ld.global.f32 	%f419, [%rd259+692];
	fma.rn.f32 	%f4444, %f419, %f3489, %f4443;
	ld.global.f32 	%f420, [%rd259+696];
	fma.rn.f32 	%f4445, %f420, %f3490, %f4444;
	ld.global.f32 	%f421, [%rd259+700];
	fma.rn.f32 	%f422, %f421, %f3491, %f4445;
	ld.global.f32 	%f423, [%rd259+704];
	fma.rn.f32 	%f4446, %f423, %f3476, 0f00000000;
	ld.global.f32 	%f424, [%rd259+708];
	fma.rn.f32 	%f4447, %f424, %f3477, %f4446;
	ld.global.f32 	%f425, [%rd259+712];
	fma.rn.f32 	%f4448, %f425, %f3478, %f4447;
	ld.global.f32 	%f426, [%rd259+716];
	fma.rn.f32 	%f4449, %f426, %f3479, %f4448;
	ld.global.f32 	%f427, [%rd259+720];
	fma.rn.f32 	%f4450, %f427, %f3480, %f4449;
	ld.global.f32 	%f428, [%rd259+724];
	fma.rn.f32 	%f4451, %f428, %f3481, %f4450;
	ld.global.f32 	%f429, [%rd259+728];
	fma.rn.f32 	%f4452, %f429, %f3482, %f4451;
	ld.global.f32 	%f430, [%rd259+732];
	fma.rn.f32 	%f4453, %f430, %f3483, %f4452;
	ld.global.f32 	%f431, [%rd259+736];
	fma.rn.f32 	%f4454, %f431, %f3484, %f4453;
	ld.global.f32 	%f432, [%rd259+740];
	fma.rn.f32 	%f4455, %f432, %f3485, %f4454;
	ld.global.f32 	%f433, [%rd259+744];
	fma.rn.f32 	%f4456, %f433, %f3486, %f4455;
	ld.global.f32 	%f434, [%rd259+748];
	fma.rn.f32 	%f4457, %f434, %f3487, %f4456;
	ld.global.f32 	%f435, [%rd259+752];
	fma.rn.f32 	%f4458, %f435, %f3488, %f4457;
	ld.global.f32 	%f436, [%rd259+756];
	fma.rn.f32 	%f4459, %f436, %f3489, %f4458;
	ld.global.f32 	%f437, [%rd259+760];
	fma.rn.f32 	%f4460, %f437, %f3490, %f4459;
	ld.global.f32 	%f438, [%rd259+764];
	fma.rn.f32 	%f439, %f438, %f3491, %f4460;
	st.local.v4.f32 	[%rd8+32], {%f388, %f405, %f422, %f439};
	ld.global.f32 	%f440, [%rd259+768];
	fma.rn.f32 	%f4461, %f440, %f3476, 0f00000000;
	ld.global.f32 	%f441, [%rd259+772];
	fma.rn.f32 	%f4462, %f441, %f3477, %f4461;
	ld.global.f32 	%f442, [%rd259+776];
	fma.rn.f32 	%f4463, %f442, %f3478, %f4462;
	ld.global.f32 	%f443, [%rd259+780];
	fma.rn.f32 	%f4464, %f443, %f3479, %f4463;
	ld.global.f32 	%f444, [%rd259+784];
	fma.rn.f32 	%f4465, %f444, %f3480, %f4464;
	ld.global.f32 	%f445, [%rd259+788];
	fma.rn.f32 	%f4466, %f445, %f3481, %f4465;
	ld.global.f32 	%f446, [%rd259+792];
	fma.rn.f32 	%f4467, %f446, %f3482, %f4466;
	ld.global.f32 	%f447, [%rd259+796];
	fma.rn.f32 	%f4468, %f447, %f3483, %f4467;
	ld.global.f32 	%f448, [%rd259+800];
	fma.rn.f32 	%f4469, %f448, %f3484, %f4468;
	ld.global.f32 	%f449, [%rd259+804];
	fma.rn.f32 	%f4470, %f449, %f3485, %f4469;
	ld.global.f32 	%f450, [%rd259+808];
	fma.rn.f32 	%f4471, %f450, %f3486, %f4470;
	ld.global.f32 	%f451, [%rd259+812];
	fma.rn.f32 	%f4472, %f451, %f3487, %f4471;
	ld.global.f32 	%f452, [%rd259+816];
	fma.rn.f32 	%f4473, %f452, %f3488, %f4472;
	ld.global.f32 	%f453, [%rd259+820];
	fma.rn.f32 	%f4474, %f453, %f3489, %f4473;
	ld.global.f32 	%f454, [%rd259+824];
	fma.rn.f32 	%f4475, %f454, %f3490, %f4474;
	ld.global.f32 	%f455, [%rd259+828];
	fma.rn.f32 	%f456, %f455, %f3491, %f4475;
	ld.global.f32 	%f457, [%rd259+832];
	fma.rn.f32 	%f4476, %f457, %f3476, 0f00000000;
	ld.global.f32 	%f458, [%rd259+836];
	fma.rn.f32 	%f4477, %f458, %f3477, %f4476;
	ld.global.f32 	%f459, [%rd259+840];
	fma.rn.f32 	%f4478, %f459, %f3478, %f4477;
	ld.global.f32 	%f460, [%rd259+844];
	fma.rn.f32 	%f4479, %f460, %f3479, %f4478;
	ld.global.f32 	%f461, [%rd259+848];
	fma.rn.f32 	%f4480, %f461, %f3480, %f4479;
	ld.global.f32 	%f462, [%rd259+852];
	fma.rn.f32 	%f4481, %f462, %f3481, %f4480;
	ld.global.f32 	%f463, [%rd259+856];
	fma.rn.f32 	%f4482, %f463, %f3482, %f4481;
	ld.global.f32 	%f464, [%rd259+860];
	fma.rn.f32 	%f4483, %f464, %f3483, %f4482;
	ld.global.f32 	%f465, [%rd259+864];
	fma.rn.f32 	%f4484, %f465, %f3484, %f4483;
	ld.global.f32 	%f466, [%rd259+868];
	fma.rn.f32 	%f4485, %f466, %f3485, %f4484;
	ld.global.f32 	%f467, [%rd259+872];
	fma.rn.f32 	%f4486, %f467, %f3486, %f4485;
	ld.global.f32 	%f468, [%rd259+876];
	fma.rn.f32 	%f4487, %f468, %f3487, %f4486;
	ld.global.f32 	%f469, [%rd259+880];
	fma.rn.f32 	%f4488, %f469, %f3488, %f4487;
	ld.global.f32 	%f470, [%rd259+884];
	fma.rn.f32 	%f4489, %f470, %f3489, %f4488;
	ld.global.f32 	%f471, [%rd259+888];
	fma.rn.f32 	%f4490, %f471, %f3490, %f4489;
	ld.global.f32 	%f472, [%rd259+892];
	fma.rn.f32 	%f473, %f472, %f3491, %f4490;
	ld.global.f32 	%f474, [%rd259+896];
	fma.rn.f32 	%f4491, %f474, %f3476, 0f00000000;
	ld.global.f32 	%f475, [%rd259+900];
	fma.rn.f32 	%f4492, %f475, %f3477, %f4491;
	ld.global.f32 	%f476, [%rd259+904];
	fma.rn.f32 	%f4493, %f476, %f3478, %f4492;
	ld.global.f32 	%f477, [%rd259+908];
	fma.rn.f32 	%f4494, %f477, %f3479, %f4493;
	ld.global.f32 	%f478, [%rd259+912];
	fma.rn.f32 	%f4495, %f478, %f3480, %f4494;
	ld.global.f32 	%f479, [%rd259+916];
	fma.rn.f32 	%f4496, %f479, %f3481, %f4495;
	ld.global.f32 	%f480, [%rd259+920];
	fma.rn.f32 	%f4497, %f480, %f3482, %f4496;
	ld.global.f32 	%f481, [%rd259+924];
	fma.rn.f32 	%f4498, %f481, %f3483, %f4497;
	ld.global.f32 	%f482, [%rd259+928];
	fma.rn.f32 	%f4499, %f482, %f3484, %f4498;
	ld.global.f32 	%f483, [%rd259+932];
	fma.rn.f32 	%f4500, %f483, %f3485, %f4499;
	ld.global.f32 	%f484, [%rd259+936];
	fma.rn.f32 	%f4501, %f484, %f3486, %f4500;
	ld.global.f32 	%f485, [%rd259+940];
	fma.rn.f32 	%f4502, %f485, %f3487, %f4501;
	ld.global.f32 	%f486, [%rd259+944];
	fma.rn.f32 	%f4503, %f486, %f3488, %f4502;
	ld.global.f32 	%f487, [%rd259+948];
	fma.rn.f32 	%f4504, %f487, %f3489, %f4503;
	ld.global.f32 	%f488, [%rd259+952];
	fma.rn.f32 	%f4505, %f488, %f3490, %f4504;
	ld.global.f32 	%f489, [%rd259+956];
	fma.rn.f32 	%f490, %f489, %f3491, %f4505;
	ld.global.f32 	%f491, [%rd259+960];
	fma.rn.f32 	%f4506, %f491, %f3476, 0f00000000;
	ld.global.f32 	%f492, [%rd259+964];
	fma.rn.f32 	%f4507, %f492, %f3477, %f4506;
	ld.global.f32 	%f493, [%rd259+968];
	fma.rn.f32 	%f4508, %f493, %f3478, %f4507;
	ld.global.f32 	%f494, [%rd259+972];
	fma.rn.f32 	%f4509, %f494, %f3479, %f4508;
	ld.global.f32 	%f495, [%rd259+976];
	fma.rn.f32 	%f4510, %f495, %f3480, %f4509;
	ld.global.f32 	%f496, [%rd259+980];
	fma.rn.f32 	%f4511, %f496, %f3481, %f4510;
	ld.global.f32 	%f497, [%rd259+984];
	fma.rn.f32 	%f4512, %f497, %f3482, %f4511;
	ld.global.f32 	%f498, [%rd259+988];
	fma.rn.f32 	%f4513, %f498, %f3483, %f4512;
	ld.global.f32 	%f499, [%rd259+992];
	fma.rn.f32 	%f4514, %f499, %f3484, %f4513;
	ld.global.f32 	%f500, [%rd259+996];
	fma.rn.f32 	%f4515, %f500, %f3485, %f4514;
	ld.global.f32 	%f501, [%rd259+1000];
	fma.rn.f32 	%f4516, %f501, %f3486, %f4515;
	ld.global.f32 	%f502, [%rd259+1004];
	fma.rn.f32 	%f4517, %f502, %f3487, %f4516;
	ld.global.f32 	%f503, [%rd259+1008];
	fma.rn.f32 	%f4518, %f503, %f3488, %f4517;
	ld.global.f32 	%f504, [%rd259+1012];
	fma.rn.f32 	%f4519, %f504, %f3489, %f4518;
	ld.global.f32 	%f505, [%rd259+1016];
	fma.rn.f32 	%f4520, %f505, %f3490, %f4519;
	ld.global.f32 	%f506, [%rd259+1020];
	fma.rn.f32 	%f507, %f506, %f3491, %f4520;
	st.local.v4.f32 	[%rd8+48], {%f456, %f473, %f490, %f507};
	fma.rn.f32 	%f4521, %f3523, %f4035, 0f00000000;
	fma.rn.f32 	%f4522, %f3555, %f4067, %f4521;
	fma.rn.f32 	%f4523, %f3587, %f14, %f4522;
	fma.rn.f32 	%f4524, %f3619, %f31, %f4523;
	mul.f32 	%f4525, %f4524, 0f3F000000;
	sub.f32 	%f4526, %f4525, %f4525;
	fma.rn.f32 	%f4527, %f4526, 0f3BBB989D, 0f3F000000;
	cvt.sat.f32.f32 	%f4528, %f4527;
	mov.f32 	%f4529, 0f4B400001;
	mov.f32 	%f4530, 0f437C0000;
	fma.rm.f32 	%f4531, %f4528, %f4530, %f4529;
	add.f32 	%f4532, %f4531, 0fCB40007F;
	neg.f32 	%f4533, %f4532;
	fma.rn.f32 	%f4534, %f4526, 0f3FB8AA3B, %f4533;
	fma.rn.f32 	%f4535, %f4526, 0f32A57060, %f4534;
	mov.b32 	%r323, %f4531;
	shl.b32 	%r324, %r323, 23;
	mov.b32 	%f4536, %r324;
	ex2.approx.ftz.f32 	%f4537, %f4535;
	mul.f32 	%f4538, %f4537, %f4536;
	add.f32 	%f4539, %f4538, 0f00000000;
	rcp.rn.f32 	%f4540, %f4539;
	mul.f32 	%f4541, %f4540, %f4538;
	fma.rn.f32 	%f4542, %f4541, %f252, 0f00000000;
	fma.rn.f32 	%f4543, %f4541, %f269, 0f00000000;
	fma.rn.f32 	%f4544, %f4541, %f286, 0f00000000;
	fma.rn.f32 	%f4545, %f4541, %f303, 0f00000000;
	st.local.v4.f32 	[%rd4], {%f4542, %f4543, %f4544, %f4545};
	fma.rn.f32 	%f4546, %f3651, %f48, 0f00000000;
	fma.rn.f32 	%f4547, %f3683, %f65, %f4546;
	fma.rn.f32 	%f4548, %f3715, %f82, %f4547;
	fma.rn.f32 	%f4549, %f3747, %f99, %f4548;
	mul.f32 	%f4550, %f4549, 0f3F000000;
	sub.f32 	%f4551, %f4550, %f4550;
	fma.rn.f32 	%f4552, %f4551, 0f3BBB989D, 0f3F000000;
	cvt.sat.f32.f32 	%f4553, %f4552;
	fma.rm.f32 	%f4554, %f4553, %f4530, %f4529;
	add.f32 	%f4555, %f4554, 0fCB40007F;
	neg.f32 	%f4556, %f4555;
	fma.rn.f32 	%f4557, %f4551, 0f3FB8AA3B, %f4556;
	fma.rn.f32 	%f4558, %f4551, 0f32A57060, %f4557;
	mov.b32 	%r325, %f4554;
	shl.b32 	%r326, %r325, 23;
	mov.b32 	%f4559, %r326;
	ex2.approx.ftz.f32 	%f4560, %f4558;
	mul.f32 	%f4561, %f4560, %f4559;
	add.f32 	%f4562, %f4561, 0f00000000;
	rcp.rn.f32 	%f4563, %f4562;
	mul.f32 	%f4564, %f4563, %f4561;
	fma.rn.f32 	%f4565, %f4564, %f320, 0f00000000;
	fma.rn.f32 	%f4566, %f4564, %f337, 0f00000000;
	fma.rn.f32 	%f4567, %f4564, %f354, 0f00000000;
	fma.rn.f32 	%f4568, %f4564, %f371, 0f00000000;
	st.local.v4.f32 	[%rd4+16], {%f4565, %f4566, %f4567, %f4568};
	fma.rn.f32 	%f4569, %f3779, %f116, 0f00000000;
	fma.rn.f32 	%f4570, %f3811, %f133, %f4569;
	fma.rn.f32 	%f4571, %f3843, %f150, %f4570;
	fma.rn.f32 	%f4572, %f3875, %f167, %f4571;
	mul.f32 	%f4573, %f4572, 0f3F000000;
	sub.f32 	%f4574, %f4573, %f4573;
	fma.rn.f32 	%f4575, %f4574, 0f3BBB989D, 0f3F000000;
	cvt.sat.f32.f32 	%f4576, %f4575;
	fma.rm.f32 	%f4577, %f4576, %f4530, %f4529;
	add.f32 	%f4578, %f4577, 0fCB40007F;
	neg.f32 	%f4579, %f4578;
	fma.rn.f32 	%f4580, %f4574, 0f3FB8AA3B, %f4579;
	fma.rn.f32 	%f4581, %f4574, 0f32A57060, %f4580;
	mov.b32 	%r327, %f4577;
	shl.b32 	%r328, %r327, 23;
	mov.b32 	%f4582, %r328;
	ex2.approx.ftz.f32 	%f4583, %f4581;
	mul.f32 	%f4584, %f4583, %f4582;
	add.f32 	%f4585, %f4584, 0f00000000;
	rcp.rn.f32 	%f4586, %f4585;
	mul.f32 	%f4587, %f4586, %f4584;
	fma.rn.f32 	%f4588, %f4587, %f388, 0f00000000;
	fma.rn.f32 	%f4589, %f4587, %f405, 0f00000000;
	fma.rn.f32 	%f4590, %f4587, %f422, 0f00000000;
	fma.rn.f32 	%f4591, %f4587, %f439, 0f00000000;
	st.local.v4.f32 	[%rd4+32], {%f4588, %f4589, %f4590, %f4591};
	fma.rn.f32 	%f4592, %f3907, %f184, 0f00000000;
	fma.rn.f32 	%f4593, %f3939, %f201, %f4592;
	fma.rn.f32 	%f4594, %f3971, %f218, %f4593;
	fma.rn.f32 	%f4595, %f4003, %f235, %f4594;
	mul.f32 	%f4596, %f4595, 0f3F000000;
	sub.f32 	%f4597, %f4596, %f4596;
	fma.rn.f32 	%f4598, %f4597, 0f3BBB989D, 0f3F000000;
	cvt.sat.f32.f32 	%f4599, %f4598;
	fma.rm.f32 	%f4600, %f4599, %f4530, %f4529;
	add.f32 	%f4601, %f4600, 0fCB40007F;
	neg.f32 	%f4602, %f4601;
	fma.rn.f32 	%f4603, %f4597, 0f3FB8AA3B, %f4602;
	fma.rn.f32 	%f4604, %f4597, 0f32A57060, %f4603;
	mov.b32 	%r329, %f4600;
	shl.b32 	%r330, %r329, 23;
	mov.b32 	%f4605, %r330;
	ex2.approx.ftz.f32 	%f4606, %f4604;
	mul.f32 	%f4607, %f4606, %f4605;
	add.f32 	%f4608, %f4607, 0f00000000;
	rcp.rn.f32 	%f4609, %f4608;
	mul.f32 	%f4610, %f4609, %f4607;
	fma.rn.f32 	%f4611, %f4610, %f456, 0f00000000;
	fma.rn.f32 	%f4612, %f4610, %f473, 0f00000000;
	fma.rn.f32 	%f4613, %f4610, %f490, 0f00000000;
	fma.rn.f32 	%f4614, %f4610, %f507, 0f00000000;
	st.local.v4.f32 	[%rd4+48], {%f4611, %f4612, %f4613, %f4614};
	ld.global.f32 	%f508, [%rd261];
	fma.rn.f32 	%f4615, %f508, %f4542, 0f00000000;
	ld.global.f32 	%f509, [%rd261+4];
	fma.rn.f32 	%f4616, %f509, %f4543, %f4615;
	ld.global.f32 	%f510, [%rd261+8];
	fma.rn.f32 	%f4617, %f510, %f4544, %f4616;
	ld.global.f32 	%f511, [%rd261+12];
	fma.rn.f32 	%f4618, %f511, %f4545, %f4617;
	ld.global.f32 	%f512, [%rd261+16];
	fma.rn.f32 	%f4619, %f512, %f4565, %f4618;
	ld.global.f32 	%f513, [%rd261+20];
	fma.rn.f32 	%f4620, %f513, %f4566, %f4619;
	ld.global.f32 	%f514, [%rd261+24];
	fma.rn.f32 	%f4621, %f514, %f4567, %f4620;
	ld.global.f32 	%f515, [%rd261+28];
	fma.rn.f32 	%f4622, %f515, %f4568, %f4621;
	ld.global.f32 	%f516, [%rd261+32];
	fma.rn.f32 	%f4623, %f516, %f4588, %f4622;
	ld.global.f32 	%f517, [%rd261+36];
	fma.rn.f32 	%f4624, %f517, %f4589, %f4623;
	ld.global.f32 	%f518, [%rd261+40];
	fma.rn.f32 	%f4625, %f518, %f4590, %f4624;
	ld.global.f32 	%f519, [%rd261+44];
	fma.rn.f32 	%f4626, %f519, %f4591, %f4625;
	ld.global.f32 	%f520, [%rd261+48];
	fma.rn.f32 	%f4627, %f520, %f4611, %f4626;
	ld.global.f32 	%f521, [%rd261+52];
	fma.rn.f32 	%f4628, %f521, %f4612, %f4627;
	ld.global.f32 	%f522, [%rd261+56];
	fma.rn.f32 	%f4629, %f522, %f4613, %f4628;
	ld.global.f32 	%f523, [%rd261+60];
	fma.rn.f32 	%f4630, %f523, %f4614, %f4629;
	ld.global.f32 	%f524, [%rd261+64];
	fma.rn.f32 	%f4631, %f524, %f4542, 0f00000000;
	ld.global.f32 	%f525, [%rd261+68];
	fma.rn.f32 	%f4632, %f525, %f4543, %f4631;
	ld.global.f32 	%f526, [%rd261+72];
	fma.rn.f32 	%f4633, %f526, %f4544, %f4632;
	ld.global.f32 	%f527, [%rd261+76];
	fma.rn.f32 	%f4634, %f527, %f4545, %f4633;
	ld.global.f32 	%f528, [%rd261+80];
	fma.rn.f32 	%f4635, %f528, %f4565, %f4634;
	ld.global.f32 	%f529, [%rd261+84];
	fma.rn.f32 	%f4636, %f529, %f4566, %f4635;
	ld.global.f32 	%f530, [%rd261+88];
	fma.rn.f32 	%f4637, %f530, %f4567, %f4636;
	ld.global.f32 	%f531, [%rd261+92];
	fma.rn.f32 	%f4638, %f531, %f4568, %f4637;
	ld.global.f32 	%f532, [%rd261+96];
	fma.rn.f32 	%f4639, %f532, %f4588, %f4638;
	ld.global.f32 	%f533, [%rd261+100];
	fma.rn.f32 	%f4640, %f533, %f4589, %f4639;
	ld.global.f32 	%f534, [%rd261+104];
	fma.rn.f32 	%f4641, %f534, %f4590, %f4640;
	ld.global.f32 	%f535, [%rd261+108];
	fma.rn.f32 	%f4642, %f535, %f4591, %f4641;
	ld.global.f32 	%f536, [%rd261+112];
	fma.rn.f32 	%f4643, %f536, %f4611, %f4642;
	ld.global.f32 	%f537, [%rd261+116];
	fma.rn.f32 	%f4644, %f537, %f4612, %f4643;
	ld.global.f32 	%f538, [%rd261+120];
	fma.rn.f32 	%f4645, %f538, %f4613, %f4644;
	ld.global.f32 	%f539, [%rd261+124];
	fma.rn.f32 	%f4646, %f539, %f4614, %f4645;
	ld.global.f32 	%f540, [%rd261+128];
	fma.rn.f32 	%f4647, %f540, %f4542, 0f00000000;
	ld.global.f32 	%f541, [%rd261+132];
	fma.rn.f32 	%f4648, %f541, %f4543, %f4647;
	ld.global.f32 	%f542, [%rd261+136];
	fma.rn.f32 	%f4649, %f542, %f4544, %f4648;
	ld.global.f32 	%f543, [%rd261+140];
	fma.rn.f32 	%f4650, %f543, %f4545, %f4649;
	ld.global.f32 	%f544, [%rd261+144];
	fma.rn.f32 	%f4651, %f544, %f4565, %f4650;
	ld.global.f32 	%f545, [%rd261+148];
	fma.rn.f32 	%f4652, %f545, %f4566, %f4651;
	ld.global.f32 	%f546, [%rd261+152];
	fma.rn.f32 	%f4653, %f546, %f4567, %f4652;
	ld.global.f32 	%f547, [%rd261+156];
	fma.rn.f32 	%f4654, %f547, %f4568, %f4653;
	ld.global.f32 	%f548, [%rd261+160];
	fma.rn.f32 	%f4655, %f548, %f4588, %f4654;
	ld.global.f32 	%f549, [%rd261+164];
	fma.rn.f32 	%f4656, %f549, %f4589, %f4655;
	ld.global.f32 	%f550, [%rd261+168];
	fma.rn.f32 	%f4657, %f550, %f4590, %f4656;
	ld.global.f32 	%f551, [%rd261+172];
	fma.rn.f32 	%f4658, %f551, %f4591, %f4657;
	ld.global.f32 	%f552, [%rd261+176];
	fma.rn.f32 	%f4659, %f552, %f4611, %f4658;
	ld.global.f32 	%f553, [%rd261+180];
	fma.rn.f32 	%f4660, %f553, %f4612, %f4659;
	ld.global.f32 	%f554, [%rd261+184];
	fma.rn.f32 	%f4661, %f554, %f4613, %f4660;
	ld.global.f32 	%f555, [%rd261+188];
	fma.rn.f32 	%f4662, %f555, %f4614, %f4661;
	ld.global.f32 	%f556, [%rd261+192];
	fma.rn.f32 	%f4663, %f556, %f4542, 0f00000000;
	ld.global.f32 	%f557, [%rd261+196];
	fma.rn.f32 	%f4664, %f557, %f4543, %f4663;
	ld.global.f32 	%f558, [%rd261+200];
	fma.rn.f32 	%f4665, %f558, %f4544, %f4664;
	ld.global.f32 	%f559, [%rd261+204];
	fma.rn.f32 	%f4666, %f559, %f4545, %f4665;
	ld.global.f32 	%f560, [%rd261+208];
	fma.rn.f32 	%f4667, %f560, %f4565, %f4666;
	ld.global.f32 	%f561, [%rd261+212];
	fma.rn.f32 	%f4668, %f561, %f4566, %f4667;
	ld.global.f32 	%f562, [%rd261+216];
	fma.rn.f32 	%f4669, %f562, %f4567, %f4668;
	ld.global.f32 	%f563, [%rd261+220];
	fma.rn.f32 	%f4670, %f563, %f4568, %f4669;
	ld.global.f32 	%f564, [%rd261+224];
	fma.rn.f32 	%f4671, %f564, %f4588, %f4670;
	ld.global.f32 	%f565, [%rd261+228];
	fma.rn.f32 	%f4672, %f565, %f4589, %f4671;
	ld.global.f32 	%f566, [%rd261+232];
	fma.rn.f32 	%f4673, %f566, %f4590, %f4672;
	ld.global.f32 	%f567, [%rd261+236];
	fma.rn.f32 	%f4674, %f567, %f4591, %f4673;
	ld.global.f32 	%f568, [%rd261+240];
	fma.rn.f32 	%f4675, %f568, %f4611, %f4674;
	ld.global.f32 	%f569, [%rd261+244];
	fma.rn.f32 	%f4676, %f569, %f4612, %f4675;
	ld.global.f32 	%f570, [%rd261+248];
	fma.rn.f32 	%f4677, %f570, %f4613, %f4676;
	ld.global.f32 	%f571, [%rd261+252];
	fma.rn.f32 	%f4678, %f571, %f4614, %f4677;
	ld.global.f32 	%f572, [%rd261+256];
	fma.rn.f32 	%f4679, %f572, %f4542, 0f00000000;
	ld.global.f32 	%f573, [%rd261+260];
	fma.rn.f32 	%f4680, %f573, %f4543, %f4679;
	ld.global.f32 	%f574, [%rd261+264];
	fma.rn.f32 	%f4681, %f574, %f4544, %f4680;
	ld.global.f32 	%f575, [%rd261+268];
	fma.rn.f32 	%f4682, %f575, %f4545, %f4681;
	ld.global.f32 	%f576, [%rd261+272];
	fma.rn.f32 	%f4683, %f576, %f4565, %f4682;
	ld.global.f32 	%f577, [%rd261+276];
	fma.rn.f32 	%f4684, %f577, %f4566, %f4683;
	ld.global.f32 	%f578, [%rd261+280];
	fma.rn.f32 	%f4685, %f578, %f4567, %f4684;
	ld.global.f32 	%f579, [%rd261+284];
	fma.rn.f32 	%f4686, %f579, %f4568, %f4685;
	ld.global.f32 	%f580, [%rd261+288];
	fma.rn.f32 	%f4687, %f580, %f4588, %f4686;
	ld.global.f32 	%f581, [%rd261+292];
	fma.rn.f32 	%f4688, %f581, %f4589, %f4687;
	ld.global.f32 	%f582, [%rd261+296];
	fma.rn.f32 	%f4689, %f582, %f4590, %f4688;
	ld.global.f32 	%f583, [%rd261+300];
	fma.rn.f32 	%f4690, %f583, %f4591, %f4689;
	ld.global.f32 	%f584, [%rd261+304];
	fma.rn.f32 	%f4691, %f584, %f4611, %f4690;
	ld.global.f32 	%f585, [%rd261+308];
	fma.rn.f32 	%f4692, %f585, %f4612, %f4691;
	ld.global.f32 	%f586, [%rd261+312];
	fma.rn.f32 	%f4693, %f586, %f4613, %f4692;
	ld.global.f32 	%f587, [%rd261+316];
	fma.rn.f32 	%f4694, %f587, %f4614, %f4693;
	ld.global.f32 	%f588, [%rd261+320];
	fma.rn.f32 	%f4695, %f588, %f4542, 0f00000000;
	ld.global.f32 	%f589, [%rd261+324];
	fma.rn.f32 	%f4696, %f589, %f4543, %f4695;
	ld.global.f32 	%f590, [%rd261+328];
	fma.rn.f32 	%f4697, %f590, %f4544, %f4696;
	ld.global.f32 	%f591, [%rd261+332];
	fma.rn.f32 	%f4698, %f591, %f4545, %f4697;
	ld.global.f32 	%f592, [%rd261+336];
	fma.rn.f32 	%f4699, %f592, %f4565, %f4698;
	ld.global.f32 	%f593, [%rd261+340];
	fma.rn.f32 	%f4700, %f593, %f4566, %f4699;
	ld.global.f32 	%f594, [%rd261+344];
	fma.rn.f32 	%f4701, %f594, %f4567, %f4700;
	ld.global.f32 	%f595, [%rd261+348];
	fma.rn.f32 	%f4702, %f595, %f4568, %f4701;
	ld.global.f32 	%f596, [%rd261+352];
	fma.rn.f32 	%f4703, %f596, %f4588, %f4702;
	ld.global.f32 	%f597, [%rd261+356];
	fma.rn.f32 	%f4704, %f597, %f4589, %f4703;
	ld.global.f32 	%f598, [%rd261+360];
	fma.rn.f32 	%f4705, %f598, %f4590, %f4704;
	ld.global.f32 	%f599, [%rd261+364];
	fma.rn.f32 	%f4706, %f599, %f4591, %f4705;
	ld.global.f32 	%f600, [%rd261+368];
	fma.rn.f32 	%f4707, %f600, %f4611, %f4706;
	ld.global.f32 	%f601, [%rd261+372];
	fma.rn.f32 	%f4708, %f601, %f4612, %f4707;
	ld.global.f32 	%f602, [%rd261+376];
	fma.rn.f32 	%f4709, %f602, %f4613, %f4708;
	ld.global.f32 	%f603, [%rd261+380];
	fma.rn.f32 	%f4710, %f603, %f4614, %f4709;
	ld.global.f32 	%f604, [%rd261+384];
	fma.rn.f32 	%f4711, %f604, %f4542, 0f00000000;
	ld.global.f32 	%f605, [%rd261+388];
	fma.rn.f32 	%f4712, %f605, %f4543, %f4711;
	ld.global.f32 	%f606, [%rd261+392];
	fma.rn.f32 	%f4713, %f606, %f4544, %f4712;
	ld.global.f32 	%f607, [%rd261+396];
	fma.rn.f32 	%f4714, %f607, %f4545, %f4713;
	ld.global.f32 	%f608, [%rd261+400];
	fma.rn.f32 	%f4715, %f608, %f4565, %f4714;
	ld.global.f32 	%f609, [%rd261+404];
	fma.rn.f32 	%f4716, %f609, %f4566, %f4715;
	ld.global.f32 	%f610, [%rd261+408];
	fma.rn.f32 	%f4717, %f610, %f4567, %f4716;
	ld.global.f32 	%f611, [%rd261+412];
	fma.rn.f32 	%f4718, %f611, %f4568, %f4717;
	ld.global.f32 	%f612, [%rd261+416];
	fma.rn.f32 	%f4719, %f612, %f4588, %f4718;
	ld.global.f32 	%f613, [%rd261+420];
	fma.rn.f32 	%f4720, %f613, %f4589, %f4719;
	ld.global.f32 	%f614, [%rd261+424];
	fma.rn.f32 	%f4721, %f614, %f4590, %f4720;
	ld.global.f32 	%f615, [%rd261+428];
	fma.rn.f32 	%f4722, %f615, %f4591, %f4721;
	ld.global.f32 	%f616, [%rd261+432];
	fma.rn.f32 	%f4723, %f616, %f4611, %f4722;
	ld.global.f32 	%f617, [%rd261+436];
	fma.rn.f32 	%f4724, %f617, %f4612, %f4723;
	ld.global.f32 	%f618, [%rd261+440];
	fma.rn.f32 	%f4725, %f618, %f4613, %f4724;
	ld.global.f32 	%f619, [%rd261+444];
	fma.rn.f32 	%f4726, %f619, %f4614, %f4725;
	ld.global.f32 	%f620, [%rd261+448];
	fma.rn.f32 	%f4727, %f620, %f4542, 0f00000000;
	ld.global.f32 	%f621, [%rd261+452];
	fma.rn.f32 	%f4728, %f621, %f4543, %f4727;
	ld.global.f32 	%f622, [%rd261+456];
	fma.rn.f32 	%f4729, %f622, %f4544, %f4728;
	ld.global.f32 	%f623, [%rd261+460];
	fma.rn.f32 	%f4730, %f623, %f4545, %f4729;
	ld.global.f32 	%f624, [%rd261+464];
	fma.rn.f32 	%f4731, %f624, %f4565, %f4730;
	ld.global.f32 	%f625, [%rd261+468];
	fma.rn.f32 	%f4732, %f625, %f4566, %f4731;
	ld.global.f32 	%f626, [%rd261+472];
	fma.rn.f32 	%f4733, %f626, %f4567, %f4732;
	ld.global.f32 	%f627, [%rd261+476];
	fma.rn.f32 	%f4734, %f627, %f4568, %f4733;
	ld.global.f32 	%f628, [%rd261+480];
	fma.rn.f32 	%f4735, %f628, %f4588, %f4734;
	ld.global.f32 	%f629, [%rd261+484];
	fma.rn.f32 	%f4736, %f629, %f4589, %f4735;
	ld.global.f32 	%f630, [%rd261+488];
	fma.rn.f32 	%f4737, %f630, %f4590, %f4736;
	ld.global.f32 	%f631, [%rd261+492];
	fma.rn.f32 	%f4738, %f631, %f4591, %f4737;
	ld.global.f32 	%f632, [%rd261+496];
	fma.rn.f32 	%f4739, %f632, %f4611, %f4738;
	ld.global.f32 	%f633, [%rd261+500];
	fma.rn.f32 	%f4740, %f633, %f4612, %f4739;
	ld.global.f32 	%f634, [%rd261+504];
	fma.rn.f32 	%f4741, %f634, %f4613, %f4740;
	ld.global.f32 	%f635, [%rd261+508];
	fma.rn.f32 	%f4742, %f635, %f4614, %f4741;
	ld.global.f32 	%f636, [%rd261+512];
	fma.rn.f32 	%f4743, %f636, %f4542, 0f00000000;
	ld.global.f32 	%f637, [%rd261+516];
	fma.rn.f32 	%f4744, %f637, %f4543, %f4743;
	ld.global.f32 	%f638, [%rd261+520];
	fma.rn.f32 	%f4745, %f638, %f4544, %f4744;
	ld.global.f32 	%f639, [%rd261+524];
	fma.rn.f32 	%f4746, %f639, %f4545, %f4745;
	ld.global.f32 	%f640, [%rd261+528];
	fma.rn.f32 	%f4747, %f640, %f4565, %f4746;
	ld.global.f32 	%f641, [%rd261+532];
	fma.rn.f32 	%f4748, %f641, %f4566, %f4747;
	ld.global.f32 	%f642, [%rd261+536];
	fma.rn.f32 	%f4749, %f642, %f4567, %f4748;
	ld.global.f32 	%f643, [%rd261+540];
	fma.rn.f32 	%f4750, %f643, %f4568, %f4749;
	ld.global.f32 	%f644, [%rd261+544];
	fma.rn.f32 	%f4751, %f644, %f4588, %f4750;
	ld.global.f32 	%f645, [%rd261+548];
	fma.rn.f32 	%f4752, %f645, %f4589, %f4751;
	ld.global.f32 	%f646, [%rd261+552];
	fma.rn.f32 	%f4753, %f646, %f4590, %f4752;
	ld.global.f32 	%f647, [%rd261+556];
	fma.rn.f32 	%f4754, %f647, %f4591, %f4753;
	ld.global.f32 	%f648, [%rd261+560];
	fma.rn.f32 	%f4755, %f648, %f4611, %f4754;
	ld.global.f32 	%f649, [%rd261+564];
	fma.rn.f32 	%f4756, %f649, %f4612, %f4755;
	ld.global.f32 	%f650, [%rd261+568];
	fma.rn.f32 	%f4757, %f650, %f4613, %f4756;
	ld.global.f32 	%f651, [%rd261+572];
	fma.rn.f32 	%f4758, %f651, %f4614, %f4757;
	ld.global.f32 	%f652, [%rd261+576];
	fma.rn.f32 	%f4759, %f652, %f4542, 0f00000000;
	ld.global.f32 	%f653, [%rd261+580];
	fma.rn.f32 	%f4760, %f653, %f4543, %f4759;
	ld.global.f32 	%f654, [%rd261+584];
	fma.rn.f32 	%f4761, %f654, %f4544, %f4760;
	ld.global.f32 	%f655, [%rd261+588];
	fma.rn.f32 	%f4762, %f655, %f4545, %f4761;
	ld.global.f32 	%f656, [%rd261+592];
	fma.rn.f32 	%f4763, %f656, %f4565, %f4762;
	ld.global.f32 	%f657, [%rd261+596];
	fma.rn.f32 	%f4764, %f657, %f4566, %f4763;
	ld.global.f32 	%f658, [%rd261+600];
	fma.rn.f32 	%f4765, %f658, %f4567, %f4764;
	ld.global.f32 	%f659, [%rd261+604];
	fma.rn.f32 	%f4766, %f659, %f4568, %f4765;
	ld.global.f32 	%f660, [%rd261+608];
	fma.rn.f32 	%f4767, %f660, %f4588, %f4766;
	ld.global.f32 	%f661, [%rd261+612];
	fma.rn.f32 	%f4768, %f661, %f4589, %f4767;
	ld.global.f32 	%f662, [%rd261+616];
	fma.rn.f32 	%f4769, %f662, %f4590, %f4768;
	ld.global.f32 	%f663, [%rd261+620];
	fma.rn.f32 	%f4770, %f663, %f4591, %f4769;
	ld.global.f32 	%f664, [%rd261+624];
	fma.rn.f32 	%f4771, %f664, %f4611, %f4770;
	ld.global.f32 	%f665, [%rd261+628];
	fma.rn.f32 	%f4772, %f665, %f4612, %f4771;
	ld.global.f32 	%f666, [%rd261+632];
	fma.rn.f32 	%f4773, %f666, %f4613, %f4772;
	ld.global.f32 	%f667, [%rd261+636];
	fma.rn.f32 	%f4774, %f667, %f4614, %f4773;
	ld.global.f32 	%f668, [%rd261+640];
	fma.rn.f32 	%f4775, %f668, %f4542, 0f00000000;
	ld.global.f32 	%f669, [%rd261+644];
	fma.rn.f32 	%f4776, %f669, %f4543, %f4775;
	ld.global.f32 	%f670, [%rd261+648];
	fma.rn.f32 	%f4777, %f670, %f4544, %f4776;
	ld.global.f32 	%f671, [%rd261+652];
	fma.rn.f32 	%f4778, %f671, %f4545, %f4777;
	ld.global.f32 	%f672, [%rd261+656];
	fma.rn.f32 	%f4779, %f672, %f4565, %f4778;
	ld.global.f32 	%f673, [%rd261+660];
	fma.rn.f32 	%f4780, %f673, %f4566, %f4779;
	ld.global.f32 	%f674, [%rd261+664];
	fma.rn.f32 	%f4781, %f674, %f4567, %f4780;
	ld.global.f32 	%f675, [%rd261+668];
	fma.rn.f32 	%f4782, %f675, %f4568, %f4781;
	ld.global.f32 	%f676, [%rd261+672];
	fma.rn.f32 	%f4783, %f676, %f4588, %f4782;
	ld.global.f32 	%f677, [%rd261+676];
	fma.rn.f32 	%f4784, %f677, %f4589, %f4783;
	ld.global.f32 	%f678, [%rd261+680];
	fma.rn.f32 	%f4785, %f678, %f4590, %f4784;
	ld.global.f32 	%f679, [%rd261+684];
	fma.rn.f32 	%f4786, %f679, %f4591, %f4785;
	ld.global.f32 	%f680, [%rd261+688];
	fma.rn.f32 	%f4787, %f680, %f4611, %f4786;
	ld.global.f32 	%f681, [%rd261+692];
	fma.rn.f32 	%f4788, %f681, %f4612, %f4787;
	ld.global.f32 	%f682, [%rd261+696];
	fma.rn.f32 	%f4789, %f682, %f4613, %f4788;
	ld.global.f32 	%f683, [%rd261+700];
	fma.rn.f32 	%f4790, %f683, %f4614, %f4789;
	ld.global.f32 	%f684, [%rd261+704];
	fma.rn.f32 	%f4791, %f684, %f4542, 0f00000000;
	ld.global.f32 	%f685, [%rd261+708];
	fma.rn.f32 	%f4792, %f685, %f4543, %f4791;
	ld.global.f32 	%f686, [%rd261+712];
	fma.rn.f32 	%f4793, %f686, %f4544, %f4792;
	ld.global.f32 	%f687, [%rd261+716];
	fma.rn.f32 	%f4794, %f687, %f4545, %f4793;
	ld.global.f32 	%f688, [%rd261+720];
	fma.rn.f32 	%f4795, %f688, %f4565, %f4794;
	ld.global.f32 	%f689, [%rd261+724];
	fma.rn.f32 	%f4796, %f689, %f4566, %f4795;
	ld.global.f32 	%f690, [%rd261+728];
	fma.rn.f32 	%f4797, %f690, %f4567, %f4796;
	ld.global.f32 	%f691, [%rd261+732];
	fma.rn.f32 	%f4798, %f691, %f4568, %f4797;
	ld.global.f32 	%f692, [%rd261+736];
	fma.rn.f32 	%f4799, %f692, %f4588, %f4798;
	ld.global.f32 	%f693, [%rd261+740];
	fma.rn.f32 	%f4800, %f693, %f4589, %f4799;
	ld.global.f32 	%f694, [%rd261+744];
	fma.rn.f32 	%f4801, %f694, %f4590, %f4800;
	ld.global.f32 	%f695, [%rd261+748];
	fma.rn.f32 	%f4802, %f695, %f4591, %f4801;
	ld.global.f32 	%f696, [%rd261+752];
	fma.rn.f32 	%f4803, %f696, %f4611, %f4802;
	ld.global.f32 	%f697, [%rd261+756];
	fma.rn.f32 	%f4804, %f697, %f4612, %f4803;
	ld.global.f32 	%f698, [%rd261+760];
	fma.rn.f32 	%f4805, %f698, %f4613, %f4804;
	ld.global.f32 	%f699, [%rd261+764];
	fma.rn.f32 	%f4806, %f699, %f4614, %f4805;
	ld.global.f32 	%f700, [%rd261+768];
	fma.rn.f32 	%f4807, %f700, %f4542, 0f00000000;
	ld.global.f32 	%f701, [%rd261+772];
	fma.rn.f32 	%f4808, %f701, %f4543, %f4807;
	ld.global.f32 	%f702, [%rd261+776];
	fma.rn.f32 	%f4809, %f702, %f4544, %f4808;
	ld.global.f32 	%f703, [%rd261+780];
	fma.rn.f32 	%f4810, %f703, %f4545, %f4809;
	ld.global.f32 	%f704, [%rd261+784];
	fma.rn.f32 	%f4811, %f704, %f4565, %f4810;
	ld.global.f32 	%f705, [%rd261+788];
	fma.rn.f32 	%f4812, %f705, %f4566, %f4811;
	ld.global.f32 	%f706, [%rd261+792];
	fma.rn.f32 	%f4813, %f706, %f4567, %f4812;
	ld.global.f32 	%f707, [%rd261+796];
	fma.rn.f32 	%f4814, %f707, %f4568, %f4813;
	ld.global.f32 	%f708, [%rd261+800];
	fma.rn.f32 	%f4815, %f708, %f4588, %f4814;
	ld.global.f32 	%f709, [%rd261+804];
	fma.rn.f32 	%f4816, %f709, %f4589, %f4815;
	ld.global.f32 	%f710, [%rd261+808];
	fma.rn.f32 	%f4817, %f710, %f4590, %f4816;
	ld.global.f32 	%f711, [%rd261+812];
	fma.rn.f32 	%f4818, %f711, %f4591, %f4817;
	ld.global.f32 	%f712, [%rd261+816];
	fma.rn.f32 	%f4819, %f712, %f4611, %f4818;
	ld.global.f32 	%f713, [%rd261+820];
	fma.rn.f32 	%f4820, %f713, %f4612, %f4819;
	ld.global.f32 	%f714, [%rd261+824];
	fma.rn.f32 	%f4821, %f714, %f4613, %f4820;
	ld.global.f32 	%f715, [%rd261+828];
	fma.rn.f32 	%f4822, %f715, %f4614, %f4821;
	ld.global.f32 	%f716, [%rd261+832];
	fma.rn.f32 	%f4823, %f716, %f4542, 0f00000000;
	ld.global.f32 	%f717, [%rd261+836];
	fma.rn.f32 	%f4824, %f717, %f4543, %f4823;
	ld.global.f32 	%f718, [%rd261+840];
	fma.rn.f32 	%f4825, %f718, %f4544, %f4824;
	ld.global.f32 	%f719, [%rd261+844];
	fma.rn.f32 	%f4826, %f719, %f4545, %f4825;
	ld.global.f32 	%f720, [%rd261+848];
	fma.rn.f32 	%f4827, %f720, %f4565, %f4826;
	ld.global.f32 	%f721, [%rd261+852];
	fma.rn.f32 	%f4828, %f721, %f4566, %f4827;
	ld.global.f32 	%f722, [%rd261+856];
	fma.rn.f32 	%f4829, %f722, %f4567, %f4828;
	ld.global.f32 	%f723, [%rd261+860];
	fma.rn.f32 	%f4830, %f723, %f4568, %f4829;
	ld.global.f32 	%f724, [%rd261+864];
	fma.rn.f32 	%f4831, %f724, %f4588, %f4830;
	ld.global.f32 	%f725, [%rd261+868];
	fma.rn.f32 	%f4832, %f725, %f4589, %f4831;
	ld.global.f32 	%f726, [%rd261+872];
	fma.rn.f32 	%f4833, %f726, %f4590, %f4832;
	ld.global.f32 	%f727, [%rd261+876];
	fma.rn.f32 	%f4834, %f727, %f4591, %f4833;
	ld.global.f32 	%f728, [%rd261+880];
	fma.rn.f32 	%f4835, %f728, %f4611, %f4834;
	ld.global.f32 	%f729, [%rd261+884];
	fma.rn.f32 	%f4836, %f729, %f4612, %f4835;
	ld.global.f32 	%f730, [%rd261+888];
	fma.rn.f32 	%f4837, %f730, %f4613, %f4836;
	ld.global.f32 	%f731, [%rd261+892];
	fma.rn.f32 	%f4838, %f731, %f4614, %f4837;
	ld.global.f32 	%f732, [%rd261+896];
	fma.rn.f32 	%f4839, %f732, %f4542, 0f00000000;
	ld.global.f32 	%f733, [%rd261+900];
	fma.rn.f32 	%f4840, %f733, %f4543, %f4839;
	ld.global.f32 	%f734, [%rd261+904];
	fma.rn.f32 	%f4841, %f734, %f4544, %f4840;
	ld.global.f32 	%f735, [%rd261+908];
	fma.rn.f32 	%f4842, %f735, %f4545, %f4841;
	ld.global.f32 	%f736, [%rd261+912];
	fma.rn.f32 	%f4843, %f736, %f4565, %f4842;
	ld.global.f32 	%f737, [%rd261+916];
	fma.rn.f32 	%f4844, %f737, %f4566, %f4843;
	ld.global.f32 	%f738, [%rd261+920];
	fma.rn.f32 	%f4845, %f738, %f4567, %f4844;
	ld.global.f32 	%f739, [%rd261+924];
	fma.rn.f32 	%f4846, %f739, %f4568, %f4845;
	ld.global.f32 	%f740, [%rd261+928];
	fma.rn.f32 	%f4847, %f740, %f4588, %f4846;
	ld.global.f32 	%f741, [%rd261+932];
	fma.rn.f32 	%f4848, %f741, %f4589, %f4847;
	ld.global.f32 	%f742, [%rd261+936];
	fma.rn.f32 	%f4849, %f742, %f4590, %f4848;
	ld.global.f32 	%f743, [%rd261+940];
	fma.rn.f32 	%f4850, %f743, %f4591, %f4849;
	ld.global.f32 	%f744, [%rd261+944];
	fma.rn.f32 	%f4851, %f744, %f4611, %f4850;
	ld.global.f32 	%f745, [%rd261+948];
	fma.rn.f32 	%f4852, %f745, %f4612, %f4851;
	ld.global.f32 	%f746, [%rd261+952];
	fma.rn.f32 	%f4853, %f746, %f4613, %f4852;
	ld.global.f32 	%f747, [%rd261+956];
	fma.rn.f32 	%f4854, %f747, %f4614, %f4853;
	ld.global.f32 	%f748, [%rd261+960];
	fma.rn.f32 	%f4855, %f748, %f4542, 0f00000000;
	ld.global.f32 	%f749, [%rd261+964];
	fma.rn.f32 	%f4856, %f749, %f4543, %f4855;
	ld.global.f32 	%f750, [%rd261+968];
	fma.rn.f32 	%f4857, %f750, %f4544, %f4856;
	ld.global.f32 	%f751, [%rd261+972];
	fma.rn.f32 	%f4858, %f751, %f4545, %f4857;
	ld.global.f32 	%f752, [%rd261+976];
	fma.rn.f32 	%f4859, %f752, %f4565, %f4858;
	ld.global.f32 	%f753, [%rd261+980];
	fma.rn.f32 	%f4860, %f753, %f4566, %f4859;
	ld.global.f32 	%f754, [%rd261+984];
	fma.rn.f32 	%f4861, %f754, %f4567, %f4860;
	ld.global.f32 	%f755, [%rd261+988];
	fma.rn.f32 	%f4862, %f755, %f4568, %f4861;
	ld.global.f32 	%f756, [%rd261+992];
	fma.rn.f32 	%f4863, %f756, %f4588, %f4862;
	ld.global.f32 	%f757, [%rd261+996];
	fma.rn.f32 	%f4864, %f757, %f4589, %f4863;
	ld.global.f32 	%f758, [%rd261+1000];
	fma.rn.f32 	%f4865, %f758, %f4590, %f4864;
	ld.global.f32 	%f759, [%rd261+1004];
	fma.rn.f32 	%f4866, %f759, %f4591, %f4865;
	ld.global.f32 	%f760, [%rd261+1008];
	fma.rn.f32 	%f4867, %f760, %f4611, %f4866;
	ld.global.f32 	%f761, [%rd261+1012];
	fma.rn.f32 	%f4868, %f761, %f4612, %f4867;
	ld.global.f32 	%f762, [%rd261+1016];
	fma.rn.f32 	%f4869, %f762, %f4613, %f4868;
	ld.global.f32 	%f763, [%rd261+1020];
	fma.rn.f32 	%f4870, %f763, %f4614, %f4869;
	add.f32 	%f764, %f4630, %f3442;
	add.f32 	%f765, %f4646, %f3443;
	add.f32 	%f766, %f4662, %f3444;
	add.f32 	%f767, %f4678, %f3445;
	add.f32 	%f768, %f4694, %f3446;
	add.f32 	%f769, %f4710, %f3447;
	add.f32 	%f770, %f4726, %f3448;
	add.f32 	%f771, %f4742, %f3449;
	add.f32 	%f772, %f4758, %f3450;
	add.f32 	%f773, %f4774, %f3451;
	add.f32 	%f774, %f4790, %f3452;
	add.f32 	%f775, %f4806, %f3453;
	add.f32 	%f776, %f4822, %f3454;
	add.f32 	%f777, %f4838, %f3455;
	add.f32 	%f778, %f4854, %f3456;
	add.f32 	%f779, %f4870, %f3457;
	fma.rn.f32 	%f4871, %f764, %f764, 0f00000000;
	fma.rn.f32 	%f4872, %f765, %f765, %f4871;
	fma.rn.f32 	%f4873, %f766, %f766, %f4872;
	fma.rn.f32 	%f4874, %f767, %f767, %f4873;
	fma.rn.f32 	%f4875, %f768, %f768, %f4874;
	fma.rn.f32 	%f4876, %f769, %f769, %f4875;
	fma.rn.f32 	%f4877, %f770, %f770, %f4876;
	fma.rn.f32 	%f4878, %f771, %f771, %f4877;
	fma.rn.f32 	%f4879, %f772, %f772, %f4878;
	fma.rn.f32 	%f4880, %f773, %f773, %f4879;
	fma.rn.f32 	%f4881, %f774, %f774, %f4880;
	fma.rn.f32 	%f4882, %f775, %f775, %f4881;
	fma.rn.f32 	%f4883, %f776, %f776, %f4882;
	fma.rn.f32 	%f4884, %f777, %f777, %f4883;
	fma.rn.f32 	%f4885, %f778, %f778, %f4884;
	fma.rn.f32 	%f4886, %f779, %f779, %f4885;
	fma.rn.f32 	%f4887, %f4886, 0f3D800000, 0f3727C5AC;
	rsqrt.approx.f32 	%f4888, %f4887;
	mul.f32 	%f780, %f4888, %f764;
	mul.f32 	%f781, %f4888, %f765;
	mul.f32 	%f782, %f4888, %f766;
	mul.f32 	%f783, %f4888, %f767;
	mul.f32 	%f784, %f4888, %f768;
	mul.f32 	%f785, %f4888, %f769;
	mul.f32 	%f786, %f4888, %f770;
	mul.f32 	%f787, %f4888, %f771;
	mul.f32 	%f788, %f4888, %f772;
	mul.f32 	%f789, %f4888, %f773;
	mul.f32 	%f790, %f4888, %f774;
	mul.f32 	%f791, %f4888, %f775;
	mul.f32 	%f792, %f4888, %f776;
	mul.f32 	%f793, %f4888, %f777;
	mul.f32 	%f794, %f4888, %f778;
	mul.f32 	%f795, %f4888, %f779;
	add.s64 	%rd833, %rd263, 64;
	mov.b32 	%r1277, 0;
	mov.u64 	%rd834, %rd5;
$L__BB1_3:
	ld.global.f32 	%f4889, [%rd833+-64];
	fma.rn.f32 	%f4890, %f4889, %f780, 0f00000000;
	ld.global.f32 	%f4891, [%rd833+-60];
	fma.rn.f32 	%f4892, %f4891, %f781, %f4890;
	ld.global.f32 	%f4893, [%rd833+-56];
	fma.rn.f32 	%f4894, %f4893, %f782, %f4892;
	ld.global.f32 	%f4895, [%rd833+-52];
	fma.rn.f32 	%f4896, %f4895, %f783, %f4894;
	ld.global.f32 	%f4897, [%rd833+-48];
	fma.rn.f32 	%f4898, %f4897, %f784, %f4896;
	ld.global.f32 	%f4899, [%rd833+-44];
	fma.rn.f32 	%f4900, %f4899, %f785, %f4898;
	ld.global.f32 	%f4901, [%rd833+-40];
	fma.rn.f32 	%f4902, %f4901, %f786, %f4900;
	ld.global.f32 	%f4903, [%rd833+-36];
	fma.rn.f32 	%f4904, %f4903, %f787, %f4902;
	ld.global.f32 	%f4905, [%rd833+-32];
	fma.rn.f32 	%f4906, %f4905, %f788, %f4904;
	ld.global.f32 	%f4907, [%rd833+-28];
	fma.rn.f32 	%f4908, %f4907, %f789, %f4906;
	ld.global.f32 	%f4909, [%rd833+-24];
	fma.rn.f32 	%f4910, %f4909, %f790, %f4908;
	ld.global.f32 	%f4911, [%rd833+-20];
	fma.rn.f32 	%f4912, %f4911, %f791, %f4910;
	ld.global.f32 	%f4913, [%rd833+-16];
	fma.rn.f32 	%f4914, %f4913, %f792, %f4912;
	ld.global.f32 	%f4915, [%rd833+-12];
	fma.rn.f32 	%f4916, %f4915, %f793, %f4914;
	ld.global.f32 	%f4917, [%rd833+-8];
	fma.rn.f32 	%f4918, %f4917, %f794, %f4916;
	ld.global.f32 	%f4919, [%rd833+-4];
	fma.rn.f32 	%f4920, %f4919, %f795, %f4918;
	ld.global.f32 	%f4921, [%rd833];
	fma.rn.f32 	%f4922, %f4921, %f780, 0f00000000;
	ld.global.f32 	%f4923, [%rd833+4];
	fma.rn.f32 	%f4924, %f4923, %f781, %f4922;
	ld.global.f32 	%f4925, [%rd833+8];
	fma.rn.f32 	%f4926, %f4925, %f782, %f4924;
	ld.global.f32 	%f4927, [%rd833+12];
	fma.rn.f32 	%f4928, %f4927, %f783, %f4926;
	ld.global.f32 	%f4929, [%rd833+16];
	fma.rn.f32 	%f4930, %f4929, %f784, %f4928;
	ld.global.f32 	%f4931, [%rd833+20];
	fma.rn.f32 	%f4932, %f4931, %f785, %f4930;
	ld.global.f32 	%f4933, [%rd833+24];
	fma.rn.f32 	%f4934, %f4933, %f786, %f4932;
	ld.global.f32 	%f4935, [%rd833+28];
	fma.rn.f32 	%f4936, %f4935, %f787, %f4934;
	ld.global.f32 	%f4937, [%rd833+32];
	fma.rn.f32 	%f4938, %f4937, %f788, %f4936;
	ld.global.f32 	%f4939, [%rd833+36];
	fma.rn.f32 	%f4940, %f4939, %f789, %f4938;
	ld.global.f32 	%f4941, [%rd833+40];
	fma.rn.f32 	%f4942, %f4941, %f790, %f4940;
	ld.global.f32 	%f4943, [%rd833+44];
	fma.rn.f32 	%f4944, %f4943, %f791, %f4942;
	ld.global.f32 	%f4945, [%rd833+48];
	fma.rn.f32 	%f4946, %f4945, %f792, %f4944;
	ld.global.f32 	%f4947, [%rd833+52];
	fma.rn.f32 	%f4948, %f4947, %f793, %f4946;
	ld.global.f32 	%f4949, [%rd833+56];
	fma.rn.f32 	%f4950, %f4949, %f794, %f4948;
	ld.global.f32 	%f4951, [%rd833+60];
	fma.rn.f32 	%f4952, %f4951, %f795, %f4950;
	st.local.v2.f32 	[%rd834], {%f4920, %f4952};
	add.s32 	%r1277, %r1277, 2;
	add.s64 	%rd834, %rd834, 8;
	add.s64 	%rd833, %rd833, 128;
	setp.ne.s32 	%p5, %r1277, 64;
	@%p5 bra 	$L__BB1_3;
	ld.local.v4.f32 	{%f4953, %f4954, %f4955, %f4956}, [%rd5];
	setp.gt.f32 	%p6, %f4953, 0f00000000;
	mul.f32 	%f4957, %f4953, %f4953;
	selp.f32 	%f796, %f4957, 0f00000000, %p6;
	setp.gt.f32 	%p7, %f4954, 0f00000000;
	mul.f32 	%f4958, %f4954, %f4954;
	selp.f32 	%f797, %f4958, 0f00000000, %p7;
	setp.gt.f32 	%p8, %f4955, 0f00000000;
	mul.f32 	%f4959, %f4955, %f4955;
	selp.f32 	%f798, %f4959, 0f00000000, %p8;
	setp.gt.f32 	%p9, %f4956, 0f00000000;
	mul.f32 	%f4960, %f4956, %f4956;
	selp.f32 	%f799, %f4960, 0f00000000, %p9;
	ld.local.v4.f32 	{%f4961, %f4962, %f4963, %f4964}, [%rd5+16];
	setp.gt.f32 	%p10, %f4961, 0f00000000;
	mul.f32 	%f4965, %f4961, %f4961;
	selp.f32 	%f800, %f4965, 0f00000000, %p10;
	setp.gt.f32 	%p11, %f4962, 0f00000000;
	mul.f32 	%f4966, %f4962, %f4962;
	selp.f32 	%f801, %f4966, 0f00000000, %p11;
	setp.gt.f32 	%p12, %f4963, 0f00000000;
	mul.f32 	%f4967, %f4963, %f4963;
	selp.f32 	%f802, %f4967, 0f00000000, %p12;
	setp.gt.f32 	%p13, %f4964, 0f00000000;
	mul.f32 	%f4968, %f4964, %f4964;
	selp.f32 	%f803, %f4968, 0f00000000, %p13;
	ld.local.v4.f32 	{%f4969, %f4970, %f4971, %f4972}, [%rd5+32];
	setp.gt.f32 	%p14, %f4969, 0f00000000;
	mul.f32 	%f4973, %f4969, %f4969;
	selp.f32 	%f804, %f4973, 0f00000000, %p14;
	setp.gt.f32 	%p15, %f4970, 0f00000000;
	mul.f32 	%f4974, %f4970, %f4970;
	selp.f32 	%f805, %f4974, 0f00000000, %p15;
	setp.gt.f32 	%p16, %f4971, 0f00000000;
	mul.f32 	%f4975, %f4971, %f4971;
	selp.f32 	%f806, %f4975, 0f00000000, %p16;
	setp.gt.f32 	%p17, %f4972, 0f00000000;
	mul.f32 	%f4976, %f4972, %f4972;
	selp.f32 	%f807, %f4976, 0f00000000, %p17;
	ld.local.v4.f32 	{%f4977, %f4978, %f4979, %f4980}, [%rd5+48];
	setp.gt.f32 	%p18, %f4977, 0f00000000;
	mul.f32 	%f4981, %f4977, %f4977;
	selp.f32 	%f808, %f4981, 0f00000000, %p18;
	setp.gt.f32 	%p19, %f4978, 0f00000000;
	mul.f32 	%f4982, %f4978, %f4978;
	selp.f32 	%f809, %f4982, 0f00000000, %p19;
	setp.gt.f32 	%p20, %f4979, 0f00000000;
	mul.f32 	%f4983, %f4979, %f4979;
	selp.f32 	%f810, %f4983, 0f00000000, %p20;
	setp.gt.f32 	%p21, %f4980, 0f00000000;
	mul.f32 	%f4984, %f4980, %f4980;
	selp.f32 	%f811, %f4984, 0f00000000, %p21;
	ld.local.v4.f32 	{%f4985, %f4986, %f4987, %f4988}, [%rd5+64];
	setp.gt.f32 	%p22, %f4985, 0f00000000;
	mul.f32 	%f4989, %f4985, %f4985;
	selp.f32 	%f812, %f4989, 0f00000000, %p22;
	setp.gt.f32 	%p23, %f4986, 0f00000000;
	mul.f32 	%f4990, %f4986, %f4986;
	selp.f32 	%f813, %f4990, 0f00000000, %p23;
	setp.gt.f32 	%p24, %f4987, 0f00000000;
	mul.f32 	%f4991, %f4987, %f4987;
	selp.f32 	%f814, %f4991, 0f00000000, %p24;
	setp.gt.f32 	%p25, %f4988, 0f00000000;
	mul.f32 	%f4992, %f4988, %f4988;
	selp.f32 	%f815, %f4992, 0f00000000, %p25;
	ld.local.v4.f32 	{%f4993, %f4994, %f4995, %f4996}, [%rd5+80];
	setp.gt.f32 	%p26, %f4993, 0f00000000;
	mul.f32 	%f4997, %f4993, %f4993;
	selp.f32 	%f816, %f4997, 0f00000000, %p26;
	setp.gt.f32 	%p27, %f4994, 0f00000000;
	mul.f32 	%f4998, %f4994, %f4994;
	selp.f32 	%f817, %f4998, 0f00000000, %p27;
	setp.gt.f32 	%p28, %f4995, 0f00000000;
	mul.f32 	%f4999, %f4995, %f4995;
	selp.f32 	%f818, %f4999, 0f00000000, %p28;
	setp.gt.f32 	%p29, %f4996, 0f00000000;
	mul.f32 	%f5000, %f4996, %f4996;
	selp.f32 	%f819, %f5000, 0f00000000, %p29;
	ld.local.v4.f32 	{%f5001, %f5002, %f5003, %f5004}, [%rd5+96];
	setp.gt.f32 	%p30, %f5001, 0f00000000;
	mul.f32 	%f5005, %f5001, %f5001;
	selp.f32 	%f820, %f5005, 0f00000000, %p30;
	setp.gt.f32 	%p31, %f5002, 0f00000000;
	mul.f32 	%f5006, %f5002, %f5002;
	selp.f32 	%f821, %f5006, 0f00000000, %p31;
	setp.gt.f32 	%p32, %f5003, 0f00000000;
	mul.f32 	%f5007, %f5003, %f5003;
	selp.f32 	%f822, %f5007, 0f00000000, %p32;
	setp.gt.f32 	%p33, %f5004, 0f00000000;
	mul.f32 	%f5008, %f5004, %f5004;
	selp.f32 	%f823, %f5008, 0f00000000, %p33;
	ld.local.v4.f32 	{%f5009, %f5010, %f5011, %f5012}, [%rd5+112];
	setp.gt.f32 	%p34, %f5009, 0f00000000;
	mul.f32 	%f5013, %f5009, %f5009;
	selp.f32 	%f824, %f5013, 0f00000000, %p34;
	setp.gt.f32 	%p35, %f5010, 0f00000000;
	mul.f32 	%f5014, %f5010, %f5010;
	selp.f32 	%f825, %f5014, 0f00000000, %p35;
	setp.gt.f32 	%p36, %f5011, 0f00000000;
	mul.f32 	%f5015, %f5011, %f5011;
	selp.f32 	%f826, %f5015, 0f00000000, %p36;
	setp.gt.f32 	%p37, %f5012, 0f00000000;
	mul.f32 	%f5016, %f5012, %f5012;
	selp.f32 	%f827, %f5016, 0f00000000, %p37;
	ld.local.v4.f32 	{%f5017, %f5018, %f5019, %f5020}, [%rd5+128];
	setp.gt.f32 	%p38, %f5017, 0f00000000;
	mul.f32 	%f5021, %f5017, %f5017;
	selp.f32 	%f828, %f5021, 0f00000000, %p38;
	setp.gt.f32 	%p39, %f5018, 0f00000000;
	mul.f32 	%f5022, %f5018, %f5018;
	selp.f32 	%f829, %f5022, 0f00000000, %p39;
	setp.gt.f32 	%p40, %f5019, 0f00000000;
	mul.f32 	%f5023, %f5019, %f5019;
	selp.f32 	%f830, %f5023, 0f00000000, %p40;
	setp.gt.f32 	%p41, %f5020, 0f00000000;
	mul.f32 	%f5024, %f5020, %f5020;
	selp.f32 	%f831, %f5024, 0f00000000, %p41;
	ld.local.v4.f32 	{%f5025, %f5026, %f5027, %f5028}, [%rd5+144];
	setp.gt.f32 	%p42, %f5025, 0f00000000;
	mul.f32 	%f5029, %f5025, %f5025;
	selp.f32 	%f832, %f5029, 0f00000000, %p42;
	setp.gt.f32 	%p43, %f5026, 0f00000000;
	mul.f32 	%f5030, %f5026, %f5026;
	selp.f32 	%f833, %f5030, 0f00000000, %p43;
	setp.gt.f32 	%p44, %f5027, 0f00000000;
	mul.f32 	%f5031, %f5027, %f5027;
	selp.f32 	%f834, %f5031, 0f00000000, %p44;
	setp.gt.f32 	%p45, %f5028, 0f00000000;
	mul.f32 	%f5032, %f5028, %f5028;
	selp.f32 	%f835, %f5032, 0f00000000, %p45;
	ld.local.v4.f32 	{%f5033, %f5034, %f5035, %f5036}, [%rd5+160];
	setp.gt.f32 	%p46, %f5033, 0f00000000;
	mul.f32 	%f5037, %f5033, %f5033;
	selp.f32 	%f836, %f5037, 0f00000000, %p46;
	setp.gt.f32 	%p47, %f5034, 0f00000000;
	mul.f32 	%f5038, %f5034, %f5034;
	selp.f32 	%f837, %f5038, 0f00000000, %p47;
	setp.gt.f32 	%p48, %f5035, 0f00000000;
	mul.f32 	%f5039, %f5035, %f5035;
	selp.f32 	%f838, %f5039, 0f00000000, %p48;
	setp.gt.f32 	%p49, %f5036, 0f00000000;
	mul.f32 	%f5040, %f5036, %f5036;
	selp.f32 	%f839, %f5040, 0f00000000, %p49;
	ld.local.v4.f32 	{%f5041, %f5042, %f5043, %f5044}, [%rd5+176];
	setp.gt.f32 	%p50, %f5041, 0f00000000;
	mul.f32 	%f5045, %f5041, %f5041;
	selp.f32 	%f840, %f5045, 0f00000000, %p50;
	setp.gt.f32 	%p51, %f5042, 0f00000000;
	mul.f32 	%f5046, %f5042, %f5042;
	selp.f32 	%f841, %f5046, 0f00000000, %p51;
	setp.gt.f32 	%p52, %f5043, 0f00000000;
	mul.f32 	%f5047, %f5043, %f5043;
	selp.f32 	%f842, %f5047, 0f00000000, %p52;
	setp.gt.f32 	%p53, %f5044, 0f00000000;
	mul.f32 	%f5048, %f5044, %f5044;
	selp.f32 	%f843, %f5048, 0f00000000, %p53;
	ld.local.v4.f32 	{%f5049, %f5050, %f5051, %f5052}, [%rd5+192];
	setp.gt.f32 	%p54, %f5049, 0f00000000;
	mul.f32 	%f5053, %f5049, %f5049;
	selp.f32 	%f844, %f5053, 0f00000000, %p54;
	setp.gt.f32 	%p55, %f5050, 0f00000000;
	mul.f32 	%f5054, %f5050, %f5050;
	selp.f32 	%f845, %f5054, 0f00000000, %p55;
	setp.gt.f32 	%p56, %f5051, 0f00000000;
	mul.f32 	%f5055, %f5051, %f5051;
	selp.f32 	%f846, %f5055, 0f00000000, %p56;
	setp.gt.f32 	%p57, %f5052, 0f00000000;
	mul.f32 	%f5056, %f5052, %f5052;
	selp.f32 	%f847, %f5056, 0f00000000, %p57;
	ld.local.v4.f32 	{%f5057, %f5058, %f5059, %f5060}, [%rd5+208];
	setp.gt.f32 	%p58, %f5057, 0f00000000;
	mul.f32 	%f5061, %f5057, %f5057;
	selp.f32 	%f848, %f5061, 0f00000000, %p58;
	setp.gt.f32 	%p59, %f5058, 0f00000000;
	mul.f32 	%f5062, %f5058, %f5058;
	selp.f32 	%f849, %f5062, 0f00000000, %p59;
	setp.gt.f32 	%p60, %f5059, 0f00000000;
	mul.f32 	%f5063, %f5059, %f5059;
	selp.f32 	%f850, %f5063, 0f00000000, %p60;
	setp.gt.f32 	%p61, %f5060, 0f00000000;
	mul.f32 	%f5064, %f5060, %f5060;
	selp.f32 	%f851, %f5064, 0f00000000, %p61;
	ld.local.v4.f32 	{%f5065, %f5066, %f5067, %f5068}, [%rd5+224];
	setp.gt.f32 	%p62, %f5065, 0f00000000;
	mul.f32 	%f5069, %f5065, %f5065;
	selp.f32 	%f852, %f5069, 0f00000000, %p62;
	setp.gt.f32 	%p63, %f5066, 0f00000000;
	mul.f32 	%f5070, %f5066, %f5066;
	selp.f32 	%f853, %f5070, 0f00000000, %p63;
	setp.gt.f32 	%p64, %f5067, 0f00000000;
	mul.f32 	%f5071, %f5067, %f5067;
	selp.f32 	%f854, %f5071, 0f00000000, %p64;
	setp.gt.f32 	%p65, %f5068, 0f00000000;
	mul.f32 	%f5072, %f5068, %f5068;
	selp.f32 	%f855, %f5072, 0f00000000, %p65;
	ld.local.v4.f32 	{%f5073, %f5074, %f5075, %f5076}, [%rd5+240];
	setp.gt.f32 	%p66, %f5073, 0f00000000;
	mul.f32 	%f5077, %f5073, %f5073;
	selp.f32 	%f856, %f5077, 0f00000000, %p66;
	setp.gt.f32 	%p67, %f5074, 0f00000000;
	mul.f32 	%f5078, %f5074, %f5074;
	selp.f32 	%f857, %f5078, 0f00000000, %p67;
	setp.gt.f32 	%p68, %f5075, 0f00000000;
	mul.f32 	%f5079, %f5075, %f5075;
	selp.f32 	%f858, %f5079, 0f00000000, %p68;
	setp.gt.f32 	%p69, %f5076, 0f00000000;
	mul.f32 	%f5080, %f5076, %f5076;
	selp.f32 	%f859, %f5080, 0f00000000, %p69;
	mov.u64 	%rd267, %rd238;
	ld.param.u64 	%rd268, [%rd267+64];
	cvta.to.global.u64 	%rd269, %rd268;
	add.s64 	%rd835, %rd269, 128;
	mov.b32 	%r1278, 0;
	mov.u64 	%rd836, %rd6;
$L__BB1_5:
	ld.global.f32 	%f5081, [%rd835+-128];
	fma.rn.f32 	%f5082, %f5081, %f796, 0f00000000;
	ld.global.f32 	%f5083, [%rd835+-124];
	fma.rn.f32 	%f5084, %f5083, %f797, %f5082;
	ld.global.f32 	%f5085, [%rd835+-120];
	fma.rn.f32 	%f5086, %f5085, %f798, %f5084;
	ld.global.f32 	%f5087, [%rd835+-116];
	fma.rn.f32 	%f5088, %f5087, %f799, %f5086;
	ld.global.f32 	%f5089, [%rd835+-112];
	fma.rn.f32 	%f5090, %f5089, %f800, %f5088;
	ld.global.f32 	%f5091, [%rd835+-108];
	fma.rn.f32 	%f5092, %f5091, %f801, %f5090;
	ld.global.f32 	%f5093, [%rd835+-104];
	fma.rn.f32 	%f5094, %f5093, %f802, %f5092;
	ld.global.f32 	%f5095, [%rd835+-100];
	fma.rn.f32 	%f5096, %f5095, %f803, %f5094;
	ld.global.f32 	%f5097, [%rd835+-96];
	fma.rn.f32 	%f5098, %f5097, %f804, %f5096;
	ld.global.f32 	%f5099, [%rd835+-92];
	fma.rn.f32 	%f5100, %f5099, %f805, %f5098;
	ld.global.f32 	%f5101, [%rd835+-88];
	fma.rn.f32 	%f5102, %f5101, %f806, %f5100;
	ld.global.f32 	%f5103, [%rd835+-84];
	fma.rn.f32 	%f5104, %f5103, %f807, %f5102;
	ld.global.f32 	%f5105, [%rd835+-80];
	fma.rn.f32 	%f5106, %f5105, %f808, %f5104;
	ld.global.f32 	%f5107, [%rd835+-76];
	fma.rn.f32 	%f5108, %f5107, %f809, %f5106;
	ld.global.f32 	%f5109, [%rd835+-72];
	fma.rn.f32 	%f5110, %f5109, %f810, %f5108;
	ld.global.f32 	%f5111, [%rd835+-68];
	fma.rn.f32 	%f5112, %f5111, %f811, %f5110;
	ld.global.f32 	%f5113, [%rd835+-64];
	fma.rn.f32 	%f5114, %f5113, %f812, %f5112;
	ld.global.f32 	%f5115, [%rd835+-60];
	fma.rn.f32 	%f5116, %f5115, %f813, %f5114;
	ld.global.f32 	%f5117, [%rd835+-56];
	fma.rn.f32 	%f5118, %f5117, %f814, %f5116;
	ld.global.f32 	%f5119, [%rd835+-52];
	fma.rn.f32 	%f5120, %f5119, %f815, %f5118;
	ld.global.f32 	%f5121, [%rd835+-48];
	fma.rn.f32 	%f5122, %f5121, %f816, %f5120;
	ld.global.f32 	%f5123, [%rd835+-44];
	fma.rn.f32 	%f5124, %f5123, %f817, %f5122;
	ld.global.f32 	%f5125, [%rd835+-40];
	fma.rn.f32 	%f5126, %f5125, %f818, %f5124;
	ld.global.f32 	%f5127, [%rd835+-36];
	fma.rn.f32 	%f5128, %f5127, %f819, %f5126;
	ld.global.f32 	%f5129, [%rd835+-32];
	fma.rn.f32 	%f5130, %f5129, %f820, %f5128;
	ld.global.f32 	%f5131, [%rd835+-28];
	fma.rn.f32 	%f5132, %f5131, %f821, %f5130;
	ld.global.f32 	%f5133, [%rd835+-24];
	fma.rn.f32 	%f5134, %f5133, %f822, %f5132;
	ld.global.f32 	%f5135, [%rd835+-20];
	fma.rn.f32 	%f5136, %f5135, %f823, %f5134;
	ld.global.f32 	%f5137, [%rd835+-16];
	fma.rn.f32 	%f5138, %f5137, %f824, %f5136;
	ld.global.f32 	%f5139, [%rd835+-12];
	fma.rn.f32 	%f5140, %f5139, %f825, %f5138;
	ld.global.f32 	%f5141, [%rd835+-8];
	fma.rn.f32 	%f5142, %f5141, %f826, %f5140;
	ld.global.f32 	%f5143, [%rd835+-4];
	fma.rn.f32 	%f5144, %f5143, %f827, %f5142;
	ld.global.f32 	%f5145, [%rd835];
	fma.rn.f32 	%f5146, %f5145, %f828, %f5144;
	ld.global.f32 	%f5147, [%rd835+4];
	fma.rn.f32 	%f5148, %f5147, %f829, %f5146;
	ld.global.f32 	%f5149, [%rd835+8];
	fma.rn.f32 	%f5150, %f5149, %f830, %f5148;
	ld.global.f32 	%f5151, [%rd835+12];
	fma.rn.f32 	%f5152, %f5151, %f831, %f5150;
	ld.global.f32 	%f5153, [%rd835+16];
	fma.rn.f32 	%f5154, %f5153, %f832, %f5152;
	ld.global.f32 	%f5155, [%rd835+20];
	fma.rn.f32 	%f5156, %f5155, %f833, %f5154;
	ld.global.f32 	%f5157, [%rd835+24];
	fma.rn.f32 	%f5158, %f5157, %f834, %f5156;
	ld.global.f32 	%f5159, [%rd835+28];
	fma.rn.f32 	%f5160, %f5159, %f835, %f5158;
	ld.global.f32 	%f5161, [%rd835+32];
	fma.rn.f32 	%f5162, %f5161, %f836, %f5160;
	ld.global.f32 	%f5163, [%rd835+36];
	fma.rn.f32 	%f5164, %f5163, %f837, %f5162;
	ld.global.f32 	%f5165, [%rd835+40];
	fma.rn.f32 	%f5166, %f5165, %f838, %f5164;
	ld.global.f32 	%f5167, [%rd835+44];
	fma.rn.f32 	%f5168, %f5167, %f839, %f5166;
	ld.global.f32 	%f5169, [%rd835+48];
	fma.rn.f32 	%f5170, %f5169, %f840, %f5168;
	ld.global.f32 	%f5171, [%rd835+52];
	fma.rn.f32 	%f5172, %f5171, %f841, %f5170;
	ld.global.f32 	%f5173, [%rd835+56];
	fma.rn.f32 	%f5174, %f5173, %f842, %f5172;
	ld.global.f32 	%f5175, [%rd835+60];
	fma.rn.f32 	%f5176, %f5175, %f843, %f5174;
	ld.global.f32 	%f5177, [%rd835+64];
	fma.rn.f32 	%f5178, %f5177, %f844, %f5176;
	ld.global.f32 	%f5179, [%rd835+68];
	fma.rn.f32 	%f5180, %f5179, %f845, %f5178;
	ld.global.f32 	%f5181, [%rd835+72];
	fma.rn.f32 	%f5182, %f5181, %f846, %f5180;
	ld.global.f32 	%f5183, [%rd835+76];
	fma.rn.f32 	%f5184, %f5183, %f847, %f5182;
	ld.global.f32 	%f5185, [%rd835+80];
	fma.rn.f32 	%f5186, %f5185, %f848, %f5184;
	ld.global.f32 	%f5187, [%rd835+84];
	fma.rn.f32 	%f5188, %f5187, %f849, %f5186;
	ld.global.f32 	%f5189, [%rd835+88];
	fma.rn.f32 	%f5190, %f5189, %f850, %f5188;
	ld.global.f32 	%f5191, [%rd835+92];
	fma.rn.f32 	%f5192, %f5191, %f851, %f5190;
	ld.global.f32 	%f5193, [%rd835+96];
	fma.rn.f32 	%f5194, %f5193, %f852, %f5192;
	ld.global.f32 	%f5195, [%rd835+100];
	fma.rn.f32 	%f5196, %f5195, %f853, %f5194;
	ld.global.f32 	%f5197, [%rd835+104];
	fma.rn.f32 	%f5198, %f5197, %f854, %f5196;
	ld.global.f32 	%f5199, [%rd835+108];
	fma.rn.f32 	%f5200, %f5199, %f855, %f5198;
	ld.global.f32 	%f5201, [%rd835+112];
	fma.rn.f32 	%f5202, %f5201, %f856, %f5200;
	ld.global.f32 	%f5203, [%rd835+116];
	fma.rn.f32 	%f5204, %f5203, %f857, %f5202;
	ld.global.f32 	%f5205, [%rd835+120];
	fma.rn.f32 	%f5206, %f5205, %f858, %f5204;
	ld.global.f32 	%f5207, [%rd835+124];
	fma.rn.f32 	%f5208, %f5207, %f859, %f5206;
	st.local.f32 	[%rd836], %f5208;
	add.s32 	%r1278, %r1278, 1;
	add.s64 	%rd836, %rd836, 4;
	add.s64 	%rd835, %rd835, 256;
	setp.ne.s32 	%p70, %r1278, 16;
	@%p70 bra 	$L__BB1_5;
	mov.u64 	%rd270, %rd238;
	ld.param.u32 	%r332, [%rd270];
	setp.lt.s32 	%p71, %r332, 1;
	@%p71 bra 	$L__BB1_9;
	ld.local.v4.f32 	{%f5209, %f5210, %f5211, %f5212}, [%rd6];
	ld.local.v4.f32 	{%f5213, %f5214, %f5215, %f5216}, [%rd6+16];
	ld.local.v4.f32 	{%f5217, %f5218, %f5219, %f5220}, [%rd6+32];
	ld.local.v4.f32 	{%f5221, %f5222, %f5223, %f5224}, [%rd6+48];
	mov.u64 	%rd271, %rd238;
	ld.param.u32 	%r333, [%rd271];
	neg.s32 	%r1279, %r333;
	ld.param.u64 	%rd272, [%rd271+8];
	cvta.to.global.u64 	%rd273, %rd272;
	add.s64 	%rd837, %rd273, 32;
	add.f32 	%f860, %f5224, %f779;
	add.f32 	%f861, %f5223, %f778;
	add.f32 	%f862, %f5222, %f777;
	add.f32 	%f863, %f5221, %f776;
	add.f32 	%f864, %f5220, %f775;
	add.f32 	%f865, %f5219, %f774;
	add.f32 	%f866, %f5218, %f773;
	add.f32 	%f867, %f5217, %f772;
	add.f32 	%f868, %f5216, %f771;
	add.f32 	%f869, %f5215, %f770;
	add.f32 	%f870, %f5214, %f769;
	add.f32 	%f871, %f5213, %f768;
	add.f32 	%f872, %f5212, %f767;
	add.f32 	%f873, %f5211, %f766;
	add.f32 	%f874, %f5210, %f765;
	add.f32 	%f875, %f5209, %f764;
	mov.u64 	%rd838, %rd9;
$L__BB1_8:
	ld.global.f32 	%f5225, [%rd837+-32];
	fma.rn.f32 	%f5226, %f5225, %f875, 0f00000000;
	ld.global.f32 	%f5227, [%rd837+-28];
	fma.rn.f32 	%f5228, %f5227, %f874, %f5226;
	ld.global.f32 	%f5229, [%rd837+-24];
	fma.rn.f32 	%f5230, %f5229, %f873, %f5228;
	ld.global.f32 	%f5231, [%rd837+-20];
	fma.rn.f32 	%f5232, %f5231, %f872, %f5230;
	ld.global.f32 	%f5233, [%rd837+-16];
	fma.rn.f32 	%f5234, %f5233, %f871, %f5232;
	ld.global.f32 	%f5235, [%rd837+-12];
	fma.rn.f32 	%f5236, %f5235, %f870, %f5234;
	ld.global.f32 	%f5237, [%rd837+-8];
	fma.rn.f32 	%f5238, %f5237, %f869, %f5236;
	ld.global.f32 	%f5239, [%rd837+-4];
	fma.rn.f32 	%f5240, %f5239, %f868, %f5238;
	ld.global.f32 	%f5241, [%rd837];
	fma.rn.f32 	%f5242, %f5241, %f867, %f5240;
	ld.global.f32 	%f5243, [%rd837+4];
	fma.rn.f32 	%f5244, %f5243, %f866, %f5242;
	ld.global.f32 	%f5245, [%rd837+8];
	fma.rn.f32 	%f5246, %f5245, %f865, %f5244;
	ld.global.f32 	%f5247, [%rd837+12];
	fma.rn.f32 	%f5248, %f5247, %f864, %f5246;
	ld.global.f32 	%f5249, [%rd837+16];
	fma.rn.f32 	%f5250, %f5249, %f863, %f5248;
	ld.global.f32 	%f5251, [%rd837+20];
	fma.rn.f32 	%f5252, %f5251, %f862, %f5250;
	ld.global.f32 	%f5253, [%rd837+24];
	fma.rn.f32 	%f5254, %f5253, %f861, %f5252;
	ld.global.f32 	%f5255, [%rd837+28];
	fma.rn.f32 	%f5256, %f5255, %f860, %f5254;
	st.local.f32 	[%rd838], %f5256;
	add.s32 	%r1279, %r1279, 1;
	setp.ne.s32 	%p72, %r1279, 0;
	add.s64 	%rd838, %rd838, 4;
	add.s64 	%rd837, %rd837, 64;
	@%p72 bra 	$L__BB1_8;
$L__BB1_9:
	ld.param.u64 	%rd824, [_Z24eval_sequence_nll_kernel9ModelPtrsPKiiPf_param_1];
	mov.u64 	%rd274, %rd238;
	ld.param.u32 	%r334, [%rd274];
	setp.lt.s32 	%p73, %r334, 2;
	cvta.to.global.u64 	%rd275, %rd824;
	ld.global.u32 	%r8, [%rd275+4];
	ld.local.f32 	%f21001, [%rd9];
	mov.f32 	%f20932, %f21001;
	@%p73 bra 	$L__BB1_25;
	mov.u64 	%rd276, %rd238;
	ld.param.u32 	%r336, [%rd276];
	add.s32 	%r337, %r336, -2;
	setp.lt.u32 	%p74, %r337, 15;
	mov.b32 	%r1281, 1;
	mov.f32 	%f20932, %f21001;
	@%p74 bra 	$L__BB1_14;
	mov.u64 	%rd277, %rd238;
	ld.param.u32 	%r339, [%rd277];
	add.s32 	%r340, %r339, -1;
	and.b32  	%r341, %r340, -16;
	neg.s32 	%r1284, %r341;
	add.s64 	%rd839, %rd9, 32;
	mov.b32 	%r1283, 0;
	mov.f32 	%f20932, %f21001;
$L__BB1_12:
	.pragma "nounroll";
	ld.local.f32 	%f5258, [%rd839+-28];
	setp.gt.f32 	%p75, %f5258, %f20932;
	selp.f32 	%f5259, %f5258, %f20932, %p75;
	ld.local.v2.f32 	{%f5260, %f5261}, [%rd839+-24];
	setp.gt.f32 	%p76, %f5260, %f5259;
	selp.f32 	%f5262, %f5260, %f5259, %p76;
	setp.gt.f32 	%p77, %f5261, %f5262;
	selp.f32 	%f5263, %f5261, %f5262, %p77;
	ld.local.v4.f32 	{%f5264, %f5265, %f5266, %f5267}, [%rd839+-16];
	setp.gt.f32 	%p78, %f5264, %f5263;
	selp.f32 	%f5268, %f5264, %f5263, %p78;
	setp.gt.f32 	%p79, %f5265, %f5268;
	selp.f32 	%f5269, %f5265, %f5268, %p79;
	setp.gt.f32 	%p80, %f5266, %f5269;
	selp.f32 	%f5270, %f5266, %f5269, %p80;
	setp.gt.f32 	%p81, %f5267, %f5270;
	selp.f32 	%f5271, %f5267, %f5270, %p81;
	ld.local.v4.f32 	{%f5272, %f5273, %f5274, %f5275}, [%rd839];
	setp.gt.f32 	%p82, %f5272, %f5271;
	selp.f32 	%f5276, %f5272, %f5271, %p82;
	setp.gt.f32 	%p83, %f5273, %f5276;
	selp.f32 	%f5277, %f5273, %f5276, %p83;
	setp.gt.f32 	%p84, %f5274, %f5277;
	selp.f32 	%f5278, %f5274, %f5277, %p84;
	setp.gt.f32 	%p85, %f5275, %f5278;
	selp.f32 	%f5279, %f5275, %f5278, %p85;
	ld.local.v4.f32 	{%f5280, %f5281, %f5282, %f5283}, [%rd839+16];
	setp.gt.f32 	%p86, %f5280, %f5279;
	selp.f32 	%f5284, %f5280, %f5279, %p86;
	setp.gt.f32 	%p87, %f5281, %f5284;
	selp.f32 	%f5285, %f5281, %f5284, %p87;
	setp.gt.f32 	%p88, %f5282, %f5285;
	selp.f32 	%f5286, %f5282, %f5285, %p88;
	setp.gt.f32 	%p89, %f5283, %f5286;
	selp.f32 	%f5287, %f5283, %f5286, %p89;
	ld.local.f32 	%f5288, [%rd839+32];
	setp.gt.f32 	%p90, %f5288, %f5287;
	selp.f32 	%f20932, %f5288, %f5287, %p90;
	add.s32 	%r1284, %r1284, 16;
	add.s32 	%r1283, %r1283, 16;
	add.s64 	%rd839, %rd839, 64;
	setp.eq.s32 	%p91, %r1284, 0;
	@%p91 bra 	$L__BB1_13;
	bra.uni 	$L__BB1_12;
$L__BB1_13:
	add.s32 	%r1281, %r1283, 1;
$L__BB1_14:
	mov.u64 	%rd278, %rd238;
	ld.param.u32 	%r342, [%rd278];
	add.s32 	%r343, %r342, -1;
	and.b32  	%r344, %r343, 15;
	setp.eq.s32 	%p92, %r344, 0;
	@%p92 bra 	$L__BB1_25;
	mov.u64 	%rd279, %rd238;
	ld.param.u32 	%r345, [%rd279];
	add.s32 	%r346, %r345, -1;
	and.b32  	%r347, %r346, 15;
	add.s32 	%r348, %r347, -1;
	setp.lt.u32 	%p93, %r348, 7;
	@%p93 bra 	$L__BB1_17;
	mul.wide.u32 	%rd280, %r1281, 4;
	add.s64 	%rd281, %rd9, %rd280;
	ld.local.f32 	%f5290, [%rd281];
	setp.gt.f32 	%p94, %f5290, %f20932;
	selp.f32 	%f5291, %f5290, %f20932, %p94;
	ld.local.f32 	%f5292, [%rd281+4];
	setp.gt.f32 	%p95, %f5292, %f5291;
	selp.f32 	%f5293, %f5292, %f5291, %p95;
	ld.local.f32 	%f5294, [%rd281+8];
	setp.gt.f32 	%p96, %f5294, %f5293;
	selp.f32 	%f5295, %f5294, %f5293, %p96;
	ld.local.f32 	%f5296, [%rd281+12];
	setp.gt.f32 	%p97, %f5296, %f5295;
	selp.f32 	%f5297, %f5296, %f5295, %p97;
	ld.local.f32 	%f5298, [%rd281+16];
	setp.gt.f32 	%p98, %f5298, %f5297;
	selp.f32 	%f5299, %f5298, %f5297, %p98;
	ld.local.f32 	%f5300, [%rd281+20];
	setp.gt.f32 	%p99, %f5300, %f5299;
	selp.f32 	%f5301, %f5300, %f5299, %p99;
	ld.local.f32 	%f5302, [%rd281+24];
	setp.gt.f32 	%p100, %f5302, %f5301;
	selp.f32 	%f5303, %f5302, %f5301, %p100;
	ld.local.f32 	%f5304, [%rd281+28];
	setp.gt.f32 	%p101, %f5304, %f5303;
	selp.f32 	%f20932, %f5304, %f5303, %p101;
	add.s32 	%r1281, %r1281, 8;
$L__BB1_17:
	mov.u64 	%rd282, %rd238;
	ld.param.u32 	%r349, [%rd282];
	add.s32 	%r350, %r349, -1;
	and.b32  	%r351, %r350, 7;
	setp.eq.s32 	%p102, %r351, 0;
	@%p102 bra 	$L__BB1_25;
	mov.u64 	%rd283, %rd238;
	ld.param.u32 	%r352, [%rd283];
	add.s32 	%r353, %r352, -1;
	and.b32  	%r354, %r353, 7;
	add.s32 	%r355, %r354, -1;
	setp.lt.u32 	%p103, %r355, 3;
	@%p103 bra 	$L__BB1_20;
	mul.wide.u32 	%rd284, %r1281, 4;
	add.s64 	%rd285, %rd9, %rd284;
	ld.local.f32 	%f5306, [%rd285];
	setp.gt.f32 	%p104, %f5306, %f20932;
	selp.f32 	%f5307, %f5306, %f20932, %p104;
	ld.local.f32 	%f5308, [%rd285+4];
	setp.gt.f32 	%p105, %f5308, %f5307;
	selp.f32 	%f5309, %f5308, %f5307, %p105;
	ld.local.f32 	%f5310, [%rd285+8];
	setp.gt.f32 	%p106, %f5310, %f5309;
	selp.f32 	%f5311, %f5310, %f5309, %p106;
	ld.local.f32 	%f5312, [%rd285+12];
	setp.gt.f32 	%p107, %f5312, %f5311;
	selp.f32 	%f20932, %f5312, %f5311, %p107;
	add.s32 	%r1281, %r1281, 4;
$L__BB1_20:
	mov.u64 	%rd286, %rd238;
	ld.param.u32 	%r356, [%rd286];
	add.s32 	%r357, %r356, -1;
	and.b32  	%r358, %r357, 3;
	setp.eq.s32 	%p108, %r358, 0;
	@%p108 bra 	$L__BB1_25;
	mul.wide.u32 	%rd287, %r1281, 4;
	add.s64 	%rd288, %rd9, %rd287;
	ld.local.f32 	%f5313, [%rd288];
	setp.gt.f32 	%p109, %f5313, %f20932;
	selp.f32 	%f20932, %f5313, %f20932, %p109;
	mov.u64 	%rd289, %rd238;
	ld.param.u32 	%r359, [%rd289];
	add.s32 	%r360, %r359, -1;
	and.b32  	%r361, %r360, 3;
	setp.eq.s32 	%p110, %r361, 1;
	@%p110 bra 	$L__BB1_25;
	mul.wide.u32 	%rd290, %r1281, 4;
	add.s64 	%rd291, %rd9, %rd290;
	ld.local.f32 	%f5314, [%rd291+4];
	setp.gt.f32 	%p111, %f5314, %f20932;
	selp.f32 	%f20932, %f5314, %f20932, %p111;
	mov.u64 	%rd292, %rd238;
	ld.param.u32 	%r362, [%rd292];
	add.s32 	%r363, %r362, -1;
	and.b32  	%r364, %r363, 3;
	setp.eq.s32 	%p112, %r364, 2;
	@%p112 bra 	$L__BB1_25;
	mul.wide.u32 	%rd293, %r1281, 4;
	add.s64 	%rd294, %rd9, %rd293;
	ld.local.f32 	%f887, [%rd294+8];
	setp.leu.f32 	%p113, %f887, %f20932;
	@%p113 bra 	$L__BB1_25;
	mov.f32 	%f20932, %f887;
$L__BB1_25:
	mov.u64 	%rd295, %rd238;
	ld.param.u32 	%r365, [%rd295];
	setp.lt.s32 	%p114, %r365, 1;
	mov.f32 	%f20941, 0f00000000;
	@%p114 bra 	$L__BB1_37;
	mov.u64 	%rd296, %rd238;
	ld.param.u32 	%r367, [%rd296];
	setp.lt.u32 	%p115, %r367, 8;
	mov.f32 	%f20941, 0f00000000;
	mov.b32 	%r1287, 0;
	@%p115 bra 	$L__BB1_29;
	mov.u64 	%rd297, %rd238;
	ld.param.u32 	%r368, [%rd297];
	and.b32  	%r369, %r368, 2147483640;
	neg.s32 	%r1285, %r369;
	add.s64 	%rd841, %rd10, 16;
	add.s64 	%rd840, %rd9, 16;
	mov.f32 	%f20941, 0f00000000;
$L__BB1_28:
	.pragma "nounroll";
	mov.u64 	%rd298, %rd238;
	ld.param.u32 	%r370, [%rd298];
	and.b32  	%r1287, %r370, 2147483640;
	ld.local.v4.f32 	{%f5319, %f5320, %f5321, %f5322}, [%rd840+-16];
	sub.f32 	%f5323, %f5319, %f20932;
	fma.rn.f32 	%f5324, %f5323, 0f3BBB989D, 0f3F000000;
	cvt.sat.f32.f32 	%f5325, %f5324;
	mov.f32 	%f5326, 0f4B400001;
	mov.f32 	%f5327, 0f437C0000;
	fma.rm.f32 	%f5328, %f5325, %f5327, %f5326;
	add.f32 	%f5329, %f5328, 0fCB40007F;
	neg.f32 	%f5330, %f5329;
	fma.rn.f32 	%f5331, %f5323, 0f3FB8AA3B, %f5330;
	fma.rn.f32 	%f5332, %f5323, 0f32A57060, %f5331;
	mov.b32 	%r371, %f5328;
	shl.b32 	%r372, %r371, 23;
	mov.b32 	%f5333, %r372;
	ex2.approx.ftz.f32 	%f5334, %f5332;
	mul.f32 	%f5335, %f5334, %f5333;
	add.f32 	%f5336, %f20941, %f5335;
	sub.f32 	%f5337, %f5320, %f20932;
	fma.rn.f32 	%f5338, %f5337, 0f3BBB989D, 0f3F000000;
	cvt.sat.f32.f32 	%f5339, %f5338;
	fma.rm.f32 	%f5340, %f5339, %f5327, %f5326;
	add.f32 	%f5341, %f5340, 0fCB40007F;
	neg.f32 	%f5342, %f5341;
	fma.rn.f32 	%f5343, %f5337, 0f3FB8AA3B, %f5342;
	fma.rn.f32 	%f5344, %f5337, 0f32A57060, %f5343;
	mov.b32 	%r373, %f5340;
	shl.b32 	%r374, %r373, 23;
	mov.b32 	%f5345, %r374;
	ex2.approx.ftz.f32 	%f5346, %f5344;
	mul.f32 	%f5347, %f5346, %f5345;
	add.f32 	%f5348, %f5336, %f5347;
	sub.f32 	%f5349, %f5321, %f20932;
	fma.rn.f32 	%f5350, %f5349, 0f3BBB989D, 0f3F000000;
	cvt.sat.f32.f32 	%f5351, %f5350;
	fma.rm.f32 	%f5352, %f5351, %f5327, %f5326;
	add.f32 	%f5353, %f5352, 0fCB40007F;
	neg.f32 	%f5354, %f5353;
	fma.rn.f32 	%f5355, %f5349, 0f3FB8AA3B, %f5354;
	fma.rn.f32 	%f5356, %f5349, 0f32A57060, %f5355;
	mov.b32 	%r375, %f5352;
	shl.b32 	%r376, %r375, 23;
	mov.b32 	%f5357, %r376;
	ex2.approx.ftz.f32 	%f5358, %f5356;
	mul.f32 	%f5359, %f5358, %f5357;
	add.f32 	%f5360, %f5348, %f5359;
	sub.f32 	%f5361, %f5322, %f20932;
	fma.rn.f32 	%f5362, %f5361, 0f3BBB989D, 0f3F000000;
	cvt.sat.f32.f32 	%f5363, %f5362;
	fma.rm.f32 	%f5364, %f5363, %f5327, %f5326;
	add.f32 	%f5365, %f5364, 0fCB40007F;
	neg.f32 	%f5366, %f5365;
	fma.rn.f32 	%f5367, %f5361, 0f3FB8AA3B, %f5366;
	fma.rn.f32 	%f5368, %f5361, 0f32A57060, %f5367;
	mov.b32 	%r377, %f5364;
	shl.b32 	%r378, %r377, 23;
	mov.b32 	%f5369, %r378;
	ex2.approx.ftz.f32 	%f5370, %f5368;
	mul.f32 	%f5371, %f5370, %f5369;
	st.local.v4.f32 	[%rd841+-16], {%f5335, %f5347, %f5359, %f5371};
	add.f32 	%f5372, %f5360, %f5371;
	ld.local.v4.f32 	{%f5373, %f5374, %f5375, %f5376}, [%rd840];
	sub.f32 	%f5377, %f5373, %f20932;
	fma.rn.f32 	%f5378, %f5377, 0f3BBB989D, 0f3F000000;
	cvt.sat.f32.f32 	%f5379, %f5378;
	fma.rm.f32 	%f5380, %f5379, %f5327, %f5326;
	add.f32 	%f5381, %f5380, 0fCB40007F;
	neg.f32 	%f5382, %f5381;
	fma.rn.f32 	%f5383, %f5377, 0f3FB8AA3B, %f5382;
	fma.rn.f32 	%f5384, %f5377, 0f32A57060, %f5383;
	mov.b32 	%r379, %f5380;
	shl.b32 	%r380, %r379, 23;
	mov.b32 	%f5385, %r380;
	ex2.approx.ftz.f32 	%f5386, %f5384;
	mul.f32 	%f5387, %f5386, %f5385;
	add.f32 	%f5388, %f5372, %f5387;
	sub.f32 	%f5389, %f5374, %f20932;
	fma.rn.f32 	%f5390, %f5389, 0f3BBB989D, 0f3F000000;
	cvt.sat.f32.f32 	%f5391, %f5390;
	fma.rm.f32 	%f5392, %f5391, %f5327, %f5326;
	add.f32 	%f5393, %f5392, 0fCB40007F;
	neg.f32 	%f5394, %f5393;
	fma.rn.f32 	%f5395, %f5389, 0f3FB8AA3B, %f5394;
	fma.rn.f32 	%f5396, %f5389, 0f32A57060, %f5395;
	mov.b32 	%r381, %f5392;
	shl.b32 	%r382, %r381, 23;
	mov.b32 	%f5397, %r382;
	ex2.approx.ftz.f32 	%f5398, %f5396;
	mul.f32 	%f5399, %f5398, %f5397;
	add.f32 	%f5400, %f5388, %f5399;
	sub.f32 	%f5401, %f5375, %f20932;
	fma.rn.f32 	%f5402, %f5401, 0f3BBB989D, 0f3F000000;
	cvt.sat.f32.f32 	%f5403, %f5402;
	fma.rm.f32 	%f5404, %f5403, %f5327, %f5326;
	add.f32 	%f5405, %f5404, 0fCB40007F;
	neg.f32 	%f5406, %f5405;
	fma.rn.f32 	%f5407, %f5401, 0f3FB8AA3B, %f5406;
	fma.rn.f32 	%f5408, %f5401, 0f32A57060, %f5407;
	mov.b32 	%r383, %f5404;
	shl.b32 	%r384, %r383, 23;
	mov.b32 	%f5409, %r384;
	ex2.approx.ftz.f32 	%f5410, %f5408;
	mul.f32 	%f5411, %f5410, %f5409;
	add.f32 	%f5412, %f5400, %f5411;
	sub.f32 	%f5413, %f5376, %f20932;
	fma.rn.f32 	%f5414, %f5413, 0f3BBB989D, 0f3F000000;
	cvt.sat.f32.f32 	%f5415, %f5414;
	fma.rm.f32 	%f5416, %f5415, %f5327, %f5326;
	add.f32 	%f5417, %f5416, 0fCB40007F;
	neg.f32 	%f5418, %f5417;
	fma.rn.f32 	%f5419, %f5413, 0f3FB8AA3B, %f5418;
	fma.rn.f32 	%f5420, %f5413, 0f32A57060, %f5419;
	mov.b32 	%r385, %f5416;
	shl.b32 	%r386, %r385, 23;
	mov.b32 	%f5421, %r386;
	ex2.approx.ftz.f32 	%f5422, %f5420;
	mul.f32 	%f5423, %f5422, %f5421;
	st.local.v4.f32 	[%rd841], {%f5387, %f5399, %f5411, %f5423};
	add.f32 	%f20941, %f5412, %f5423;
	add.s32 	%r1285, %r1285, 8;
	add.s64 	%rd841, %rd841, 32;
	add.s64 	%rd840, %rd840, 32;
	setp.ne.s32 	%p116, %r1285, 0;
	@%p116 bra 	$L__BB1_28;
$L__BB1_29:
	mov.u64 	%rd299, %rd238;
	ld.param.u32 	%r387, [%rd299];
	and.b32  	%r388, %r387, 7;
	setp.eq.s32 	%p117, %r388, 0;
	@%p117 bra 	$L__BB1_37;
	mov.u64 	%rd300, %rd238;
	ld.param.u32 	%r389, [%rd300];
	and.b32  	%r390, %r389, 7;
	setp.lt.u32 	%p118, %r390, 4;
	@%p118 bra 	$L__BB1_32;
	mul.wide.u32 	%rd301, %r1287, 4;
	add.s64 	%rd302, %rd9, %rd301;
	ld.local.f32 	%f5425, [%rd302];
	sub.f32 	%f5426, %f5425, %f20932;
	fma.rn.f32 	%f5427, %f5426, 0f3BBB989D, 0f3F000000;
	cvt.sat.f32.f32 	%f5428, %f5427;
	mov.f32 	%f5429, 0f4B400001;
	mov.f32 	%f5430, 0f437C0000;
	fma.rm.f32 	%f5431, %f5428, %f5430, %f5429;
	add.f32 	%f5432, %f5431, 0fCB40007F;
	neg.f32 	%f5433, %f5432;
	fma.rn.f32 	%f5434, %f5426, 0f3FB8AA3B, %f5433;
	fma.rn.f32 	%f5435, %f5426, 0f32A57060, %f5434;
	mov.b32 	%r391, %f5431;
	shl.b32 	%r392, %r391, 23;
	mov.b32 	%f5436, %r392;
	ex2.approx.ftz.f32 	%f5437, %f5435;
	mul.f32 	%f5438, %f5437, %f5436;
	add.s64 	%rd303, %rd10, %rd301;
	st.local.f32 	[%rd303], %f5438;
	add.f32 	%f5439, %f20941, %f5438;
	ld.local.f32 	%f5440, [%rd302+4];
	sub.f32 	%f5441, %f5440, %f20932;
	fma.rn.f32 	%f5442, %f5441, 0f3BBB989D, 0f3F000000;
	cvt.sat.f32.f32 	%f5443, %f5442;
	fma.rm.f32 	%f5444, %f5443, %f5430, %f5429;
	add.f32 	%f5445, %f5444, 0fCB40007F;
	neg.f32 	%f5446, %f5445;
	fma.rn.f32 	%f5447, %f5441, 0f3FB8AA3B, %f5446;
	fma.rn.f32 	%f5448, %f5441, 0f32A57060, %f5447;
	mov.b32 	%r393, %f5444;
	shl.b32 	%r394, %r393, 23;
	mov.b32 	%f5449, %r394;
	ex2.approx.ftz.f32 	%f5450, %f5448;
	mul.f32 	%f5451, %f5450, %f5449;
	st.local.f32 	[%rd303+4], %f5451;
	add.f32 	%f5452, %f5439, %f5451;
	ld.local.f32 	%f5453, [%rd302+8];
	sub.f32 	%f5454, %f5453, %f20932;
	fma.rn.f32 	%f5455, %f5454, 0f3BBB989D, 0f3F000000;
	cvt.sat.f32.f32 	%f5456, %f5455;
	fma.rm.f32 	%f5457, %f5456, %f5430, %f5429;
	add.f32 	%f5458, %f5457, 0fCB40007F;
	neg.f32 	%f5459, %f5458;
	fma.rn.f32 	%f5460, %f5454, 0f3FB8AA3B, %f5459;
	fma.rn.f32 	%f5461, %f5454, 0f32A57060, %f5460;
	mov.b32 	%r395, %f5457;
	shl.b32 	%r396, %r395, 23;
	mov.b32 	%f5462, %r396;
	ex2.approx.ftz.f32 	%f5463, %f5461;
	mul.f32 	%f5464, %f5463, %f5462;
	st.local.f32 	[%rd303+8], %f5464;
	add.f32 	%f5465, %f5452, %f5464;
	ld.local.f32 	%f5466, [%rd302+12];
	sub.f32 	%f5467, %f5466, %f20932;
	fma.rn.f32 	%f5468, %f5467, 0f3BBB989D, 0f3F000000;
	cvt.sat.f32.f32 	%f5469, %f5468;
	fma.rm.f32 	%f5470, %f5469, %f5430, %f5429;
	add.f32 	%f5471, %f5470, 0fCB40007F;
	neg.f32 	%f5472, %f5471;
	fma.rn.f32 	%f5473, %f5467, 0f3FB8AA3B, %f5472;
	fma.rn.f32 	%f5474, %f5467, 0f32A57060, %f5473;
	mov.b32 	%r397, %f5470;
	shl.b32 	%r398, %r397, 23;
	mov.b32 	%f5475, %r398;
	ex2.approx.ftz.f32 	%f5476, %f5474;
	mul.f32 	%f5477, %f5476, %f5475;
	st.local.f32 	[%rd303+12], %f5477;
	add.f32 	%f20941, %f5465, %f5477;
	add.s32 	%r1287, %r1287, 4;
$L__BB1_32:
	mov.u64 	%rd304, %rd238;
	ld.param.u32 	%r399, [%rd304];
	and.b32  	%r400, %r399, 3;
	setp.eq.s32 	%p119, %r400, 0;
	@%p119 bra 	$L__BB1_37;
	mov.u64 	%rd305, %rd238;
	ld.param.u32 	%r401, [%rd305];
	and.b32  	%r402, %r401, 3;
	setp.eq.s32 	%p120, %r402, 1;
	@%p120 bra 	$L__BB1_35;
	mul.wide.u32 	%rd306, %r1287, 4;
	add.s64 	%rd307, %rd9, %rd306;
	ld.local.f32 	%f5479, [%rd307];
	sub.f32 	%f5480, %f5479, %f20932;
	fma.rn.f32 	%f5481, %f5480, 0f3BBB989D, 0f3F000000;
	cvt.sat.f32.f32 	%f5482, %f5481;
	mov.f32 	%f5483, 0f4B400001;
	mov.f32 	%f5484, 0f437C0000;
	fma.rm.f32 	%f5485, %f5482, %f5484, %f5483;
	add.f32 	%f5486, %f5485, 0fCB40007F;
	neg.f32 	%f5487, %f5486;
	fma.rn.f32 	%f5488, %f5480, 0f3FB8AA3B, %f5487;
	fma.rn.f32 	%f5489, %f5480, 0f32A57060, %f5488;
	mov.b32 	%r403, %f5485;
	shl.b32 	%r404, %r403, 23;
	mov.b32 	%f5490, %r404;
	ex2.approx.ftz.f32 	%f5491, %f5489;
	mul.f32 	%f5492, %f5491, %f5490;
	add.s64 	%rd308, %rd10, %rd306;
	st.local.f32 	[%rd308], %f5492;
	add.f32 	%f5493, %f20941, %f5492;
	ld.local.f32 	%f5494, [%rd307+4];
	sub.f32 	%f5495, %f5494, %f20932;
	fma.rn.f32 	%f5496, %f5495, 0f3BBB989D, 0f3F000000;
	cvt.sat.f32.f32 	%f5497, %f5496;
	fma.rm.f32 	%f5498, %f5497, %f5484, %f5483;
	add.f32 	%f5499, %f5498, 0fCB40007F;
	neg.f32 	%f5500, %f5499;
	fma.rn.f32 	%f5501, %f5495, 0f3FB8AA3B, %f5500;
	fma.rn.f32 	%f5502, %f5495, 0f32A57060, %f5501;
	mov.b32 	%r405, %f5498;
	shl.b32 	%r406, %r405, 23;
	mov.b32 	%f5503, %r406;
	ex2.approx.ftz.f32 	%f5504, %f5502;
	mul.f32 	%f5505, %f5504, %f5503;
	st.local.f32 	[%rd308+4], %f5505;
	add.f32 	%f20941, %f5493, %f5505;
	add.s32 	%r1287, %r1287, 2;
$L__BB1_35:
	mov.u64 	%rd309, %rd238;
	ld.param.u32 	%r407, [%rd309];
	and.b32  	%r408, %r407, 1;
	setp.eq.b32 	%p121, %r408, 1;
	not.pred 	%p122, %p121;
	@%p122 bra 	$L__BB1_37;
	mul.wide.u32 	%rd310, %r1287, 4;
	add.s64 	%rd311, %rd9, %rd310;
	ld.local.f32 	%f5506, [%rd311];
	sub.f32 	%f5507, %f5506, %f20932;
	fma.rn.f32 	%f5508, %f5507, 0f3BBB989D, 0f3F000000;
	cvt.sat.f32.f32 	%f5509, %f5508;
	mov.f32 	%f5510, 0f4B400001;
	mov.f32 	%f5511, 0f437C0000;
	fma.rm.f32 	%f5512, %f5509, %f5511, %f5510;
	add.f32 	%f5513, %f5512, 0fCB40007F;
	neg.f32 	%f5514, %f5513;
	fma.rn.f32 	%f5515, %f5507, 0f3FB8AA3B, %f5514;
	fma.rn.f32 	%f5516, %f5507, 0f32A57060, %f5515;
	mov.b32 	%r409, %f5512;
	shl.b32 	%r410, %r409, 23;
	mov.b32 	%f5517, %r410;
	ex2.approx.ftz.f32 	%f5518, %f5516;
	mul.f32 	%f5519, %f5518, %f5517;
	add.s64 	%rd312, %rd10, %rd310;
	st.local.f32 	[%rd312], %f5519;
	add.f32 	%f20941, %f20941, %f5519;
$L__BB1_37:
	mov.u64 	%rd313, %rd238;
	ld.param.u32 	%r411, [%rd313];
	setp.lt.s32 	%p123, %r411, 1;
	rcp.rn.f32 	%f903, %f20941;
	@%p123 bra 	$L__BB1_51;
	mov.u64 	%rd314, %rd238;
	ld.param.u32 	%r413, [%rd314];
	setp.lt.u32 	%p124, %r413, 16;
	mov.b32 	%r1291, 0;
	@%p124 bra 	$L__BB1_41;
	mov.u64 	%rd315, %rd238;
	ld.param.u32 	%r414, [%rd315];
	and.b32  	%r415, %r414, 2147483632;
	neg.s32 	%r1289, %r415;
	add.s64 	%rd842, %rd10, 32;
$L__BB1_40:
	.pragma "nounroll";
	mov.u64 	%rd316, %rd238;
	ld.param.u32 	%r416, [%rd316];
	and.b32  	%r1291, %r416, 2147483632;
	ld.local.v4.f32 	{%f5520, %f5521, %f5522, %f5523}, [%rd842+-32];
	mul.f32 	%f5524, %f903, %f5520;
	mul.f32 	%f5525, %f903, %f5521;
	mul.f32 	%f5526, %f903, %f5522;
	mul.f32 	%f5527, %f903, %f5523;
	st.local.v4.f32 	[%rd842+-32], {%f5524, %f5525, %f5526, %f5527};
	ld.local.v4.f32 	{%f5528, %f5529, %f5530, %f5531}, [%rd842+-16];
	mul.f32 	%f5532, %f903, %f5528;
	mul.f32 	%f5533, %f903, %f5529;
	mul.f32 	%f5534, %f903, %f5530;
	mul.f32 	%f5535, %f903, %f5531;
	st.local.v4.f32 	[%rd842+-16], {%f5532, %f5533, %f5534, %f5535};
	ld.local.v4.f32 	{%f5536, %f5537, %f5538, %f5539}, [%rd842];
	mul.f32 	%f5540, %f903, %f5536;
	mul.f32 	%f5541, %f903, %f5537;
	mul.f32 	%f5542, %f903, %f5538;
	mul.f32 	%f5543, %f903, %f5539;
	st.local.v4.f32 	[%rd842], {%f5540, %f5541, %f5542, %f5543};
	ld.local.v4.f32 	{%f5544, %f5545, %f5546, %f5547}, [%rd842+16];
	mul.f32 	%f5548, %f903, %f5544;
	mul.f32 	%f5549, %f903, %f5545;
	mul.f32 	%f5550, %f903, %f5546;
	mul.f32 	%f5551, %f903, %f5547;
	st.local.v4.f32 	[%rd842+16], {%f5548, %f5549, %f5550, %f5551};
	add.s32 	%r1289, %r1289, 16;
	add.s64 	%rd842, %rd842, 64;
	setp.ne.s32 	%p125, %r1289, 0;
	@%p125 bra 	$L__BB1_40;
$L__BB1_41:
	mov.u64 	%rd317, %rd238;
	ld.param.u32 	%r417, [%rd317];
	and.b32  	%r418, %r417, 15;
	setp.eq.s32 	%p126, %r418, 0;
	@%p126 bra 	$L__BB1_51;
	mov.u64 	%rd318, %rd238;
	ld.param.u32 	%r419, [%rd318];
	and.b32  	%r420, %r419, 15;
	setp.lt.u32 	%p127, %r420, 8;
	@%p127 bra 	$L__BB1_44;
	mul.wide.u32 	%rd319, %r1291, 4;
	add.s64 	%rd320, %rd10, %rd319;
	ld.local.f32 	%f5552, [%rd320];
	mul.f32 	%f5553, %f903, %f5552;
	st.local.f32 	[%rd320], %f5553;
	ld.local.f32 	%f5554, [%rd320+4];
	mul.f32 	%f5555, %f903, %f5554;
	st.local.f32 	[%rd320+4], %f5555;
	ld.local.f32 	%f5556, [%rd320+8];
	mul.f32 	%f5557, %f903, %f5556;
	st.local.f32 	[%rd320+8], %f5557;
	ld.local.f32 	%f5558, [%rd320+12];
	mul.f32 	%f5559, %f903, %f5558;
	st.local.f32 	[%rd320+12], %f5559;
	ld.local.f32 	%f5560, [%rd320+16];
	mul.f32 	%f5561, %f903, %f5560;
	st.local.f32 	[%rd320+16], %f5561;
	ld.local.f32 	%f5562, [%rd320+20];
	mul.f32 	%f5563, %f903, %f5562;
	st.local.f32 	[%rd320+20], %f5563;
	ld.local.f32 	%f5564, [%rd320+24];
	mul.f32 	%f5565, %f903, %f5564;
	st.local.f32 	[%rd320+24], %f5565;
	ld.local.f32 	%f5566, [%rd320+28];
	mul.f32 	%f5567, %f903, %f5566;
	st.local.f32 	[%rd320+28], %f5567;
	add.s32 	%r1291, %r1291, 8;
$L__BB1_44:
	mov.u64 	%rd321, %rd238;
	ld.param.u32 	%r421, [%rd321];
	and.b32  	%r422, %r421, 7;
	setp.eq.s32 	%p128, %r422, 0;
	@%p128 bra 	$L__BB1_51;
	mov.u64 	%rd322, %rd238;
	ld.param.u32 	%r423, [%rd322];
	and.b32  	%r424, %r423, 7;
	setp.lt.u32 	%p129, %r424, 4;
	@%p129 bra 	$L__BB1_47;
	mul.wide.u32 	%rd323, %r1291, 4;
	add.s64 	%rd324, %rd10, %rd323;
	ld.local.f32 	%f5568, [%rd324];
	mul.f32 	%f5569, %f903, %f5568;
	st.local.f32 	[%rd324], %f5569;
	ld.local.f32 	%f5570, [%rd324+4];
	mul.f32 	%f5571, %f903, %f5570;
	st.local.f32 	[%rd324+4], %f5571;
	ld.local.f32 	%f5572, [%rd324+8];
	mul.f32 	%f5573, %f903, %f5572;
	st.local.f32 	[%rd324+8], %f5573;
	ld.local.f32 	%f5574, [%rd324+12];
	mul.f32 	%f5575, %f903, %f5574;
	st.local.f32 	[%rd324+12], %f5575;
	add.s32 	%r1291, %r1291, 4;
$L__BB1_47:
	mov.u64 	%rd325, %rd238;
	ld.param.u32 	%r425, [%rd325];
	and.b32  	%r426, %r425, 3;
	setp.eq.s32 	%p130, %r426, 0;
	@%p130 bra 	$L__BB1_51;
	mul.wide.u32 	%rd326, %r1291, 4;
	add.s64 	%rd327, %rd10, %rd326;
	ld.local.f32 	%f5576, [%rd327];
	mul.f32 	%f5577, %f903, %f5576;
	st.local.f32 	[%rd327], %f5577;
	mov.u64 	%rd328, %rd238;
	ld.param.u32 	%r427, [%rd328];
	and.b32  	%r428, %r427, 3;
	setp.eq.s32 	%p131, %r428, 1;
	@%p131 bra 	$L__BB1_51;
	mul.wide.u32 	%rd329, %r1291, 4;
	add.s64 	%rd330, %rd10, %rd329;
	ld.local.f32 	%f5578, [%rd330+4];
	mul.f32 	%f5579, %f903, %f5578;
	st.local.f32 	[%rd330+4], %f5579;
	mov.u64 	%rd331, %rd238;
	ld.param.u32 	%r429, [%rd331];
	and.b32  	%r430, %r429, 3;
	setp.eq.s32 	%p132, %r430, 2;
	@%p132 bra 	$L__BB1_51;
	mul.wide.u32 	%rd332, %r1291, 4;
	add.s64 	%rd333, %rd10, %rd332;
	ld.local.f32 	%f5580, [%rd333+8];
	mul.f32 	%f5581, %f903, %f5580;
	st.local.f32 	[%rd333+8], %f5581;
$L__BB1_51:
	ld.param.u32 	%r1270, [_Z24eval_sequence_nll_kernel9ModelPtrsPKiiPf_param_2];
	mul.wide.s32 	%rd334, %r8, 4;
	add.s64 	%rd335, %rd9, %rd334;
	ld.local.f32 	%f5582, [%rd335];
	sub.f32 	%f5583, %f5582, %f20932;
	setp.lt.f32 	%p133, %f20941, 0f00800000;
	mul.f32 	%f5584, %f20941, 0f4B000000;
	selp.f32 	%f5585, %f5584, %f20941, %p133;
	selp.f32 	%f5586, 0fC1B80000, 0f00000000, %p133;
	mov.b32 	%r431, %f5585;
	add.s32 	%r432, %r431, -1059760811;
	and.b32  	%r433, %r432, -8388608;
	sub.s32 	%r434, %r431, %r433;
	mov.b32 	%f5587, %r434;
	cvt.rn.f32.s32 	%f5588, %r433;
	fma.rn.f32 	%f5589, %f5588, 0f34000000, %f5586;
	add.f32 	%f5590, %f5587, 0fBF800000;
	fma.rn.f32 	%f5591, %f5590, 0fBE055027, 0f3E1039F6;
	fma.rn.f32 	%f5592, %f5591, %f5590, 0fBDF8CDCC;
	fma.rn.f32 	%f5593, %f5592, %f5590, 0f3E0F2955;
	fma.rn.f32 	%f5594, %f5593, %f5590, 0fBE2AD8B9;
	fma.rn.f32 	%f5595, %f5594, %f5590, 0f3E4CED0B;
	fma.rn.f32 	%f5596, %f5595, %f5590, 0fBE7FFF22;
	fma.rn.f32 	%f5597, %f5596, %f5590, 0f3EAAAA78;
	fma.rn.f32 	%f5598, %f5597, %f5590, 0fBF000000;
	mul.f32 	%f5599, %f5590, %f5598;
	fma.rn.f32 	%f5600, %f5599, %f5590, %f5590;
	fma.rn.f32 	%f5601, %f5589, 0f3F317218, %f5600;
	setp.gt.u32 	%p134, %r431, 2139095039;
	fma.rn.f32 	%f5602, %f5585, 0f7F800000, 0f7F800000;
	selp.f32 	%f5603, %f5602, %f5601, %p134;
	setp.eq.f32 	%p135, %f5585, 0f00000000;
	selp.f32 	%f5604, 0fFF800000, %f5603, %p135;
	sub.f32 	%f5605, %f5604, %f5583;
	add.f32 	%f21060, %f5605, 0f00000000;
	setp.eq.s32 	%p136, %r1270, 1;
	@%p136 bra 	$L__BB1_407;
	mov.u64 	%rd336, %rd238;
	ld.param.u64 	%rd337, [%rd336+56];
	cvta.to.global.u64 	%rd338, %rd337;
	add.s64 	%rd843, %rd338, 64;
	mov.b64 	{%r436, %r437}, %rd11;
	mov.b32 	%f1229, %r437;
	mov.b32 	%f1228, %r436;
	shl.b32 	%r438, %r8, 4;
	ld.param.u64 	%rd339, [%rd336+8];
	cvta.to.global.u64 	%rd340, %rd339;
	mul.wide.s32 	%rd341, %r438, 4;
	add.s64 	%rd342, %rd340, %rd341;
	ld.global.f32 	%f5606, [%rd342];
	ld.param.u64 	%rd343, [%rd336+16];
	cvta.to.global.u64 	%rd344, %rd343;
	ld.global.f32 	%f5607, [%rd344+64];
	add.f32 	%f5608, %f5606, %f5607;
	ld.global.f32 	%f5609, [%rd342+4];
	ld.global.f32 	%f5610, [%rd344+68];
	add.f32 	%f5611, %f5609, %f5610;
	ld.global.f32 	%f5612, [%rd342+8];
	ld.global.f32 	%f5613, [%rd344+72];
	add.f32 	%f5614, %f5612, %f5613;
	ld.global.f32 	%f5615, [%rd342+12];
	ld.global.f32 	%f5616, [%rd344+76];
	add.f32 	%f5617, %f5615, %f5616;
	ld.global.f32 	%f5618, [%rd342+16];
	ld.global.f32 	%f5619, [%rd344+80];
	add.f32 	%f5620, %f5618, %f5619;
	ld.global.f32 	%f5621, [%rd342+20];
	ld.global.f32 	%f5622, [%rd344+84];
	add.f32 	%f5623, %f5621, %f5622;
	ld.global.f32 	%f5624, [%rd342+24];
	ld.global.f32 	%f5625, [%rd344+88];
	add.f32 	%f5626, %f5624, %f5625;
	ld.global.f32 	%f5627, [%rd342+28];
	ld.global.f32 	%f5628, [%rd344+92];
	add.f32 	%f5629, %f5627, %f5628;
	ld.global.f32 	%f5630, [%rd342+32];
	ld.global.f32 	%f5631, [%rd344+96];
	add.f32 	%f5632, %f5630, %f5631;
	ld.global.f32 	%f5633, [%rd342+36];
	ld.global.f32 	%f5634, [%rd344+100];
	add.f32 	%f5635, %f5633, %f5634;
	ld.global.f32 	%f5636, [%rd342+40];
	ld.global.f32 	%f5637, [%rd344+104];
	add.f32 	%f5638, %f5636, %f5637;
	ld.global.f32 	%f5639, [%rd342+44];
	ld.global.f32 	%f5640, [%rd344+108];
	add.f32 	%f5641, %f5639, %f5640;
	ld.global.f32 	%f5642, [%rd342+48];
	ld.global.f32 	%f5643, [%rd344+112];
	add.f32 	%f5644, %f5642, %f5643;
	ld.global.f32 	%f5645, [%rd342+52];
	ld.global.f32 	%f5646, [%rd344+116];
	add.f32 	%f5647, %f5645, %f5646;
	ld.global.f32 	%f5648, [%rd342+56];
	ld.global.f32 	%f5649, [%rd344+120];
	add.f32 	%f5650, %f5648, %f5649;
	ld.global.f32 	%f5651, [%rd342+60];
	ld.global.f32 	%f5652, [%rd344+124];
	add.f32 	%f5653, %f5651, %f5652;
	fma.rn.f32 	%f5654, %f5608, %f5608, 0f00000000;
	fma.rn.f32 	%f5655, %f5611, %f5611, %f5654;
	fma.rn.f32 	%f5656, %f5614, %f5614, %f5655;
	fma.rn.f32 	%f5657, %f5617, %f5617, %f5656;
	fma.rn.f32 	%f5658, %f5620, %f5620, %f5657;
	fma.rn.f32 	%f5659, %f5623, %f5623, %f5658;
	fma.rn.f32 	%f5660, %f5626, %f5626, %f5659;
	fma.rn.f32 	%f5661, %f5629, %f5629, %f5660;
	fma.rn.f32 	%f5662, %f5632, %f5632, %f5661;
	fma.rn.f32 	%f5663, %f5635, %f5635, %f5662;
	fma.rn.f32 	%f5664, %f5638, %f5638, %f5663;
	fma.rn.f32 	%f5665, %f5641, %f5641, %f5664;
	fma.rn.f32 	%f5666, %f5644, %f5644, %f5665;
	fma.rn.f32 	%f5667, %f5647, %f5647, %f5666;
	fma.rn.f32 	%f5668, %f5650, %f5650, %f5667;
	fma.rn.f32 	%f5669, %f5653, %f5653, %f5668;
	fma.rn.f32 	%f5670, %f5669, 0f3D800000, 0f3727C5AC;
	rsqrt.approx.f32 	%f5671, %f5670;
	mul.f32 	%f5672, %f5671, %f5608;
	mul.f32 	%f5673, %f5671, %f5611;
	mul.f32 	%f5674, %f5671, %f5614;
	mul.f32 	%f5675, %f5671, %f5617;
	mul.f32 	%f5676, %f5671, %f5620;
	mul.f32 	%f5677, %f5671, %f5623;
	mul.f32 	%f5678, %f5671, %f5626;
	mul.f32 	%f5679, %f5671, %f5629;
	mul.f32 	%f5680, %f5671, %f5632;
	mul.f32 	%f5681, %f5671, %f5635;
	mul.f32 	%f5682, %f5671, %f5638;
	mul.f32 	%f5683, %f5671, %f5641;
	mul.f32 	%f5684, %f5671, %f5644;
	mul.f32 	%f5685, %f5671, %f5647;
	mul.f32 	%f5686, %f5671, %f5650;
	mul.f32 	%f5687, %f5671, %f5653;
	fma.rn.f32 	%f5688, %f5672, %f5672, 0f00000000;
	fma.rn.f32 	%f5689, %f5673, %f5673, %f5688;
	fma.rn.f32 	%f5690, %f5674, %f5674, %f5689;
	fma.rn.f32 	%f5691, %f5675, %f5675, %f5690;
	fma.rn.f32 	%f5692, %f5676, %f5676, %f5691;
	fma.rn.f32 	%f5693, %f5677, %f5677, %f5692;
	fma.rn.f32 	%f5694, %f5678, %f5678, %f5693;
	fma.rn.f32 	%f5695, %f5679, %f5679, %f5694;
	fma.rn.f32 	%f5696, %f5680, %f5680, %f5695;
	fma.rn.f32 	%f5697, %f5681, %f5681, %f5696;
	fma.rn.f32 	%f5698, %f5682, %f5682, %f5697;
	fma.rn.f32 	%f5699, %f5683, %f5683, %f5698;
	fma.rn.f32 	%f5700, %f5684, %f5684, %f5699;
	fma.rn.f32 	%f5701, %f5685, %f5685, %f5700;
	fma.rn.f32 	%f5702, %f5686, %f5686, %f5701;
	fma.rn.f32 	%f5703, %f5687, %f5687, %f5702;
	fma.rn.f32 	%f5704, %f5703, 0f3D800000, 0f3727C5AC;
	rsqrt.approx.f32 	%f5705, %f5704;
	mul.f32 	%f5706, %f5705, %f5672;
	mul.f32 	%f5707, %f5705, %f5673;
	mul.f32 	%f5708, %f5705, %f5674;
	mul.f32 	%f5709, %f5705, %f5675;
	mul.f32 	%f5710, %f5705, %f5676;
	mul.f32 	%f5711, %f5705, %f5677;
	mul.f32 	%f5712, %f5705, %f5678;
	mul.f32 	%f5713, %f5705, %f5679;
	mul.f32 	%f5714, %f5705, %f5680;
	mul.f32 	%f5715, %f5705, %f5681;
	mul.f32 	%f5716, %f5705, %f5682;
	mul.f32 	%f5717, %f5705, %f5683;
	mul.f32 	%f5718, %f5705, %f5684;
	mul.f32 	%f5719, %f5705, %f5685;
	mul.f32 	%f5720, %f5705, %f5686;
	mul.f32 	%f5721, %f5705, %f5687;
	ld.param.u64 	%rd345, [%rd336+24];
	cvta.to.global.u64 	%rd346, %rd345;
	ld.global.f32 	%f905, [%rd346];
	fma.rn.f32 	%f5722, %f905, %f5706, 0f00000000;
	ld.global.f32 	%f906, [%rd346+4];
	fma.rn.f32 	%f5723, %f906, %f5707, %f5722;
	ld.global.f32 	%f907, [%rd346+8];
	fma.rn.f32 	%f5724, %f907, %f5708, %f5723;
	ld.global.f32 	%f908, [%rd346+12];
	fma.rn.f32 	%f5725, %f908, %f5709, %f5724;
	ld.global.f32 	%f909, [%rd346+16];
	fma.rn.f32 	%f5726, %f909, %f5710, %f5725;
	ld.global.f32 	%f910, [%rd346+20];
	fma.rn.f32 	%f5727, %f910, %f5711, %f5726;
	ld.global.f32 	%f911, [%rd346+24];
	fma.rn.f32 	%f5728, %f911, %f5712, %f5727;
	ld.global.f32 	%f912, [%rd346+28];
	fma.rn.f32 	%f5729, %f912, %f5713, %f5728;
	ld.global.f32 	%f913, [%rd346+32];
	fma.rn.f32 	%f5730, %f913, %f5714, %f5729;
	ld.global.f32 	%f914, [%rd346+36];
	fma.rn.f32 	%f5731, %f914, %f5715, %f5730;
	ld.global.f32 	%f915, [%rd346+40];
	fma.rn.f32 	%f5732, %f915, %f5716, %f5731;
	ld.global.f32 	%f916, [%rd346+44];
	fma.rn.f32 	%f5733, %f916, %f5717, %f5732;
	ld.global.f32 	%f917, [%rd346+48];
	fma.rn.f32 	%f5734, %f917, %f5718, %f5733;
	ld.global.f32 	%f918, [%rd346+52];
	fma.rn.f32 	%f5735, %f918, %f5719, %f5734;
	ld.global.f32 	%f919, [%rd346+56];
	fma.rn.f32 	%f5736, %f919, %f5720, %f5735;
	ld.global.f32 	%f920, [%rd346+60];
	fma.rn.f32 	%f5737, %f920, %f5721, %f5736;
	ld.global.f32 	%f921, [%rd346+64];
	fma.rn.f32 	%f5738, %f921, %f5706, 0f00000000;
	ld.global.f32 	%f922, [%rd346+68];
	fma.rn.f32 	%f5739, %f922, %f5707, %f5738;
	ld.global.f32 	%f923, [%rd346+72];
	fma.rn.f32 	%f5740, %f923, %f5708, %f5739;
	ld.global.f32 	%f924, [%rd346+76];
	fma.rn.f32 	%f5741, %f924, %f5709, %f5740;
	ld.global.f32 	%f925, [%rd346+80];
	fma.rn.f32 	%f5742, %f925, %f5710, %f5741;
	ld.global.f32 	%f926, [%rd346+84];
	fma.rn.f32 	%f5743, %f926, %f5711, %f5742;
	ld.global.f32 	%f927, [%rd346+88];
	fma.rn.f32 	%f5744, %f927, %f5712, %f5743;
	ld.global.f32 	%f928, [%rd346+92];
	fma.rn.f32 	%f5745, %f928, %f5713, %f5744;
	ld.global.f32 	%f929, [%rd346+96];
	fma.rn.f32 	%f5746, %f929, %f5714, %f5745;
	ld.global.f32 	%f930, [%rd346+100];
	fma.rn.f32 	%f5747, %f930, %f5715, %f5746;
	ld.global.f32 	%f931, [%rd346+104];
	fma.rn.f32 	%f5748, %f931, %f5716, %f5747;
	ld.global.f32 	%f932, [%rd346+108];
	fma.rn.f32 	%f5749, %f932, %f5717, %f5748;
	ld.global.f32 	%f933, [%rd346+112];
	fma.rn.f32 	%f5750, %f933, %f5718, %f5749;
	ld.global.f32 	%f934, [%rd346+116];
	fma.rn.f32 	%f5751, %f934, %f5719, %f5750;
	ld.global.f32 	%f935, [%rd346+120];
	fma.rn.f32 	%f5752, %f935, %f5720, %f5751;
	ld.global.f32 	%f936, [%rd346+124];
	fma.rn.f32 	%f5753, %f936, %f5721, %f5752;
	ld.global.f32 	%f937, [%rd346+128];
	fma.rn.f32 	%f5754, %f937, %f5706, 0f00000000;
	ld.global.f32 	%f938, [%rd346+132];
	fma.rn.f32 	%f5755, %f938, %f5707, %f5754;
	ld.global.f32 	%f939, [%rd346+136];
	fma.rn.f32 	%f5756, %f939, %f5708, %f5755;
	ld.global.f32 	%f940, [%rd346+140];
	fma.rn.f32 	%f5757, %f940, %f5709, %f5756;
	ld.global.f32 	%f941, [%rd346+144];
	fma.rn.f32 	%f5758, %f941, %f5710, %f5757;
	ld.global.f32 	%f942, [%rd346+148];
	fma.rn.f32 	%f5759, %f942, %f5711, %f5758;
	ld.global.f32 	%f943, [%rd346+152];
	fma.rn.f32 	%f5760, %f943, %f5712, %f5759;
	ld.global.f32 	%f944, [%rd346+156];
	fma.rn.f32 	%f5761, %f944, %f5713, %f5760;
	ld.global.f32 	%f945, [%rd346+160];
	fma.rn.f32 	%f5762, %f945, %f5714, %f5761;
	ld.global.f32 	%f946, [%rd346+164];
	fma.rn.f32 	%f5763, %f946, %f5715, %f5762;
	ld.global.f32 	%f947, [%rd346+168];
	fma.rn.f32 	%f5764, %f947, %f5716, %f5763;
	ld.global.f32 	%f948, [%rd346+172];
	fma.rn.f32 	%f5765, %f948, %f5717, %f5764;
	ld.global.f32 	%f949, [%rd346+176];
	fma.rn.f32 	%f5766, %f949, %f5718, %f5765;
	ld.global.f32 	%f950, [%rd346+180];
	fma.rn.f32 	%f5767, %f950, %f5719, %f5766;
	ld.global.f32 	%f951, [%rd346+184];
	fma.rn.f32 	%f5768, %f951, %f5720, %f5767;
	ld.global.f32 	%f952, [%rd346+188];
	fma.rn.f32 	%f5769, %f952, %f5721, %f5768;
	ld.global.f32 	%f953, [%rd346+192];
	fma.rn.f32 	%f5770, %f953, %f5706, 0f00000000;
	ld.global.f32 	%f954, [%rd346+196];
	fma.rn.f32 	%f5771, %f954, %f5707, %f5770;
	ld.global.f32 	%f955, [%rd346+200];
	fma.rn.f32 	%f5772, %f955, %f5708, %f5771;
	ld.global.f32 	%f956, [%rd346+204];
	fma.rn.f32 	%f5773, %f956, %f5709, %f5772;
	ld.global.f32 	%f957, [%rd346+208];
	fma.rn.f32 	%f5774, %f957, %f5710, %f5773;
	ld.global.f32 	%f958, [%rd346+212];
	fma.rn.f32 	%f5775, %f958, %f5711, %f5774;
	ld.global.f32 	%f959, [%rd346+216];
	fma.rn.f32 	%f5776, %f959, %f5712, %f5775;
	ld.global.f32 	%f960, [%rd346+220];
	fma.rn.f32 	%f5777, %f960, %f5713, %f5776;
	ld.global.f32 	%f961, [%rd346+224];
	fma.rn.f32 	%f5778, %f961, %f5714, %f5777;
	ld.global.f32 	%f962, [%rd346+228];
	fma.rn.f32 	%f5779, %f962, %f5715, %f5778;
	ld.global.f32 	%f963, [%rd346+232];
	fma.rn.f32 	%f5780, %f963, %f5716, %f5779;
	ld.global.f32 	%f964, [%rd346+236];
	fma.rn.f32 	%f5781, %f964, %f5717, %f5780;
	ld.global.f32 	%f965, [%rd346+240];
	fma.rn.f32 	%f5782, %f965, %f5718, %f5781;
	ld.global.f32 	%f966, [%rd346+244];
	fma.rn.f32 	%f5783, %f966, %f5719, %f5782;
	ld.global.f32 	%f967, [%rd346+248];
	fma.rn.f32 	%f5784, %f967, %f5720, %f5783;
	ld.global.f32 	%f968, [%rd346+252];
	fma.rn.f32 	%f5785, %f968, %f5721, %f5784;
	st.local.v4.f32 	[%rd3], {%f5737, %f5753, %f5769, %f5785};
	ld.global.f32 	%f969, [%rd346+256];
	fma.rn.f32 	%f5786, %f969, %f5706, 0f00000000;
	ld.global.f32 	%f970, [%rd346+260];
	fma.rn.f32 	%f5787, %f970, %f5707, %f5786;
	ld.global.f32 	%f971, [%rd346+264];
	fma.rn.f32 	%f5788, %f971, %f5708, %f5787;
	ld.global.f32 	%f972, [%rd346+268];
	fma.rn.f32 	%f5789, %f972, %f5709, %f5788;
	ld.global.f32 	%f973, [%rd346+272];
	fma.rn.f32 	%f5790, %f973, %f5710, %f5789;
	ld.global.f32 	%f974, [%rd346+276];
	fma.rn.f32 	%f5791, %f974, %f5711, %f5790;
	ld.global.f32 	%f975, [%rd346+280];
	fma.rn.f32 	%f5792, %f975, %f5712, %f5791;
	ld.global.f32 	%f976, [%rd346+284];
	fma.rn.f32 	%f5793, %f976, %f5713, %f5792;
	ld.global.f32 	%f977, [%rd346+288];
	fma.rn.f32 	%f5794, %f977, %f5714, %f5793;
	ld.global.f32 	%f978, [%rd346+292];
	fma.rn.f32 	%f5795, %f978, %f5715, %f5794;
	ld.global.f32 	%f979, [%rd346+296];
	fma.rn.f32 	%f5796, %f979, %f5716, %f5795;
	ld.global.f32 	%f980, [%rd346+300];
	fma.rn.f32 	%f5797, %f980, %f5717, %f5796;
	ld.global.f32 	%f981, [%rd346+304];
	fma.rn.f32 	%f5798, %f981, %f5718, %f5797;
	ld.global.f32 	%f982, [%rd346+308];
	fma.rn.f32 	%f5799, %f982, %f5719, %f5798;
	ld.global.f32 	%f983, [%rd346+312];
	fma.rn.f32 	%f5800, %f983, %f5720, %f5799;
	ld.global.f32 	%f984, [%rd346+316];
	fma.rn.f32 	%f5801, %f984, %f5721, %f5800;
	ld.global.f32 	%f985, [%rd346+320];
	fma.rn.f32 	%f5802, %f985, %f5706, 0f00000000;
	ld.global.f32 	%f986, [%rd346+324];
	fma.rn.f32 	%f5803, %f986, %f5707, %f5802;
	ld.global.f32 	%f987, [%rd346+328];
	fma.rn.f32 	%f5804, %f987, %f5708, %f5803;
	ld.global.f32 	%f988, [%rd346+332];
	fma.rn.f32 	%f5805, %f988, %f5709, %f5804;
	ld.global.f32 	%f989, [%rd346+336];
	fma.rn.f32 	%f5806, %f989, %f5710, %f5805;
	ld.global.f32 	%f990, [%rd346+340];
	fma.rn.f32 	%f5807, %f990, %f5711, %f5806;
	ld.global.f32 	%f991, [%rd346+344];
	fma.rn.f32 	%f5808, %f991, %f5712, %f5807;
	ld.global.f32 	%f992, [%rd346+348];
	fma.rn.f32 	%f5809, %f992, %f5713, %f5808;
	ld.global.f32 	%f993, [%rd346+352];
	fma.rn.f32 	%f5810, %f993, %f5714, %f5809;
	ld.global.f32 	%f994, [%rd346+356];
	fma.rn.f32 	%f5811, %f994, %f5715, %f5810;
	ld.global.f32 	%f995, [%rd346+360];
	fma.rn.f32 	%f5812, %f995, %f5716, %f5811;
	ld.global.f32 	%f996, [%rd346+364];
	fma.rn.f32 	%f5813, %f996, %f5717, %f5812;
	ld.global.f32 	%f997, [%rd346+368];
	fma.rn.f32 	%f5814, %f997, %f5718, %f5813;
	ld.global.f32 	%f998, [%rd346+372];
	fma.rn.f32 	%f5815, %f998, %f5719, %f5814;
	ld.global.f32 	%f999, [%rd346+376];
	fma.rn.f32 	%f5816, %f999, %f5720, %f5815;
	ld.global.f32 	%f1000, [%rd346+380];
	fma.rn.f32 	%f5817, %f1000, %f5721, %f5816;
	ld.global.f32 	%f1001, [%rd346+384];
	fma.rn.f32 	%f5818, %f1001, %f5706, 0f00000000;
	ld.global.f32 	%f1002, [%rd346+388];
	fma.rn.f32 	%f5819, %f1002, %f5707, %f5818;
	ld.global.f32 	%f1003, [%rd346+392];
	fma.rn.f32 	%f5820, %f1003, %f5708, %f5819;
	ld.global.f32 	%f1004, [%rd346+396];
	fma.rn.f32 	%f5821, %f1004, %f5709, %f5820;
	ld.global.f32 	%f1005, [%rd346+400];
	fma.rn.f32 	%f5822, %f1005, %f5710, %f5821;
	ld.global.f32 	%f1006, [%rd346+404];
	fma.rn.f32 	%f5823, %f1006, %f5711, %f5822;
	ld.global.f32 	%f1007, [%rd346+408];
	fma.rn.f32 	%f5824, %f1007, %f5712, %f5823;
	ld.global.f32 	%f1008, [%rd346+412];
	fma.rn.f32 	%f5825, %f1008, %f5713, %f5824;
	ld.global.f32 	%f1009, [%rd346+416];
	fma.rn.f32 	%f5826, %f1009, %f5714, %f5825;
	ld.global.f32 	%f1010, [%rd346+420];
	fma.rn.f32 	%f5827, %f1010, %f5715, %f5826;
	ld.global.f32 	%f1011, [%rd346+424];
	fma.rn.f32 	%f5828, %f1011, %f5716, %f5827;
	ld.global.f32 	%f1012, [%rd346+428];
	fma.rn.f32 	%f5829, %f1012, %f5717, %f5828;
	ld.global.f32 	%f1013, [%rd346+432];
	fma.rn.f32 	%f5830, %f1013, %f5718, %f5829;
	ld.global.f32 	%f1014, [%rd346+436];
	fma.rn.f32 	%f5831, %f1014, %f5719, %f5830;
	ld.global.f32 	%f1015, [%rd346+440];
	fma.rn.f32 	%f5832, %f1015, %f5720, %f5831;
	ld.global.f32 	%f1016, [%rd346+444];
	fma.rn.f32 	%f5833, %f1016, %f5721, %f5832;
	ld.global.f32 	%f1017, [%rd346+448];
	fma.rn.f32 	%f5834, %f1017, %f5706, 0f00000000;
	ld.global.f32 	%f1018, [%rd346+452];
	fma.rn.f32 	%f5835, %f1018, %f5707, %f5834;
	ld.global.f32 	%f1019, [%rd346+456];
	fma.rn.f32 	%f5836, %f1019, %f5708, %f5835;
	ld.global.f32 	%f1020, [%rd346+460];
	fma.rn.f32 	%f5837, %f1020, %f5709, %f5836;
	ld.global.f32 	%f1021, [%rd346+464];
	fma.rn.f32 	%f5838, %f1021, %f5710, %f5837;
	ld.global.f32 	%f1022, [%rd346+468];
	fma.rn.f32 	%f5839, %f1022, %f5711, %f5838;
	ld.global.f32 	%f1023, [%rd346+472];
	fma.rn.f32 	%f5840, %f1023, %f5712, %f5839;
	ld.global.f32 	%f1024, [%rd346+476];
	fma.rn.f32 	%f5841, %f1024, %f5713, %f5840;
	ld.global.f32 	%f1025, [%rd346+480];
	fma.rn.f32 	%f5842, %f1025, %f5714, %f5841;
	ld.global.f32 	%f1026, [%rd346+484];
	fma.rn.f32 	%f5843, %f1026, %f5715, %f5842;
	ld.global.f32 	%f1027, [%rd346+488];
	fma.rn.f32 	%f5844, %f1027, %f5716, %f5843;
	ld.global.f32 	%f1028, [%rd346+492];
	fma.rn.f32 	%f5845, %f1028, %f5717, %f5844;
	ld.global.f32 	%f1029, [%rd346+496];
	fma.rn.f32 	%f5846, %f1029, %f5718, %f5845;
	ld.global.f32 	%f1030, [%rd346+500];
	fma.rn.f32 	%f5847, %f1030, %f5719, %f5846;
	ld.global.f32 	%f1031, [%rd346+504];
	fma.rn.f32 	%f5848, %f1031, %f5720, %f5847;
	ld.global.f32 	%f1032, [%rd346+508];
	fma.rn.f32 	%f5849, %f1032, %f5721, %f5848;
	st.local.v4.f32 	[%rd3+16], {%f5801, %f5817, %f5833, %f5849};
	ld.global.f32 	%f1033, [%rd346+512];
	fma.rn.f32 	%f5850, %f1033, %f5706, 0f00000000;
	ld.global.f32 	%f1034, [%rd346+516];
	fma.rn.f32 	%f5851, %f1034, %f5707, %f5850;
	ld.global.f32 	%f1035, [%rd346+520];
	fma.rn.f32 	%f5852, %f1035, %f5708, %f5851;
	ld.global.f32 	%f1036, [%rd346+524];
	fma.rn.f32 	%f5853, %f1036, %f5709, %f5852;
	ld.global.f32 	%f1037, [%rd346+528];
	fma.rn.f32 	%f5854, %f1037, %f5710, %f5853;
	ld.global.f32 	%f1038, [%rd346+532];
	fma.rn.f32 	%f5855, %f1038, %f5711, %f5854;
	ld.global.f32 	%f1039, [%rd346+536];
	fma.rn.f32 	%f5856, %f1039, %f5712, %f5855;
	ld.global.f32 	%f1040, [%rd346+540];
	fma.rn.f32 	%f5857, %f1040, %f5713, %f5856;
	ld.global.f32 	%f1041, [%rd346+544];
	fma.rn.f32 	%f5858, %f1041, %f5714, %f5857;
	ld.global.f32 	%f1042, [%rd346+548];
	fma.rn.f32 	%f5859, %f1042, %f5715, %f5858;
	ld.global.f32 	%f1043, [%rd346+552];
	fma.rn.f32 	%f5860, %f1043, %f5716, %f5859;
	ld.global.f32 	%f1044, [%rd346+556];
	fma.rn.f32 	%f5861, %f1044, %f5717, %f5860;
	ld.global.f32 	%f1045, [%rd346+560];
	fma.rn.f32 	%f5862, %f1045, %f5718, %f5861;
	ld.global.f32 	%f1046, [%rd346+564];
	fma.rn.f32 	%f5863, %f1046, %f5719, %f5862;
	ld.global.f32 	%f1047, [%rd346+568];
	fma.rn.f32 	%f5864, %f1047, %f5720, %f5863;
	ld.global.f32 	%f1048, [%rd346+572];
	fma.rn.f32 	%f5865, %f1048, %f5721, %f5864;
	ld.global.f32 	%f1049, [%rd346+576];
	fma.rn.f32 	%f5866, %f1049, %f5706, 0f00000000;
	ld.global.f32 	%f1050, [%rd346+580];
	fma.rn.f32 	%f5867, %f1050, %f5707, %f5866;
	ld.global.f32 	%f1051, [%rd346+584];
	fma.rn.f32 	%f5868, %f1051, %f5708, %f5867;
	ld.global.f32 	%f1052, [%rd346+588];
	fma.rn.f32 	%f5869, %f1052, %f5709, %f5868;
	ld.global.f32 	%f1053, [%rd346+592];
	fma.rn.f32 	%f5870, %f1053, %f5710, %f5869;
	ld.global.f32 	%f1054, [%rd346+596];
	fma.rn.f32 	%f5871, %f1054, %f5711, %f5870;
	ld.global.f32 	%f1055, [%rd346+600];
	fma.rn.f32 	%f5872, %f1055, %f5712, %f5871;
	ld.global.f32 	%f1056, [%rd346+604];
	fma.rn.f32 	%f5873, %f1056, %f5713, %f5872;
	ld.global.f32 	%f1057, [%rd346+608];
	fma.rn.f32 	%f5874, %f1057, %f5714, %f5873;
	ld.global.f32 	%f1058, [%rd346+612];
	fma.rn.f32 	%f5875, %f1058, %f5715, %f5874;
	ld.global.f32 	%f1059, [%rd346+616];
	fma.rn.f32 	%f5876, %f1059, %f5716, %f5875;
	ld.global.f32 	%f1060, [%rd346+620];
	fma.rn.f32 	%f5877, %f1060, %f5717, %f5876;
	ld.global.f32 	%f1061, [%rd346+624];
	fma.rn.f32 	%f5878, %f1061, %f5718, %f5877;
	ld.global.f32 	%f1062, [%rd346+628];
	fma.rn.f32 	%f5879, %f1062, %f5719, %f5878;
	ld.global.f32 	%f1063, [%rd346+632];
	fma.rn.f32 	%f5880, %f1063, %f5720, %f5879;
	ld.global.f32 	%f1064, [%rd346+636];
	fma.rn.f32 	%f5881, %f1064, %f5721, %f5880;
	ld.global.f32 	%f1065, [%rd346+640];
	fma.rn.f32 	%f5882, %f1065, %f5706, 0f00000000;
	ld.global.f32 	%f1066, [%rd346+644];
	fma.rn.f32 	%f5883, %f1066, %f5707, %f5882;
	ld.global.f32 	%f1067, [%rd346+648];
	fma.rn.f32 	%f5884, %f1067, %f5708, %f5883;
	ld.global.f32 	%f1068, [%rd346+652];
	fma.rn.f32 	%f5885, %f1068, %f5709, %f5884;
	ld.global.f32 	%f1069, [%rd346+656];
	fma.rn.f32 	%f5886, %f1069, %f5710, %f5885;
	ld.global.f32 	%f1070, [%rd346+660];
	fma.rn.f32 	%f5887, %f1070, %f5711, %f5886;
	ld.global.f32 	%f1071, [%rd346+664];
	fma.rn.f32 	%f5888, %f1071, %f5712, %f5887;
	ld.global.f32 	%f1072, [%rd346+668];
	fma.rn.f32 	%f5889, %f1072, %f5713, %f5888;
	ld.global.f32 	%f1073, [%rd346+672];
	fma.rn.f32 	%f5890, %f1073, %f5714, %f5889;
	ld.global.f32 	%f1074, [%rd346+676];
	fma.rn.f32 	%f5891, %f1074, %f5715, %f5890;
	ld.global.f32 	%f1075, [%rd346+680];
	fma.rn.f32 	%f5892, %f1075, %f5716, %f5891;
	ld.global.f32 	%f1076, [%rd346+684];
	fma.rn.f32 	%f5893, %f1076, %f5717, %f5892;
	ld.global.f32 	%f1077, [%rd346+688];
	fma.rn.f32 	%f5894, %f1077, %f5718, %f5893;
	ld.global.f32 	%f1078, [%rd346+692];
	fma.rn.f32 	%f5895, %f1078, %f5719, %f5894;
	ld.global.f32 	%f1079, [%rd346+696];
	fma.rn.f32 	%f5896, %f1079, %f5720, %f5895;
	ld.global.f32 	%f1080, [%rd346+700];
	fma.rn.f32 	%f5897, %f1080, %f5721, %f5896;
	ld.global.f32 	%f1081, [%rd346+704];
	fma.rn.f32 	%f5898, %f1081, %f5706, 0f00000000;
	ld.global.f32 	%f1082, [%rd346+708];
	fma.rn.f32 	%f5899, %f1082, %f5707, %f5898;
	ld.global.f32 	%f1083, [%rd346+712];
	fma.rn.f32 	%f5900, %f1083, %f5708, %f5899;
	ld.global.f32 	%f1084, [%rd346+716];
	fma.rn.f32 	%f5901, %f1084, %f5709, %f5900;
	ld.global.f32 	%f1085, [%rd346+720];
	fma.rn.f32 	%f5902, %f1085, %f5710, %f5901;
	ld.global.f32 	%f1086, [%rd346+724];
	fma.rn.f32 	%f5903, %f1086, %f5711, %f5902;
	ld.global.f32 	%f1087, [%rd346+728];
	fma.rn.f32 	%f5904, %f1087, %f5712, %f5903;
	ld.global.f32 	%f1088, [%rd346+732];
	fma.rn.f32 	%f5905, %f1088, %f5713, %f5904;
	ld.global.f32 	%f1089, [%rd346+736];
	fma.rn.f32 	%f5906, %f1089, %f5714, %f5905;
	ld.global.f32 	%f1090, [%rd346+740];
	fma.rn.f32 	%f5907, %f1090, %f5715, %f5906;
	ld.global.f32 	%f1091, [%rd346+744];
	fma.rn.f32 	%f5908, %f1091, %f5716, %f5907;
	ld.global.f32 	%f1092, [%rd346+748];
	fma.rn.f32 	%f5909, %f1092, %f5717, %f5908;
	ld.global.f32 	%f1093, [%rd346+752];
	fma.rn.f32 	%f5910, %f1093, %f5718, %f5909;
	ld.global.f32 	%f1094, [%rd346+756];
	fma.rn.f32 	%f5911, %f1094, %f5719, %f5910;
	ld.global.f32 	%f1095, [%rd346+760];
	fma.rn.f32 	%f5912, %f1095, %f5720, %f5911;
	ld.global.f32 	%f1096, [%rd346+764];
	fma.rn.f32 	%f5913, %f1096, %f5721, %f5912;
	st.local.v4.f32 	[%rd3+32], {%f5865, %f5881, %f5897, %f5913};
	ld.global.f32 	%f1097, [%rd346+768];
	fma.rn.f32 	%f5914, %f1097, %f5706, 0f00000000;
	ld.global.f32 	%f1098, [%rd346+772];
	fma.rn.f32 	%f5915, %f1098, %f5707, %f5914;
	ld.global.f32 	%f1099, [%rd346+776];
	fma.rn.f32 	%f5916, %f1099, %f5708, %f5915;
	ld.global.f32 	%f1100, [%rd346+780];
	fma.rn.f32 	%f5917, %f1100, %f5709, %f5916;
	ld.global.f32 	%f1101, [%rd346+784];
	fma.rn.f32 	%f5918, %f1101, %f5710, %f5917;
	ld.global.f32 	%f1102, [%rd346+788];
	fma.rn.f32 	%f5919, %f1102, %f5711, %f5918;
	ld.global.f32 	%f1103, [%rd346+792];
	fma.rn.f32 	%f5920, %f1103, %f5712, %f5919;
	ld.global.f32 	%f1104, [%rd346+796];
	fma.rn.f32 	%f5921, %f1104, %f5713, %f5920;
	ld.global.f32 	%f1105, [%rd346+800];
	fma.rn.f32 	%f5922, %f1105, %f5714, %f5921;
	ld.global.f32 	%f1106, [%rd346+804];
	fma.rn.f32 	%f5923, %f1106, %f5715, %f5922;
	ld.global.f32 	%f1107, [%rd346+808];
	fma.rn.f32 	%f5924, %f1107, %f5716, %f5923;
	ld.global.f32 	%f1108, [%rd346+812];
	fma.rn.f32 	%f5925, %f1108, %f5717, %f5924;
	ld.global.f32 	%f1109, [%rd346+816];
	fma.rn.f32 	%f5926, %f1109, %f5718, %f5925;
	ld.global.f32 	%f1110, [%rd346+820];
	fma.rn.f32 	%f5927, %f1110, %f5719, %f5926;
	ld.global.f32 	%f1111, [%rd346+824];
	fma.rn.f32 	%f5928, %f1111, %f5720, %f5927;
	ld.global.f32 	%f1112, [%rd346+828];
	fma.rn.f32 	%f5929, %f1112, %f5721, %f5928;
	ld.global.f32 	%f1113, [%rd346+832];
	fma.rn.f32 	%f5930, %f1113, %f5706, 0f00000000;
	ld.global.f32 	%f1114, [%rd346+836];
	fma.rn.f32 	%f5931, %f1114, %f5707, %f5930;
	ld.global.f32 	%f1115, [%rd346+840];
	fma.rn.f32 	%f5932, %f1115, %f5708, %f5931;
	ld.global.f32 	%f1116, [%rd346+844];
	fma.rn.f32 	%f5933, %f1116, %f5709, %f5932;
	ld.global.f32 	%f1117, [%rd346+848];
	fma.rn.f32 	%f5934, %f1117, %f5710, %f5933;
	ld.global.f32 	%f1118, [%rd346+852];
	fma.rn.f32 	%f5935, %f1118, %f5711, %f5934;
	ld.global.f32 	%f1119, [%rd346+856];
	fma.rn.f32 	%f5936, %f1119, %f5712, %f5935;
	ld.global.f32 	%f1120, [%rd346+860];
	fma.rn.f32 	%f5937, %f1120, %f5713, %f5936;
	ld.global.f32 	%f1121, [%rd346+864];
	fma.rn.f32 	%f5938, %f1121, %f5714, %f5937;
	ld.global.f32 	%f1122, [%rd346+868];
	fma.rn.f32 	%f5939, %f1122, %f5715, %f5938;
	ld.global.f32 	%f1123, [%rd346+872];
	fma.rn.f32 	%f5940, %f1123, %f5716, %f5939;
	ld.global.f32 	%f1124, [%rd346+876];
	fma.rn.f32 	%f5941, %f1124, %f5717, %f5940;
	ld.global.f32 	%f1125, [%rd346+880];
	fma.rn.f32 	%f5942, %f1125, %f5718, %f5941;
	ld.global.f32 	%f1126, [%rd346+884];
	fma.rn.f32 	%f5943, %f1126, %f5719, %f5942;
	ld.global.f32 	%f1127, [%rd346+888];
	fma.rn.f32 	%f5944, %f1127, %f5720, %f5943;
	ld.global.f32 	%f1128, [%rd346+892];
	fma.rn.f32 	%f5945, %f1128, %f5721, %f5944;
	ld.global.f32 	%f1129, [%rd346+896];
	fma.rn.f32 	%f5946, %f1129, %f5706, 0f00000000;
	ld.global.f32 	%f1130, [%rd346+900];
	fma.rn.f32 	%f5947, %f1130, %f5707, %f5946;
	ld.global.f32 	%f1131, [%rd346+904];
	fma.rn.f32 	%f5948, %f1131, %f5708, %f5947;
	ld.global.f32 	%f1132, [%rd346+908];
	fma.rn.f32 	%f5949, %f1132, %f5709, %f5948;
	ld.global.f32 	%f1133, [%rd346+912];
	fma.rn.f32 	%f5950, %f1133, %f5710, %f5949;
	ld.global.f32 	%f1134, [%rd346+916];
	fma.rn.f32 	%f5951, %f1134, %f5711, %f5950;
	ld.global.f32 	%f1135, [%rd346+920];
	fma.rn.f32 	%f5952, %f1135, %f5712, %f5951;
	ld.global.f32 	%f1136, [%rd346+924];
	fma.rn.f32 	%f5953, %f1136, %f5713, %f5952;
	ld.global.f32 	%f1137, [%rd346+928];
	fma.rn.f32 	%f5954, %f1137, %f5714, %f5953;
	ld.global.f32 	%f1138, [%rd346+932];
	fma.rn.f32 	%f5955, %f1138, %f5715, %f5954;
	ld.global.f32 	%f1139, [%rd346+936];
	fma.rn.f32 	%f5956, %f1139, %f5716, %f5955;
	ld.global.f32 	%f1140, [%rd346+940];
	fma.rn.f32 	%f5957, %f1140, %f5717, %f5956;
	ld.global.f32 	%f1141, [%rd346+944];
	fma.rn.f32 	%f5958, %f1141, %f5718, %f5957;
	ld.global.f32 	%f1142, [%rd346+948];
	fma.rn.f32 	%f5959, %f1142, %f5719, %f5958;
	ld.global.f32 	%f1143, [%rd346+952];
	fma.rn.f32 	%f5960, %f1143, %f5720, %f5959;
	ld.global.f32 	%f1144, [%rd346+956];
	fma.rn.f32 	%f5961, %f1144, %f5721, %f5960;
	ld.global.f32 	%f1145, [%rd346+960];
	fma.rn.f32 	%f5962, %f1145, %f5706, 0f00000000;
	ld.global.f32 	%f1146, [%rd346+964];
	fma.rn.f32 	%f5963, %f1146, %f5707, %f5962;
	ld.global.f32 	%f1147, [%rd346+968];
	fma.rn.f32 	%f5964, %f1147, %f5708, %f5963;
	ld.global.f32 	%f1148, [%rd346+972];
	fma.rn.f32 	%f5965, %f1148, %f5709, %f5964;
	ld.global.f32 	%f1149, [%rd346+976];
	fma.rn.f32 	%f5966, %f1149, %f5710, %f5965;
	ld.global.f32 	%f1150, [%rd346+980];
	fma.rn.f32 	%f5967, %f1150, %f5711, %f5966;
	ld.global.f32 	%f1151, [%rd346+984];
	fma.rn.f32 	%f5968, %f1151, %f5712, %f5967;
	ld.global.f32 	%f1152, [%rd346+988];
	fma.rn.f32 	%f5969, %f1152, %f5713, %f5968;
	ld.global.f32 	%f1153, [%rd346+992];
	fma.rn.f32 	%f5970, %f1153, %f5714, %f5969;
	ld.global.f32 	%f1154, [%rd346+996];
	fma.rn.f32 	%f5971, %f1154, %f5715, %f5970;
	ld.global.f32 	%f1155, [%rd346+1000];
	fma.rn.f32 	%f5972, %f1155, %f5716, %f5971;
	ld.global.f32 	%f1156, [%rd346+1004];
	fma.rn.f32 	%f5973, %f1156, %f5717, %f5972;
	ld.global.f32 	%f1157, [%rd346+1008];
	fma.rn.f32 	%f5974, %f1157, %f5718, %f5973;
	ld.global.f32 	%f1158, [%rd346+1012];
	fma.rn.f32 	%f5975, %f1158, %f5719, %f5974;
	ld.global.f32 	%f1159, [%rd346+1016];
	fma.rn.f32 	%f5976, %f1159, %f5720, %f5975;
	ld.global.f32 	%f1160, [%rd346+1020];
	fma.rn.f32 	%f5977, %f1160, %f5721, %f5976;
	st.local.v4.f32 	[%rd3+48], {%f5929, %f5945, %f5961, %f5977};
	ld.param.u64 	%rd347, [%rd336+32];
	cvta.to.global.u64 	%rd348, %rd347;
	ld.global.f32 	%f1161, [%rd348];
	fma.rn.f32 	%f5978, %f1161, %f5706, 0f00000000;
	ld.global.f32 	%f1162, [%rd348+4];
	fma.rn.f32 	%f5979, %f1162, %f5707, %f5978;
	ld.global.f32 	%f1163, [%rd348+8];
	fma.rn.f32 	%f5980, %f1163, %f5708, %f5979;
	ld.global.f32 	%f1164, [%rd348+12];
	fma.rn.f32 	%f5981, %f1164, %f5709, %f5980;
	ld.global.f32 	%f1165, [%rd348+16];
	fma.rn.f32 	%f5982, %f1165, %f5710, %f5981;
	ld.global.f32 	%f1166, [%rd348+20];
	fma.rn.f32 	%f5983, %f1166, %f5711, %f5982;
	ld.global.f32 	%f1167, [%rd348+24];
	fma.rn.f32 	%f5984, %f1167, %f5712, %f5983;
	ld.global.f32 	%f1168, [%rd348+28];
	fma.rn.f32 	%f5985, %f1168, %f5713, %f5984;
	ld.global.f32 	%f1169, [%rd348+32];
	fma.rn.f32 	%f5986, %f1169, %f5714, %f5985;
	ld.global.f32 	%f1170, [%rd348+36];
	fma.rn.f32 	%f5987, %f1170, %f5715, %f5986;
	ld.global.f32 	%f1171, [%rd348+40];
	fma.rn.f32 	%f5988, %f1171, %f5716, %f5987;
	ld.global.f32 	%f1172, [%rd348+44];
	fma.rn.f32 	%f5989, %f1172, %f5717, %f5988;
	ld.global.f32 	%f1173, [%rd348+48];
	fma.rn.f32 	%f5990, %f1173, %f5718, %f5989;
	ld.global.f32 	%f1174, [%rd348+52];
	fma.rn.f32 	%f5991, %f1174, %f5719, %f5990;
	ld.global.f32 	%f1175, [%rd348+56];
	fma.rn.f32 	%f5992, %f1175, %f5720, %f5991;
	ld.global.f32 	%f1176, [%rd348+60];
	fma.rn.f32 	%f1177, %f1176, %f5721, %f5992;
	ld.global.f32 	%f1178, [%rd348+64];
	fma.rn.f32 	%f5993, %f1178, %f5706, 0f00000000;
	ld.global.f32 	%f1179, [%rd348+68];
	fma.rn.f32 	%f5994, %f1179, %f5707, %f5993;
	ld.global.f32 	%f1180, [%rd348+72];
	fma.rn.f32 	%f5995, %f1180, %f5708, %f5994;
	ld.global.f32 	%f1181, [%rd348+76];
	fma.rn.f32 	%f5996, %f1181, %f5709, %f5995;
	ld.global.f32 	%f1182, [%rd348+80];
	fma.rn.f32 	%f5997, %f1182, %f5710, %f5996;
	ld.global.f32 	%f1183, [%rd348+84];
	fma.rn.f32 	%f5998, %f1183, %f5711, %f5997;
	ld.global.f32 	%f1184, [%rd348+88];
	fma.rn.f32 	%f5999, %f1184, %f5712, %f5998;
	ld.global.f32 	%f1185, [%rd348+92];
	fma.rn.f32 	%f6000, %f1185, %f5713, %f5999;
	ld.global.f32 	%f1186, [%rd348+96];
	fma.rn.f32 	%f6001, %f1186, %f5714, %f6000;
	ld.global.f32 	%f1187, [%rd348+100];
	fma.rn.f32 	%f6002, %f1187, %f5715, %f6001;
	ld.global.f32 	%f1188, [%rd348+104];
	fma.rn.f32 	%f6003, %f1188, %f5716, %f6002;
	ld.global.f32 	%f1189, [%rd348+108];
	fma.rn.f32 	%f6004, %f1189, %f5717, %f6003;
	ld.global.f32 	%f1190, [%rd348+112];
	fma.rn.f32 	%f6005, %f1190, %f5718, %f6004;
	ld.global.f32 	%f1191, [%rd348+116];
	fma.rn.f32 	%f6006, %f1191, %f5719, %f6005;
	ld.global.f32 	%f1192, [%rd348+120];
	fma.rn.f32 	%f6007, %f1192, %f5720, %f6006;
	ld.global.f32 	%f1193, [%rd348+124];
	fma.rn.f32 	%f1194, %f1193, %f5721, %f6007;
	ld.global.f32 	%f1195, [%rd348+128];
	fma.rn.f32 	%f6008, %f1195, %f5706, 0f00000000;
	ld.global.f32 	%f1196, [%rd348+132];
	fma.rn.f32 	%f6009, %f1196, %f5707, %f6008;
	ld.global.f32 	%f1197, [%rd348+136];
	fma.rn.f32 	%f6010, %f1197, %f5708, %f6009;
	fma.rn.f32 	%f6011, %f1, %f5709, %f6010;
	fma.rn.f32 	%f6012, %f2, %f5710, %f6011;
	fma.rn.f32 	%f6013, %f3, %f5711, %f6012;
	fma.rn.f32 	%f6014, %f4, %f5712, %f6013;
	fma.rn.f32 	%f6015, %f5, %f5713, %f6014;
	fma.rn.f32 	%f6016, %f6, %f5714, %f6015;
	fma.rn.f32 	%f6017, %f7, %f5715, %f6016;
	fma.rn.f32 	%f6018, %f8, %f5716, %f6017;
	fma.rn.f32 	%f6019, %f9, %f5717, %f6018;
	fma.rn.f32 	%f6020, %f10, %f5718, %f6019;
	fma.rn.f32 	%f6021, %f11, %f5719, %f6020;
	fma.rn.f32 	%f6022, %f12, %f5720, %f6021;
	fma.rn.f32 	%f1198, %f13, %f5721, %f6022;
	fma.rn.f32 	%f6023, %f15, %f5706, 0f00000000;
	fma.rn.f32 	%f6024, %f16, %f5707, %f6023;
	fma.rn.f32 	%f6025, %f17, %f5708, %f6024;
	fma.rn.f32 	%f6026, %f18, %f5709, %f6025;
	fma.rn.f32 	%f6027, %f19, %f5710, %f6026;
	fma.rn.f32 	%f6028, %f20, %f5711, %f6027;
	fma.rn.f32 	%f6029, %f21, %f5712, %f6028;
	fma.rn.f32 	%f6030, %f22, %f5713, %f6029;
	fma.rn.f32 	%f6031, %f23, %f5714, %f6030;
	fma.rn.f32 	%f6032, %f24, %f5715, %f6031;
	fma.rn.f32 	%f6033, %f25, %f5716, %f6032;
	fma.rn.f32 	%f6034, %f26, %f5717, %f6033;
	fma.rn.f32 	%f6035, %f27, %f5718, %f6034;
	fma.rn.f32 	%f6036, %f28, %f5719, %f6035;
	fma.rn.f32 	%f6037, %f29, %f5720, %f6036;
	fma.rn.f32 	%f1199, %f30, %f5721, %f6037;
	st.local.v4.f32 	[%rd7+64], {%f1177, %f1194, %f1198, %f1199};
	fma.rn.f32 	%f6038, %f32, %f5706, 0f00000000;
	fma.rn.f32 	%f6039, %f33, %f5707, %f6038;
	fma.rn.f32 	%f6040, %f34, %f5708, %f6039;
	fma.rn.f32 	%f6041, %f35, %f5709, %f6040;
	fma.rn.f32 	%f6042, %f36, %f5710, %f6041;
	fma.rn.f32 	%f6043, %f37, %f5711, %f6042;
	fma.rn.f32 	%f6044, %f38, %f5712, %f6043;
	fma.rn.f32 	%f6045, %f39, %f5713, %f6044;
	fma.rn.f32 	%f6046, %f40, %f5714, %f6045;
	fma.rn.f32 	%f6047, %f41, %f5715, %f6046;
	fma.rn.f32 	%f6048, %f42, %f5716, %f6047;
	fma.rn.f32 	%f6049, %f43, %f5717, %f6048;
	fma.rn.f32 	%f6050, %f44, %f5718, %f6049;
	fma.rn.f32 	%f6051, %f45, %f5719, %f6050;
	fma.rn.f32 	%f6052, %f46, %f5720, %f6051;
	fma.rn.f32 	%f1200, %f47, %f5721, %f6052;
	fma.rn.f32 	%f6053, %f49, %f5706, 0f00000000;
	fma.rn.f32 	%f6054, %f50, %f5707, %f6053;
	fma.rn.f32 	%f6055, %f51, %f5708, %f6054;
	fma.rn.f32 	%f6056, %f52, %f5709, %f6055;
	fma.rn.f32 	%f6057, %f53, %f5710, %f6056;
	fma.rn.f32 	%f6058, %f54, %f5711, %f6057;
	fma.rn.f32 	%f6059, %f55, %f5712, %f6058;
	fma.rn.f32 	%f6060, %f56, %f5713, %f6059;
	fma.rn.f32 	%f6061, %f57, %f5714, %f6060;
	fma.rn.f32 	%f6062, %f58, %f5715, %f6061;
	fma.rn.f32 	%f6063, %f59, %f5716, %f6062;
	fma.rn.f32 	%f6064, %f60, %f5717, %f6063;
	fma.rn.f32 	%f6065, %f61, %f5718, %f6064;
	fma.rn.f32 	%f6066, %f62, %f5719, %f6065;
	fma.rn.f32 	%f6067, %f63, %f5720, %f6066;
	fma.rn.f32 	%f1201, %f64, %f5721, %f6067;
	fma.rn.f32 	%f6068, %f66, %f5706, 0f00000000;
	fma.rn.f32 	%f6069, %f67, %f5707, %f6068;
	fma.rn.f32 	%f6070, %f68, %f5708, %f6069;
	fma.rn.f32 	%f6071, %f69, %f5709, %f6070;
	fma.rn.f32 	%f6072, %f70, %f5710, %f6071;
	fma.rn.f32 	%f6073, %f71, %f5711, %f6072;
	fma.rn.f32 	%f6074, %f72, %f5712, %f6073;
	fma.rn.f32 	%f6075, %f73, %f5713, %f6074;
	fma.rn.f32 	%f6076, %f74, %f5714, %f6075;
	fma.rn.f32 	%f6077, %f75, %f5715, %f6076;
	fma.rn.f32 	%f6078, %f76, %f5716, %f6077;
	fma.rn.f32 	%f6079, %f77, %f5717, %f6078;
	fma.rn.f32 	%f6080, %f78, %f5718, %f6079;
	fma.rn.f32 	%f6081, %f79, %f5719, %f6080;
	fma.rn.f32 	%f6082, %f80, %f5720, %f6081;
	fma.rn.f32 	%f1202, %f81, %f5721, %f6082;
	fma.rn.f32 	%f6083, %f83, %f5706, 0f00000000;
	fma.rn.f32 	%f6084, %f84, %f5707, %f6083;
	fma.rn.f32 	%f6085, %f85, %f5708, %f6084;
	fma.rn.f32 	%f6086, %f86, %f5709, %f6085;
	fma.rn.f32 	%f6087, %f87, %f5710, %f6086;
	fma.rn.f32 	%f6088, %f88, %f5711, %f6087;
	fma.rn.f32 	%f6089, %f89, %f5712, %f6088;
	fma.rn.f32 	%f6090, %f90, %f5713, %f6089;
	fma.rn.f32 	%f6091, %f91, %f5714, %f6090;
	fma.rn.f32 	%f6092, %f92, %f5715, %f6091;
	fma.rn.f32 	%f6093, %f93, %f5716, %f6092;
	fma.rn.f32 	%f6094, %f94, %f5717, %f6093;
	fma.rn.f32 	%f6095, %f95, %f5718, %f6094;
	fma.rn.f32 	%f6096, %f96, %f5719, %f6095;
	fma.rn.f32 	%f6097, %f97, %f5720, %f6096;
	fma.rn.f32 	%f1203, %f98, %f5721, %f6097;
	st.local.v4.f32 	[%rd7+80], {%f1200, %f1201, %f1202, %f1203};
	fma.rn.f32 	%f6098, %f100, %f5706, 0f00000000;
	fma.rn.f32 	%f6099, %f101, %f5707, %f6098;
	fma.rn.f32 	%f6100, %f102, %f5708, %f6099;
	fma.rn.f32 	%f6101, %f103, %f5709, %f6100;
	fma.rn.f32 	%f6102, %f104, %f5710, %f6101;
	fma.rn.f32 	%f6103, %f105, %f5711, %f6102;
	fma.rn.f32 	%f6104, %f106, %f5712, %f6103;
	fma.rn.f32 	%f6105, %f107, %f5713, %f6104;
	fma.rn.f32 	%f6106, %f108, %f5714, %f6105;
	fma.rn.f32 	%f6107, %f109, %f5715, %f6106;
	fma.rn.f32 	%f6108, %f110, %f5716, %f6107;
	fma.rn.f32 	%f6109, %f111, %f5717, %f6108;
	fma.rn.f32 	%f6110, %f112, %f5718, %f6109;
	fma.rn.f32 	%f6111, %f113, %f5719, %f6110;
	fma.rn.f32 	%f6112, %f114, %f5720, %f6111;
	fma.rn.f32 	%f1204, %f115, %f5721, %f6112;
	fma.rn.f32 	%f6113, %f117, %f5706, 0f00000000;
	fma.rn.f32 	%f6114, %f118, %f5707, %f6113;
	fma.rn.f32 	%f6115, %f119, %f5708, %f6114;
	fma.rn.f32 	%f6116, %f120, %f5709, %f6115;
	fma.rn.f32 	%f6117, %f121, %f5710, %f6116;
	fma.rn.f32 	%f6118, %f122, %f5711, %f6117;
	fma.rn.f32 	%f6119, %f123, %f5712, %f6118;
	fma.rn.f32 	%f6120, %f124, %f5713, %f6119;
	fma.rn.f32 	%f6121, %f125, %f5714, %f6120;
	fma.rn.f32 	%f6122, %f126, %f5715, %f6121;
	fma.rn.f32 	%f6123, %f127, %f5716, %f6122;
	fma.rn.f32 	%f6124, %f128, %f5717, %f6123;
	fma.rn.f32 	%f6125, %f129, %f5718, %f6124;
	fma.rn.f32 	%f6126, %f130, %f5719, %f6125;
	fma.rn.f32 	%f6127, %f131, %f5720, %f6126;
	fma.rn.f32 	%f1205, %f132, %f5721, %f6127;
	fma.rn.f32 	%f6128, %f134, %f5706, 0f00000000;
	fma.rn.f32 	%f6129, %f135, %f5707, %f6128;
	fma.rn.f32 	%f6130, %f136, %f5708, %f6129;
	fma.rn.f32 	%f6131, %f137, %f5709, %f6130;
	fma.rn.f32 	%f6132, %f138, %f5710, %f6131;
	fma.rn.f32 	%f6133, %f139, %f5711, %f6132;
	fma.rn.f32 	%f6134, %f140, %f5712, %f6133;
	fma.rn.f32 	%f6135, %f141, %f5713, %f6134;
	fma.rn.f32 	%f6136, %f142, %f5714, %f6135;
	fma.rn.f32 	%f6137, %f143, %f5715, %f6136;
	fma.rn.f32 	%f6138, %f144, %f5716, %f6137;
	fma.rn.f32 	%f6139, %f145, %f5717, %f6138;
	fma.rn.f32 	%f6140, %f146, %f5718, %f6139;
	fma.rn.f32 	%f6141, %f147, %f5719, %f6140;
	fma.rn.f32 	%f6142, %f148, %f5720, %f6141;
	fma.rn.f32 	%f1206, %f149, %f5721, %f6142;
	fma.rn.f32 	%f6143, %f151, %f5706, 0f00000000;
	fma.rn.f32 	%f6144, %f152, %f5707, %f6143;
	fma.rn.f32 	%f6145, %f153, %f5708, %f6144;
	fma.rn.f32 	%f6146, %f154, %f5709, %f6145;
	fma.rn.f32 	%f6147, %f155, %f5710, %f6146;
	fma.rn.f32 	%f6148, %f156, %f5711, %f6147;
	fma.rn.f32 	%f6149, %f157, %f5712, %f6148;
	fma.rn.f32 	%f6150, %f158, %f5713, %f6149;
	fma.rn.f32 	%f6151, %f159, %f5714, %f6150;
	fma.rn.f32 	%f6152, %f160, %f5715, %f6151;
	fma.rn.f32 	%f6153, %f161, %f5716, %f6152;
	fma.rn.f32 	%f6154, %f162, %f5717, %f6153;
	fma.rn.f32 	%f6155, %f163, %f5718, %f6154;
	fma.rn.f32 	%f6156, %f164, %f5719, %f6155;
	fma.rn.f32 	%f6157, %f165, %f5720, %f6156;
	fma.rn.f32 	%f1207, %f166, %f5721, %f6157;
	st.local.v4.f32 	[%rd7+96], {%f1204, %f1205, %f1206, %f1207};
	fma.rn.f32 	%f6158, %f168, %f5706, 0f00000000;
	fma.rn.f32 	%f6159, %f169, %f5707, %f6158;
	fma.rn.f32 	%f6160, %f170, %f5708, %f6159;
	fma.rn.f32 	%f6161, %f171, %f5709, %f6160;
	fma.rn.f32 	%f6162, %f172, %f5710, %f6161;
	fma.rn.f32 	%f6163, %f173, %f5711, %f6162;
	fma.rn.f32 	%f6164, %f174, %f5712, %f6163;
	fma.rn.f32 	%f6165, %f175, %f5713, %f6164;
	fma.rn.f32 	%f6166, %f176, %f5714, %f6165;
	fma.rn.f32 	%f6167, %f177, %f5715, %f6166;
	fma.rn.f32 	%f6168, %f178, %f5716, %f6167;
	fma.rn.f32 	%f6169, %f179, %f5717, %f6168;
	fma.rn.f32 	%f6170, %f180, %f5718, %f6169;
	fma.rn.f32 	%f6171, %f181, %f5719, %f6170;
	fma.rn.f32 	%f6172, %f182, %f5720, %f6171;
	fma.rn.f32 	%f1208, %f183, %f5721, %f6172;
	fma.rn.f32 	%f6173, %f185, %f5706, 0f00000000;
	fma.rn.f32 	%f6174, %f186, %f5707, %f6173;
	fma.rn.f32 	%f6175, %f187, %f5708, %f6174;
	fma.rn.f32 	%f6176, %f188, %f5709, %f6175;
	fma.rn.f32 	%f6177, %f189, %f5710, %f6176;
	fma.rn.f32 	%f6178, %f190, %f5711, %f6177;
	fma.rn.f32 	%f6179, %f191, %f5712, %f6178;
	fma.rn.f32 	%f6180, %f192, %f5713, %f6179;
	fma.rn.f32 	%f6181, %f193, %f5714, %f6180;
	fma.rn.f32 	%f6182, %f194, %f5715, %f6181;
	fma.rn.f32 	%f6183, %f195, %f5716, %f6182;
	fma.rn.f32 	%f6184, %f196, %f5717, %f6183;
	fma.rn.f32 	%f6185, %f197, %f5718, %f6184;
	fma.rn.f32 	%f6186, %f198, %f5719, %f6185;
	fma.rn.f32 	%f6187, %f199, %f5720, %f6186;
	fma.rn.f32 	%f1209, %f200, %f5721, %f6187;
	fma.rn.f32 	%f6188, %f202, %f5706, 0f00000000;
	fma.rn.f32 	%f6189, %f203, %f5707, %f6188;
	fma.rn.f32 	%f6190, %f204, %f5708, %f6189;
	fma.rn.f32 	%f6191, %f205, %f5709, %f6190;
	fma.rn.f32 	%f6192, %f206, %f5710, %f6191;
	fma.rn.f32 	%f6193, %f207, %f5711, %f6192;
	fma.rn.f32 	%f6194, %f208, %f5712, %f6193;
	fma.rn.f32 	%f6195, %f209, %f5713, %f6194;
	fma.rn.f32 	%f6196, %f210, %f5714, %f6195;
	fma.rn.f32 	%f6197, %f211, %f5715, %f6196;
	fma.rn.f32 	%f6198, %f212, %f5716, %f6197;
	fma.rn.f32 	%f6199, %f213, %f5717, %f6198;
	fma.rn.f32 	%f6200, %f214, %f5718, %f6199;
	fma.rn.f32 	%f6201, %f215, %f5719, %f6200;
	fma.rn.f32 	%f6202, %f216, %f5720, %f6201;
	fma.rn.f32 	%f1210, %f217, %f5721, %f6202;
	fma.rn.f32 	%f6203, %f219, %f5706, 0f00000000;
	fma.rn.f32 	%f6204, %f220, %f5707, %f6203;
	fma.rn.f32 	%f6205, %f221, %f5708, %f6204;
	fma.rn.f32 	%f6206, %f222, %f5709, %f6205;
	fma.rn.f32 	%f6207, %f223, %f5710, %f6206;
	fma.rn.f32 	%f6208, %f224, %f5711, %f6207;
	fma.rn.f32 	%f6209, %f225, %f5712, %f6208;
	fma.rn.f32 	%f6210, %f226, %f5713, %f6209;
	fma.rn.f32 	%f6211, %f227, %f5714, %f6210;
	fma.rn.f32 	%f6212, %f228, %f5715, %f6211;
	fma.rn.f32 	%f6213, %f229, %f5716, %f6212;
	fma.rn.f32 	%f6214, %f230, %f5717, %f6213;
	fma.rn.f32 	%f6215, %f231, %f5718, %f6214;
	fma.rn.f32 	%f6216, %f232, %f5719, %f6215;
	fma.rn.f32 	%f6217, %f233, %f5720, %f6216;
	fma.rn.f32 	%f1211, %f234, %f5721, %f6217;
	st.local.v4.f32 	[%rd7+112], {%f1208, %f1209, %f1210, %f1211};
	fma.rn.f32 	%f6218, %f236, %f5706, 0f00000000;
	fma.rn.f32 	%f6219, %f237, %f5707, %f6218;
	fma.rn.f32 	%f6220, %f238, %f5708, %f6219;
	fma.rn.f32 	%f6221, %f239, %f5709, %f6220;
	fma.rn.f32 	%f6222, %f240, %f5710, %f6221;
	fma.rn.f32 	%f6223, %f241, %f5711, %f6222;
	fma.rn.f32 	%f6224, %f242, %f5712, %f6223;
	fma.rn.f32 	%f6225, %f243, %f5713, %f6224;
	fma.rn.f32 	%f6226, %f244, %f5714, %f6225;
	fma.rn.f32 	%f6227, %f245, %f5715, %f6226;
	fma.rn.f32 	%f6228, %f246, %f5716, %f6227;
	fma.rn.f32 	%f6229, %f247, %f5717, %f6228;
	fma.rn.f32 	%f6230, %f248, %f5718, %f6229;
	fma.rn.f32 	%f6231, %f249, %f5719, %f6230;
	fma.rn.f32 	%f6232, %f250, %f5720, %f6231;
	fma.rn.f32 	%f1212, %f251, %f5721, %f6232;
	fma.rn.f32 	%f6233, %f253, %f5706, 0f00000000;
	fma.rn.f32 	%f6234, %f254, %f5707, %f6233;
	fma.rn.f32 	%f6235, %f255, %f5708, %f6234;
	fma.rn.f32 	%f6236, %f256, %f5709, %f6235;
	fma.rn.f32 	%f6237, %f257, %f5710, %f6236;
	fma.rn.f32 	%f6238, %f258, %f5711, %f6237;
	fma.rn.f32 	%f6239, %f259, %f5712, %f6238;
	fma.rn.f32 	%f6240, %f260, %f5713, %f6239;
	fma.rn.f32 	%f6241, %f261, %f5714, %f6240;
	fma.rn.f32 	%f6242, %f262, %f5715, %f6241;
	fma.rn.f32 	%f6243, %f263, %f5716, %f6242;
	fma.rn.f32 	%f6244, %f264, %f5717, %f6243;
	fma.rn.f32 	%f6245, %f265, %f5718, %f6244;
	fma.rn.f32 	%f6246, %f266, %f5719, %f6245;
	fma.rn.f32 	%f6247, %f267, %f5720, %f6246;
	fma.rn.f32 	%f1213, %f268, %f5721, %f6247;
	fma.rn.f32 	%f6248, %f270, %f5706, 0f00000000;
	fma.rn.f32 	%f6249, %f271, %f5707, %f6248;
	fma.rn.f32 	%f6250, %f272, %f5708, %f6249;
	fma.rn.f32 	%f6251, %f273, %f5709, %f6250;
	fma.rn.f32 	%f6252, %f274, %f5710, %f6251;
	fma.rn.f32 	%f6253, %f275, %f5711, %f6252;
	fma.rn.f32 	%f6254, %f276, %f5712, %f6253;
	fma.rn.f32 	%f6255, %f277, %f5713, %f6254;
	fma.rn.f32 	%f6256, %f278, %f5714, %f6255;
	fma.rn.f32 	%f6257, %f279, %f5715, %f6256;
	fma.rn.f32 	%f6258, %f280, %f5716, %f6257;
	fma.rn.f32 	%f6259, %f281, %f5717, %f6258;
	fma.rn.f32 	%f6260, %f282, %f5718, %f6259;
	fma.rn.f32 	%f6261, %f283, %f5719, %f6260;
	fma.rn.f32 	%f6262, %f284, %f5720, %f6261;
	fma.rn.f32 	%f1214, %f285, %f5721, %f6262;
	fma.rn.f32 	%f6263, %f287, %f5706, 0f00000000;
	fma.rn.f32 	%f6264, %f288, %f5707, %f6263;
	fma.rn.f32 	%f6265, %f289, %f5708, %f6264;
	fma.rn.f32 	%f6266, %f290, %f5709, %f6265;
	fma.rn.f32 	%f6267, %f291, %f5710, %f6266;
	fma.rn.f32 	%f6268, %f292, %f5711, %f6267;
	fma.rn.f32 	%f6269, %f293, %f5712, %f6268;
	fma.rn.f32 	%f6270, %f294, %f5713, %f6269;
	fma.rn.f32 	%f6271, %f295, %f5714, %f6270;
	fma.rn.f32 	%f6272, %f296, %f5715, %f6271;
	fma.rn.f32 	%f6273, %f297, %f5716, %f6272;
	fma.rn.f32 	%f6274, %f298, %f5717, %f6273;
	fma.rn.f32 	%f6275, %f299, %f5718, %f6274;
	fma.rn.f32 	%f6276, %f300, %f5719, %f6275;
	fma.rn.f32 	%f6277, %f301, %f5720, %f6276;
	fma.rn.f32 	%f1215, %f302, %f5721, %f6277;
	st.local.v4.f32 	[%rd8+64], {%f1212, %f1213, %f1214, %f1215};
	fma.rn.f32 	%f6278, %f304, %f5706, 0f00000000;
	fma.rn.f32 	%f6279, %f305, %f5707, %f6278;
	fma.rn.f32 	%f6280, %f306, %f5708, %f6279;
	fma.rn.f32 	%f6281, %f307, %f5709, %f6280;
	fma.rn.f32 	%f6282, %f308, %f5710, %f6281;
	fma.rn.f32 	%f6283, %f309, %f5711, %f6282;
	fma.rn.f32 	%f6284, %f310, %f5712, %f6283;
	fma.rn.f32 	%f6285, %f311, %f5713, %f6284;
	fma.rn.f32 	%f6286, %f312, %f5714, %f6285;
	fma.rn.f32 	%f6287, %f313, %f5715, %f6286;
	fma.rn.f32 	%f6288, %f314, %f5716, %f6287;
	fma.rn.f32 	%f6289, %f315, %f5717, %f6288;
	fma.rn.f32 	%f6290, %f316, %f5718, %f6289;
	fma.rn.f32 	%f6291, %f317, %f5719, %f6290;
	fma.rn.f32 	%f6292, %f318, %f5720, %f6291;
	fma.rn.f32 	%f1216, %f319, %f5721, %f6292;
	fma.rn.f32 	%f6293, %f321, %f5706, 0f00000000;
	fma.rn.f32 	%f6294, %f322, %f5707, %f6293;
	fma.rn.f32 	%f6295, %f323, %f5708, %f6294;
	fma.rn.f32 	%f6296, %f324, %f5709, %f6295;
	fma.rn.f32 	%f6297, %f325, %f5710, %f6296;
	fma.rn.f32 	%f6298, %f326, %f5711, %f6297;
	fma.rn.f32 	%f6299, %f327, %f5712, %f6298;
	fma.rn.f32 	%f6300, %f328, %f5713, %f6299;
	fma.rn.f32 	%f6301, %f329, %f5714, %f6300;
	fma.rn.f32 	%f6302, %f330, %f5715, %f6301;
	fma.rn.f32 	%f6303, %f331, %f5716, %f6302;
	fma.rn.f32 	%f6304, %f332, %f5717, %f6303;
	fma.rn.f32 	%f6305, %f333, %f5718, %f6304;
	fma.rn.f32 	%f6306, %f334, %f5719, %f6305;
	fma.rn.f32 	%f6307, %f335, %f5720, %f6306;
	fma.rn.f32 	%f1217, %f336, %f5721, %f6307;
	fma.rn.f32 	%f6308, %f338, %f5706, 0f00000000;
	fma.rn.f32 	%f6309, %f339, %f5707, %f6308;
	fma.rn.f32 	%f6310, %f340, %f5708, %f6309;
	fma.rn.f32 	%f6311, %f341, %f5709, %f6310;
	fma.rn.f32 	%f6312, %f342, %f5710, %f6311;
	fma.rn.f32 	%f6313, %f343, %f5711, %f6312;
	fma.rn.f32 	%f6314, %f344, %f5712, %f6313;
	fma.rn.f32 	%f6315, %f345, %f5713, %f6314;
	fma.rn.f32 	%f6316, %f346, %f5714, %f6315;
	fma.rn.f32 	%f6317, %f347, %f5715, %f6316;
	fma.rn.f32 	%f6318, %f348, %f5716, %f6317;
	fma.rn.f32 	%f6319, %f349, %f5717, %f6318;
	fma.rn.f32 	%f6320, %f350, %f5718, %f6319;
	fma.rn.f32 	%f6321, %f351, %f5719, %f6320;
	fma.rn.f32 	%f6322, %f352, %f5720, %f6321;
	fma.rn.f32 	%f1218, %f353, %f5721, %f6322;
	fma.rn.f32 	%f6323, %f355, %f5706, 0f00000000;
	fma.rn.f32 	%f6324, %f356, %f5707, %f6323;
	fma.rn.f32 	%f6325, %f357, %f5708, %f6324;
	fma.rn.f32 	%f6326, %f358, %f5709, %f6325;
	fma.rn.f32 	%f6327, %f359, %f5710, %f6326;
	fma.rn.f32 	%f6328, %f360, %f5711, %f6327;
	fma.rn.f32 	%f6329, %f361, %f5712, %f6328;
	fma.rn.f32 	%f6330, %f362, %f5713, %f6329;
	fma.rn.f32 	%f6331, %f363, %f5714, %f6330;
	fma.rn.f32 	%f6332, %f364, %f5715, %f6331;
	fma.rn.f32 	%f6333, %f365, %f5716, %f6332;
	fma.rn.f32 	%f6334, %f366, %f5717, %f6333;
	fma.rn.f32 	%f6335, %f367, %f5718, %f6334;
	fma.rn.f32 	%f6336, %f368, %f5719, %f6335;
	fma.rn.f32 	%f6337, %f369, %f5720, %f6336;
	fma.rn.f32 	%f1219, %f370, %f5721, %f6337;
	st.local.v4.f32 	[%rd8+80], {%f1216, %f1217, %f1218, %f1219};
	fma.rn.f32 	%f6338, %f372, %f5706, 0f00000000;
	fma.rn.f32 	%f6339, %f373, %f5707, %f6338;
	fma.rn.f32 	%f6340, %f374, %f5708, %f6339;
	fma.rn.f32 	%f6341, %f375, %f5709, %f6340;
	fma.rn.f32 	%f6342, %f376, %f5710, %f6341;
	fma.rn.f32 	%f6343, %f377, %f5711, %f6342;
	fma.rn.f32 	%f6344, %f378, %f5712, %f6343;
	fma.rn.f32 	%f6345, %f379, %f5713, %f6344;
	fma.rn.f32 	%f6346, %f380, %f5714, %f6345;
	fma.rn.f32 	%f6347, %f381, %f5715, %f6346;
	fma.rn.f32 	%f6348, %f382, %f5716, %f6347;
	fma.rn.f32 	%f6349, %f383, %f5717, %f6348;
	fma.rn.f32 	%f6350, %f384, %f5718, %f6349;
	fma.rn.f32 	%f6351, %f385, %f5719, %f6350;
	fma.rn.f32 	%f6352, %f386, %f5720, %f6351;
	fma.rn.f32 	%f1220, %f387, %f5721, %f6352;
	fma.rn.f32 	%f6353, %f389, %f5706, 0f00000000;
	fma.rn.f32 	%f6354, %f390, %f5707, %f6353;
	fma.rn.f32 	%f6355, %f391, %f5708, %f6354;
	fma.rn.f32 	%f6356, %f392, %f5709, %f6355;
	fma.rn.f32 	%f6357, %f393, %f5710, %f6356;
	fma.rn.f32 	%f6358, %f394, %f5711, %f6357;
	fma.rn.f32 	%f6359, %f395, %f5712, %f6358;
	fma.rn.f32 	%f6360, %f396, %f5713, %f6359;
	fma.rn.f32 	%f6361, %f397, %f5714, %f6360;
	fma.rn.f32 	%f6362, %f398, %f5715, %f6361;
	fma.rn.f32 	%f6363, %f399, %f5716, %f6362;
	fma.rn.f32 	%f6364, %f400, %f5717, %f6363;
	fma.rn.f32 	%f6365, %f401, %f5718, %f6364;
	fma.rn.f32 	%f6366, %f402, %f5719, %f6365;
	fma.rn.f32 	%f6367, %f403, %f5720, %f6366;
	fma.rn.f32 	%f1221, %f404, %f5721, %f6367;
	fma.rn.f32 	%f6368, %f406, %f5706, 0f00000000;
	fma.rn.f32 	%f6369, %f407, %f5707, %f6368;
	fma.rn.f32 	%f6370, %f408, %f5708, %f6369;
	fma.rn.f32 	%f6371, %f409, %f5709, %f6370;
	fma.rn.f32 	%f6372, %f410, %f5710, %f6371;
	fma.rn.f32 	%f6373, %f411, %f5711, %f6372;
	fma.rn.f32 	%f6374, %f412, %f5712, %f6373;
	fma.rn.f32 	%f6375, %f413, %f5713, %f6374;
	fma.rn.f32 	%f6376, %f414, %f5714, %f6375;
	fma.rn.f32 	%f6377, %f415, %f5715, %f6376;
	fma.rn.f32 	%f6378, %f416, %f5716, %f6377;
	fma.rn.f32 	%f6379, %f417, %f5717, %f6378;
	fma.rn.f32 	%f6380, %f418, %f5718, %f6379;
	fma.rn.f32 	%f6381, %f419, %f5719, %f6380;
	fma.rn.f32 	%f6382, %f420, %f5720, %f6381;
	fma.rn.f32 	%f1222, %f421, %f5721, %f6382;
	fma.rn.f32 	%f6383, %f423, %f5706, 0f00000000;
	fma.rn.f32 	%f6384, %f424, %f5707, %f6383;
	fma.rn.f32 	%f6385, %f425, %f5708, %f6384;
	fma.rn.f32 	%f6386, %f426, %f5709, %f6385;
	fma.rn.f32 	%f6387, %f427, %f5710, %f6386;
	fma.rn.f32 	%f6388, %f428, %f5711, %f6387;
	fma.rn.f32 	%f6389, %f429, %f5712, %f6388;
	fma.rn.f32 	%f6390, %f430, %f5713, %f6389;
	fma.rn.f32 	%f6391, %f431, %f5714, %f6390;
	fma.rn.f32 	%f6392, %f432, %f5715, %f6391;
	fma.rn.f32 	%f6393, %f433, %f5716, %f6392;
	fma.rn.f32 	%f6394, %f434, %f5717, %f6393;
	fma.rn.f32 	%f6395, %f435, %f5718, %f6394;
	fma.rn.f32 	%f6396, %f436, %f5719, %f6395;
	fma.rn.f32 	%f6397, %f437, %f5720, %f6396;
	fma.rn.f32 	%f1223, %f438, %f5721, %f6397;
	st.local.v4.f32 	[%rd8+96], {%f1220, %f1221, %f1222, %f1223};
	fma.rn.f32 	%f6398, %f440, %f5706, 0f00000000;
	fma.rn.f32 	%f6399, %f441, %f5707, %f6398;
	fma.rn.f32 	%f6400, %f442, %f5708, %f6399;
	fma.rn.f32 	%f6401, %f443, %f5709, %f6400;
	fma.rn.f32 	%f6402, %f444, %f5710, %f6401;
	fma.rn.f32 	%f6403, %f445, %f5711, %f6402;
	fma.rn.f32 	%f6404, %f446, %f5712, %f6403;
	fma.rn.f32 	%f6405, %f447, %f5713, %f6404;
	fma.rn.f32 	%f6406, %f448, %f5714, %f6405;
	fma.rn.f32 	%f6407, %f449, %f5715, %f6406;
	fma.rn.f32 	%f6408, %f450, %f5716, %f6407;
	fma.rn.f32 	%f6409, %f451, %f5717, %f6408;
	fma.rn.f32 	%f6410, %f452, %f5718, %f6409;
	fma.rn.f32 	%f6411, %f453, %f5719, %f6410;
	fma.rn.f32 	%f6412, %f454, %f5720, %f6411;
	fma.rn.f32 	%f1224, %f455, %f5721, %f6412;
	fma.rn.f32 	%f6413, %f457, %f5706, 0f00000000;
	fma.rn.f32 	%f6414, %f458, %f5707, %f6413;
	fma.rn.f32 	%f6415, %f459, %f5708, %f6414;
	fma.rn.f32 	%f6416, %f460, %f5709, %f6415;
	fma.rn.f32 	%f6417, %f461, %f5710, %f6416;
	fma.rn.f32 	%f6418, %f462, %f5711, %f6417;
	fma.rn.f32 	%f6419, %f463, %f5712, %f6418;
	fma.rn.f32 	%f6420, %f464, %f5713, %f6419;
	fma.rn.f32 	%f6421, %f465, %f5714, %f6420;
	fma.rn.f32 	%f6422, %f466, %f5715, %f6421;
	fma.rn.f32 	%f6423, %f467, %f5716, %f6422;
	fma.rn.f32 	%f6424, %f468, %f5717, %f6423;
	fma.rn.f32 	%f6425, %f469, %f5718, %f6424;
	fma.rn.f32 	%f6426, %f470, %f5719, %f6425;
	fma.rn.f32 	%f6427, %f471, %f5720, %f6426;
	fma.rn.f32 	%f1225, %f472, %f5721, %f6427;
	fma.rn.f32 	%f6428, %f474, %f5706, 0f00000000;
	fma.rn.f32 	%f6429, %f475, %f5707, %f6428;
	fma.rn.f32 	%f6430, %f476, %f5708, %f6429;
	fma.rn.f32 	%f6431, %f477, %f5709, %f6430;
	fma.rn.f32 	%f6432, %f478, %f5710, %f6431;
	fma.rn.f32 	%f6433, %f479, %f5711, %f6432;
	fma.rn.f32 	%f6434, %f480, %f5712, %f6433;
	fma.rn.f32 	%f6435, %f481, %f5713, %f6434;
	fma.rn.f32 	%f6436, %f482, %f5714, %f6435;
	fma.rn.f32 	%f6437, %f483, %f5715, %f6436;
	fma.rn.f32 	%f6438, %f484, %f5716, %f6437;
	fma.rn.f32 	%f6439, %f485, %f5717, %f6438;
	fma.rn.f32 	%f6440, %f486, %f5718, %f6439;
	fma.rn.f32 	%f6441, %f487, %f5719, %f6440;
	fma.rn.f32 	%f6442, %f488, %f5720, %f6441;
	fma.rn.f32 	%f1226, %f489, %f5721, %f6442;
	fma.rn.f32 	%f6443, %f491, %f5706, 0f00000000;
	fma.rn.f32 	%f6444, %f492, %f5707, %f6443;
	fma.rn.f32 	%f6445, %f493, %f5708, %f6444;
	fma.rn.f32 	%f6446, %f494, %f5709, %f6445;
	fma.rn.f32 	%f6447, %f495, %f5710, %f6446;
	fma.rn.f32 	%f6448, %f496, %f5711, %f6447;
	fma.rn.f32 	%f6449, %f497, %f5712, %f6448;
	fma.rn.f32 	%f6450, %f498, %f5713, %f6449;
	fma.rn.f32 	%f6451, %f499, %f5714, %f6450;
	fma.rn.f32 	%f6452, %f500, %f5715, %f6451;
	fma.rn.f32 	%f6453, %f501, %f5716, %f6452;
	fma.rn.f32 	%f6454, %f502, %f5717, %f6453;
	fma.rn.f32 	%f6455, %f503, %f5718, %f6454;
	fma.rn.f32 	%f6456, %f504, %f5719, %f6455;
	fma.rn.f32 	%f6457, %f505, %f5720, %f6456;
	fma.rn.f32 	%f1227, %f506, %f5721, %f6457;
	st.local.v4.f32 	[%rd8+112], {%f1224, %f1225, %f1226, %f1227};
	fma.rn.f32 	%f6458, %f5737, %f1228, 0f00000000;
	fma.rn.f32 	%f6459, %f5753, %f1229, %f6458;
	fma.rn.f32 	%f6460, %f5769, %f14, %f6459;
	fma.rn.f32 	%f6461, %f5785, %f31, %f6460;
	mul.f32 	%f6462, %f6461, 0f3F000000;
	fma.rn.f32 	%f6463, %f5737, %f1177, 0f00000000;
	fma.rn.f32 	%f6464, %f5753, %f1194, %f6463;
	fma.rn.f32 	%f6465, %f5769, %f1198, %f6464;
	fma.rn.f32 	%f6466, %f5785, %f1199, %f6465;
	mul.f32 	%f6467, %f6466, 0f3F000000;
	setp.gt.f32 	%p137, %f6467, %f6462;
	selp.f32 	%f6468, %f6467, %f6462, %p137;
	sub.f32 	%f6469, %f6462, %f6468;
	fma.rn.f32 	%f6470, %f6469, 0f3BBB989D, 0f3F000000;
	cvt.sat.f32.f32 	%f6471, %f6470;
	mov.f32 	%f6472, 0f4B400001;
	mov.f32 	%f6473, 0f437C0000;
	fma.rm.f32 	%f6474, %f6471, %f6473, %f6472;
	add.f32 	%f6475, %f6474, 0fCB40007F;
	neg.f32 	%f6476, %f6475;
	fma.rn.f32 	%f6477, %f6469, 0f3FB8AA3B, %f6476;
	fma.rn.f32 	%f6478, %f6469, 0f32A57060, %f6477;
	mov.b32 	%r439, %f6474;
	shl.b32 	%r440, %r439, 23;
	mov.b32 	%f6479, %r440;
	ex2.approx.ftz.f32 	%f6480, %f6478;
	mul.f32 	%f6481, %f6480, %f6479;
	add.f32 	%f6482, %f6481, 0f00000000;
	sub.f32 	%f6483, %f6467, %f6468;
	fma.rn.f32 	%f6484, %f6483, 0f3BBB989D, 0f3F000000;
	cvt.sat.f32.f32 	%f6485, %f6484;
	fma.rm.f32 	%f6486, %f6485, %f6473, %f6472;
	add.f32 	%f6487, %f6486, 0fCB40007F;
	neg.f32 	%f6488, %f6487;
	fma.rn.f32 	%f6489, %f6483, 0f3FB8AA3B, %f6488;
	fma.rn.f32 	%f6490, %f6483, 0f32A57060, %f6489;
	mov.b32 	%r441, %f6486;
	shl.b32 	%r442, %r441, 23;
	mov.b32 	%f6491, %r442;
	ex2.approx.ftz.f32 	%f6492, %f6490;
	mul.f32 	%f6493, %f6492, %f6491;
	add.f32 	%f6494, %f6482, %f6493;
	rcp.rn.f32 	%f6495, %f6494;
	mul.f32 	%f6496, %f6495, %f6481;
	mul.f32 	%f6497, %f6495, %f6493;
	fma.rn.f32 	%f6498, %f6496, %f252, 0f00000000;
	fma.rn.f32 	%f6499, %f6497, %f1212, %f6498;
	fma.rn.f32 	%f6500, %f6496, %f269, 0f00000000;
	fma.rn.f32 	%f6501, %f6497, %f1213, %f6500;
	fma.rn.f32 	%f6502, %f6496, %f286, 0f00000000;
	fma.rn.f32 	%f6503, %f6497, %f1214, %f6502;
	fma.rn.f32 	%f6504, %f6496, %f303, 0f00000000;
	fma.rn.f32 	%f6505, %f6497, %f1215, %f6504;
	st.local.v4.f32 	[%rd4], {%f6499, %f6501, %f6503, %f6505};
	fma.rn.f32 	%f6506, %f5801, %f48, 0f00000000;
	fma.rn.f32 	%f6507, %f5817, %f65, %f6506;
	fma.rn.f32 	%f6508, %f5833, %f82, %f6507;
	fma.rn.f32 	%f6509, %f5849, %f99, %f6508;
	mul.f32 	%f6510, %f6509, 0f3F000000;
	fma.rn.f32 	%f6511, %f5801, %f1200, 0f00000000;
	fma.rn.f32 	%f6512, %f5817, %f1201, %f6511;
	fma.rn.f32 	%f6513, %f5833, %f1202, %f6512;
	fma.rn.f32 	%f6514, %f5849, %f1203, %f6513;
	mul.f32 	%f6515, %f6514, 0f3F000000;
	setp.gt.f32 	%p138, %f6515, %f6510;
	selp.f32 	%f6516, %f6515, %f6510, %p138;
	sub.f32 	%f6517, %f6510, %f6516;
	fma.rn.f32 	%f6518, %f6517, 0f3BBB989D, 0f3F000000;
	cvt.sat.f32.f32 	%f6519, %f6518;
	fma.rm.f32 	%f6520, %f6519, %f6473, %f6472;
	add.f32 	%f6521, %f6520, 0fCB40007F;
	neg.f32 	%f6522, %f6521;
	fma.rn.f32 	%f6523, %f6517, 0f3FB8AA3B, %f6522;
	fma.rn.f32 	%f6524, %f6517, 0f32A57060, %f6523;
	mov.b32 	%r443, %f6520;
	shl.b32 	%r444, %r443, 23;
	mov.b32 	%f6525, %r444;
	ex2.approx.ftz.f32 	%f6526, %f6524;
	mul.f32 	%f6527, %f6526, %f6525;
	add.f32 	%f6528, %f6527, 0f00000000;
	sub.f32 	%f6529, %f6515, %f6516;
	fma.rn.f32 	%f6530, %f6529, 0f3BBB989D, 0f3F000000;
	cvt.sat.f32.f32 	%f6531, %f6530;
	fma.rm.f32 	%f6532, %f6531, %f6473, %f6472;
	add.f32 	%f6533, %f6532, 0fCB40007F;
	neg.f32 	%f6534, %f6533;
	fma.rn.f32 	%f6535, %f6529, 0f3FB8AA3B, %f6534;
	fma.rn.f32 	%f6536, %f6529, 0f32A57060, %f6535;
	mov.b32 	%r445, %f6532;
	shl.b32 	%r446, %r445, 23;
	mov.b32 	%f6537, %r446;
	ex2.approx.ftz.f32 	%f6538, %f6536;
	mul.f32 	%f6539, %f6538, %f6537;
	add.f32 	%f6540, %f6528, %f6539;
	rcp.rn.f32 	%f6541, %f6540;
	mul.f32 	%f6542, %f6541, %f6527;
	mul.f32 	%f6543, %f6541, %f6539;
	fma.rn.f32 	%f6544, %f6542, %f320, 0f00000000;
	fma.rn.f32 	%f6545, %f6543, %f1216, %f6544;
	fma.rn.f32 	%f6546, %f6542, %f337, 0f00000000;
	fma.rn.f32 	%f6547, %f6543, %f1217, %f6546;
	fma.rn.f32 	%f6548, %f6542, %f354, 0f00000000;
	fma.rn.f32 	%f6549, %f6543, %f1218, %f6548;
	fma.rn.f32 	%f6550, %f6542, %f371, 0f00000000;
	fma.rn.f32 	%f6551, %f6543, %f1219, %f6550;
	st.local.v4.f32 	[%rd4+16], {%f6545, %f6547, %f6549, %f6551};
	fma.rn.f32 	%f6552, %f5865, %f116, 0f00000000;
	fma.rn.f32 	%f6553, %f5881, %f133, %f6552;
	fma.rn.f32 	%f6554, %f5897, %f150, %f6553;
	fma.rn.f32 	%f6555, %f5913, %f167, %f6554;
	mul.f32 	%f6556, %f6555, 0f3F000000;
	fma.rn.f32 	%f6557, %f5865, %f1204, 0f00000000;
	fma.rn.f32 	%f6558, %f5881, %f1205, %f6557;
	fma.rn.f32 	%f6559, %f5897, %f1206, %f6558;
	fma.rn.f32 	%f6560, %f5913, %f1207, %f6559;
	mul.f32 	%f6561, %f6560, 0f3F000000;
	setp.gt.f32 	%p139, %f6561, %f6556;
	selp.f32 	%f6562, %f6561, %f6556, %p139;
	sub.f32 	%f6563, %f6556, %f6562;
	fma.rn.f32 	%f6564, %f6563, 0f3BBB989D, 0f3F000000;
	cvt.sat.f32.f32 	%f6565, %f6564;
	fma.rm.f32 	%f6566, %f6565, %f6473, %f6472;
	add.f32 	%f6567, %f6566, 0fCB40007F;
	neg.f32 	%f6568, %f6567;
	fma.rn.f32 	%f6569, %f6563, 0f3FB8AA3B, %f6568;
	fma.rn.f32 	%f6570, %f6563, 0f32A57060, %f6569;
	mov.b32 	%r447, %f6566;
	shl.b32 	%r448, %r447, 23;
	mov.b32 	%f6571, %r448;
	ex2.approx.ftz.f32 	%f6572, %f6570;
	mul.f32 	%f6573, %f6572, %f6571;
	add.f32 	%f6574, %f6573, 0f00000000;
	sub.f32 	%f6575, %f6561, %f6562;
	fma.rn.f32 	%f6576, %f6575, 0f3BBB989D, 0f3F000000;
	cvt.sat.f32.f32 	%f6577, %f6576;
	fma.rm.f32 	%f6578, %f6577, %f6473, %f6472;
	add.f32 	%f6579, %f6578, 0fCB40007F;
	neg.f32 	%f6580, %f6579;
	fma.rn.f32 	%f6581, %f6575, 0f3FB8AA3B, %f6580;
	fma.rn.f32 	%f6582, %f6575, 0f32A57060, %f6581;
	mov.b32 	%r449, %f6578;
	shl.b32 	%r450, %r449, 23;
	mov.b32 	%f6583, %r450;
	ex2.approx.ftz.f32 	%f6584, %f6582;
	mul.f32 	%f6585, %f6584, %f6583;
	add.f32 	%f6586, %f6574, %f6585;
	rcp.rn.f32 	%f6587, %f6586;
	mul.f32 	%f6588, %f6587, %f6573;
	mul.f32 	%f6589, %f6587, %f6585;
	fma.rn.f32 	%f6590, %f6588, %f388, 0f00000000;
	fma.rn.f32 	%f6591, %f6589, %f1220, %f6590;
	fma.rn.f32 	%f6592, %f6588, %f405, 0f00000000;
	fma.rn.f32 	%f6593, %f6589, %f1221, %f6592;
	fma.rn.f32 	%f6594, %f6588, %f422, 0f00000000;
	fma.rn.f32 	%f6595, %f6589, %f1222, %f6594;
	fma.rn.f32 	%f6596, %f6588, %f439, 0f00000000;
	fma.rn.f32 	%f6597, %f6589, %f1223, %f6596;
	st.local.v4.f32 	[%rd4+32], {%f6591, %f6593, %f6595, %f6597};
	fma.rn.f32 	%f6598, %f5929, %f184, 0f00000000;
	fma.rn.f32 	%f6599, %f5945, %f201, %f6598;
	fma.rn.f32 	%f6600, %f5961, %f218, %f6599;
	fma.rn.f32 	%f6601, %f5977, %f235, %f6600;
	mul.f32 	%f6602, %f6601, 0f3F000000;
	fma.rn.f32 	%f6603, %f5929, %f1208, 0f00000000;
	fma.rn.f32 	%f6604, %f5945, %f1209, %f6603;
	fma.rn.f32 	%f6605, %f5961, %f1210, %f6604;
	fma.rn.f32 	%f6606, %f5977, %f1211, %f6605;
	mul.f32 	%f6607, %f6606, 0f3F000000;
	setp.gt.f32 	%p140, %f6607, %f6602;
	selp.f32 	%f6608, %f6607, %f6602, %p140;
	sub.f32 	%f6609, %f6602, %f6608;
	fma.rn.f32 	%f6610, %f6609, 0f3BBB989D, 0f3F000000;
	cvt.sat.f32.f32 	%f6611, %f6610;
	fma.rm.f32 	%f6612, %f6611, %f6473, %f6472;
	add.f32 	%f6613, %f6612, 0fCB40007F;
	neg.f32 	%f6614, %f6613;
	fma.rn.f32 	%f6615, %f6609, 0f3FB8AA3B, %f6614;
	fma.rn.f32 	%f6616, %f6609, 0f32A57060, %f6615;
	mov.b32 	%r451, %f6612;
	shl.b32 	%r452, %r451, 23;
	mov.b32 	%f6617, %r452;
	ex2.approx.ftz.f32 	%f6618, %f6616;
	mul.f32 	%f6619, %f6618, %f6617;
	add.f32 	%f6620, %f6619, 0f00000000;
	sub.f32 	%f6621, %f6607, %f6608;
	fma.rn.f32 	%f6622, %f6621, 0f3BBB989D, 0f3F000000;
	cvt.sat.f32.f32 	%f6623, %f6622;
	fma.rm.f32 	%f6624, %f6623, %f6473, %f6472;
	add.f32 	%f6625, %f6624, 0fCB40007F;
	neg.f32 	%f6626, %f6625;
	fma.rn.f32 	%f6627, %f6621, 0f3FB8AA3B, %f6626;
	fma.rn.f32 	%f6628, %f6621, 0f32A57060, %f6627;
	mov.b32 	%r453, %f6624;
	shl.b32 	%r454, %r453, 23;
	mov.b32 	%f6629, %r454;
	ex2.approx.ftz.f32 	%f6630, %f6628;
	mul.f32 	%f6631, %f6630, %f6629;
	add.f32 	%f6632, %f6620, %f6631;
	rcp.rn.f32 	%f6633, %f6632;
	mul.f32 	%f6634, %f6633, %f6619;
	mul.f32 	%f6635, %f6633, %f6631;
	fma.rn.f32 	%f6636, %f6634, %f456, 0f00000000;
	fma.rn.f32 	%f6637, %f6635, %f1224, %f6636;
	fma.rn.f32 	%f6638, %f6634, %f473, 0f00000000;
	fma.rn.f32 	%f6639, %f6635, %f1225, %f6638;
	fma.rn.f32 	%f6640, %f6634, %f490, 0f00000000;
	fma.rn.f32 	%f6641, %f6635, %f1226, %f6640;
	fma.rn.f32 	%f6642, %f6634, %f507, 0f00000000;
	fma.rn.f32 	%f6643, %f6635, %f1227, %f6642;
	st.local.v4.f32 	[%rd4+48], {%f6637, %f6639, %f6641, %f6643};
	fma.rn.f32 	%f6644, %f508, %f6499, 0f00000000;
	fma.rn.f32 	%f6645, %f509, %f6501, %f6644;
	fma.rn.f32 	%f6646, %f510, %f6503, %f6645;
	fma.rn.f32 	%f6647, %f511, %f6505, %f6646;
	fma.rn.f32 	%f6648, %f512, %f6545, %f6647;
	fma.rn.f32 	%f6649, %f513, %f6547, %f6648;
	fma.rn.f32 	%f6650, %f514, %f6549, %f6649;
	fma.rn.f32 	%f6651, %f515, %f6551, %f6650;
	fma.rn.f32 	%f6652, %f516, %f6591, %f6651;
	fma.rn.f32 	%f6653, %f517, %f6593, %f6652;
	fma.rn.f32 	%f6654, %f518, %f6595, %f6653;
	fma.rn.f32 	%f6655, %f519, %f6597, %f6654;
	fma.rn.f32 	%f6656, %f520, %f6637, %f6655;
	fma.rn.f32 	%f6657, %f521, %f6639, %f6656;
	fma.rn.f32 	%f6658, %f522, %f6641, %f6657;
	fma.rn.f32 	%f6659, %f523, %f6643, %f6658;
	fma.rn.f32 	%f6660, %f524, %f6499, 0f00000000;
	fma.rn.f32 	%f6661, %f525, %f6501, %f6660;
	fma.rn.f32 	%f6662, %f526, %f6503, %f6661;
	fma.rn.f32 	%f6663, %f527, %f6505, %f6662;
	fma.rn.f32 	%f6664, %f528, %f6545, %f6663;
	fma.rn.f32 	%f6665, %f529, %f6547, %f6664;
	fma.rn.f32 	%f6666, %f530, %f6549, %f6665;
	fma.rn.f32 	%f6667, %f531, %f6551, %f6666;
	fma.rn.f32 	%f6668, %f532, %f6591, %f6667;
	fma.rn.f32 	%f6669, %f533, %f6593, %f6668;
	fma.rn.f32 	%f6670, %f534, %f6595, %f6669;
	fma.rn.f32 	%f6671, %f535, %f6597, %f6670;
	fma.rn.f32 	%f6672, %f536, %f6637, %f6671;
	fma.rn.f32 	%f6673, %f537, %f6639, %f6672;
	fma.rn.f32 	%f6674, %f538, %f6641, %f6673;
	fma.rn.f32 	%f6675, %f539, %f6643, %f6674;
	fma.rn.f32 	%f6676, %f540, %f6499, 0f00000000;
	fma.rn.f32 	%f6677, %f541, %f6501, %f6676;
	fma.rn.f32 	%f6678, %f542, %f6503, %f6677;
	fma.rn.f32 	%f6679, %f543, %f6505, %f6678;
	fma.rn.f32 	%f6680, %f544, %f6545, %f6679;
	fma.rn.f32 	%f6681, %f545, %f6547, %f6680;
	fma.rn.f32 	%f6682, %f546, %f6549, %f6681;
	fma.rn.f32 	%f6683, %f547, %f6551, %f6682;
	fma.rn.f32 	%f6684, %f548, %f6591, %f6683;
	fma.rn.f32 	%f6685, %f549, %f6593, %f6684;
	fma.rn.f32 	%f6686, %f550, %f6595, %f6685;
	fma.rn.f32 	%f6687, %f551, %f6597, %f6686;
	fma.rn.f32 	%f6688, %f552, %f6637, %f6687;
	fma.rn.f32 	%f6689, %f553, %f6639, %f6688;
	fma.rn.f32 	%f6690, %f554, %f6641, %f6689;
	fma.rn.f32 	%f6691, %f555, %f6643, %f6690;
	fma.rn.f32 	%f6692, %f556, %f6499, 0f00000000;
	fma.rn.f32 	%f6693, %f557, %f6501, %f6692;
	fma.rn.f32 	%f6694, %f558, %f6503, %f6693;
	fma.rn.f32 	%f6695, %f559, %f6505, %f6694;
	fma.rn.f32 	%f6696, %f560, %f6545, %f6695;
	fma.rn.f32 	%f6697, %f561, %f6547, %f6696;
	fma.rn.f32 	%f6698, %f562, %f6549, %f6697;
	fma.rn.f32 	%f6699, %f563, %f6551, %f6698;
	fma.rn.f32 	%f6700, %f564, %f6591, %f6699;
	fma.rn.f32 	%f6701, %f565, %f6593, %f6700;
	fma.rn.f32 	%f6702, %f566, %f6595, %f6701;
	fma.rn.f32 	%f6703, %f567, %f6597, %f6702;
	fma.rn.f32 	%f6704, %f568, %f6637, %f6703;
	fma.rn.f32 	%f6705, %f569, %f6639, %f6704;
	fma.rn.f32 	%f6706, %f570, %f6641, %f6705;
	fma.rn.f32 	%f6707, %f571, %f6643, %f6706;
	fma.rn.f32 	%f6708, %f572, %f6499, 0f00000000;
	fma.rn.f32 	%f6709, %f573, %f6501, %f6708;
	fma.rn.f32 	%f6710, %f574, %f6503, %f6709;
	fma.rn.f32 	%f6711, %f575, %f6505, %f6710;
	fma.rn.f32 	%f6712, %f576, %f6545, %f6711;
	fma.rn.f32 	%f6713, %f577, %f6547, %f6712;
	fma.rn.f32 	%f6714, %f578, %f6549, %f6713;
	fma.rn.f32 	%f6715, %f579, %f6551, %f6714;
	fma.rn.f32 	%f6716, %f580, %f6591, %f6715;
	fma.rn.f32 	%f6717, %f581, %f6593, %f6716;
	fma.rn.f32 	%f6718, %f582, %f6595, %f6717;
	fma.rn.f32 	%f6719, %f583, %f6597, %f6718;
	fma.rn.f32 	%f6720, %f584, %f6637, %f6719;
	fma.rn.f32 	%f6721, %f585, %f6639, %f6720;
	fma.rn.f32 	%f6722, %f586, %f6641, %f6721;
	fma.rn.f32 	%f6723, %f587, %f6643, %f6722;
	fma.rn.f32 	%f6724, %f588, %f6499, 0f00000000;
	fma.rn.f32 	%f6725, %f589, %f6501, %f6724;
	fma.rn.f32 	%f6726, %f590, %f6503, %f6725;
	fma.rn.f32 	%f6727, %f591, %f6505, %f6726;
	fma.rn.f32 	%f6728, %f592, %f6545, %f6727;
	fma.rn.f32 	%f6729, %f593, %f6547, %f6728;
	fma.rn.f32 	%f6730, %f594, %f6549, %f6729;
	fma.rn.f32 	%f6731, %f595, %f6551, %f6730;
	fma.rn.f32 	%f6732, %f596, %f6591, %f6731;
	fma.rn.f32 	%f6733, %f597, %f6593, %f6732;
	fma.rn.f32 	%f6734, %f598, %f6595, %f6733;
	fma.rn.f32 	%f6735, %f599, %f6597, %f6734;
	fma.rn.f32 	%f6736, %f600, %f6637, %f6735;
	fma.rn.f32 	%f6737, %f601, %f6639, %f6736;
	fma.rn.f32 	%f6738, %f602, %f6641, %f6737;
	fma.rn.f32 	%f6739, %f603, %f6643, %f6738;
	fma.rn.f32 	%f6740, %f604, %f6499, 0f00000000;
	fma.rn.f32 	%f6741, %f605, %f6501, %f6740;
	fma.rn.f32 	%f6742, %f606, %f6503, %f6741;
	fma.rn.f32 	%f6743, %f607, %f6505, %f6742;
	fma.rn.f32 	%f6744, %f608, %f6545, %f6743;
	fma.rn.f32 	%f6745, %f609, %f6547, %f6744;
	fma.rn.f32 	%f6746, %f610, %f6549, %f6745;
	fma.rn.f32 	%f6747, %f611, %f6551, %f6746;
	fma.rn.f32 	%f6748, %f612, %f6591, %f6747;
	fma.rn.f32 	%f6749, %f613, %f6593, %f6748;
	fma.rn.f32 	%f6750, %f614, %f6595, %f6749;
	fma.rn.f32 	%f6751, %f615, %f6597, %f6750;
	fma.rn.f32 	%f6752, %f616, %f6637, %f6751;
	fma.rn.f32 	%f6753, %f617, %f6639, %f6752;
	fma.rn.f32 	%f6754, %f618, %f6641, %f6753;
	fma.rn.f32 	%f6755, %f619, %f6643, %f6754;
	fma.rn.f32 	%f6756, %f620, %f6499, 0f00000000;
	fma.rn.f32 	%f6757, %f621, %f6501, %f6756;
	fma.rn.f32 	%f6758, %f622, %f6503, %f6757;
	fma.rn.f32 	%f6759, %f623, %f6505, %f6758;
	fma.rn.f32 	%f6760, %f624, %f6545, %f6759;
	fma.rn.f32 	%f6761, %f625, %f6547, %f6760;
	fma.rn.f32 	%f6762, %f626, %f6549, %f6761;
	fma.rn.f32 	%f6763, %f627, %f6551, %f6762;
	fma.rn.f32 	%f6764, %f628, %f6591, %f6763;
	fma.rn.f32 	%f6765, %f629, %f6593, %f6764;
	fma.rn.f32 	%f6766, %f630, %f6595, %f6765;
	fma.rn.f32 	%f6767, %f631, %f6597, %f6766;
	fma.rn.f32 	%f6768, %f632, %f6637, %f6767;
	fma.rn.f32 	%f6769, %f633, %f6639, %f6768;
	fma.rn.f32 	%f6770, %f634, %f6641, %f6769;
	fma.rn.f32 	%f6771, %f635, %f6643, %f6770;
	fma.rn.f32 	%f6772, %f636, %f6499, 0f00000000;
	fma.rn.f32 	%f6773, %f637, %f6501, %f6772;
	fma.rn.f32 	%f6774, %f638, %f6503, %f6773;
	fma.rn.f32 	%f6775, %f639, %f6505, %f6774;
	fma.rn.f32 	%f6776, %f640, %f6545, %f6775;
	fma.rn.f32 	%f6777, %f641, %f6547, %f6776;
	fma.rn.f32 	%f6778, %f642, %f6549, %f6777;
	fma.rn.f32 	%f6779, %f643, %f6551, %f6778;
	fma.rn.f32 	%f6780, %f644, %f6591, %f6779;
	fma.rn.f32 	%f6781, %f645, %f6593, %f6780;
	fma.rn.f32 	%f6782, %f646, %f6595, %f6781;
	fma.rn.f32 	%f6783, %f647, %f6597, %f6782;
	fma.rn.f32 	%f6784, %f648, %f6637, %f6783;
	fma.rn.f32 	%f6785, %f649, %f6639, %f6784;
	fma.rn.f32 	%f6786, %f650, %f6641, %f6785;
	fma.rn.f32 	%f6787, %f651, %f6643, %f6786;
	fma.rn.f32 	%f6788, %f652, %f6499, 0f00000000;
	fma.rn.f32 	%f6789, %f653, %f6501, %f6788;
	fma.rn.f32 	%f6790, %f654, %f6503, %f6789;
	fma.rn.f32 	%f6791, %f655, %f6505, %f6790;
	fma.rn.f32 	%f6792, %f656, %f6545, %f6791;
	fma.rn.f32 	%f6793, %f657, %f6547, %f6792;
	fma.rn.f32 	%f6794, %f658, %f6549, %f6793;
	fma.rn.f32 	%f6795, %f659, %f6551, %f6794;
	fma.rn.f32 	%f6796, %f660, %f6591, %f6795;
	fma.rn.f32 	%f6797, %f661, %f6593, %f6796;
	fma.rn.f32 	%f6798, %f662, %f6595, %f6797;
	fma.rn.f32 	%f6799, %f663, %f6597, %f6798;
	fma.rn.f32 	%f6800, %f664, %f6637, %f6799;
	fma.rn.f32 	%f6801, %f665, %f6639, %f6800;
	fma.rn.f32 	%f6802, %f666, %f6641, %f6801;
	fma.rn.f32 	%f6803, %f667, %f6643, %f6802;
	fma.rn.f32 	%f6804, %f668, %f6499, 0f00000000;
	fma.rn.f32 	%f6805, %f669, %f6501, %f6804;
	fma.rn.f32 	%f6806, %f670, %f6503, %f6805;
	fma.rn.f32 	%f6807, %f671, %f6505, %f6806;
	fma.rn.f32 	%f6808, %f672, %f6545, %f6807;
	fma.rn.f32 	%f6809, %f673, %f6547, %f6808;
	fma.rn.f32 	%f6810, %f674, %f6549, %f6809;
	fma.rn.f32 	%f6811, %f675, %f6551, %f6810;
	fma.rn.f32 	%f6812, %f676, %f6591, %f6811;
	fma.rn.f32 	%f6813, %f677, %f6593, %f6812;
	fma.rn.f32 	%f6814, %f678, %f6595, %f6813;
	fma.rn.f32 	%f6815, %f679, %f6597, %f6814;
	fma.rn.f32 	%f6816, %f680, %f6637, %f6815;
	fma.rn.f32 	%f6817, %f681, %f6639, %f6816;
	fma.rn.f32 	%f6818, %f682, %f6641, %f6817;
	fma.rn.f32 	%f6819, %f683, %f6643, %f6818;
	fma.rn.f32 	%f6820, %f684, %f6499, 0f00000000;
	fma.rn.f32 	%f6821, %f685, %f6501, %f6820;
	fma.rn.f32 	%f6822, %f686, %f6503, %f6821;
	fma.rn.f32 	%f6823, %f687, %f6505, %f6822;
	fma.rn.f32 	%f6824, %f688, %f6545, %f6823;
	fma.rn.f32 	%f6825, %f689, %f6547, %f6824;
	fma.rn.f32 	%f6826, %f690, %f6549, %f6825;
	fma.rn.f32 	%f6827, %f691, %f6551, %f6826;
	fma.rn.f32 	%f6828, %f692, %f6591, %f6827;
	fma.rn.f32 	%f6829, %f693, %f6593, %f6828;
	fma.rn.f32 	%f6830, %f694, %f6595, %f6829;
	fma.rn.f32 	%f6831, %f695, %f6597, %f6830;
	fma.rn.f32 	%f6832, %f696, %f6637, %f6831;
	fma.rn.f32 	%f6833, %f697, %f6639, %f6832;
	fma.rn.f32 	%f6834, %f698, %f6641, %f6833;
	fma.rn.f32 	%f6835, %f699, %f6643, %f6834;
	fma.rn.f32 	%f6836, %f700, %f6499, 0f00000000;
	fma.rn.f32 	%f6837, %f701, %f6501, %f6836;
	fma.rn.f32 	%f6838, %f702, %f6503, %f6837;
	fma.rn.f32 	%f6839, %f703, %f6505, %f6838;
	fma.rn.f32 	%f6840, %f704, %f6545, %f6839;
	fma.rn.f32 	%f6841, %f705, %f6547, %f6840;
	fma.rn.f32 	%f6842, %f706, %f6549, %f6841;
	fma.rn.f32 	%f6843, %f707, %f6551, %f6842;
	fma.rn.f32 	%f6844, %f708, %f6591, %f6843;
	fma.rn.f32 	%f6845, %f709, %f6593, %f6844;
	fma.rn.f32 	%f6846, %f710, %f6595, %f6845;
	fma.rn.f32 	%f6847, %f711, %f6597, %f6846;
	fma.rn.f32 	%f6848, %f712, %f6637, %f6847;
	fma.rn.f32 	%f6849, %f713, %f6639, %f6848;
	fma.rn.f32 	%f6850, %f714, %f6641, %f6849;
	fma.rn.f32 	%f6851, %f715, %f6643, %f6850;
	fma.rn.f32 	%f6852, %f716, %f6499, 0f00000000;
	fma.rn.f32 	%f6853, %f717, %f6501, %f6852;
	fma.rn.f32 	%f6854, %f718, %f6503, %f6853;
	fma.rn.f32 	%f6855, %f719, %f6505, %f6854;
	fma.rn.f32 	%f6856, %f720, %f6545, %f6855;
	fma.rn.f32 	%f6857, %f721, %f6547, %f6856;
	fma.rn.f32 	%f6858, %f722, %f6549, %f6857;
	fma.rn.f32 	%f6859, %f723, %f6551, %f6858;
	fma.rn.f32 	%f6860, %f724, %f6591, %f6859;
	fma.rn.f32 	%f6861, %f725, %f6593, %f6860;
	fma.rn.f32 	%f6862, %f726, %f6595, %f6861;
	fma.rn.f32 	%f6863, %f727, %f6597, %f6862;
	fma.rn.f32 	%f6864, %f728, %f6637, %f6863;
	fma.rn.f32 	%f6865, %f729, %f6639, %f6864;
	fma.rn.f32 	%f6866, %f730, %f6641, %f6865;
	fma.rn.f32 	%f6867, %f731, %f6643, %f6866;
	fma.rn.f32 	%f6868, %f732, %f6499, 0f00000000;
	fma.rn.f32 	%f6869, %f733, %f6501, %f6868;
	fma.rn.f32 	%f6870, %f734, %f6503, %f6869;
	fma.rn.f32 	%f6871, %f735, %f6505, %f6870;
	fma.rn.f32 	%f6872, %f736, %f6545, %f6871;
	fma.rn.f32 	%f6873, %f737, %f6547, %f6872;
	fma.rn.f32 	%f6874, %f738, %f6549, %f6873;
	fma.rn.f32 	%f6875, %f739, %f6551, %f6874;
	fma.rn.f32 	%f6876, %f740, %f6591, %f6875;
	fma.rn.f32 	%f6877, %f741, %f6593, %f6876;
	fma.rn.f32 	%f6878, %f742, %f6595, %f6877;
	fma.rn.f32 	%f6879, %f743, %f6597, %f6878;
	fma.rn.f32 	%f6880, %f744, %f6637, %f6879;
	fma.rn.f32 	%f6881, %f745, %f6639, %f6880;
	fma.rn.f32 	%f6882, %f746, %f6641, %f6881;
	fma.rn.f32 	%f6883, %f747, %f6643, %f6882;
	fma.rn.f32 	%f6884, %f748, %f6499, 0f00000000;
	fma.rn.f32 	%f6885, %f749, %f6501, %f6884;
	fma.rn.f32 	%f6886, %f750, %f6503, %f6885;
	fma.rn.f32 	%f6887, %f751, %f6505, %f6886;
	fma.rn.f32 	%f6888, %f752, %f6545, %f6887;
	fma.rn.f32 	%f6889, %f753, %f6547, %f6888;
	fma.rn.f32 	%f6890, %f754, %f6549, %f6889;
	fma.rn.f32 	%f6891, %f755, %f6551, %f6890;
	fma.rn.f32 	%f6892, %f756, %f6591, %f6891;
	fma.rn.f32 	%f6893, %f757, %f6593, %f6892;
	fma.rn.f32 	%f6894, %f758, %f6595, %f6893;
	fma.rn.f32 	%f6895, %f759, %f6597, %f6894;
	fma.rn.f32 	%f6896, %f760, %f6637, %f6895;
	fma.rn.f32 	%f6897, %f761, %f6639, %f6896;
	fma.rn.f32 	%f6898, %f762, %f6641, %f6897;
	fma.rn.f32 	%f6899, %f763, %f6643, %f6898;
	add.f32 	%f1230, %f6659, %f5672;
	add.f32 	%f1231, %f6675, %f5673;
	add.f32 	%f1232, %f6691, %f5674;
	add.f32 	%f1233, %f6707, %f5675;
	add.f32 	%f1234, %f6723, %f5676;
	add.f32 	%f1235, %f6739, %f5677;
	add.f32 	%f1236, %f6755, %f5678;
	add.f32 	%f1237, %f6771, %f5679;
	add.f32 	%f1238, %f6787, %f5680;
	add.f32 	%f1239, %f6803, %f5681;
	add.f32 	%f1240, %f6819, %f5682;
	add.f32 	%f1241, %f6835, %f5683;
	add.f32 	%f1242, %f6851, %f5684;
	add.f32 	%f1243, %f6867, %f5685;
	add.f32 	%f1244, %f6883, %f5686;
	add.f32 	%f1245, %f6899, %f5687;
	fma.rn.f32 	%f6900, %f1230, %f1230, 0f00000000;
	fma.rn.f32 	%f6901, %f1231, %f1231, %f6900;
	fma.rn.f32 	%f6902, %f1232, %f1232, %f6901;
	fma.rn.f32 	%f6903, %f1233, %f1233, %f6902;
	fma.rn.f32 	%f6904, %f1234, %f1234, %f6903;
	fma.rn.f32 	%f6905, %f1235, %f1235, %f6904;
	fma.rn.f32 	%f6906, %f1236, %f1236, %f6905;
	fma.rn.f32 	%f6907, %f1237, %f1237, %f6906;
	fma.rn.f32 	%f6908, %f1238, %f1238, %f6907;
	fma.rn.f32 	%f6909, %f1239, %f1239, %f6908;
	fma.rn.f32 	%f6910, %f1240, %f1240, %f6909;
	fma.rn.f32 	%f6911, %f1241, %f1241, %f6910;
	fma.rn.f32 	%f6912, %f1242, %f1242, %f6911;
	fma.rn.f32 	%f6913, %f1243, %f1243, %f6912;
	fma.rn.f32 	%f6914, %f1244, %f1244, %f6913;
	fma.rn.f32 	%f6915, %f1245, %f1245, %f6914;
	fma.rn.f32 	%f6916, %f6915, 0f3D800000, 0f3727C5AC;
	rsqrt.approx.f32 	%f6917, %f6916;
	mul.f32 	%f1246, %f6917, %f1230;
	mul.f32 	%f1247, %f6917, %f1231;
	mul.f32 	%f1248, %f6917, %f1232;
	mul.f32 	%f1249, %f6917, %f1233;
	mul.f32 	%f1250, %f6917, %f1234;
	mul.f32 	%f1251, %f6917, %f1235;
	mul.f32 	%f1252, %f6917, %f1236;
	mul.f32 	%f1253, %f6917, %f1237;
	mul.f32 	%f1254, %f6917, %f1238;
	mul.f32 	%f1255, %f6917, %f1239;
	mul.f32 	%f1256, %f6917, %f1240;
	mul.f32 	%f1257, %f6917, %f1241;
	mul.f32 	%f1258, %f6917, %f1242;
	mul.f32 	%f1259, %f6917, %f1243;
	mul.f32 	%f1260, %f6917, %f1244;
	mul.f32 	%f1261, %f6917, %f1245;
	mov.b32 	%r1293, 0;
	mov.u64 	%rd844, %rd5;
$L__BB1_53:
	ld.global.f32 	%f6918, [%rd843+-64];
	fma.rn.f32 	%f6919, %f6918, %f1246, 0f00000000;
	ld.global.f32 	%f6920, [%rd843+-60];
	fma.rn.f32 	%f6921, %f6920, %f1247, %f6919;
	ld.global.f32 	%f6922, [%rd843+-56];
	fma.rn.f32 	%f6923, %f6922, %f1248, %f6921;
	ld.global.f32 	%f6924, [%rd843+-52];
	fma.rn.f32 	%f6925, %f6924, %f1249, %f6923;
	ld.global.f32 	%f6926, [%rd843+-48];
	fma.rn.f32 	%f6927, %f6926, %f1250, %f6925;
	ld.global.f32 	%f6928, [%rd843+-44];
	fma.rn.f32 	%f6929, %f6928, %f1251, %f6927;
	ld.global.f32 	%f6930, [%rd843+-40];
	fma.rn.f32 	%f6931, %f6930, %f1252, %f6929;
	ld.global.f32 	%f6932, [%rd843+-36];
	fma.rn.f32 	%f6933, %f6932, %f1253, %f6931;
	ld.global.f32 	%f6934, [%rd843+-32];
	fma.rn.f32 	%f6935, %f6934, %f1254, %f6933;
	ld.global.f32 	%f6936, [%rd843+-28];
	fma.rn.f32 	%f6937, %f6936, %f1255, %f6935;
	ld.global.f32 	%f6938, [%rd843+-24];
	fma.rn.f32 	%f6939, %f6938, %f1256, %f6937;
	ld.global.f32 	%f6940, [%rd843+-20];
	fma.rn.f32 	%f6941, %f6940, %f1257, %f6939;
	ld.global.f32 	%f6942, [%rd843+-16];
	fma.rn.f32 	%f6943, %f6942, %f1258, %f6941;
	ld.global.f32 	%f6944, [%rd843+-12];
	fma.rn.f32 	%f6945, %f6944, %f1259, %f6943;
	ld.global.f32 	%f6946, [%rd843+-8];
	fma.rn.f32 	%f6947, %f6946, %f1260, %f6945;
	ld.global.f32 	%f6948, [%rd843+-4];
	fma.rn.f32 	%f6949, %f6948, %f1261, %f6947;
	ld.global.f32 	%f6950, [%rd843];
	fma.rn.f32 	%f6951, %f6950, %f1246, 0f00000000;
	ld.global.f32 	%f6952, [%rd843+4];
	fma.rn.f32 	%f6953, %f6952, %f1247, %f6951;
	ld.global.f32 	%f6954, [%rd843+8];
	fma.rn.f32 	%f6955, %f6954, %f1248, %f6953;
	ld.global.f32 	%f6956, [%rd843+12];
	fma.rn.f32 	%f6957, %f6956, %f1249, %f6955;
	ld.global.f32 	%f6958, [%rd843+16];
	fma.rn.f32 	%f6959, %f6958, %f1250, %f6957;
	ld.global.f32 	%f6960, [%rd843+20];
	fma.rn.f32 	%f6961, %f6960, %f1251, %f6959;
	ld.global.f32 	%f6962, [%rd843+24];
	fma.rn.f32 	%f6963, %f6962, %f1252, %f6961;
	ld.global.f32 	%f6964, [%rd843+28];
	fma.rn.f32 	%f6965, %f6964, %f1253, %f6963;
	ld.global.f32 	%f6966, [%rd843+32];
	fma.rn.f32 	%f6967, %f6966, %f1254, %f6965;
	ld.global.f32 	%f6968, [%rd843+36];
	fma.rn.f32 	%f6969, %f6968, %f1255, %f6967;
	ld.global.f32 	%f6970, [%rd843+40];
	fma.rn.f32 	%f6971, %f6970, %f1256, %f6969;
	ld.global.f32 	%f6972, [%rd843+44];
	fma.rn.f32 	%f6973, %f6972, %f1257, %f6971;
	ld.global.f32 	%f6974, [%rd843+48];
	fma.rn.f32 	%f6975, %f6974, %f1258, %f6973;
	ld.global.f32 	%f6976, [%rd843+52];
	fma.rn.f32 	%f6977, %f6976, %f1259, %f6975;
	ld.global.f32 	%f6978, [%rd843+56];
	fma.rn.f32 	%f6979, %f6978, %f1260, %f6977;
	ld.global.f32 	%f6980, [%rd843+60];
	fma.rn.f32 	%f6981, %f6980, %f1261, %f6979;
	st.local.v2.f32 	[%rd844], {%f6949, %f6981};
	add.s32 	%r1293, %r1293, 2;
	add.s64 	%rd844, %rd844, 8;
	add.s64 	%rd843, %rd843, 128;
	setp.ne.s32 	%p141, %r1293, 64;
	@%p141 bra 	$L__BB1_53;
	mov.u64 	%rd349, %rd238;
	ld.param.u64 	%rd350, [%rd349+64];
	cvta.to.global.u64 	%rd351, %rd350;
	add.s64 	%rd845, %rd351, 128;
	ld.local.v4.f32 	{%f6982, %f6983, %f6984, %f6985}, [%rd5];
	setp.gt.f32 	%p142, %f6982, 0f00000000;
	mul.f32 	%f6986, %f6982, %f6982;
	selp.f32 	%f1262, %f6986, 0f00000000, %p142;
	setp.gt.f32 	%p143, %f6983, 0f00000000;
	mul.f32 	%f6987, %f6983, %f6983;
	selp.f32 	%f1263, %f6987, 0f00000000, %p143;
	setp.gt.f32 	%p144, %f6984, 0f00000000;
	mul.f32 	%f6988, %f6984, %f6984;
	selp.f32 	%f1264, %f6988, 0f00000000, %p144;
	setp.gt.f32 	%p145, %f6985, 0f00000000;
	mul.f32 	%f6989, %f6985, %f6985;
	selp.f32 	%f1265, %f6989, 0f00000000, %p145;
	ld.local.v4.f32 	{%f6990, %f6991, %f6992, %f6993}, [%rd5+16];
	setp.gt.f32 	%p146, %f6990, 0f00000000;
	mul.f32 	%f6994, %f6990, %f6990;
	selp.f32 	%f1266, %f6994, 0f00000000, %p146;
	setp.gt.f32 	%p147, %f6991, 0f00000000;
	mul.f32 	%f6995, %f6991, %f6991;
	selp.f32 	%f1267, %f6995, 0f00000000, %p147;
	setp.gt.f32 	%p148, %f6992, 0f00000000;
	mul.f32 	%f6996, %f6992, %f6992;
	selp.f32 	%f1268, %f6996, 0f00000000, %p148;
	setp.gt.f32 	%p149, %f6993, 0f00000000;
	mul.f32 	%f6997, %f6993, %f6993;
	selp.f32 	%f1269, %f6997, 0f00000000, %p149;
	ld.local.v4.f32 	{%f6998, %f6999, %f7000, %f7001}, [%rd5+32];
	setp.gt.f32 	%p150, %f6998, 0f00000000;
	mul.f32 	%f7002, %f6998, %f6998;
	selp.f32 	%f1270, %f7002, 0f00000000, %p150;
	setp.gt.f32 	%p151, %f6999, 0f00000000;
	mul.f32 	%f7003, %f6999, %f6999;
	selp.f32 	%f1271, %f7003, 0f00000000, %p151;
	setp.gt.f32 	%p152, %f7000, 0f00000000;
	mul.f32 	%f7004, %f7000, %f7000;
	selp.f32 	%f1272, %f7004, 0f00000000, %p152;
	setp.gt.f32 	%p153, %f7001, 0f00000000;
	mul.f32 	%f7005, %f7001, %f7001;
	selp.f32 	%f1273, %f7005, 0f00000000, %p153;
	ld.local.v4.f32 	{%f7006, %f7007, %f7008, %f7009}, [%rd5+48];
	setp.gt.f32 	%p154, %f7006, 0f00000000;
	mul.f32 	%f7010, %f7006, %f7006;
	selp.f32 	%f1274, %f7010, 0f00000000, %p154;
	setp.gt.f32 	%p155, %f7007, 0f00000000;
	mul.f32 	%f7011, %f7007, %f7007;
	selp.f32 	%f1275, %f7011, 0f00000000, %p155;
	setp.gt.f32 	%p156, %f7008, 0f00000000;
	mul.f32 	%f7012, %f7008, %f7008;
	selp.f32 	%f1276, %f7012, 0f00000000, %p156;
	setp.gt.f32 	%p157, %f7009, 0f00000000;
	mul.f32 	%f7013, %f7009, %f7009;
	selp.f32 	%f1277, %f7013, 0f00000000, %p157;
	ld.local.v4.f32 	{%f7014, %f7015, %f7016, %f7017}, [%rd5+64];
	setp.gt.f32 	%p158, %f7014, 0f00000000;
	mul.f32 	%f7018, %f7014, %f7014;
	selp.f32 	%f1278, %f7018, 0f00000000, %p158;
	setp.gt.f32 	%p159, %f7015, 0f00000000;
	mul.f32 	%f7019, %f7015, %f7015;
	selp.f32 	%f1279, %f7019, 0f00000000, %p159;
	setp.gt.f32 	%p160, %f7016, 0f00000000;
	mul.f32 	%f7020, %f7016, %f7016;
	selp.f32 	%f1280, %f7020, 0f00000000, %p160;
	setp.gt.f32 	%p161, %f7017, 0f00000000;
	mul.f32 	%f7021, %f7017, %f7017;
	selp.f32 	%f1281, %f7021, 0f00000000, %p161;
	ld.local.v4.f32 	{%f7022, %f7023, %f7024, %f7025}, [%rd5+80];
	setp.gt.f32 	%p162, %f7022, 0f00000000;
	mul.f32 	%f7026, %f7022, %f7022;
	selp.f32 	%f1282, %f7026, 0f00000000, %p162;
	setp.gt.f32 	%p163, %f7023, 0f00000000;
	mul.f32 	%f7027, %f7023, %f7023;
	selp.f32 	%f1283, %f7027, 0f00000000, %p163;
	setp.gt.f32 	%p164, %f7024, 0f00000000;
	mul.f32 	%f7028, %f7024, %f7024;
	selp.f32 	%f1284, %f7028, 0f00000000, %p164;
	setp.gt.f32 	%p165, %f7025, 0f00000000;
	mul.f32 	%f7029, %f7025, %f7025;
	selp.f32 	%f1285, %f7029, 0f00000000, %p165;
	ld.local.v4.f32 	{%f7030, %f7031, %f7032, %f7033}, [%rd5+96];
	setp.gt.f32 	%p166, %f7030, 0f00000000;
	mul.f32 	%f7034, %f7030, %f7030;
	selp.f32 	%f1286, %f7034, 0f00000000, %p166;
	setp.gt.f32 	%p167, %f7031, 0f00000000;
	mul.f32 	%f7035, %f7031, %f7031;
	selp.f32 	%f1287, %f7035, 0f00000000, %p167;
	setp.gt.f32 	%p168, %f7032, 0f00000000;
	mul.f32 	%f7036, %f7032, %f7032;
	selp.f32 	%f1288, %f7036, 0f00000000, %p168;
	setp.gt.f32 	%p169, %f7033, 0f00000000;
	mul.f32 	%f7037, %f7033, %f7033;
	selp.f32 	%f1289, %f7037, 0f00000000, %p169;
	ld.local.v4.f32 	{%f7038, %f7039, %f7040, %f7041}, [%rd5+112];
	setp.gt.f32 	%p170, %f7038, 0f00000000;
	mul.f32 	%f7042, %f7038, %f7038;
	selp.f32 	%f1290, %f7042, 0f00000000, %p170;
	setp.gt.f32 	%p171, %f7039, 0f00000000;
	mul.f32 	%f7043, %f7039, %f7039;
	selp.f32 	%f1291, %f7043, 0f00000000, %p171;
	setp.gt.f32 	%p172, %f7040, 0f00000000;
	mul.f32 	%f7044, %f7040, %f7040;
	selp.f32 	%f1292, %f7044, 0f00000000, %p172;
	setp.gt.f32 	%p173, %f7041, 0f00000000;
	mul.f32 	%f7045, %f7041, %f7041;
	selp.f32 	%f1293, %f7045, 0f00000000, %p173;
	ld.local.v4.f32 	{%f7046, %f7047, %f7048, %f7049}, [%rd5+128];
	setp.gt.f32 	%p174, %f7046, 0f00000000;
	mul.f32 	%f7050, %f7046, %f7046;
	selp.f32 	%f1294, %f7050, 0f00000000, %p174;
	setp.gt.f32 	%p175, %f7047, 0f00000000;
	mul.f32 	%f7051, %f7047, %f7047;
	selp.f32 	%f1295, %f7051, 0f00000000, %p175;
	setp.gt.f32 	%p176, %f7048, 0f00000000;
	mul.f32 	%f7052, %f7048, %f7048;
	selp.f32 	%f1296, %f7052, 0f00000000, %p176;
	setp.gt.f32 	%p177, %f7049, 0f00000000;
	mul.f32 	%f7053, %f7049, %f7049;
	selp.f32 	%f1297, %f7053, 0f00000000, %p177;
	ld.local.v4.f32 	{%f7054, %f7055, %f7056, %f7057}, [%rd5+144];
	setp.gt.f32 	%p178, %f7054, 0f00000000;
	mul.f32 	%f7058, %f7054, %f7054;
	selp.f32 	%f1298, %f7058, 0f00000000, %p178;
	setp.gt.f32 	%p179, %f7055, 0f00000000;
	mul.f32 	%f7059, %f7055, %f7055;
	selp.f32 	%f1299, %f7059, 0f00000000, %p179;
	setp.gt.f32 	%p180, %f7056, 0f00000000;
	mul.f32 	%f7060, %f7056, %f7056;
	selp.f32 	%f1300, %f7060, 0f00000000, %p180;
	setp.gt.f32 	%p181, %f7057, 0f00000000;
	mul.f32 	%f7061, %f7057, %f7057;
	selp.f32 	%f1301, %f7061, 0f00000000, %p181;
	ld.local.v4.f32 	{%f7062, %f7063, %f7064, %f7065}, [%rd5+160];
	setp.gt.f32 	%p182, %f7062, 0f00000000;
	mul.f32 	%f7066, %f7062, %f7062;
	selp.f32 	%f1302, %f7066, 0f00000000, %p182;
	setp.gt.f32 	%p183, %f7063, 0f00000000;
	mul.f32 	%f7067, %f7063, %f7063;
	selp.f32 	%f1303, %f7067, 0f00000000, %p183;
	setp.gt.f32 	%p184, %f7064, 0f00000000;
	mul.f32 	%f7068, %f7064, %f7064;
	selp.f32 	%f1304, %f7068, 0f00000000, %p184;
	setp.gt.f32 	%p185, %f7065, 0f00000000;
	mul.f32 	%f7069, %f7065, %f7065;
	selp.f32 	%f1305, %f7069, 0f00000000, %p185;
	ld.local.v4.f32 	{%f7070, %f7071, %f7072, %f7073}, [%rd5+176];
	setp.gt.f32 	%p186, %f7070, 0f00000000;
	mul.f32 	%f7074, %f7070, %f7070;
	selp.f32 	%f1306, %f7074, 0f00000000, %p186;
	setp.gt.f32 	%p187, %f7071, 0f00000000;
	mul.f32 	%f7075, %f7071, %f7071;
	selp.f32 	%f1307, %f7075, 0f00000000, %p187;
	setp.gt.f32 	%p188, %f7072, 0f00000000;
	mul.f32 	%f7076, %f7072, %f7072;
	selp.f32 	%f1308, %f7076, 0f00000000, %p188;
	setp.gt.f32 	%p189, %f7073, 0f00000000;
	mul.f32 	%f7077, %f7073, %f7073;
	selp.f32 	%f1309, %f7077, 0f00000000, %p189;
	ld.local.v4.f32 	{%f7078, %f7079, %f7080, %f7081}, [%rd5+192];
	setp.gt.f32 	%p190, %f7078, 0f00000000;
	mul.f32 	%f7082, %f7078, %f7078;
	selp.f32 	%f1310, %f7082, 0f00000000, %p190;
	setp.gt.f32 	%p191, %f7079, 0f00000000;
	mul.f32 	%f7083, %f7079, %f7079;
	selp.f32 	%f1311, %f7083, 0f00000000, %p191;
	setp.gt.f32 	%p192, %f7080, 0f00000000;
	mul.f32 	%f7084, %f7080, %f7080;
	selp.f32 	%f1312, %f7084, 0f00000000, %p192;
	setp.gt.f32 	%p193, %f7081, 0f00000000;
	mul.f32 	%f7085, %f7081, %f7081;
	selp.f32 	%f1313, %f7085, 0f00000000, %p193;
	ld.local.v4.f32 	{%f7086, %f7087, %f7088, %f7089}, [%rd5+208];
	setp.gt.f32 	%p194, %f7086, 0f00000000;
	mul.f32 	%f7090, %f7086, %f7086;
	selp.f32 	%f1314, %f7090, 0f00000000, %p194;
	setp.gt.f32 	%p195, %f7087, 0f00000000;
	mul.f32 	%f7091, %f7087, %f7087;
	selp.f32 	%f1315, %f7091, 0f00000000, %p195;
	setp.gt.f32 	%p196, %f7088, 0f00000000;
	mul.f32 	%f7092, %f7088, %f7088;
	selp.f32 	%f1316, %f7092, 0f00000000, %p196;
	setp.gt.f32 	%p197, %f7089, 0f00000000;
	mul.f32 	%f7093, %f7089, %f7089;
	selp.f32 	%f1317, %f7093, 0f00000000, %p197;
	ld.local.v4.f32 	{%f7094, %f7095, %f7096, %f7097}, [%rd5+224];
	setp.gt.f32 	%p198, %f7094, 0f00000000;
	mul.f32 	%f7098, %f7094, %f7094;
	selp.f32 	%f1318, %f7098, 0f00000000, %p198;
	setp.gt.f32 	%p199, %f7095, 0f00000000;
	mul.f32 	%f7099, %f7095, %f7095;
	selp.f32 	%f1319, %f7099, 0f00000000, %p199;
	setp.gt.f32 	%p200, %f7096, 0f00000000;
	mul.f32 	%f7100, %f7096, %f7096;
	selp.f32 	%f1320, %f7100, 0f00000000, %p200;
	setp.gt.f32 	%p201, %f7097, 0f00000000;
	mul.f32 	%f7101, %f7097, %f7097;
	selp.f32 	%f1321, %f7101, 0f00000000, %p201;
	ld.local.v4.f32 	{%f7102, %f7103, %f7104, %f7105}, [%rd5+240];
	setp.gt.f32 	%p202, %f7102, 0f00000000;
	mul.f32 	%f7106, %f7102, %f7102;
	selp.f32 	%f1322, %f7106, 0f00000000, %p202;
	setp.gt.f32 	%p203, %f7103, 0f00000000;
	mul.f32 	%f7107, %f7103, %f7103;
	selp.f32 	%f1323, %f7107, 0f00000000, %p203;
	setp.gt.f32 	%p204, %f7104, 0f00000000;
	mul.f32 	%f7108, %f7104, %f7104;
	selp.f32 	%f1324, %f7108, 0f00000000, %p204;
	setp.gt.f32 	%p205, %f7105, 0f00000000;
	mul.f32 	%f7109, %f7105, %f7105;
	selp.f32 	%f1325, %f7109, 0f00000000, %p205;
	mov.b32 	%r1294, 0;
	mov.u64 	%rd846, %rd6;
$L__BB1_55:
	ld.global.f32 	%f7110, [%rd845+-128];
	fma.rn.f32 	%f7111, %f7110, %f1262, 0f00000000;
	ld.global.f32 	%f7112, [%rd845+-124];
	fma.rn.f32 	%f7113, %f7112, %f1263, %f7111;
	ld.global.f32 	%f7114, [%rd845+-120];
	fma.rn.f32 	%f7115, %f7114, %f1264, %f7113;
	ld.global.f32 	%f7116, [%rd845+-116];
	fma.rn.f32 	%f7117, %f7116, %f1265, %f7115;
	ld.global.f32 	%f7118, [%rd845+-112];
	fma.rn.f32 	%f7119, %f7118, %f1266, %f7117;
	ld.global.f32 	%f7120, [%rd845+-108];
	fma.rn.f32 	%f7121, %f7120, %f1267, %f7119;
	ld.global.f32 	%f7122, [%rd845+-104];
	fma.rn.f32 	%f7123, %f7122, %f1268, %f7121;
	ld.global.f32 	%f7124, [%rd845+-100];
	fma.rn.f32 	%f7125, %f7124, %f1269, %f7123;
	ld.global.f32 	%f7126, [%rd845+-96];
	fma.rn.f32 	%f7127, %f7126, %f1270, %f7125;
	ld.global.f32 	%f7128, [%rd845+-92];
	fma.rn.f32 	%f7129, %f7128, %f1271, %f7127;
	ld.global.f32 	%f7130, [%rd845+-88];
	fma.rn.f32 	%f7131, %f7130, %f1272, %f7129;
	ld.global.f32 	%f7132, [%rd845+-84];
	fma.rn.f32 	%f7133, %f7132, %f1273, %f7131;
	ld.global.f32 	%f7134, [%rd845+-80];
	fma.rn.f32 	%f7135, %f7134, %f1274, %f7133;
	ld.global.f32 	%f7136, [%rd845+-76];
	fma.rn.f32 	%f7137, %f7136, %f1275, %f7135;
	ld.global.f32 	%f7138, [%rd845+-72];
	fma.rn.f32 	%f7139, %f7138, %f1276, %f7137;
	ld.global.f32 	%f7140, [%rd845+-68];
	fma.rn.f32 	%f7141, %f7140, %f1277, %f7139;
	ld.global.f32 	%f7142, [%rd845+-64];
	fma.rn.f32 	%f7143, %f7142, %f1278, %f7141;
	ld.global.f32 	%f7144, [%rd845+-60];
	fma.rn.f32 	%f7145, %f7144, %f1279, %f7143;
	ld.global.f32 	%f7146, [%rd845+-56];
	fma.rn.f32 	%f7147, %f7146, %f1280, %f7145;
	ld.global.f32 	%f7148, [%rd845+-52];
	fma.rn.f32 	%f7149, %f7148, %f1281, %f7147;
	ld.global.f32 	%f7150, [%rd845+-48];
	fma.rn.f32 	%f7151, %f7150, %f1282, %f7149;
	ld.global.f32 	%f7152, [%rd845+-44];
	fma.rn.f32 	%f7153, %f7152, %f1283, %f7151;
	ld.global.f32 	%f7154, [%rd845+-40];
	fma.rn.f32 	%f7155, %f7154, %f1284, %f7153;
	ld.global.f32 	%f7156, [%rd845+-36];
	fma.rn.f32 	%f7157, %f7156, %f1285, %f7155;
	ld.global.f32 	%f7158, [%rd845+-32];
	fma.rn.f32 	%f7159, %f7158, %f1286, %f7157;
	ld.global.f32 	%f7160, [%rd845+-28];
	fma.rn.f32 	%f7161, %f7160, %f1287, %f7159;
	ld.global.f32 	%f7162, [%rd845+-24];
	fma.rn.f32 	%f7163, %f7162, %f1288, %f7161;
	ld.global.f32 	%f7164, [%rd845+-20];
	fma.rn.f32 	%f7165, %f7164, %f1289, %f7163;
	ld.global.f32 	%f7166, [%rd845+-16];
	fma.rn.f32 	%f7167, %f7166, %f1290, %f7165;
	ld.global.f32 	%f7168, [%rd845+-12];
	fma.rn.f32 	%f7169, %f7168, %f1291, %f7167;
	ld.global.f32 	%f7170, [%rd845+-8];
	fma.rn.f32 	%f7171, %f7170, %f1292, %f7169;
	ld.global.f32 	%f7172, [%rd845+-4];
	fma.rn.f32 	%f7173, %f7172, %f1293, %f7171;
	ld.global.f32 	%f7174, [%rd845];
	fma.rn.f32 	%f7175, %f7174, %f1294, %f7173;
	ld.global.f32 	%f7176, [%rd845+4];
	fma.rn.f32 	%f7177, %f7176, %f1295, %f7175;
	ld.global.f32 	%f7178, [%rd845+8];
	fma.rn.f32 	%f7179, %f7178, %f1296, %f7177;
	ld.global.f32 	%f7180, [%rd845+12];
	fma.rn.f32 	%f7181, %f7180, %f1297, %f7179;
	ld.global.f32 	%f7182, [%rd845+16];
	fma.rn.f32 	%f7183, %f7182, %f1298, %f7181;
	ld.global.f32 	%f7184, [%rd845+20];
	fma.rn.f32 	%f7185, %f7184, %f1299, %f7183;
	ld.global.f32 	%f7186, [%rd845+24];
	fma.rn.f32 	%f7187, %f7186, %f1300, %f7185;
	ld.global.f32 	%f7188, [%rd845+28];
	fma.rn.f32 	%f7189, %f7188, %f1301, %f7187;
	ld.global.f32 	%f7190, [%rd845+32];
	fma.rn.f32 	%f7191, %f7190, %f1302, %f7189;
	ld.global.f32 	%f7192, [%rd845+36];
	fma.rn.f32 	%f7193, %f7192, %f1303, %f7191;
	ld.global.f32 	%f7194, [%rd845+40];
	fma.rn.f32 	%f7195, %f7194, %f1304, %f7193;
	ld.global.f32 	%f7196, [%rd845+44];
	fma.rn.f32 	%f7197, %f7196, %f1305, %f7195;
	ld.global.f32 	%f7198, [%rd845+48];
	fma.rn.f32 	%f7199, %f7198, %f1306, %f7197;
	ld.global.f32 	%f7200, [%rd845+52];
	fma.rn.f32 	%f7201, %f7200, %f1307, %f7199;
	ld.global.f32 	%f7202, [%rd845+56];
	fma.rn.f32 	%f7203, %f7202, %f1308, %f7201;
	ld.global.f32 	%f7204, [%rd845+60];
	fma.rn.f32 	%f7205, %f7204, %f1309, %f7203;
	ld.global.f32 	%f7206, [%rd845+64];
	fma.rn.f32 	%f7207, %f7206, %f1310, %f7205;
	ld.global.f32 	%f7208, [%rd845+68];
	fma.rn.f32 	%f7209, %f7208, %f1311, %f7207;
	ld.global.f32 	%f7210, [%rd845+72];
	fma.rn.f32 	%f7211, %f7210, %f1312, %f7209;
	ld.global.f32 	%f7212, [%rd845+76];
	fma.rn.f32 	%f7213, %f7212, %f1313, %f7211;
	ld.global.f32 	%f7214, [%rd845+80];
	fma.rn.f32 	%f7215, %f7214, %f1314, %f7213;
	ld.global.f32 	%f7216, [%rd845+84];
	fma.rn.f32 	%f7217, %f7216, %f1315, %f7215;
	ld.global.f32 	%f7218, [%rd845+88];
	fma.rn.f32 	%f7219, %f7218, %f1316, %f7217;
	ld.global.f32 	%f7220, [%rd845+92];
	fma.rn.f32 	%f7221, %f7220, %f1317, %f7219;
	ld.global.f32 	%f7222, [%rd845+96];
	fma.rn.f32 	%f7223, %f7222, %f1318, %f7221;
	ld.global.f32 	%f7224, [%rd845+100];
	fma.rn.f32 	%f7225, %f7224, %f1319, %f7223;
	ld.global.f32 	%f7226, [%rd845+104];
	fma.rn.f32 	%f7227, %f7226, %f1320, %f7225;
	ld.global.f32 	%f7228, [%rd845+108];
	fma.rn.f32 	%f7229, %f7228, %f1321, %f7227;
	ld.global.f32 	%f7230, [%rd845+112];
	fma.rn.f32 	%f7231, %f7230, %f1322, %f7229;
	ld.global.f32 	%f7232, [%rd845+116];
	fma.rn.f32 	%f7233, %f7232, %f1323, %f7231;
	ld.global.f32 	%f7234, [%rd845+120];
	fma.rn.f32 	%f7235, %f7234, %f1324, %f7233;
	ld.global.f32 	%f7236, [%rd845+124];
	fma.rn.f32 	%f7237, %f7236, %f1325, %f7235;
	st.local.f32 	[%rd846], %f7237;
	add.s32 	%r1294, %r1294, 1;
	add.s64 	%rd846, %rd846, 4;
	add.s64 	%rd845, %rd845, 256;
	setp.ne.s32 	%p206, %r1294, 16;
	@%p206 bra 	$L__BB1_55;
	mov.u64 	%rd352, %rd238;
	ld.param.u32 	%r456, [%rd352];
	setp.lt.s32 	%p207, %r456, 1;
	@%p207 bra 	$L__BB1_60;
	ld.local.v4.f32 	{%f7238, %f7239, %f7240, %f7241}, [%rd6];
	ld.local.v4.f32 	{%f7242, %f7243, %f7244, %f7245}, [%rd6+16];
	ld.local.v4.f32 	{%f7246, %f7247, %f7248, %f7249}, [%rd6+32];
	ld.local.v4.f32 	{%f7250, %f7251, %f7252, %f7253}, [%rd6+48];
	mov.u64 	%rd353, %rd238;
	ld.param.u32 	%r457, [%rd353];
	neg.s32 	%r1295, %r457;
	ld.param.u64 	%rd354, [%rd353+8];
	cvta.to.global.u64 	%rd355, %rd354;
	add.s64 	%rd847, %rd355, 32;
	add.f32 	%f1326, %f7253, %f1245;
	add.f32 	%f1327, %f7252, %f1244;
	add.f32 	%f1328, %f7251, %f1243;
	add.f32 	%f1329, %f7250, %f1242;
	add.f32 	%f1330, %f7249, %f1241;
	add.f32 	%f1331, %f7248, %f1240;
	add.f32 	%f1332, %f7247, %f1239;
	add.f32 	%f1333, %f7246, %f1238;
	add.f32 	%f1334, %f7245, %f1237;
	add.f32 	%f1335, %f7244, %f1236;
	add.f32 	%f1336, %f7243, %f1235;
	add.f32 	%f1337, %f7242, %f1234;
	add.f32 	%f1338, %f7241, %f1233;
	add.f32 	%f1339, %f7240, %f1232;
	add.f32 	%f1340, %f7239, %f1231;
	add.f32 	%f1341, %f7238, %f1230;
	mov.u64 	%rd848, %rd9;
$L__BB1_58:
	ld.global.f32 	%f7254, [%rd847+-32];
	fma.rn.f32 	%f7255, %f7254, %f1341, 0f00000000;
	ld.global.f32 	%f7256, [%rd847+-28];
	fma.rn.f32 	%f7257, %f7256, %f1340, %f7255;
	ld.global.f32 	%f7258, [%rd847+-24];
	fma.rn.f32 	%f7259, %f7258, %f1339, %f7257;
	ld.global.f32 	%f7260, [%rd847+-20];
	fma.rn.f32 	%f7261, %f7260, %f1338, %f7259;
	ld.global.f32 	%f7262, [%rd847+-16];
	fma.rn.f32 	%f7263, %f7262, %f1337, %f7261;
	ld.global.f32 	%f7264, [%rd847+-12];
	fma.rn.f32 	%f7265, %f7264, %f1336, %f7263;
	ld.global.f32 	%f7266, [%rd847+-8];
	fma.rn.f32 	%f7267, %f7266, %f1335, %f7265;
	ld.global.f32 	%f7268, [%rd847+-4];
	fma.rn.f32 	%f7269, %f7268, %f1334, %f7267;
	ld.global.f32 	%f7270, [%rd847];
	fma.rn.f32 	%f7271, %f7270, %f1333, %f7269;
	ld.global.f32 	%f7272, [%rd847+4];
	fma.rn.f32 	%f7273, %f7272, %f1332, %f7271;
	ld.global.f32 	%f7274, [%rd847+8];
	fma.rn.f32 	%f7275, %f7274, %f1331, %f7273;
	ld.global.f32 	%f7276, [%rd847+12];
	fma.rn.f32 	%f7277, %f7276, %f1330, %f7275;
	ld.global.f32 	%f7278, [%rd847+16];
	fma.rn.f32 	%f7279, %f7278, %f1329, %f7277;
	ld.global.f32 	%f7280, [%rd847+20];
	fma.rn.f32 	%f7281, %f7280, %f1328, %f7279;
	ld.global.f32 	%f7282, [%rd847+24];
	fma.rn.f32 	%f7283, %f7282, %f1327, %f7281;
	ld.global.f32 	%f7284, [%rd847+28];
	fma.rn.f32 	%f7285, %f7284, %f1326, %f7283;
	st.local.f32 	[%rd848], %f7285;
	add.s32 	%r1295, %r1295, 1;
	setp.ne.s32 	%p208, %r1295, 0;
	add.s64 	%rd848, %rd848, 4;
	add.s64 	%rd847, %rd847, 64;
	@%p208 bra 	$L__BB1_58;
	ld.local.f32 	%f21001, [%rd9];
$L__BB1_60:
	ld.param.u64 	%rd825, [_Z24eval_sequence_nll_kernel9ModelPtrsPKiiPf_param_1];
	mov.u64 	%rd356, %rd238;
	ld.param.u32 	%r458, [%rd356];
	setp.lt.s32 	%p209, %r458, 2;
	cvta.to.global.u64 	%rd357, %rd825;
	ld.global.u32 	%r45, [%rd357+8];
	mov.f32 	%f20950, %f21001;
	@%p209 bra 	$L__BB1_76;
	mov.u64 	%rd358, %rd238;
	ld.param.u32 	%r460, [%rd358];
	add.s32 	%r461, %r460, -2;
	setp.lt.u32 	%p210, %r461, 15;
	mov.b32 	%r1299, 1;
	mov.f32 	%f20950, %f21001;
	@%p210 bra 	$L__BB1_65;
	mov.u64 	%rd359, %rd238;
	ld.param.u32 	%r463, [%rd359];
	add.s32 	%r464, %r463, -1;
	and.b32  	%r465, %r464, -16;
	neg.s32 	%r1297, %r465;
	add.s64 	%rd849, %rd9, 32;
	mov.b32 	%r1296, 0;
	mov.f32 	%f20950, %f21001;
$L__BB1_63:
	.pragma "nounroll";
	ld.local.f32 	%f7287, [%rd849+-28];
	setp.gt.f32 	%p211, %f7287, %f20950;
	selp.f32 	%f7288, %f7287, %f20950, %p211;
	ld.local.v2.f32 	{%f7289, %f7290}, [%rd849+-24];
	setp.gt.f32 	%p212, %f7289, %f7288;
	selp.f32 	%f7291, %f7289, %f7288, %p212;
	setp.gt.f32 	%p213, %f7290, %f7291;
	selp.f32 	%f7292, %f7290, %f7291, %p213;
	ld.local.v4.f32 	{%f7293, %f7294, %f7295, %f7296}, [%rd849+-16];
	setp.gt.f32 	%p214, %f7293, %f7292;
	selp.f32 	%f7297, %f7293, %f7292, %p214;
	setp.gt.f32 	%p215, %f7294, %f7297;
	selp.f32 	%f7298, %f7294, %f7297, %p215;
	setp.gt.f32 	%p216, %f7295, %f7298;
	selp.f32 	%f7299, %f7295, %f7298, %p216;
	setp.gt.f32 	%p217, %f7296, %f7299;
	selp.f32 	%f7300, %f7296, %f7299, %p217;
	ld.local.v4.f32 	{%f7301, %f7302, %f7303, %f7304}, [%rd849];
	setp.gt.f32 	%p218, %f7301, %f7300;
	selp.f32 	%f7305, %f7301, %f7300, %p218;
	setp.gt.f32 	%p219, %f7302, %f7305;
	selp.f32 	%f7306, %f7302, %f7305, %p219;
	setp.gt.f32 	%p220, %f7303, %f7306;
	selp.f32 	%f7307, %f7303, %f7306, %p220;
	setp.gt.f32 	%p221, %f7304, %f7307;
	selp.f32 	%f7308, %f7304, %f7307, %p221;
	ld.local.v4.f32 	{%f7309, %f7310, %f7311, %f7312}, [%rd849+16];
	setp.gt.f32 	%p222, %f7309, %f7308;
	selp.f32 	%f7313, %f7309, %f7308, %p222;
	setp.gt.f32 	%p223, %f7310, %f7313;
	selp.f32 	%f7314, %f7310, %f7313, %p223;
	setp.gt.f32 	%p224, %f7311, %f7314;
	selp.f32 	%f7315, %f7311, %f7314, %p224;
	setp.gt.f32 	%p225, %f7312, %f7315;
	selp.f32 	%f7316, %f7312, %f7315, %p225;
	ld.local.f32 	%f7317, [%rd849+32];
	setp.gt.f32 	%p226, %f7317, %f7316;
	selp.f32 	%f20950, %f7317, %f7316, %p226;
	add.s32 	%r1297, %r1297, 16;
	add.s32 	%r1296, %r1296, 16;
	add.s64 	%rd849, %rd849, 64;
	setp.ne.s32 	%p227, %r1297, 0;
	@%p227 bra 	$L__BB1_63;
	add.s32 	%r1299, %r1296, 1;
$L__BB1_65:
	mov.u64 	%rd360, %rd238;
	ld.param.u32 	%r466, [%rd360];
	add.s32 	%r467, %r466, -1;
	and.b32  	%r468, %r467, 15;
	setp.eq.s32 	%p228, %r468, 0;
	@%p228 bra 	$L__BB1_76;
	mov.u64 	%rd361, %rd238;
	ld.param.u32 	%r469, [%rd361];
	add.s32 	%r470, %r469, -1;
	and.b32  	%r471, %r470, 15;
	add.s32 	%r472, %r471, -1;
	setp.lt.u32 	%p229, %r472, 7;
	@%p229 bra 	$L__BB1_68;
	mul.wide.u32 	%rd362, %r1299, 4;
	add.s64 	%rd363, %rd9, %rd362;
	ld.local.f32 	%f7319, [%rd363];
	setp.gt.f32 	%p230, %f7319, %f20950;
	selp.f32 	%f7320, %f7319, %f20950, %p230;
	ld.local.f32 	%f7321, [%rd363+4];
	setp.gt.f32 	%p231, %f7321, %f7320;
	selp.f32 	%f7322, %f7321, %f7320, %p231;
	ld.local.f32 	%f7323, [%rd363+8];
	setp.gt.f32 	%p232, %f7323, %f7322;
	selp.f32 	%f7324, %f7323, %f7322, %p232;
	ld.local.f32 	%f7325, [%rd363+12];
	setp.gt.f32 	%p233, %f7325, %f7324;
	selp.f32 	%f7326, %f7325, %f7324, %p233;
	ld.local.f32 	%f7327, [%rd363+16];
	setp.gt.f32 	%p234, %f7327, %f7326;
	selp.f32 	%f7328, %f7327, %f7326, %p234;
	ld.local.f32 	%f7329, [%rd363+20];
	setp.gt.f32 	%p235, %f7329, %f7328;
	selp.f32 	%f7330, %f7329, %f7328, %p235;
	ld.local.f32 	%f7331, [%rd363+24];
	setp.gt.f32 	%p236, %f7331, %f7330;
	selp.f32 	%f7332, %f7331, %f7330, %p236;
	ld.local.f32 	%f7333, [%rd363+28];
	setp.gt.f32 	%p237, %f7333, %f7332;
	selp.f32 	%f20950, %f7333, %f7332, %p237;
	add.s32 	%r1299, %r1299, 8;
$L__BB1_68:
	mov.u64 	%rd364, %rd238;
	ld.param.u32 	%r473, [%rd364];
	add.s32 	%r474, %r473, -1;
	and.b32  	%r475, %r474, 7;
	setp.eq.s32 	%p238, %r475, 0;
	@%p238 bra 	$L__BB1_76;
	mov.u64 	%rd365, %rd238;
	ld.param.u32 	%r476, [%rd365];
	add.s32 	%r477, %r476, -1;
	and.b32  	%r478, %r477, 7;
	add.s32 	%r479, %r478, -1;
	setp.lt.u32 	%p239, %r479, 3;
	@%p239 bra 	$L__BB1_71;
	mul.wide.u32 	%rd366, %r1299, 4;
	add.s64 	%rd367, %rd9, %rd366;
	ld.local.f32 	%f7335, [%rd367];
	setp.gt.f32 	%p240, %f7335, %f20950;
	selp.f32 	%f7336, %f7335, %f20950, %p240;
	ld.local.f32 	%f7337, [%rd367+4];
	setp.gt.f32 	%p241, %f7337, %f7336;
	selp.f32 	%f7338, %f7337, %f7336, %p241;
	ld.local.f32 	%f7339, [%rd367+8];
	setp.gt.f32 	%p242, %f7339, %f7338;
	selp.f32 	%f7340, %f7339, %f7338, %p242;
	ld.local.f32 	%f7341, [%rd367+12];
	setp.gt.f32 	%p243, %f7341, %f7340;
	selp.f32 	%f20950, %f7341, %f7340, %p243;
	add.s32 	%r1299, %r1299, 4;
$L__BB1_71:
	mov.u64 	%rd368, %rd238;
	ld.param.u32 	%r480, [%rd368];
	add.s32 	%r481, %r480, -1;
	and.b32  	%r482, %r481, 3;
	setp.eq.s32 	%p244, %r482, 0;
	@%p244 bra 	$L__BB1_76;
	mul.wide.u32 	%rd369, %r1299, 4;
	add.s64 	%rd370, %rd9, %rd369;
	ld.local.f32 	%f7342, [%rd370];
	setp.gt.f32 	%p245, %f7342, %f20950;
	selp.f32 	%f20950, %f7342, %f20950, %p245;
	mov.u64 	%rd371, %rd238;
	ld.param.u32 	%r483, [%rd371];
	add.s32 	%r484, %r483, -1;
	and.b32  	%r485, %r484, 3;
	setp.eq.s32 	%p246, %r485, 1;
	@%p246 bra 	$L__BB1_76;
	mul.wide.u32 	%rd372, %r1299, 4;
	add.s64 	%rd373, %rd9, %rd372;
	ld.local.f32 	%f7343, [%rd373+4];
	setp.gt.f32 	%p247, %f7343, %f20950;
	selp.f32 	%f20950, %f7343, %f20950, %p247;
	mov.u64 	%rd374, %rd238;
	ld.param.u32 	%r486, [%rd374];
	add.s32 	%r487, %r486, -1;
	and.b32  	%r488, %r487, 3;
	setp.eq.s32 	%p248, %r488, 2;
	@%p248 bra 	$L__BB1_76;
	mul.wide.u32 	%rd375, %r1299, 4;
	add.s64 	%rd376, %rd9, %rd375;
	ld.local.f32 	%f1356, [%rd376+8];
	setp.leu.f32 	%p249, %f1356, %f20950;
	@%p249 bra 	$L__BB1_76;
	mov.f32 	%f20950, %f1356;
$L__BB1_76:
	mov.u64 	%rd377, %rd238;
	ld.param.u32 	%r489, [%rd377];
	setp.lt.s32 	%p250, %r489, 1;
	mov.f32 	%f20958, 0f00000000;
	@%p250 bra 	$L__BB1_88;
	mov.u64 	%rd378, %rd238;
	ld.param.u32 	%r491, [%rd378];
	setp.lt.u32 	%p251, %r491, 8;
	mov.f32 	%f20958, 0f00000000;
	mov.b32 	%r1303, 0;
	@%p251 bra 	$L__BB1_80;
	mov.u64 	%rd379, %rd238;
	ld.param.u32 	%r492, [%rd379];
	and.b32  	%r493, %r492, 2147483640;
	neg.s32 	%r1301, %r493;
	add.s64 	%rd851, %rd10, 16;
	add.s64 	%rd850, %rd9, 16;
	mov.f32 	%f20958, 0f00000000;
$L__BB1_79:
	.pragma "nounroll";
	mov.u64 	%rd380, %rd238;
	ld.param.u32 	%r494, [%rd380];
	and.b32  	%r1303, %r494, 2147483640;
	ld.local.v4.f32 	{%f7348, %f7349, %f7350, %f7351}, [%rd850+-16];
	sub.f32 	%f7352, %f7348, %f20950;
	fma.rn.f32 	%f7353, %f7352, 0f3BBB989D, 0f3F000000;
	cvt.sat.f32.f32 	%f7354, %f7353;
	mov.f32 	%f7355, 0f4B400001;
	mov.f32 	%f7356, 0f437C0000;
	fma.rm.f32 	%f7357, %f7354, %f7356, %f7355;
	add.f32 	%f7358, %f7357, 0fCB40007F;
	neg.f32 	%f7359, %f7358;
	fma.rn.f32 	%f7360, %f7352, 0f3FB8AA3B, %f7359;
	fma.rn.f32 	%f7361, %f7352, 0f32A57060, %f7360;
	mov.b32 	%r495, %f7357;
	shl.b32 	%r496, %r495, 23;
	mov.b32 	%f7362, %r496;
	ex2.approx.ftz.f32 	%f7363, %f7361;
	mul.f32 	%f7364, %f7363, %f7362;
	add.f32 	%f7365, %f20958, %f7364;
	sub.f32 	%f7366, %f7349, %f20950;
	fma.rn.f32 	%f7367, %f7366, 0f3BBB989D, 0f3F000000;
	cvt.sat.f32.f32 	%f7368, %f7367;
	fma.rm.f32 	%f7369, %f7368, %f7356, %f7355;
	add.f32 	%f7370, %f7369, 0fCB40007F;
	neg.f32 	%f7371, %f7370;
	fma.rn.f32 	%f7372, %f7366, 0f3FB8AA3B, %f7371;
	fma.rn.f32 	%f7373, %f7366, 0f32A57060, %f7372;
	mov.b32 	%r497, %f7369;
	shl.b32 	%r498, %r497, 23;
	mov.b32 	%f7374, %r498;
	ex2.approx.ftz.f32 	%f7375, %f7373;
	mul.f32 	%f7376, %f7375, %f7374;
	add.f32 	%f7377, %f7365, %f7376;
	sub.f32 	%f7378, %f7350, %f20950;
	fma.rn.f32 	%f7379, %f7378, 0f3BBB989D, 0f3F000000;
	cvt.sat.f32.f32 	%f7380, %f7379;
	fma.rm.f32 	%f7381, %f7380, %f7356, %f7355;
	add.f32 	%f7382, %f7381, 0fCB40007F;
	neg.f32 	%f7383, %f7382;
	fma.rn.f32 	%f7384, %f7378, 0f3FB8AA3B, %f7383;
	fma.rn.f32 	%f7385, %f7378, 0f32A57060, %f7384;
	mov.b32 	%r499, %f7381;
	shl.b32 	%r500, %r499, 23;
	mov.b32 	%f7386, %r500;
	ex2.approx.ftz.f32 	%f7387, %f7385;
	mul.f32 	%f7388, %f7387, %f7386;
	add.f32 	%f7389, %f7377, %f7388;
	sub.f32 	%f7390, %f7351, %f20950;
	fma.rn.f32 	%f7391, %f7390, 0f3BBB989D, 0f3F000000;
	cvt.sat.f32.f32 	%f7392, %f7391;
	fma.rm.f32 	%f7393, %f7392, %f7356, %f7355;
	add.f32 	%f7394, %f7393, 0fCB40007F;
	neg.f32 	%f7395, %f7394;
	fma.rn.f32 	%f7396, %f7390, 0f3FB8AA3B, %f7395;
	fma.rn.f32 	%f7397, %f7390, 0f32A57060, %f7396;
	mov.b32 	%r501, %f7393;
	shl.b32 	%r502, %r501, 23;
	mov.b32 	%f7398, %r502;
	ex2.approx.ftz.f32 	%f7399, %f7397;
	mul.f32 	%f7400, %f7399, %f7398;
	st.local.v4.f32 	[%rd851+-16], {%f7364, %f7376, %f7388, %f7400};
	add.f32 	%f7401, %f7389, %f7400;
	ld.local.v4.f32 	{%f7402, %f7403, %f7404, %f7405}, [%rd850];
	sub.f32 	%f7406, %f7402, %f20950;
	fma.rn.f32 	%f7407, %f7406, 0f3BBB989D, 0f3F000000;
	cvt.sat.f32.f32 	%f7408, %f7407;
	fma.rm.f32 	%f7409, %f7408, %f7356, %f7355;
	add.f32 	%f7410, %f7409, 0fCB40007F;
	neg.f32 	%f7411, %f7410;
	fma.rn.f32 	%f7412, %f7406, 0f3FB8AA3B, %f7411;
	fma.rn.f32 	%f7413, %f7406, 0f32A57060, %f7412;
	mov.b32 	%r503, %f7409;
	shl.b32 	%r504, %r503, 23;
	mov.b32 	%f7414, %r504;
	ex2.approx.ftz.f32 	%f7415, %f7413;
	mul.f32 	%f7416, %f7415, %f7414;
	add.f32 	%f7417, %f7401, %f7416;
	sub.f32 	%f7418, %f7403, %f20950;
	fma.rn.f32 	%f7419, %f7418, 0f3BBB989D, 0f3F000000;
	cvt.sat.f32.f32 	%f7420, %f7419;
	fma.rm.f32 	%f7421, %f7420, %f7356, %f7355;
	add.f32 	%f7422, %f7421, 0fCB40007F;
	neg.f32 	%f7423, %f7422;
	fma.rn.f32 	%f7424, %f7418, 0f3FB8AA3B, %f7423;
	fma.rn.f32 	%f7425, %f7418, 0f32A57060, %f7424;
	mov.b32 	%r505, %f7421;
	shl.b32 	%r506, %r505, 23;
	mov.b32 	%f7426, %r506;
	ex2.approx.ftz.f32 	%f7427, %f7425;
	mul.f32 	%f7428, %f7427, %f7426;
	add.f32 	%f7429, %f7417, %f7428;
	sub.f32 	%f7430, %f7404, %f20950;
	fma.rn.f32 	%f7431, %f7430, 0f3BBB989D, 0f3F000000;
	cvt.sat.f32.f32 	%f7432, %f7431;
	fma.rm.f32 	%f7433, %f7432, %f7356, %f7355;
	add.f32 	%f7434, %f7433, 0fCB40007F;
	neg.f32 	%f7435, %f7434;
	fma.rn.f32 	%f7436, %f7430, 0f3FB8AA3B, %f7435;
	fma.rn.f32 	%f7437, %f7430, 0f32A57060, %f7436;
	mov.b32 	%r507, %f7433;
	shl.b32 	%r508, %r507, 23;
	mov.b32 	%f7438, %r508;
	ex2.approx.ftz.f32 	%f7439, %f7437;
	mul.f32 	%f7440, %f7439, %f7438;
	add.f32 	%f7441, %f7429, %f7440;
	sub.f32 	%f7442, %f7405, %f20950;
	fma.rn.f32 	%f7443, %f7442, 0f3BBB989D, 0f3F000000;
	cvt.sat.f32.f32 	%f7444, %f7443;
	fma.rm.f32 	%f7445, %f7444, %f7356, %f7355;
	add.f32 	%f7446, %f7445, 0fCB40007F;
	neg.f32 	%f7447, %f7446;
	fma.rn.f32 	%f7448, %f7442, 0f3FB8AA3B, %f7447;
	fma.rn.f32 	%f7449, %f7442, 0f32A57060, %f7448;
	mov.b32 	%r509, %f7445;
	shl.b32 	%r510, %r509, 23;
	mov.b32 	%f7450, %r510;
	ex2.approx.ftz.f32 	%f7451, %f7449;
	mul.f32 	%f7452, %f7451, %f7450;
	st.local.v4.f32 	[%rd851], {%f7416, %f7428, %f7440, %f7452};
	add.f32 	%f20958, %f7441, %f7452;
	add.s32 	%r1301, %r1301, 8;
	add.s64 	%rd851, %rd851, 32;
	add.s64 	%rd850, %rd850, 32;
	setp.ne.s32 	%p252, %r1301, 0;
	@%p252 bra 	$L__BB1_79;
$L__BB1_80:
	mov.u64 	%rd381, %rd238;
	ld.param.u32 	%r511, [%rd381];
	and.b32  	%r512, %r511, 7;
	setp.eq.s32 	%p253, %r512, 0;
	@%p253 bra 	$L__BB1_88;
	mov.u64 	%rd382, %rd238;
	ld.param.u32 	%r513, [%rd382];
	and.b32  	%r514, %r513, 7;
	setp.lt.u32 	%p254, %r514, 4;
	@%p254 bra 	$L__BB1_83;
	mul.wide.u32 	%rd383, %r1303, 4;
	add.s64 	%rd384, %rd9, %rd383;
	ld.local.f32 	%f7454, [%rd384];
	sub.f32 	%f7455, %f7454, %f20950;
	fma.rn.f32 	%f7456, %f7455, 0f3BBB989D, 0f3F000000;
	cvt.sat.f32.f32 	%f7457, %f7456;
	mov.f32 	%f7458, 0f4B400001;
	mov.f32 	%f7459, 0f437C0000;
	fma.rm.f32 	%f7460, %f7457, %f7459, %f7458;
	add.f32 	%f7461, %f7460, 0fCB40007F;
	neg.f32 	%f7462, %f7461;
	fma.rn.f32 	%f7463, %f7455, 0f3FB8AA3B, %f7462;
	fma.rn.f32 	%f7464, %f7455, 0f32A57060, %f7463;
	mov.b32 	%r515, %f7460;
	shl.b32 	%r516, %r515, 23;
	mov.b32 	%f7465, %r516;
	ex2.approx.ftz.f32 	%f7466, %f7464;
	mul.f32 	%f7467, %f7466, %f7465;
	add.s64 	%rd385, %rd10, %rd383;
	st.local.f32 	[%rd385], %f7467;
	add.f32 	%f7468, %f20958, %f7467;
	ld.local.f32 	%f7469, [%rd384+4];
	sub.f32 	%f7470, %f7469, %f20950;
	fma.rn.f32 	%f7471, %f7470, 0f3BBB989D, 0f3F000000;
	cvt.sat.f32.f32 	%f7472, %f7471;
	fma.rm.f32 	%f7473, %f7472, %f7459, %f7458;
	add.f32 	%f7474, %f7473, 0fCB40007F;
	neg.f32 	%f7475, %f7474;
	fma.rn.f32 	%f7476, %f7470, 0f3FB8AA3B, %f7475;
	fma.rn.f32 	%f7477, %f7470, 0f32A57060, %f7476;
	mov.b32 	%r517, %f7473;
	shl.b32 	%r518, %r517, 23;
	mov.b32 	%f7478, %r518;
	ex2.approx.ftz.f32 	%f7479, %f7477;
	mul.f32 	%f7480, %f7479, %f7478;
	st.local.f32 	[%rd385+4], %f7480;
	add.f32 	%f7481, %f7468, %f7480;
	ld.local.f32 	%f7482, [%rd384+8];
	sub.f32 	%f7483, %f7482, %f20950;
	fma.rn.f32 	%f7484, %f7483, 0f3BBB989D, 0f3F000000;
	cvt.sat.f32.f32 	%f7485, %f7484;
	fma.rm.f32 	%f7486, %f7485, %f7459, %f7458;
	add.f32 	%f7487, %f7486, 0fCB40007F;
	neg.f32 	%f7488, %f7487;
	fma.rn.f32 	%f7489, %f7483, 0f3FB8AA3B, %f7488;
	fma.rn.f32 	%f7490, %f7483, 0f32A57060, %f7489;
	mov.b32 	%r519, %f7486;
	shl.b32 	%r520, %r519, 23;
	mov.b32 	%f7491, %r520;
	ex2.approx.ftz.f32 	%f7492, %f7490;
	mul.f32 	%f7493, %f7492, %f7491;
	st.local.f32 	[%rd385+8], %f7493;
	add.f32 	%f7494, %f7481, %f7493;
	ld.local.f32 	%f7495, [%rd384+12];
	sub.f32 	%f7496, %f7495, %f20950;
	fma.rn.f32 	%f7497, %f7496, 0f3BBB989D, 0f3F000000;
	cvt.sat.f32.f32 	%f7498, %f7497;
	fma.rm.f32 	%f7499, %f7498, %f7459, %f7458;
	add.f32 	%f7500, %f7499, 0fCB40007F;
	neg.f32 	%f7501, %f7500;
	fma.rn.f32 	%f7502, %f7496, 0f3FB8AA3B, %f7501;
	fma.rn.f32 	%f7503, %f7496, 0f32A57060, %f7502;
	mov.b32 	%r521, %f7499;
	shl.b32 	%r522, %r521, 23;
	mov.b32 	%f7504, %r522;
	ex2.approx.ftz.f32 	%f7505, %f7503;
	mul.f32 	%f7506, %f7505, %f7504;
	st.local.f32 	[%rd385+12], %f7506;
	add.f32 	%f20958, %f7494, %f7506;
	add.s32 	%r1303, %r1303, 4;
$L__BB1_83:
	mov.u64 	%rd386, %rd238;
	ld.param.u32 	%r523, [%rd386];
	and.b32  	%r524, %r523, 3;
	setp.eq.s32 	%p255, %r524, 0;
	@%p255 bra 	$L__BB1_88;
	mov.u64 	%rd387, %rd238;
	ld.param.u32 	%r525, [%rd387];
	and.b32  	%r526, %r525, 3;
	setp.eq.s32 	%p256, %r526, 1;
	@%p256 bra 	$L__BB1_86;
	mul.wide.u32 	%rd388, %r1303, 4;
	add.s64 	%rd389, %rd9, %rd388;
	ld.local.f32 	%f7508, [%rd389];
	sub.f32 	%f7509, %f7508, %f20950;
	fma.rn.f32 	%f7510, %f7509, 0f3BBB989D, 0f3F000000;
	cvt.sat.f32.f32 	%f7511, %f7510;
	mov.f32 	%f7512, 0f4B400001;
	mov.f32 	%f7513, 0f437C0000;
	fma.rm.f32 	%f7514, %f7511, %f7513, %f7512;
	add.f32 	%f7515, %f7514, 0fCB40007F;
	neg.f32 	%f7516, %f7515;
	fma.rn.f32 	%f7517, %f7509, 0f3FB8AA3B, %f7516;
	fma.rn.f32 	%f7518, %f7509, 0f32A57060, %f7517;
	mov.b32 	%r527, %f7514;
	shl.b32 	%r528, %r527, 23;
	mov.b32 	%f7519, %r528;
	ex2.approx.ftz.f32 	%f7520, %f7518;
	mul.f32 	%f7521, %f7520, %f7519;
	add.s64 	%rd390, %rd10, %rd388;
	st.local.f32 	[%rd390], %f7521;
	add.f32 	%f7522, %f20958, %f7521;
	ld.local.f32 	%f7523, [%rd389+4];
	sub.f32 	%f7524, %f7523, %f20950;
	fma.rn.f32 	%f7525, %f7524, 0f3BBB989D, 0f3F000000;
	cvt.sat.f32.f32 	%f7526, %f7525;
	fma.rm.f32 	%f7527, %f7526, %f7513, %f7512;
	add.f32 	%f7528, %f7527, 0fCB40007F;
	neg.f32 	%f7529, %f7528;
	fma.rn.f32 	%f7530, %f7524, 0f3FB8AA3B, %f7529;
	fma.rn.f32 	%f7531, %f7524, 0f32A57060, %f7530;
	mov.b32 	%r529, %f7527;
	shl.b32 	%r530, %r529, 23;
	mov.b32 	%f7532, %r530;
	ex2.approx.ftz.f32 	%f7533, %f7531;
	mul.f32 	%f7534, %f7533, %f7532;
	st.local.f32 	[%rd390+4], %f7534;
	add.f32 	%f20958, %f7522, %f7534;
	add.s32 	%r1303, %r1303, 2;
$L__BB1_86:
	mov.u64 	%rd391, %rd238;
	ld.param.u32 	%r531, [%rd391];
	and.b32  	%r532, %r531, 1;
	setp.eq.b32 	%p257, %r532, 1;
	not.pred 	%p258, %p257;
	@%p258 bra 	$L__BB1_88;
	mul.wide.u32 	%rd392, %r1303, 4;
	add.s64 	%rd393, %rd9, %rd392;
	ld.local.f32 	%f7535, [%rd393];
	sub.f32 	%f7536, %f7535, %f20950;
	fma.rn.f32 	%f7537, %f7536, 0f3BBB989D, 0f3F000000;
	cvt.sat.f32.f32 	%f7538, %f7537;
	mov.f32 	%f7539, 0f4B400001;
	mov.f32 	%f7540, 0f437C0000;
	fma.rm.f32 	%f7541, %f7538, %f7540, %f7539;
	add.f32 	%f7542, %f7541, 0fCB40007F;
	neg.f32 	%f7543, %f7542;
	fma.rn.f32 	%f7544, %f7536, 0f3FB8AA3B, %f7543;
	fma.rn.f32 	%f7545, %f7536, 0f32A57060, %f7544;
	mov.b32 	%r533, %f7541;
	shl.b32 	%r534, %r533, 23;
	mov.b32 	%f7546, %r534;
	ex2.approx.ftz.f32 	%f7547, %f7545;
	mul.f32 	%f7548, %f7547, %f7546;
	add.s64 	%rd394, %rd10, %rd392;
	st.local.f32 	[%rd394], %f7548;
	add.f32 	%f20958, %f20958, %f7548;
$L__BB1_88:
	mov.u64 	%rd395, %rd238;
	ld.param.u32 	%r535, [%rd395];
	setp.lt.s32 	%p259, %r535, 1;
	rcp.rn.f32 	%f1370, %f20958;
	@%p259 bra 	$L__BB1_102;
	mov.u64 	%rd396, %rd238;
	ld.param.u32 	%r537, [%rd396];
	setp.lt.u32 	%p260, %r537, 16;
	mov.b32 	%r1307, 0;
	@%p260 bra 	$L__BB1_92;
	mov.u64 	%rd397, %rd238;
	ld.param.u32 	%r538, [%rd397];
	and.b32  	%r539, %r538, 2147483632;
	neg.s32 	%r1305, %r539;
	add.s64 	%rd852, %rd10, 32;
$L__BB1_91:
	.pragma "nounroll";
	mov.u64 	%rd398, %rd238;
	ld.param.u32 	%r540, [%rd398];
	and.b32  	%r1307, %r540, 2147483632;
	ld.local.v4.f32 	{%f7549, %f7550, %f7551, %f7552}, [%rd852+-32];
	mul.f32 	%f7553, %f1370, %f7549;
	mul.f32 	%f7554, %f1370, %f7550;
	mul.f32 	%f7555, %f1370, %f7551;
	mul.f32 	%f7556, %f1370, %f7552;
	st.local.v4.f32 	[%rd852+-32], {%f7553, %f7554, %f7555, %f7556};
	ld.local.v4.f32 	{%f7557, %f7558, %f7559, %f7560}, [%rd852+-16];
	mul.f32 	%f7561, %f1370, %f7557;
	mul.f32 	%f7562, %f1370, %f7558;
	mul.f32 	%f7563, %f1370, %f7559;
	mul.f32 	%f7564, %f1370, %f7560;
	st.local.v4.f32 	[%rd852+-16], {%f7561, %f7562, %f7563, %f7564};
	ld.local.v4.f32 	{%f7565, %f7566, %f7567, %f7568}, [%rd852];
	mul.f32 	%f7569, %f1370, %f7565;
	mul.f32 	%f7570, %f1370, %f7566;
	mul.f32 	%f7571, %f1370, %f7567;
	mul.f32 	%f7572, %f1370, %f7568;
	st.local.v4.f32 	[%rd852], {%f7569, %f7570, %f7571, %f7572};
	ld.local.v4.f32 	{%f7573, %f7574, %f7575, %f7576}, [%rd852+16];
	mul.f32 	%f7577, %f1370, %f7573;
	mul.f32 	%f7578, %f1370, %f7574;
	mul.f32 	%f7579, %f1370, %f7575;
	mul.f32 	%f7580, %f1370, %f7576;
	st.local.v4.f32 	[%rd852+16], {%f7577, %f7578, %f7579, %f7580};
	add.s32 	%r1305, %r1305, 16;
	add.s64 	%rd852, %rd852, 64;
	setp.ne.s32 	%p261, %r1305, 0;
	@%p261 bra 	$L__BB1_91;
$L__BB1_92:
	mov.u64 	%rd399, %rd238;
	ld.param.u32 	%r541, [%rd399];
	and.b32  	%r542, %r541, 15;
	setp.eq.s32 	%p262, %r542, 0;
	@%p262 bra 	$L__BB1_102;
	mov.u64 	%rd400, %rd238;
	ld.param.u32 	%r543, [%rd400];
	and.b32  	%r544, %r543, 15;
	setp.lt.u32 	%p263, %r544, 8;
	@%p263 bra 	$L__BB1_95;
	mul.wide.u32 	%rd401, %r1307, 4;
	add.s64 	%rd402, %rd10, %rd401;
	ld.local.f32 	%f7581, [%rd402];
	mul.f32 	%f7582, %f1370, %f7581;
	st.local.f32 	[%rd402], %f7582;
	ld.local.f32 	%f7583, [%rd402+4];
	mul.f32 	%f7584, %f1370, %f7583;
	st.local.f32 	[%rd402+4], %f7584;
	ld.local.f32 	%f7585, [%rd402+8];
	mul.f32 	%f7586, %f1370, %f7585;
	st.local.f32 	[%rd402+8], %f7586;
	ld.local.f32 	%f7587, [%rd402+12];
	mul.f32 	%f7588, %f1370, %f7587;
	st.local.f32 	[%rd402+12], %f7588;
	ld.local.f32 	%f7589, [%rd402+16];
	mul.f32 	%f7590, %f1370, %f7589;
	st.local.f32 	[%rd402+16], %f7590;
	ld.local.f32 	%f7591, [%rd402+20];
	mul.f32 	%f7592, %f1370, %f7591;
	st.local.f32 	[%rd402+20], %f7592;
	ld.local.f32 	%f7593, [%rd402+24];
	mul.f32 	%f7594, %f1370, %f7593;
	st.local.f32 	[%rd402+24], %f7594;
	ld.local.f32 	%f7595, [%rd402+28];
	mul.f32 	%f7596, %f1370, %f7595;
	st.local.f32 	[%rd402+28], %f7596;
	add.s32 	%r1307, %r1307, 8;
$L__BB1_95:
	mov.u64 	%rd403, %rd238;
	ld.param.u32 	%r545, [%rd403];
	and.b32  	%r546, %r545, 7;
	setp.eq.s32 	%p264, %r546, 0;
	@%p264 bra 	$L__BB1_102;
	mov.u64 	%rd404, %rd238;
	ld.param.u32 	%r547, [%rd404];
	and.b32  	%r548, %r547, 7;
	setp.lt.u32 	%p265, %r548, 4;
	@%p265 bra 	$L__BB1_98;
	mul.wide.u32 	%rd405, %r1307, 4;
	add.s64 	%rd406, %rd10, %rd405;
	ld.local.f32 	%f7597, [%rd406];
	mul.f32 	%f7598, %f1370, %f7597;
	st.local.f32 	[%rd406], %f7598;
	ld.local.f32 	%f7599, [%rd406+4];
	mul.f32 	%f7600, %f1370, %f7599;
	st.local.f32 	[%rd406+4], %f7600;
	ld.local.f32 	%f7601, [%rd406+8];
	mul.f32 	%f7602, %f1370, %f7601;
	st.local.f32 	[%rd406+8], %f7602;
	ld.local.f32 	%f7603, [%rd406+12];
	mul.f32 	%f7604, %f1370, %f7603;
	st.local.f32 	[%rd406+12], %f7604;
	add.s32 	%r1307, %r1307, 4;
$L__BB1_98:
	mov.u64 	%rd407, %rd238;
	ld.param.u32 	%r549, [%rd407];
	and.b32  	%r550, %r549, 3;
	setp.eq.s32 	%p266, %r550, 0;
	@%p266 bra 	$L__BB1_102;
	mul.wide.u32 	%rd408, %r1307, 4;
	add.s64 	%rd409, %rd10, %rd408;
	ld.local.f32 	%f7605, [%rd409];
	mul.f32 	%f7606, %f1370, %f7605;
	st.local.f32 	[%rd409], %f7606;
	mov.u64 	%rd410, %rd238;
	ld.param.u32 	%r551, [%rd410];
	and.b32  	%r552, %r551, 3;
	setp.eq.s32 	%p267, %r552, 1;
	@%p267 bra 	$L__BB1_102;
	mul.wide.u32 	%rd411, %r1307, 4;
	add.s64 	%rd412, %rd10, %rd411;
	ld.local.f32 	%f7607, [%rd412+4];
	mul.f32 	%f7608, %f1370, %f7607;
	st.local.f32 	[%rd412+4], %f7608;
	mov.u64 	%rd413, %rd238;
	ld.param.u32 	%r553, [%rd413];
	and.b32  	%r554, %r553, 3;
	setp.eq.s32 	%p268, %r554, 2;
	@%p268 bra 	$L__BB1_102;
	mul.wide.u32 	%rd414, %r1307, 4;
	add.s64 	%rd415, %rd10, %rd414;
	ld.local.f32 	%f7609, [%rd415+8];
	mul.f32 	%f7610, %f1370, %f7609;
	st.local.f32 	[%rd415+8], %f7610;
$L__BB1_102:
	ld.param.u32 	%r1271, [_Z24eval_sequence_nll_kernel9ModelPtrsPKiiPf_param_2];
	mul.wide.s32 	%rd416, %r45, 4;
	add.s64 	%rd417, %rd9, %rd416;
	ld.local.f32 	%f7611, [%rd417];
	sub.f32 	%f7612, %f7611, %f20950;
	setp.lt.f32 	%p269, %f20958, 0f00800000;
	mul.f32 	%f7613, %f20958, 0f4B000000;
	selp.f32 	%f7614, %f7613, %f20958, %p269;
	selp.f32 	%f7615, 0fC1B80000, 0f00000000, %p269;
	mov.b32 	%r555, %f7614;
	add.s32 	%r556, %r555, -1059760811;
	and.b32  	%r557, %r556, -8388608;
	sub.s32 	%r558, %r555, %r557;
	mov.b32 	%f7616, %r558;
	cvt.rn.f32.s32 	%f7617, %r557;
	fma.rn.f32 	%f7618, %f7617, 0f34000000, %f7615;
	add.f32 	%f7619, %f7616, 0fBF800000;
	fma.rn.f32 	%f7620, %f7619, 0fBE055027, 0f3E1039F6;
	fma.rn.f32 	%f7621, %f7620, %f7619, 0fBDF8CDCC;
	fma.rn.f32 	%f7622, %f7621, %f7619, 0f3E0F2955;
	fma.rn.f32 	%f7623, %f7622, %f7619, 0fBE2AD8B9;
	fma.rn.f32 	%f7624, %f7623, %f7619, 0f3E4CED0B;
	fma.rn.f32 	%f7625, %f7624, %f7619, 0fBE7FFF22;
	fma.rn.f32 	%f7626, %f7625, %f7619, 0f3EAAAA78;
	fma.rn.f32 	%f7627, %f7626, %f7619, 0fBF000000;
	mul.f32 	%f7628, %f7619, %f7627;
	fma.rn.f32 	%f7629, %f7628, %f7619, %f7619;
	fma.rn.f32 	%f7630, %f7618, 0f3F317218, %f7629;
	setp.gt.u32 	%p270, %r555, 2139095039;
	fma.rn.f32 	%f7631, %f7614, 0f7F800000, 0f7F800000;
	selp.f32 	%f7632, %f7631, %f7630, %p270;
	setp.eq.f32 	%p271, %f7614, 0f00000000;
	selp.f32 	%f7633, 0fFF800000, %f7632, %p271;
	sub.f32 	%f7634, %f7633, %f7612;
	add.f32 	%f21060, %f21060, %f7634;
	setp.eq.s32 	%p272, %r1271, 2;
	@%p272 bra 	$L__BB1_407;
	mov.u64 	%rd418, %rd238;
	ld.param.u64 	%rd419, [%rd418+56];
	cvta.to.global.u64 	%rd420, %rd419;
	add.s64 	%rd853, %rd420, 64;
	shl.b32 	%r560, %r45, 4;
	ld.param.u64 	%rd421, [%rd418+8];
	cvta.to.global.u64 	%rd422, %rd421;
	mul.wide.s32 	%rd423, %r560, 4;
	add.s64 	%rd424, %rd422, %rd423;
	ld.global.f32 	%f7635, [%rd424];
	ld.param.u64 	%rd425, [%rd418+16];
	cvta.to.global.u64 	%rd426, %rd425;
	ld.global.f32 	%f7636, [%rd426+128];
	add.f32 	%f7637, %f7635, %f7636;
	ld.global.f32 	%f7638, [%rd424+4];
	ld.global.f32 	%f7639, [%rd426+132];
	add.f32 	%f7640, %f7638, %f7639;
	ld.global.f32 	%f7641, [%rd424+8];
	ld.global.f32 	%f7642, [%rd426+136];
	add.f32 	%f7643, %f7641, %f7642;
	ld.global.f32 	%f7644, [%rd424+12];
	ld.global.f32 	%f7645, [%rd426+140];
	add.f32 	%f7646, %f7644, %f7645;
	ld.global.f32 	%f7647, [%rd424+16];
	ld.global.f32 	%f7648, [%rd426+144];
	add.f32 	%f7649, %f7647, %f7648;
	ld.global.f32 	%f7650, [%rd424+20];
	ld.global.f32 	%f7651, [%rd426+148];
	add.f32 	%f7652, %f7650, %f7651;
	ld.global.f32 	%f7653, [%rd424+24];
	ld.global.f32 	%f7654, [%rd426+152];
	add.f32 	%f7655, %f7653, %f7654;
	ld.global.f32 	%f7656, [%rd424+28];
	ld.global.f32 	%f7657, [%rd426+156];
	add.f32 	%f7658, %f7656, %f7657;
	ld.global.f32 	%f7659, [%rd424+32];
	ld.global.f32 	%f7660, [%rd426+160];
	add.f32 	%f7661, %f7659, %f7660;
	ld.global.f32 	%f7662, [%rd424+36];
	ld.global.f32 	%f7663, [%rd426+164];
	add.f32 	%f7664, %f7662, %f7663;
	ld.global.f32 	%f7665, [%rd424+40];
	ld.global.f32 	%f7666, [%rd426+168];
	add.f32 	%f7667, %f7665, %f7666;
	ld.global.f32 	%f7668, [%rd424+44];
	ld.global.f32 	%f7669, [%rd426+172];
	add.f32 	%f7670, %f7668, %f7669;
	ld.global.f32 	%f7671, [%rd424+48];
	ld.global.f32 	%f7672, [%rd426+176];
	add.f32 	%f7673, %f7671, %f7672;
	ld.global.f32 	%f7674, [%rd424+52];
	ld.global.f32 	%f7675, [%rd426+180];
	add.f32 	%f7676, %f7674, %f7675;
	ld.global.f32 	%f7677, [%rd424+56];
	ld.global.f32 	%f7678, [%rd426+184];
	add.f32 	%f7679, %f7677, %f7678;
	ld.global.f32 	%f7680, [%rd424+60];
	ld.global.f32 	%f7681, [%rd426+188];
	add.f32 	%f7682, %f7680, %f7681;
	fma.rn.f32 	%f7683, %f7637, %f7637, 0f00000000;
	fma.rn.f32 	%f7684, %f7640, %f7640, %f7683;
	fma.rn.f32 	%f7685, %f7643, %f7643, %f7684;
	fma.rn.f32 	%f7686, %f7646, %f7646, %f7685;
	fma.rn.f32 	%f7687, %f7649, %f7649, %f7686;
	fma.rn.f32 	%f7688, %f7652, %f7652, %f7687;
	fma.rn.f32 	%f7689, %f7655, %f7655, %f7688;
	fma.rn.f32 	%f7690, %f7658, %f7658, %f7689;
	fma.rn.f32 	%f7691, %f7661, %f7661, %f7690;
	fma.rn.f32 	%f7692, %f7664, %f7664, %f7691;
	fma.rn.f32 	%f7693, %f7667, %f7667, %f7692;
	fma.rn.f32 	%f7694, %f7670, %f7670, %f7693;
	fma.rn.f32 	%f7695, %f7673, %f7673, %f7694;
	fma.rn.f32 	%f7696, %f7676, %f7676, %f7695;
	fma.rn.f32 	%f7697, %f7679, %f7679, %f7696;
	fma.rn.f32 	%f7698, %f7682, %f7682, %f7697;
	fma.rn.f32 	%f7699, %f7698, 0f3D800000, 0f3727C5AC;
	rsqrt.approx.f32 	%f7700, %f7699;
	mul.f32 	%f7701, %f7700, %f7637;
	mul.f32 	%f7702, %f7700, %f7640;
	mul.f32 	%f7703, %f7700, %f7643;
	mul.f32 	%f7704, %f7700, %f7646;
	mul.f32 	%f7705, %f7700, %f7649;
	mul.f32 	%f7706, %f7700, %f7652;
	mul.f32 	%f7707, %f7700, %f7655;
	mul.f32 	%f7708, %f7700, %f7658;
	mul.f32 	%f7709, %f7700, %f7661;
	mul.f32 	%f7710, %f7700, %f7664;
	mul.f32 	%f7711, %f7700, %f7667;
	mul.f32 	%f7712, %f7700, %f7670;
	mul.f32 	%f7713, %f7700, %f7673;
	mul.f32 	%f7714, %f7700, %f7676;
	mul.f32 	%f7715, %f7700, %f7679;
	mul.f32 	%f7716, %f7700, %f7682;
	fma.rn.f32 	%f7717, %f7701, %f7701, 0f00000000;
	fma.rn.f32 	%f7718, %f7702, %f7702, %f7717;
	fma.rn.f32 	%f7719, %f7703, %f7703, %f7718;
	fma.rn.f32 	%f7720, %f7704, %f7704, %f7719;
	fma.rn.f32 	%f7721, %f7705, %f7705, %f7720;
	fma.rn.f32 	%f7722, %f7706, %f7706, %f7721;
	fma.rn.f32 	%f7723, %f7707, %f7707, %f7722;
	fma.rn.f32 	%f7724, %f7708, %f7708, %f7723;
	fma.rn.f32 	%f7725, %f7709, %f7709, %f7724;
	fma.rn.f32 	%f7726, %f7710, %f7710, %f7725;
	fma.rn.f32 	%f7727, %f7711, %f7711, %f7726;
	fma.rn.f32 	%f7728, %f7712, %f7712, %f7727;
	fma.rn.f32 	%f7729, %f7713, %f7713, %f7728;
	fma.rn.f32 	%f7730, %f7714, %f7714, %f7729;
	fma.rn.f32 	%f7731, %f7715, %f7715, %f7730;
	fma.rn.f32 	%f7732, %f7716, %f7716, %f7731;
	fma.rn.f32 	%f7733, %f7732, 0f3D800000, 0f3727C5AC;
	rsqrt.approx.f32 	%f7734, %f7733;
	mul.f32 	%f7735, %f7734, %f7701;
	mul.f32 	%f7736, %f7734, %f7702;
	mul.f32 	%f7737, %f7734, %f7703;
	mul.f32 	%f7738, %f7734, %f7704;
	mul.f32 	%f7739, %f7734, %f7705;
	mul.f32 	%f7740, %f7734, %f7706;
	mul.f32 	%f7741, %f7734, %f7707;
	mul.f32 	%f7742, %f7734, %f7708;
	mul.f32 	%f7743, %f7734, %f7709;
	mul.f32 	%f7744, %f7734, %f7710;
	mul.f32 	%f7745, %f7734, %f7711;
	mul.f32 	%f7746, %f7734, %f7712;
	mul.f32 	%f7747, %f7734, %f7713;
	mul.f32 	%f7748, %f7734, %f7714;
	mul.f32 	%f7749, %f7734, %f7715;
	mul.f32 	%f7750, %f7734, %f7716;
	fma.rn.f32 	%f7751, %f905, %f7735, 0f00000000;
	fma.rn.f32 	%f7752, %f906, %f7736, %f7751;
	fma.rn.f32 	%f7753, %f907, %f7737, %f7752;
	fma.rn.f32 	%f7754, %f908, %f7738, %f7753;
	fma.rn.f32 	%f7755, %f909, %f7739, %f7754;
	fma.rn.f32 	%f7756, %f910, %f7740, %f7755;
	fma.rn.f32 	%f7757, %f911, %f7741, %f7756;
	fma.rn.f32 	%f7758, %f912, %f7742, %f7757;
	fma.rn.f32 	%f7759, %f913, %f7743, %f7758;
	fma.rn.f32 	%f7760, %f914, %f7744, %f7759;
	fma.rn.f32 	%f7761, %f915, %f7745, %f7760;
	fma.rn.f32 	%f7762, %f916, %f7746, %f7761;
	fma.rn.f32 	%f7763, %f917, %f7747, %f7762;
	fma.rn.f32 	%f7764, %f918, %f7748, %f7763;
	fma.rn.f32 	%f7765, %f919, %f7749, %f7764;
	fma.rn.f32 	%f7766, %f920, %f7750, %f7765;
	fma.rn.f32 	%f7767, %f921, %f7735, 0f00000000;
	fma.rn.f32 	%f7768, %f922, %f7736, %f7767;
	fma.rn.f32 	%f7769, %f923, %f7737, %f7768;
	fma.rn.f32 	%f7770, %f924, %f7738, %f7769;
	fma.rn.f32 	%f7771, %f925, %f7739, %f7770;
	fma.rn.f32 	%f7772, %f926, %f7740, %f7771;
	fma.rn.f32 	%f7773, %f927, %f7741, %f7772;
	fma.rn.f32 	%f7774, %f928, %f7742, %f7773;
	fma.rn.f32 	%f7775, %f929, %f7743, %f7774;
	fma.rn.f32 	%f7776, %f930, %f7744, %f7775;
	fma.rn.f32 	%f7777, %f931, %f7745, %f7776;
	fma.rn.f32 	%f7778, %f932, %f7746, %f7777;
	fma.rn.f32 	%f7779, %f933, %f7747, %f7778;
	fma.rn.f32 	%f7780, %f934, %f7748, %f7779;
	fma.rn.f32 	%f7781, %f935, %f7749, %f7780;
	fma.rn.f32 	%f7782, %f936, %f7750, %f7781;
	fma.rn.f32 	%f7783, %f937, %f7735, 0f00000000;
	fma.rn.f32 	%f7784, %f938, %f7736, %f7783;
	fma.rn.f32 	%f7785, %f939, %f7737, %f7784;
	fma.rn.f32 	%f7786, %f940, %f7738, %f7785;
	fma.rn.f32 	%f7787, %f941, %f7739, %f7786;
	fma.rn.f32 	%f7788, %f942, %f7740, %f7787;
	fma.rn.f32 	%f7789, %f943, %f7741, %f7788;
	fma.rn.f32 	%f7790, %f944, %f7742, %f7789;
	fma.rn.f32 	%f7791, %f945, %f7743, %f7790;
	fma.rn.f32 	%f7792, %f946, %f7744, %f7791;
	fma.rn.f32 	%f7793, %f947, %f7745, %f7792;
	fma.rn.f32 	%f7794, %f948, %f7746, %f7793;
	fma.rn.f32 	%f7795, %f949, %f7747, %f7794;
	fma.rn.f32 	%f7796, %f950, %f7748, %f7795;
	fma.rn.f32 	%f7797, %f951, %f7749, %f7796;
	fma.rn.f32 	%f7798, %f952, %f7750, %f7797;
	fma.rn.f32 	%f7799, %f953, %f7735, 0f00000000;
	fma.rn.f32 	%f7800, %f954, %f7736, %f7799;
	fma.rn.f32 	%f7801, %f955, %f7737, %f7800;
	fma.rn.f32 	%f7802, %f956, %f7738, %f7801;
	fma.rn.f32 	%f7803, %f957, %f7739, %f7802;
	fma.rn.f32 	%f7804, %f958, %f7740, %f7803;
	fma.rn.f32 	%f7805, %f959, %f7741, %f7804;
	fma.rn.f32 	%f7806, %f960, %f7742, %f7805;
	fma.rn.f32 	%f7807, %f961, %f7743, %f7806;
	fma.rn.f32 	%f7808, %f962, %f7744, %f7807;
	fma.rn.f32 	%f7809, %f963, %f7745, %f7808;
	fma.rn.f32 	%f7810, %f964, %f7746, %f7809;
	fma.rn.f32 	%f7811, %f965, %f7747, %f7810;
	fma.rn.f32 	%f7812, %f966, %f7748, %f7811;
	fma.rn.f32 	%f7813, %f967, %f7749, %f7812;
	fma.rn.f32 	%f7814, %f968, %f7750, %f7813;
	st.local.v4.f32 	[%rd3], {%f7766, %f7782, %f7798, %f7814};
	fma.rn.f32 	%f7815, %f969, %f7735, 0f00000000;
	fma.rn.f32 	%f7816, %f970, %f7736, %f7815;
	fma.rn.f32 	%f7817, %f971, %f7737, %f7816;
	fma.rn.f32 	%f7818, %f972, %f7738, %f7817;
	fma.rn.f32 	%f7819, %f973, %f7739, %f7818;
	fma.rn.f32 	%f7820, %f974, %f7740, %f7819;
	fma.rn.f32 	%f7821, %f975, %f7741, %f7820;
	fma.rn.f32 	%f7822, %f976, %f7742, %f7821;
	fma.rn.f32 	%f7823, %f977, %f7743, %f7822;
	fma.rn.f32 	%f7824, %f978, %f7744, %f7823;
	fma.rn.f32 	%f7825, %f979, %f7745, %f7824;
	fma.rn.f32 	%f7826, %f980, %f7746, %f7825;
	fma.rn.f32 	%f7827, %f981, %f7747, %f7826;
	fma.rn.f32 	%f7828, %f982, %f7748, %f7827;
	fma.rn.f32 	%f7829, %f983, %f7749, %f7828;
	fma.rn.f32 	%f7830, %f984, %f7750, %f7829;
	fma.rn.f32 	%f7831, %f985, %f7735, 0f00000000;
	fma.rn.f32 	%f7832, %f986, %f7736, %f7831;
	fma.rn.f32 	%f7833, %f987, %f7737, %f7832;
	fma.rn.f32 	%f7834, %f988, %f7738, %f7833;
	fma.rn.f32 	%f7835, %f989, %f7739, %f7834;
	fma.rn.f32 	%f7836, %f990, %f7740, %f7835;
	fma.rn.f32 	%f7837, %f991, %f7741, %f7836;
	fma.rn.f32 	%f7838, %f992, %f7742, %f7837;
	fma.rn.f32 	%f7839, %f993, %f7743, %f7838;
	fma.rn.f32 	%f7840, %f994, %f7744, %f7839;
	fma.rn.f32 	%f7841, %f995, %f7745, %f7840;
	fma.rn.f32 	%f7842, %f996, %f7746, %f7841;
	fma.rn.f32 	%f7843, %f997, %f7747, %f7842;
	fma.rn.f32 	%f7844, %f998, %f7748, %f7843;
	fma.rn.f32 	%f7845, %f999, %f7749, %f7844;
	fma.rn.f32 	%f7846, %f1000, %f7750, %f7845;
	fma.rn.f32 	%f7847, %f1001, %f7735, 0f00000000;
	fma.rn.f32 	%f7848, %f1002, %f7736, %f7847;
	fma.rn.f32 	%f7849, %f1003, %f7737, %f7848;
	fma.rn.f32 	%f7850, %f1004, %f7738, %f7849;
	fma.rn.f32 	%f7851, %f1005, %f7739, %f7850;
	fma.rn.f32 	%f7852, %f1006, %f7740, %f7851;
	fma.rn.f32 	%f7853, %f1007, %f7741, %f7852;
	fma.rn.f32 	%f7854, %f1008, %f7742, %f7853;
	fma.rn.f32 	%f7855, %f1009, %f7743, %f7854;
	fma.rn.f32 	%f7856, %f1010, %f7744, %f7855;
	fma.rn.f32 	%f7857, %f1011, %f7745, %f7856;
	fma.rn.f32 	%f7858, %f1012, %f7746, %f7857;
	fma.rn.f32 	%f7859, %f1013, %f7747, %f7858;
	fma.rn.f32 	%f7860, %f1014, %f7748, %f7859;
	fma.rn.f32 	%f7861, %f1015, %f7749, %f7860;
	fma.rn.f32 	%f7862, %f1016, %f7750, %f7861;
	fma.rn.f32 	%f7863, %f1017, %f7735, 0f00000000;
	fma.rn.f32 	%f7864, %f1018, %f7736, %f7863;
	fma.rn.f32 	%f7865, %f1019, %f7737, %f7864;
	fma.rn.f32 	%f7866, %f1020, %f7738, %f7865;
	fma.rn.f32 	%f7867, %f1021, %f7739, %f7866;
	fma.rn.f32 	%f7868, %f1022, %f7740, %f7867;
	fma.rn.f32 	%f7869, %f1023, %f7741, %f7868;
	fma.rn.f32 	%f7870, %f1024, %f7742, %f7869;
	fma.rn.f32 	%f7871, %f1025, %f7743, %f7870;
	fma.rn.f32 	%f7872, %f1026, %f7744, %f7871;
	fma.rn.f32 	%f7873, %f1027, %f7745, %f7872;
	fma.rn.f32 	%f7874, %f1028, %f7746, %f7873;
	fma.rn.f32 	%f7875, %f1029, %f7747, %f7874;
	fma.rn.f32 	%f7876, %f1030, %f7748, %f7875;
	fma.rn.f32 	%f7877, %f1031, %f7749, %f7876;
	fma.rn.f32 	%f7878, %f1032, %f7750, %f7877;
	st.local.v4.f32 	[%rd3+16], {%f7830, %f7846, %f7862, %f7878};
	fma.rn.f32 	%f7879, %f1033, %f7735, 0f00000000;
	fma.rn.f32 	%f7880, %f1034, %f7736, %f7879;
	fma.rn.f32 	%f7881, %f1035, %f7737, %f7880;
	fma.rn.f32 	%f7882, %f1036, %f7738, %f7881;
	fma.rn.f32 	%f7883, %f1037, %f7739, %f7882;
	fma.rn.f32 	%f7884, %f1038, %f7740, %f7883;
	fma.rn.f32 	%f7885, %f1039, %f7741, %f7884;
	fma.rn.f32 	%f7886, %f1040, %f7742, %f7885;
	fma.rn.f32 	%f7887, %f1041, %f7743, %f7886;
	fma.rn.f32 	%f7888, %f1042, %f7744, %f7887;
	fma.rn.f32 	%f7889, %f1043, %f7745, %f7888;
	fma.rn.f32 	%f7890, %f1044, %f7746, %f7889;
	fma.rn.f32 	%f7891, %f1045, %f7747, %f7890;
	fma.rn.f32 	%f7892, %f1046, %f7748, %f7891;
	fma.rn.f32 	%f7893, %f1047, %f7749, %f7892;
	fma.rn.f32 	%f7894, %f1048, %f7750, %f7893;
	fma.rn.f32 	%f7895, %f1049, %f7735, 0f00000000;
	fma.rn.f32 	%f7896, %f1050, %f7736, %f7895;
	fma.rn.f32 	%f7897, %f1051, %f7737, %f7896;
	fma.rn.f32 	%f7898, %f1052, %f7738, %f7897;
	fma.rn.f32 	%f7899, %f1053, %f7739, %f7898;
	fma.rn.f32 	%f7900, %f1054, %f7740, %f7899;
	fma.rn.f32 	%f7901, %f1055, %f7741, %f7900;
	fma.rn.f32 	%f7902, %f1056, %f7742, %f7901;
	fma.rn.f32 	%f7903, %f1057, %f7743, %f7902;
	fma.rn.f32 	%f7904, %f1058, %f7744, %f7903;
	fma.rn.f32 	%f7905, %f1059, %f7745, %f7904;
	fma.rn.f32 	%f7906, %f1060, %f7746, %f7905;
	fma.rn.f32 	%f7907, %f1061, %f7747, %f7906;
	fma.rn.f32 	%f7908, %f1062, %f7748, %f7907;
	fma.rn.f32 	%f7909, %f1063, %f7749, %f7908;
	fma.rn.f32 	%f7910, %f1064, %f7750, %f7909;
	fma.rn.f32 	%f7911, %f1065, %f7735, 0f00000000;
	fma.rn.f32 	%f7912, %f1066, %f7736, %f7911;
	fma.rn.f32 	%f7913, %f1067, %f7737, %f7912;
	fma.rn.f32 	%f7914, %f1068, %f7738, %f7913;
	fma.rn.f32 	%f7915, %f1069, %f7739, %f7914;
	fma.rn.f32 	%f7916, %f1070, %f7740, %f7915;
	fma.rn.f32 	%f7917, %f1071, %f7741, %f7916;
	fma.rn.f32 	%f7918, %f1072, %f7742, %f7917;
	fma.rn.f32 	%f7919, %f1073, %f7743, %f7918;
	fma.rn.f32 	%f7920, %f1074, %f7744, %f7919;
	fma.rn.f32 	%f7921, %f1075, %f7745, %f7920;
	fma.rn.f32 	%f7922, %f1076, %f7746, %f7921;
	fma.rn.f32 	%f7923, %f1077, %f7747, %f7922;
	fma.rn.f32 	%f7924, %f1078, %f7748, %f7923;
	fma.rn.f32 	%f7925, %f1079, %f7749, %f7924;
	fma.rn.f32 	%f7926, %f1080, %f7750, %f7925;
	fma.rn.f32 	%f7927, %f1081, %f7735, 0f00000000;
	fma.rn.f32 	%f7928, %f1082, %f7736, %f7927;
	fma.rn.f32 	%f7929, %f1083, %f7737, %f7928;
	fma.rn.f32 	%f7930, %f1084, %f7738, %f7929;
	fma.rn.f32 	%f7931, %f1085, %f7739, %f7930;
	fma.rn.f32 	%f7932, %f1086, %f7740, %f7931;
	fma.rn.f32 	%f7933, %f1087, %f7741, %f7932;
	fma.rn.f32 	%f7934, %f1088, %f7742, %f7933;
	fma.rn.f32 	%f7935, %f1089, %f7743, %f7934;
	fma.rn.f32 	%f7936, %f1090, %f7744, %f7935;
	fma.rn.f32 	%f7937, %f1091, %f7745, %f7936;
	fma.rn.f32 	%f7938, %f1092, %f7746, %f7937;
	fma.rn.f32 	%f7939, %f1093, %f7747, %f7938;
	fma.rn.f32 	%f7940, %f1094, %f7748, %f7939;
	fma.rn.f32 	%f7941, %f1095, %f7749, %f7940;
	fma.rn.f32 	%f7942, %f1096, %f7750, %f7941;
	st.local.v4.f32 	[%rd3+32], {%f7894, %f7910, %f7926, %f7942};
	fma.rn.f32 	%f7943, %f1097, %f7735, 0f00000000;
	fma.rn.f32 	%f7944, %f1098, %f7736, %f7943;
	fma.rn.f32 	%f7945, %f1099, %f7737, %f7944;
	fma.rn.f32 	%f7946, %f1100, %f7738, %f7945;
	fma.rn.f32 	%f7947, %f1101, %f7739, %f7946;
	fma.rn.f32 	%f7948, %f1102, %f7740, %f7947;
	fma.rn.f32 	%f7949, %f1103, %f7741, %f7948;
	fma.rn.f32 	%f7950, %f1104, %f7742, %f7949;
	fma.rn.f32 	%f7951, %f1105, %f7743, %f7950;
	fma.rn.f32 	%f7952, %f1106, %f7744, %f7951;
	fma.rn.f32 	%f7953, %f1107, %f7745, %f7952;
	fma.rn.f32 	%f7954, %f1108, %f7746, %f7953;
	fma.rn.f32 	%f7955, %f1109, %f7747, %f7954;
	fma.rn.f32 	%f7956, %f1110, %f7748, %f7955;
	fma.rn.f32 	%f7957, %f1111, %f7749, %f7956;
	fma.rn.f32 	%f7958, %f1112, %f7750, %f7957;
	fma.rn.f32 	%f7959, %f1113, %f7735, 0f00000000;
	fma.rn.f32 	%f7960, %f1114, %f7736, %f7959;
	fma.rn.f32 	%f7961, %f1115, %f7737, %f7960;
	fma.rn.f32 	%f7962, %f1116, %f7738, %f7961;
	fma.rn.f32 	%f7963, %f1117, %f7739, %f7962;
	fma.rn.f32 	%f7964, %f1118, %f7740, %f7963;
	fma.rn.f32 	%f7965, %f1119, %f7741, %f7964;
	fma.rn.f32 	%f7966, %f1120, %f7742, %f7965;
	fma.rn.f32 	%f7967, %f1121, %f7743, %f7966;
	fma.rn.f32 	%f7968, %f1122, %f7744, %f7967;
	fma.rn.f32 	%f7969, %f1123, %f7745, %f7968;
	fma.rn.f32 	%f7970, %f1124, %f7746, %f7969;
	fma.rn.f32 	%f7971, %f1125, %f7747, %f7970;
	fma.rn.f32 	%f7972, %f1126, %f7748, %f7971;
	fma.rn.f32 	%f7973, %f1127, %f7749, %f7972;
	fma.rn.f32 	%f7974, %f1128, %f7750, %f7973;
	fma.rn.f32 	%f7975, %f1129, %f7735, 0f00000000;
	fma.rn.f32 	%f7976, %f1130, %f7736, %f7975;
	fma.rn.f32 	%f7977, %f1131, %f7737, %f7976;
	fma.rn.f32 	%f7978, %f1132, %f7738, %f7977;
	fma.rn.f32 	%f7979, %f1133, %f7739, %f7978;
	fma.rn.f32 	%f7980, %f1134, %f7740, %f7979;
	fma.rn.f32 	%f7981, %f1135, %f7741, %f7980;
	fma.rn.f32 	%f7982, %f1136, %f7742, %f7981;
	fma.rn.f32 	%f7983, %f1137, %f7743, %f7982;
	fma.rn.f32 	%f7984, %f1138, %f7744, %f7983;
	fma.rn.f32 	%f7985, %f1139, %f7745, %f7984;
	fma.rn.f32 	%f7986, %f1140, %f7746, %f7985;
	fma.rn.f32 	%f7987, %f1141, %f7747, %f7986;
	fma.rn.f32 	%f7988, %f1142, %f7748, %f7987;
	fma.rn.f32 	%f7989, %f1143, %f7749, %f7988;
	fma.rn.f32 	%f7990, %f1144, %f7750, %f7989;
	fma.rn.f32 	%f7991, %f1145, %f7735, 0f00000000;
	fma.rn.f32 	%f7992, %f1146, %f7736, %f7991;
	fma.rn.f32 	%f7993, %f1147, %f7737, %f7992;
	fma.rn.f32 	%f7994, %f1148, %f7738, %f7993;
	fma.rn.f32 	%f7995, %f1149, %f7739, %f7994;
	fma.rn.f32 	%f7996, %f1150, %f7740, %f7995;
	fma.rn.f32 	%f7997, %f1151, %f7741, %f7996;
	fma.rn.f32 	%f7998, %f1152, %f7742, %f7997;
	fma.rn.f32 	%f7999, %f1153, %f7743, %f7998;
	fma.rn.f32 	%f8000, %f1154, %f7744, %f7999;
	fma.rn.f32 	%f8001, %f1155, %f7745, %f8000;
	fma.rn.f32 	%f8002, %f1156, %f7746, %f8001;
	fma.rn.f32 	%f8003, %f1157, %f7747, %f8002;
	fma.rn.f32 	%f8004, %f1158, %f7748, %f8003;
	fma.rn.f32 	%f8005, %f1159, %f7749, %f8004;
	fma.rn.f32 	%f8006, %f1160, %f7750, %f8005;
	st.local.v4.f32 	[%rd3+48], {%f7958, %f7974, %f7990, %f8006};
	fma.rn.f32 	%f8007, %f1161, %f7735, 0f00000000;
	fma.rn.f32 	%f8008, %f1162, %f7736, %f8007;
	fma.rn.f32 	%f8009, %f1163, %f7737, %f8008;
	fma.rn.f32 	%f8010, %f1164, %f7738, %f8009;
	fma.rn.f32 	%f8011, %f1165, %f7739, %f8010;
	fma.rn.f32 	%f8012, %f1166, %f7740, %f8011;
	fma.rn.f32 	%f8013, %f1167, %f7741, %f8012;
	fma.rn.f32 	%f8014, %f1168, %f7742, %f8013;
	fma.rn.f32 	%f8015, %f1169, %f7743, %f8014;
	fma.rn.f32 	%f8016, %f1170, %f7744, %f8015;
	fma.rn.f32 	%f8017, %f1171, %f7745, %f8016;
	fma.rn.f32 	%f8018, %f1172, %f7746, %f8017;
	fma.rn.f32 	%f8019, %f1173, %f7747, %f8018;
	fma.rn.f32 	%f8020, %f1174, %f7748, %f8019;
	fma.rn.f32 	%f8021, %f1175, %f7749, %f8020;
	fma.rn.f32 	%f1372, %f1176, %f7750, %f8021;
	fma.rn.f32 	%f8022, %f1178, %f7735, 0f00000000;
	fma.rn.f32 	%f8023, %f1179, %f7736, %f8022;
	fma.rn.f32 	%f8024, %f1180, %f7737, %f8023;
	fma.rn.f32 	%f8025, %f1181, %f7738, %f8024;
	fma.rn.f32 	%f8026, %f1182, %f7739, %f8025;
	fma.rn.f32 	%f8027, %f1183, %f7740, %f8026;
	fma.rn.f32 	%f8028, %f1184, %f7741, %f8027;
	fma.rn.f32 	%f8029, %f1185, %f7742, %f8028;
	fma.rn.f32 	%f8030, %f1186, %f7743, %f8029;
	fma.rn.f32 	%f8031, %f1187, %f7744, %f8030;
	fma.rn.f32 	%f8032, %f1188, %f7745, %f8031;
	fma.rn.f32 	%f8033, %f1189, %f7746, %f8032;
	fma.rn.f32 	%f8034, %f1190, %f7747, %f8033;
	fma.rn.f32 	%f8035, %f1191, %f7748, %f8034;
	fma.rn.f32 	%f8036, %f1192, %f7749, %f8035;
	fma.rn.f32 	%f1373, %f1193, %f7750, %f8036;
	fma.rn.f32 	%f8037, %f1195, %f7735, 0f00000000;
	fma.rn.f32 	%f8038, %f1196, %f7736, %f8037;
	fma.rn.f32 	%f8039, %f1197, %f7737, %f8038;
	fma.rn.f32 	%f8040, %f1, %f7738, %f8039;
	fma.rn.f32 	%f8041, %f2, %f7739, %f8040;
	fma.rn.f32 	%f8042, %f3, %f7740, %f8041;
	fma.rn.f32 	%f8043, %f4, %f7741, %f8042;
	fma.rn.f32 	%f8044, %f5, %f7742, %f8043;
	fma.rn.f32 	%f8045, %f6, %f7743, %f8044;
	fma.rn.f32 	%f8046, %f7, %f7744, %f8045;
	fma.rn.f32 	%f8047, %f8, %f7745, %f8046;
	fma.rn.f32 	%f8048, %f9, %f7746, %f8047;
	fma.rn.f32 	%f8049, %f10, %f7747, %f8048;
	fma.rn.f32 	%f8050, %f11, %f7748, %f8049;
	fma.rn.f32 	%f8051, %f12, %f7749, %f8050;
	fma.rn.f32 	%f1374, %f13, %f7750, %f8051;
	fma.rn.f32 	%f8052, %f15, %f7735, 0f00000000;
	fma.rn.f32 	%f8053, %f16, %f7736, %f8052;
	fma.rn.f32 	%f8054, %f17, %f7737, %f8053;
	fma.rn.f32 	%f8055, %f18, %f7738, %f8054;
	fma.rn.f32 	%f8056, %f19, %f7739, %f8055;
	fma.rn.f32 	%f8057, %f20, %f7740, %f8056;
	fma.rn.f32 	%f8058, %f21, %f7741, %f8057;
	fma.rn.f32 	%f8059, %f22, %f7742, %f8058;
	fma.rn.f32 	%f8060, %f23, %f7743, %f8059;
	fma.rn.f32 	%f8061, %f24, %f7744, %f8060;
	fma.rn.f32 	%f8062, %f25, %f7745, %f8061;
	fma.rn.f32 	%f8063, %f26, %f7746, %f8062;
	fma.rn.f32 	%f8064, %f27, %f7747, %f8063;
	fma.rn.f32 	%f8065, %f28, %f7748, %f8064;
	fma.rn.f32 	%f8066, %f29, %f7749, %f8065;
	fma.rn.f32 	%f1375, %f30, %f7750, %f8066;
	st.local.v4.f32 	[%rd7+128], {%f1372, %f1373, %f1374, %f1375};
	fma.rn.f32 	%f8067, %f32, %f7735, 0f00000000;
	fma.rn.f32 	%f8068, %f33, %f7736, %f8067;
	fma.rn.f32 	%f8069, %f34, %f7737, %f8068;
	fma.rn.f32 	%f8070, %f35, %f7738, %f8069;
	fma.rn.f32 	%f8071, %f36, %f7739, %f8070;
	fma.rn.f32 	%f8072, %f37, %f7740, %f8071;
	fma.rn.f32 	%f8073, %f38, %f7741, %f8072;
	fma.rn.f32 	%f8074, %f39, %f7742, %f8073;
	fma.rn.f32 	%f8075, %f40, %f7743, %f8074;
	fma.rn.f32 	%f8076, %f41, %f7744, %f8075;
	fma.rn.f32 	%f8077, %f42, %f7745, %f8076;
	fma.rn.f32 	%f8078, %f43, %f7746, %f8077;
	fma.rn.f32 	%f8079, %f44, %f7747, %f8078;
	fma.rn.f32 	%f8080, %f45, %f7748, %f8079;
	fma.rn.f32 	%f8081, %f46, %f7749, %f8080;
	fma.rn.f32 	%f1376, %f47, %f7750, %f8081;
	fma.rn.f32 	%f8082, %f49, %f7735, 0f00000000;
	fma.rn.f32 	%f8083, %f50, %f7736, %f8082;
	fma.rn.f32 	%f8084, %f51, %f7737, %f8083;
	fma.rn.f32 	%f8085, %f52, %f7738, %f8084;
	fma.rn.f32 	%f8086, %f53, %f7739, %f8085;
	fma.rn.f32 	%f8087, %f54, %f7740, %f8086;
	fma.rn.f32 	%f8088, %f55, %f7741, %f8087;
	fma.rn.f32 	%f8089, %f56, %f7742, %f8088;
	fma.rn.f32 	%f8090, %f57, %f7743, %f8089;
	fma.rn.f32 	%f8091, %f58, %f7744, %f8090;
	fma.rn.f32 	%f8092, %f59, %f7745, %f8091;
	fma.rn.f32 	%f8093, %f60, %f7746, %f8092;
	fma.rn.f32 	%f8094, %f61, %f7747, %f8093;
	fma.rn.f32 	%f8095, %f62, %f7748, %f8094;
	fma.rn.f32 	%f8096, %f63, %f7749, %f8095;
	fma.rn.f32 	%f1377, %f64, %f7750, %f8096;
	fma.rn.f32 	%f8097, %f66, %f7735, 0f00000000;
	fma.rn.f32 	%f8098, %f67, %f7736, %f8097;
	fma.rn.f32 	%f8099, %f68, %f7737, %f8098;
	fma.rn.f32 	%f8100, %f69, %f7738, %f8099;
	fma.rn.f32 	%f8101, %f70, %f7739, %f8100;
	fma.rn.f32 	%f8102, %f71, %f7740, %f8101;
	fma.rn.f32 	%f8103, %f72, %f7741, %f8102;
	fma.rn.f32 	%f8104, %f73, %f7742, %f8103;
	fma.rn.f32 	%f8105, %f74, %f7743, %f8104;
	fma.rn.f32 	%f8106, %f75, %f7744, %f8105;
	fma.rn.f32 	%f8107, %f76, %f7745, %f8106;
	fma.rn.f32 	%f8108, %f77, %f7746, %f8107;
	fma.rn.f32 	%f8109, %f78, %f7747, %f8108;
	fma.rn.f32 	%f8110, %f79, %f7748, %f8109;
	fma.rn.f32 	%f8111, %f80, %f7749, %f8110;
	fma.rn.f32 	%f1378, %f81, %f7750, %f8111;
	fma.rn.f32 	%f8112, %f83, %f7735, 0f00000000;
	fma.rn.f32 	%f8113, %f84, %f7736, %f8112;
	fma.rn.f32 	%f8114, %f85, %f7737, %f8113;
	fma.rn.f32 	%f8115, %f86, %f7738, %f8114;
	fma.rn.f32 	%f8116, %f87, %f7739, %f8115;
	fma.rn.f32 	%f8117, %f88, %f7740, %f8116;
	fma.rn.f32 	%f8118, %f89, %f7741, %f8117;
	fma.rn.f32 	%f8119, %f90, %f7742, %f8118;
	fma.rn.f32 	%f8120, %f91, %f7743, %f8119;
	fma.rn.f32 	%f8121, %f92, %f7744, %f8120;
	fma.rn.f32 	%f8122, %f93, %f7745, %f8121;
	fma.rn.f32 	%f8123, %f94, %f7746, %f8122;
	fma.rn.f32 	%f8124, %f95, %f7747, %f8123;
	fma.rn.f32 	%f8125, %f96, %f7748, %f8124;
	fma.rn.f32 	%f8126, %f97, %f7749, %f8125;
	fma.rn.f32 	%f1379, %f98, %f7750, %f8126;
	st.local.v4.f32 	[%rd7+144], {%f1376, %f1377, %f1378, %f1379};
	fma.rn.f32 	%f8127, %f100, %f7735, 0f00000000;
	fma.rn.f32 	%f8128, %f101, %f7736, %f8127;
	fma.rn.f32 	%f8129, %f102, %f7737, %f8128;
	fma.rn.f32 	%f8130, %f103, %f7738, %f8129;
	fma.rn.f32 	%f8131, %f104, %f7739, %f8130;
	fma.rn.f32 	%f8132, %f105, %f7740, %f8131;
	fma.rn.f32 	%f8133, %f106, %f7741, %f8132;
	fma.rn.f32 	%f8134, %f107, %f7742, %f8133;
	fma.rn.f32 	%f8135, %f108, %f7743, %f8134;
	fma.rn.f32 	%f8136, %f109, %f7744, %f8135;
	fma.rn.f32 	%f8137, %f110, %f7745, %f8136;
	fma.rn.f32 	%f8138, %f111, %f7746, %f8137;
	fma.rn.f32 	%f8139, %f112, %f7747, %f8138;
	fma.rn.f32 	%f8140, %f113, %f7748, %f8139;
	fma.rn.f32 	%f8141, %f114, %f7749, %f8140;
	fma.rn.f32 	%f1380, %f115, %f7750, %f8141;
	fma.rn.f32 	%f8142, %f117, %f7735, 0f00000000;
	fma.rn.f32 	%f8143, %f118, %f7736, %f8142;
	fma.rn.f32 	%f8144, %f119, %f7737, %f8143;
	fma.rn.f32 	%f8145, %f120, %f7738, %f8144;
	fma.rn.f32 	%f8146, %f121, %f7739, %f8145;
	fma.rn.f32 	%f8147, %f122, %f7740, %f8146;
	fma.rn.f32 	%f8148, %f123, %f7741, %f8147;
	fma.rn.f32 	%f8149, %f124, %f7742, %f8148;
	fma.rn.f32 	%f8150, %f125, %f7743, %f8149;
	fma.rn.f32 	%f8151, %f126, %f7744, %f8150;
	fma.rn.f32 	%f8152, %f127, %f7745, %f8151;
	fma.rn.f32 	%f8153, %f128, %f7746, %f8152;
	fma.rn.f32 	%f8154, %f129, %f7747, %f8153;
	fma.rn.f32 	%f8155, %f130, %f7748, %f8154;
	fma.rn.f32 	%f8156, %f131, %f7749, %f8155;
	fma.rn.f32 	%f1381, %f132, %f7750, %f8156;
	fma.rn.f32 	%f8157, %f134, %f7735, 0f00000000;
	fma.rn.f32 	%f8158, %f135, %f7736, %f8157;
	fma.rn.f32 	%f8159, %f136, %f7737, %f8158;
	fma.rn.f32 	%f8160, %f137, %f7738, %f8159;
	fma.rn.f32 	%f8161, %f138, %f7739, %f8160;
	fma.rn.f32 	%f8162, %f139, %f7740, %f8161;
	fma.rn.f32 	%f8163, %f140, %f7741, %f8162;
	fma.rn.f32 	%f8164, %f141, %f7742, %f8163;
	fma.rn.f32 	%f8165, %f142, %f7743, %f8164;
	fma.rn.f32 	%f8166, %f143, %f7744, %f8165;
	fma.rn.f32 	%f8167, %f144, %f7745, %f8166;
	fma.rn.f32 	%f8168, %f145, %f7746, %f8167;
	fma.rn.f32 	%f8169, %f146, %f7747, %f8168;
	fma.rn.f32 	%f8170, %f147, %f7748, %f8169;
	fma.rn.f32 	%f8171, %f148, %f7749, %f8170;
	fma.rn.f32 	%f1382, %f149, %f7750, %f8171;
	fma.rn.f32 	%f8172, %f151, %f7735, 0f00000000;
	fma.rn.f32 	%f8173, %f152, %f7736, %f8172;
	fma.rn.f32 	%f8174, %f153, %f7737, %f8173;
	fma.rn.f32 	%f8175, %f154, %f7738, %f8174;
	fma.rn.f32 	%f8176, %f155, %f7739, %f8175;
	fma.rn.f32 	%f8177, %f156, %f7740, %f8176;
	fma.rn.f32 	%f8178, %f157, %f7741, %f8177;
	fma.rn.f32 	%f8179, %f158, %f7742, %f8178;
	fma.rn.f32 	%f8180, %f159, %f7743, %f8179;
	fma.rn.f32 	%f8181, %f160, %f7744, %f8180;
	fma.rn.f32 	%f8182, %f161, %f7745, %f8181;
	fma.rn.f32 	%f8183, %f162, %f7746, %f8182;
	fma.rn.f32 	%f8184, %f163, %f7747, %f8183;
	fma.rn.f32 	%f8185, %f164, %f7748, %f8184;
	fma.rn.f32 	%f8186, %f165, %f7749, %f8185;
	fma.rn.f32 	%f1383, %f166, %f7750, %f8186;
	st.local.v4.f32 	[%rd7+160], {%f1380, %f1381, %f1382, %f1383};
	fma.rn.f32 	%f8187, %f168, %f7735, 0f00000000;
	fma.rn.f32 	%f8188, %f169, %f7736, %f8187;
	fma.rn.f32 	%f8189, %f170, %f7737, %f8188;
	fma.rn.f32 	%f8190, %f171, %f7738, %f8189;
	fma.rn.f32 	%f8191, %f172, %f7739, %f8190;
	fma.rn.f32 	%f8192, %f173, %f7740, %f8191;
	fma.rn.f32 	%f8193, %f174, %f7741, %f8192;
	fma.rn.f32 	%f8194, %f175, %f7742, %f8193;
	fma.rn.f32 	%f8195, %f176, %f7743, %f8194;
	fma.rn.f32 	%f8196, %f177, %f7744, %f8195;
	fma.rn.f32 	%f8197, %f178, %f7745, %f8196;
	fma.rn.f32 	%f8198, %f179, %f7746, %f8197;
	fma.rn.f32 	%f8199, %f180, %f7747, %f8198;
	fma.rn.f32 	%f8200, %f181, %f7748, %f8199;
	fma.rn.f32 	%f8201, %f182, %f7749, %f8200;
	fma.rn.f32 	%f1384, %f183, %f7750, %f8201;
	fma.rn.f32 	%f8202, %f185, %f7735, 0f00000000;
	fma.rn.f32 	%f8203, %f186, %f7736, %f8202;
	fma.rn.f32 	%f8204, %f187, %f7737, %f8203;
	fma.rn.f32 	%f8205, %f188, %f7738, %f8204;
	fma.rn.f32 	%f8206, %f189, %f7739, %f8205;
	fma.rn.f32 	%f8207, %f190, %f7740, %f8206;
	fma.rn.f32 	%f8208, %f191, %f7741, %f8207;
	fma.rn.f32 	%f8209, %f192, %f7742, %f8208;
	fma.rn.f32 	%f8210, %f193, %f7743, %f8209;
	fma.rn.f32 	%f8211, %f194, %f7744, %f8210;
	fma.rn.f32 	%f8212, %f195, %f7745, %f8211;
	fma.rn.f32 	%f8213, %f196, %f7746, %f8212;
	fma.rn.f32 	%f8214, %f197, %f7747, %f8213;
	fma.rn.f32 	%f8215, %f198, %f7748, %f8214;
	fma.rn.f32 	%f8216, %f199, %f7749, %f8215;
	fma.rn.f32 	%f1385, %f200, %f7750, %f8216;
	fma.rn.f32 	%f8217, %f202, %f7735, 0f00000000;
	fma.rn.f32 	%f8218, %f203, %f7736, %f8217;
	fma.rn.f32 	%f8219, %f204, %f7737, %f8218;
	fma.rn.f32 	%f8220, %f205, %f7738, %f8219;
	fma.rn.f32 	%f8221, %f206, %f7739, %f8220;
	fma.rn.f32 	%f8222, %f207, %f7740, %f8221;
	fma.rn.f32 	%f8223, %f208, %f7741, %f8222;
	fma.rn.f32 	%f8224, %f209, %f7742, %f8223;
	fma.rn.f32 	%f8225, %f210, %f7743, %f8224;
	fma.rn.f32 	%f8226, %f211, %f7744, %f8225;
	fma.rn.f32 	%f8227, %f212, %f7745, %f8226;
	fma.rn.f32 	%f8228, %f213, %f7746, %f8227;
	fma.rn.f32 	%f8229, %f214, %f7747, %f8228;
	fma.rn.f32 	%f8230, %f215, %f7748, %f8229;
	fma.rn.f32 	%f8231, %f216, %f7749, %f8230;
	fma.rn.f32 	%f1386, %f217, %f7750, %f8231;
	fma.rn.f32 	%f8232, %f219, %f7735, 0f00000000;
	fma.rn.f32 	%f8233, %f220, %f7736, %f8232;
	fma.rn.f32 	%f8234, %f221, %f7737, %f8233;
	fma.rn.f32 	%f8235, %f222, %f7738, %f8234;
	fma.rn.f32 	%f8236, %f223, %f7739, %f8235;
	fma.rn.f32 	%f8237, %f224, %f7740, %f8236;
	fma.rn.f32 	%f8238, %f225, %f7741, %f8237;
	fma.rn.f32 	%f8239, %f226, %f7742, %f8238;
	fma.rn.f32 	%f8240, %f227, %f7743, %f8239;
	fma.rn.f32 	%f8241, %f228, %f7744, %f8240;
	fma.rn.f32 	%f8242, %f229, %f7745, %f8241;
	fma.rn.f32 	%f8243, %f230, %f7746, %f8242;
	fma.rn.f32 	%f8244, %f231, %f7747, %f8243;
	fma.rn.f32 	%f8245, %f232, %f7748, %f8244;
	fma.rn.f32 	%f8246, %f233, %f7749, %f8245;
	fma.rn.f32 	%f1387, %f234, %f7750, %f8246;
	st.local.v4.f32 	[%rd7+176], {%f1384, %f1385, %f1386, %f1387};
	fma.rn.f32 	%f8247, %f236, %f7735, 0f00000000;
	fma.rn.f32 	%f8248, %f237, %f7736, %f8247;
	fma.rn.f32 	%f8249, %f238, %f7737, %f8248;
	fma.rn.f32 	%f8250, %f239, %f7738, %f8249;
	fma.rn.f32 	%f8251, %f240, %f7739, %f8250;
	fma.rn.f32 	%f8252, %f241, %f7740, %f8251;
	fma.rn.f32 	%f8253, %f242, %f7741, %f8252;
	fma.rn.f32 	%f8254, %f243, %f7742, %f8253;
	fma.rn.f32 	%f8255, %f244, %f7743, %f8254;
	fma.rn.f32 	%f8256, %f245, %f7744, %f8255;
	fma.rn.f32 	%f8257, %f246, %f7745, %f8256;
	fma.rn.f32 	%f8258, %f247, %f7746, %f8257;
	fma.rn.f32 	%f8259, %f248, %f7747, %f8258;
	fma.rn.f32 	%f8260, %f249, %f7748, %f8259;
	fma.rn.f32 	%f8261, %f250, %f7749, %f8260;
	fma.rn.f32 	%f1388, %f251, %f7750, %f8261;
	fma.rn.f32 	%f8262, %f253, %f7735, 0f00000000;
	fma.rn.f32 	%f8263, %f254, %f7736, %f8262;
	fma.rn.f32 	%f8264, %f255, %f7737, %f8263;
	fma.rn.f32 	%f8265, %f256, %f7738, %f8264;
	fma.rn.f32 	%f8266, %f257, %f7739, %f8265;
	fma.rn.f32 	%f8267, %f258, %f7740, %f8266;
	fma.rn.f32 	%f8268, %f259, %f7741, %f8267;
	fma.rn.f32 	%f8269, %f260, %f7742, %f8268;
	fma.rn.f32 	%f8270, %f261, %f7743, %f8269;
	fma.rn.f32 	%f8271, %f262, %f7744, %f8270;
	fma.rn.f32 	%f8272, %f263, %f7745, %f8271;
	fma.rn.f32 	%f8273, %f264, %f7746, %f8272;
	fma.rn.f32 	%f8274, %f265, %f7747, %f8273;
	fma.rn.f32 	%f8275, %f266, %f7748, %f8274;
	fma.rn.f32 	%f8276, %f267, %f7749, %f8275;
	fma.rn.f32 	%f1389, %f268, %f7750, %f8276;
	fma.rn.f32 	%f8277, %f270, %f7735, 0f00000000;
	fma.rn.f32 	%f8278, %f271, %f7736, %f8277;
	fma.rn.f32 	%f8279, %f272, %f7737, %f8278;
	fma.rn.f32 	%f8280, %f273, %f7738, %f8279;
	fma.rn.f32 	%f8281, %f274, %f7739, %f8280;
	fma.rn.f32 	%f8282, %f275, %f7740, %f8281;
	fma.rn.f32 	%f8283, %f276, %f7741, %f8282;
	fma.rn.f32 	%f8284, %f277, %f7742, %f8283;
	fma.rn.f32 	%f8285, %f278, %f7743, %f8284;
	fma.rn.f32 	%f8286, %f279, %f7744, %f8285;
	fma.rn.f32 	%f8287, %f280, %f7745, %f8286;
	fma.rn.f32 	%f8288, %f281, %f7746, %f8287;
	fma.rn.f32 	%f8289, %f282, %f7747, %f8288;
	fma.rn.f32 	%f8290, %f283, %f7748, %f8289;
	fma.rn.f32 	%f8291, %f284, %f7749, %f8290;
	fma.rn.f32 	%f1390, %f285, %f7750, %f8291;
	fma.rn.f32 	%f8292, %f287, %f7735, 0f00000000;
	fma.rn.f32 	%f8293, %f288, %f7736, %f8292;
	fma.rn.f32 	%f8294, %f289, %f7737, %f8293;
	fma.rn.f32 	%f8295, %f290, %f7738, %f8294;
	fma.rn.f32 	%f8296, %f291, %f7739, %f8295;
	fma.rn.f32 	%f8297, %f292, %f7740, %f8296;
	fma.rn.f32 	%f8298, %f293, %f7741, %f8297;
	fma.rn.f32 	%f8299, %f294, %f7742, %f8298;
	fma.rn.f32 	%f8300, %f295, %f7743, %f8299;
	fma.rn.f32 	%f8301, %f296, %f7744, %f8300;
	fma.rn.f32 	%f8302, %f297, %f7745, %f8301;
	fma.rn.f32 	%f8303, %f298, %f7746, %f8302;
	fma.rn.f32 	%f8304, %f299, %f7747, %f8303;
	fma.rn.f32 	%f8305, %f300, %f7748, %f8304;
	fma.rn.f32 	%f8306, %f301, %f7749, %f8305;
	fma.rn.f32 	%f1391, %f302, %f7750, %f8306;
	st.local.v4.f32 	[%rd8+128], {%f1388, %f1389, %f1390, %f1391};
	fma.rn.f32 	%f8307, %f304, %f7735, 0f00000000;
	fma.rn.f32 	%f8308, %f305, %f7736, %f8307;
	fma.rn.f32 	%f8309, %f306, %f7737, %f8308;
	fma.rn.f32 	%f8310, %f307, %f7738, %f8309;
	fma.rn.f32 	%f8311, %f308, %f7739, %f8310;
	fma.rn.f32 	%f8312, %f309, %f7740, %f8311;
	fma.rn.f32 	%f8313, %f310, %f7741, %f8312;
	fma.rn.f32 	%f8314, %f311, %f7742, %f8313;
	fma.rn.f32 	%f8315, %f312, %f7743, %f8314;
	fma.rn.f32 	%f8316, %f313, %f7744, %f8315;
	fma.rn.f32 	%f8317, %f314, %f7745, %f8316;
	fma.rn.f32 	%f8318, %f315, %f7746, %f8317;
	fma.rn.f32 	%f8319, %f316, %f7747, %f8318;
	fma.rn.f32 	%f8320, %f317, %f7748, %f8319;
	fma.rn.f32 	%f8321, %f318, %f7749, %f8320;
	fma.rn.f32 	%f1392, %f319, %f7750, %f8321;
	fma.rn.f32 	%f8322, %f321, %f7735, 0f00000000;
	fma.rn.f32 	%f8323, %f322, %f7736, %f8322;
	fma.rn.f32 	%f8324, %f323, %f7737, %f8323;
	fma.rn.f32 	%f8325, %f324, %f7738, %f8324;
	fma.rn.f32 	%f8326, %f325, %f7739, %f8325;
	fma.rn.f32 	%f8327, %f326, %f7740, %f8326;
	fma.rn.f32 	%f8328, %f327, %f7741, %f8327;
	fma.rn.f32 	%f8329, %f328, %f7742, %f8328;
	fma.rn.f32 	%f8330, %f329, %f7743, %f8329;
	fma.rn.f32 	%f8331, %f330, %f7744, %f8330;
	fma.rn.f32 	%f8332, %f331, %f7745, %f8331;
	fma.rn.f32 	%f8333, %f332, %f7746, %f8332;
	fma.rn.f32 	%f8334, %f333, %f7747, %f8333;
	fma.rn.f32 	%f8335, %f334, %f7748, %f8334;
	fma.rn.f32 	%f8336, %f335, %f7749, %f8335;
	fma.rn.f32 	%f1393, %f336, %f7750, %f8336;
	fma.rn.f32 	%f8337, %f338, %f7735, 0f00000000;
	fma.rn.f32 	%f8338, %f339, %f7736, %f8337;
	fma.rn.f32 	%f8339, %f340, %f7737, %f8338;
	fma.rn.f32 	%f8340, %f341, %f7738, %f8339;
	fma.rn.f32 	%f8341, %f342, %f7739, %f8340;
	fma.rn.f32 	%f8342, %f343, %f7740, %f8341;
	fma.rn.f32 	%f8343, %f344, %f7741, %f8342;
	fma.rn.f32 	%f8344, %f345, %f7742, %f8343;
	fma.rn.f32 	%f8345, %f346, %f7743, %f8344;
	fma.rn.f32 	%f8346, %f347, %f7744, %f8345;
	fma.rn.f32 	%f8347, %f348, %f7745, %f8346;
	fma.rn.f32 	%f8348, %f349, %f7746, %f8347;
	fma.rn.f32 	%f8349, %f350, %f7747, %f8348;
	fma.rn.f32 	%f8350, %f351, %f7748, %f8349;
	fma.rn.f32 	%f8351, %f352, %f7749, %f8350;
	fma.rn.f32 	%f1394, %f353, %f7750, %f8351;
	fma.rn.f32 	%f8352, %f355, %f7735, 0f00000000;
	fma.rn.f32 	%f8353, %f356, %f7736, %f8352;
	fma.rn.f32 	%f8354, %f357, %f7737, %f8353;
	fma.rn.f32 	%f8355, %f358, %f7738, %f8354;
	fma.rn.f32 	%f8356, %f359, %f7739, %f8355;
	fma.rn.f32 	%f8357, %f360, %f7740, %f8356;
	fma.rn.f32 	%f8358, %f361, %f7741, %f8357;
	fma.rn.f32 	%f8359, %f362, %f7742, %f8358;
	fma.rn.f32 	%f8360, %f363, %f7743, %f8359;
	fma.rn.f32 	%f8361, %f364, %f7744, %f8360;
	fma.rn.f32 	%f8362, %f365, %f7745, %f8361;
	fma.rn.f32 	%f8363, %f366, %f7746, %f8362;
	fma.rn.f32 	%f8364, %f367, %f7747, %f8363;
	fma.rn.f32 	%f8365, %f368, %f7748, %f8364;
	fma.rn.f32 	%f8366, %f369, %f7749, %f8365;
	fma.rn.f32 	%f1395, %f370, %f7750, %f8366;
	st.local.v4.f32 	[%rd8+144], {%f1392, %f1393, %f1394, %f1395};
	fma.rn.f32 	%f8367, %f372, %f7735, 0f00000000;
	fma.rn.f32 	%f8368, %f373, %f7736, %f8367;
	fma.rn.f32 	%f8369, %f374, %f7737, %f8368;
	fma.rn.f32 	%f8370, %f375, %f7738, %f8369;
	fma.rn.f32 	%f8371, %f376, %f7739, %f8370;
	fma.rn.f32 	%f8372, %f377, %f7740, %f8371;
	fma.rn.f32 	%f8373, %f378, %f7741, %f8372;
	fma.rn.f32 	%f8374, %f379, %f7742, %f8373;
	fma.rn.f32 	%f8375, %f380, %f7743, %f8374;
	fma.rn.f32 	%f8376, %f381, %f7744, %f8375;
	fma.rn.f32 	%f8377, %f382, %f7745, %f8376;
	fma.rn.f32 	%f8378, %f383, %f7746, %f8377;
	fma.rn.f32 	%f8379, %f384, %f7747, %f8378;
	fma.rn.f32 	%f8380, %f385, %f7748, %f8379;
	fma.rn.f32 	%f8381, %f386, %f7749, %f8380;
	fma.rn.f32 	%f1396, %f387, %f7750, %f8381;
	fma.rn.f32 	%f8382, %f389, %f7735, 0f00000000;
	fma.rn.f32 	%f8383, %f390, %f7736, %f8382;
	fma.rn.f32 	%f8384, %f391, %f7737, %f8383;
	fma.rn.f32 	%f8385, %f392, %f7738, %f8384;
	fma.rn.f32 	%f8386, %f393, %f7739, %f8385;
	fma.rn.f32 	%f8387, %f394, %f7740, %f8386;
	fma.rn.f32 	%f8388, %f395, %f7741, %f8387;
	fma.rn.f32 	%f8389, %f396, %f7742, %f8388;
	fma.rn.f32 	%f8390, %f397, %f7743, %f8389;
	fma.rn.f32 	%f8391, %f398, %f7744, %f8390;
	fma.rn.f32 	%f8392, %f399, %f7745, %f8391;
	fma.rn.f32 	%f8393, %f400, %f7746, %f8392;
	fma.rn.f32 	%f8394, %f401, %f7747, %f8393;
	fma.rn.f32 	%f8395, %f402, %f7748, %f8394;
	fma.rn.f32 	%f8396, %f403, %f7749, %f8395;
	fma.rn.f32 	%f1397, %f404, %f7750, %f8396;
	fma.rn.f32 	%f8397, %f406, %f7735, 0f00000000;
	fma.rn.f32 	%f8398, %f407, %f7736, %f8397;
	fma.rn.f32 	%f8399, %f408, %f7737, %f8398;
	fma.rn.f32 	%f8400, %f409, %f7738, %f8399;
	fma.rn.f32 	%f8401, %f410, %f7739, %f8400;
	fma.rn.f32 	%f8402, %f411, %f7740, %f8401;
	fma.rn.f32 	%f8403, %f412, %f7741, %f8402;
	fma.rn.f32 	%f8404, %f413, %f7742, %f8403;
	fma.rn.f32 	%f8405, %f414, %f7743, %f8404;
	fma.rn.f32 	%f8406, %f415, %f7744, %f8405;
	fma.rn.f32 	%f8407, %f416, %f7745, %f8406;
	fma.rn.f32 	%f8408, %f417, %f7746, %f8407;
	fma.rn.f32 	%f8409, %f418, %f7747, %f8408;
	fma.rn.f32 	%f8410, %f419, %f7748, %f8409;
	fma.rn.f32 	%f8411, %f420, %f7749, %f8410;
	fma.rn.f32 	%f1398, %f421, %f7750, %f8411;
	fma.rn.f32 	%f8412, %f423, %f7735, 0f00000000;
	fma.rn.f32 	%f8413, %f424, %f7736, %f8412;
	fma.rn.f32 	%f8414, %f425, %f7737, %f8413;
	fma.rn.f32 	%f8415, %f426, %f7738, %f8414;
	fma.rn.f32 	%f8416, %f427, %f7739, %f8415;
	fma.rn.f32 	%f8417, %f428, %f7740, %f8416;
	fma.rn.f32 	%f8418, %f429, %f7741, %f8417;
	fma.rn.f32 	%f8419, %f430, %f7742, %f8418;
	fma.rn.f32 	%f8420, %f431, %f7743, %f8419;
	fma.rn.f32 	%f8421, %f432, %f7744, %f8420;
	fma.rn.f32 	%f8422, %f433, %f7745, %f8421;
	fma.rn.f32 	%f8423, %f434, %f7746, %f8422;
	fma.rn.f32 	%f8424, %f435, %f7747, %f8423;
	fma.rn.f32 	%f8425, %f436, %f7748, %f8424;
	fma.rn.f32 	%f8426, %f437, %f7749, %f8425;
	fma.rn.f32 	%f1399, %f438, %f7750, %f8426;
	st.local.v4.f32 	[%rd8+160], {%f1396, %f1397, %f1398, %f1399};
	fma.rn.f32 	%f8427, %f440, %f7735, 0f00000000;
	fma.rn.f32 	%f8428, %f441, %f7736, %f8427;
	fma.rn.f32 	%f8429, %f442, %f7737, %f8428;
	fma.rn.f32 	%f8430, %f443, %f7738, %f8429;
	fma.rn.f32 	%f8431, %f444, %f7739, %f8430;
	fma.rn.f32 	%f8432, %f445, %f7740, %f8431;
	fma.rn.f32 	%f8433, %f446, %f7741, %f8432;
	fma.rn.f32 	%f8434, %f447, %f7742, %f8433;
	fma.rn.f32 	%f8435, %f448, %f7743, %f8434;
	fma.rn.f32 	%f8436, %f449, %f7744, %f8435;
	fma.rn.f32 	%f8437, %f450, %f7745, %f8436;
	fma.rn.f32 	%f8438, %f451, %f7746, %f8437;
	fma.rn.f32 	%f8439, %f452, %f7747, %f8438;
	fma.rn.f32 	%f8440, %f453, %f7748, %f8439;
	fma.rn.f32 	%f8441, %f454, %f7749, %f8440;
	fma.rn.f32 	%f1400, %f455, %f7750, %f8441;
	fma.rn.f32 	%f8442, %f457, %f7735, 0f00000000;
	fma.rn.f32 	%f8443, %f458, %f7736, %f8442;
	fma.rn.f32 	%f8444, %f459, %f7737, %f8443;
	fma.rn.f32 	%f8445, %f460, %f7738, %f8444;
	fma.rn.f32 	%f8446, %f461, %f7739, %f8445;
	fma.rn.f32 	%f8447, %f462, %f7740, %f8446;
	fma.rn.f32 	%f8448, %f463, %f7741, %f8447;
	fma.rn.f32 	%f8449, %f464, %f7742, %f8448;
	fma.rn.f32 	%f8450, %f465, %f7743, %f8449;
	fma.rn.f32 	%f8451, %f466, %f7744, %f8450;
	fma.rn.f32 	%f8452, %f467, %f7745, %f8451;
	fma.rn.f32 	%f8453, %f468, %f7746, %f8452;
	fma.rn.f32 	%f8454, %f469, %f7747, %f8453;
	fma.rn.f32 	%f8455, %f470, %f7748, %f8454;
	fma.rn.f32 	%f8456, %f471, %f7749, %f8455;
	fma.rn.f32 	%f1401, %f472, %f7750, %f8456;
	fma.rn.f32 	%f8457, %f474, %f7735, 0f00000000;
	fma.rn.f32 	%f8458, %f475, %f7736, %f8457;
	fma.rn.f32 	%f8459, %f476, %f7737, %f8458;
	fma.rn.f32 	%f8460, %f477, %f7738, %f8459;
	fma.rn.f32 	%f8461, %f478, %f7739, %f8460;
	fma.rn.f32 	%f8462, %f479, %f7740, %f8461;
	fma.rn.f32 	%f8463, %f480, %f7741, %f8462;
	fma.rn.f32 	%f8464, %f481, %f7742, %f8463;
	fma.rn.f32 	%f8465, %f482, %f7743, %f8464;
	fma.rn.f32 	%f8466, %f483, %f7744, %f8465;
	fma.rn.f32 	%f8467, %f484, %f7745, %f8466;
	fma.rn.f32 	%f8468, %f485, %f7746, %f8467;
	fma.rn.f32 	%f8469, %f486, %f7747, %f8468;
	fma.rn.f32 	%f8470, %f487, %f7748, %f8469;
	fma.rn.f32 	%f8471, %f488, %f7749, %f8470;
	fma.rn.f32 	%f1402, %f489, %f7750, %f8471;
	fma.rn.f32 	%f8472, %f491, %f7735, 0f00000000;
	fma.rn.f32 	%f8473, %f492, %f7736, %f8472;
	fma.rn.f32 	%f8474, %f493, %f7737, %f8473;
	fma.rn.f32 	%f8475, %f494, %f7738, %f8474;
	fma.rn.f32 	%f8476, %f495, %f7739, %f8475;
	fma.rn.f32 	%f8477, %f496, %f7740, %f8476;
	fma.rn.f32 	%f8478, %f497, %f7741, %f8477;
	fma.rn.f32 	%f8479, %f498, %f7742, %f8478;
	fma.rn.f32 	%f8480, %f499, %f7743, %f8479;
	fma.rn.f32 	%f8481, %f500, %f7744, %f8480;
	fma.rn.f32 	%f8482, %f501, %f7745, %f8481;
	fma.rn.f32 	%f8483, %f502, %f7746, %f8482;
	fma.rn.f32 	%f8484, %f503, %f7747, %f8483;
	fma.rn.f32 	%f8485, %f504, %f7748, %f8484;
	fma.rn.f32 	%f8486, %f505, %f7749, %f8485;
	fma.rn.f32 	%f1403, %f506, %f7750, %f8486;
	st.local.v4.f32 	[%rd8+176], {%f1400, %f1401, %f1402, %f1403};
	fma.rn.f32 	%f8487, %f7766, %f1228, 0f00000000;
	fma.rn.f32 	%f8488, %f7782, %f1229, %f8487;
	fma.rn.f32 	%f8489, %f7798, %f14, %f8488;
	fma.rn.f32 	%f8490, %f7814, %f31, %f8489;
	mul.f32 	%f8491, %f8490, 0f3F000000;
	fma.rn.f32 	%f8492, %f7766, %f1177, 0f00000000;
	fma.rn.f32 	%f8493, %f7782, %f1194, %f8492;
	fma.rn.f32 	%f8494, %f7798, %f1198, %f8493;
	fma.rn.f32 	%f8495, %f7814, %f1199, %f8494;
	mul.f32 	%f8496, %f8495, 0f3F000000;
	fma.rn.f32 	%f8497, %f7766, %f1372, 0f00000000;
	fma.rn.f32 	%f8498, %f7782, %f1373, %f8497;
	fma.rn.f32 	%f8499, %f7798, %f1374, %f8498;
	fma.rn.f32 	%f8500, %f7814, %f1375, %f8499;
	mul.f32 	%f8501, %f8500, 0f3F000000;
	setp.gt.f32 	%p273, %f8496, %f8491;
	selp.f32 	%f8502, %f8496, %f8491, %p273;
	setp.gt.f32 	%p274, %f8501, %f8502;
	selp.f32 	%f8503, %f8501, %f8502, %p274;
	sub.f32 	%f8504, %f8491, %f8503;
	fma.rn.f32 	%f8505, %f8504, 0f3BBB989D, 0f3F000000;
	cvt.sat.f32.f32 	%f8506, %f8505;
	mov.f32 	%f8507, 0f4B400001;
	mov.f32 	%f8508, 0f437C0000;
	fma.rm.f32 	%f8509, %f8506, %f8508, %f8507;
	add.f32 	%f8510, %f8509, 0fCB40007F;
	neg.f32 	%f8511, %f8510;
	fma.rn.f32 	%f8512, %f8504, 0f3FB8AA3B, %f8511;
	fma.rn.f32 	%f8513, %f8504, 0f32A57060, %f8512;
	mov.b32 	%r561, %f8509;
	shl.b32 	%r562, %r561, 23;
	mov.b32 	%f8514, %r562;
	ex2.approx.ftz.f32 	%f8515, %f8513;
	mul.f32 	%f8516, %f8515, %f8514;
	add.f32 	%f8517, %f8516, 0f00000000;
	sub.f32 	%f8518, %f8496, %f8503;
	fma.rn.f32 	%f8519, %f8518, 0f3BBB989D, 0f3F000000;
	cvt.sat.f32.f32 	%f8520, %f8519;
	fma.rm.f32 	%f8521, %f8520, %f8508, %f8507;
	add.f32 	%f8522, %f8521, 0fCB40007F;
	neg.f32 	%f8523, %f8522;
	fma.rn.f32 	%f8524, %f8518, 0f3FB8AA3B, %f8523;
	fma.rn.f32 	%f8525, %f8518, 0f32A57060, %f8524;
	mov.b32 	%r563, %f8521;
	shl.b32 	%r564, %r563, 23;
	mov.b32 	%f8526, %r564;
	ex2.approx.ftz.f32 	%f8527, %f8525;
	mul.f32 	%f8528, %f8527, %f8526;
	add.f32 	%f8529, %f8517, %f8528;
	sub.f32 	%f8530, %f8501, %f8503;
	fma.rn.f32 	%f8531, %f8530, 0f3BBB989D, 0f3F000000;
	cvt.sat.f32.f32 	%f8532, %f8531;
	fma.rm.f32 	%f8533, %f8532, %f8508, %f8507;
	add.f32 	%f8534, %f8533, 0fCB40007F;
	neg.f32 	%f8535, %f8534;
	fma.rn.f32 	%f8536, %f8530, 0f3FB8AA3B, %f8535;
	fma.rn.f32 	%f8537, %f8530, 0f32A57060, %f8536;
	mov.b32 	%r565, %f8533;
	shl.b32 	%r566, %r565, 23;
	mov.b32 	%f8538, %r566;
	ex2.approx.ftz.f32 	%f8539, %f8537;
	mul.f32 	%f8540, %f8539, %f8538;
	add.f32 	%f8541, %f8529, %f8540;
	rcp.rn.f32 	%f8542, %f8541;
	mul.f32 	%f8543, %f8542, %f8516;
	mul.f32 	%f8544, %f8542, %f8528;
	mul.f32 	%f8545, %f8542, %f8540;
	fma.rn.f32 	%f8546, %f8543, %f252, 0f00000000;
	fma.rn.f32 	%f8547, %f8544, %f1212, %f8546;
	fma.rn.f32 	%f8548, %f8545, %f1388, %f8547;
	fma.rn.f32 	%f8549, %f8543, %f269, 0f00000000;
	fma.rn.f32 	%f8550, %f8544, %f1213, %f8549;
	fma.rn.f32 	%f8551, %f8545, %f1389, %f8550;
	fma.rn.f32 	%f8552, %f8543, %f286, 0f00000000;
	fma.rn.f32 	%f8553, %f8544, %f1214, %f8552;
	fma.rn.f32 	%f8554, %f8545, %f1390, %f8553;
	fma.rn.f32 	%f8555, %f8543, %f303, 0f00000000;
	fma.rn.f32 	%f8556, %f8544, %f1215, %f8555;
	fma.rn.f32 	%f8557, %f8545, %f1391, %f8556;
	st.local.v4.f32 	[%rd4], {%f8548, %f8551, %f8554, %f8557};
	fma.rn.f32 	%f8558, %f7830, %f48, 0f00000000;
	fma.rn.f32 	%f8559, %f7846, %f65, %f8558;
	fma.rn.f32 	%f8560, %f7862, %f82, %f8559;
	fma.rn.f32 	%f8561, %f7878, %f99, %f8560;
	mul.f32 	%f8562, %f8561, 0f3F000000;
	fma.rn.f32 	%f8563, %f7830, %f1200, 0f00000000;
	fma.rn.f32 	%f8564, %f7846, %f1201, %f8563;
	fma.rn.f32 	%f8565, %f7862, %f1202, %f8564;
	fma.rn.f32 	%f8566, %f7878, %f1203, %f8565;
	mul.f32 	%f8567, %f8566, 0f3F000000;
	fma.rn.f32 	%f8568, %f7830, %f1376, 0f00000000;
	fma.rn.f32 	%f8569, %f7846, %f1377, %f8568;
	fma.rn.f32 	%f8570, %f7862, %f1378, %f8569;
	fma.rn.f32 	%f8571, %f7878, %f1379, %f8570;
	mul.f32 	%f8572, %f8571, 0f3F000000;
	setp.gt.f32 	%p275, %f8567, %f8562;
	selp.f32 	%f8573, %f8567, %f8562, %p275;
	setp.gt.f32 	%p276, %f8572, %f8573;
	selp.f32 	%f8574, %f8572, %f8573, %p276;
	sub.f32 	%f8575, %f8562, %f8574;
	fma.rn.f32 	%f8576, %f8575, 0f3BBB989D, 0f3F000000;
	cvt.sat.f32.f32 	%f8577, %f8576;
	fma.rm.f32 	%f8578, %f8577, %f8508, %f8507;
	add.f32 	%f8579, %f8578, 0fCB40007F;
	neg.f32 	%f8580, %f8579;
	fma.rn.f32 	%f8581, %f8575, 0f3FB8AA3B, %f8580;
	fma.rn.f32 	%f8582, %f8575, 0f32A57060, %f8581;
	mov.b32 	%r567, %f8578;
	shl.b32 	%r568, %r567, 23;
	mov.b32 	%f8583, %r568;
	ex2.approx.ftz.f32 	%f8584, %f8582;
	mul.f32 	%f8585, %f8584, %f8583;
	add.f32 	%f8586, %f8585, 0f00000000;
	sub.f32 	%f8587, %f8567, %f8574;
	fma.rn.f32 	%f8588, %f8587, 0f3BBB989D, 0f3F000000;
	cvt.sat.f32.f32 	%f8589, %f8588;
	fma.rm.f32 	%f8590, %f8589, %f8508, %f8507;
	add.f32 	%f8591, %f8590, 0fCB40007F;
	neg.f32 	%f8592, %f8591;
	fma.rn.f32 	%f8593, %f8587, 0f3FB8AA3B, %f8592;
	fma.rn.f32 	%f8594, %f8587, 0f32A57060, %f8593;
	mov.b32 	%r569, %f8590;
	shl.b32 	%r570, %r569, 23;
	mov.b32 	%f8595, %r570;
	ex2.approx.ftz.f32 	%f8596, %f8594;
	mul.f32 	%f8597, %f8596, %f8595;
	add.f32 	%f8598, %f8586, %f8597;
	sub.f32 	%f8599, %f8572, %f8574;
	fma.rn.f32 	%f8600, %f8599, 0f3BBB989D, 0f3F000000;
	cvt.sat.f32.f32 	%f8601, %f8600;
	fma.rm.f32 	%f8602, %f8601, %f8508, %f8507;
	add.f32 	%f8603, %f8602, 0fCB40007F;
	neg.f32 	%f8604, %f8603;
	fma.rn.f32 	%f8605, %f8599, 0f3FB8AA3B, %f8604;
	fma.rn.f32 	%f8606, %f8599, 0f32A57060, %f8605;
	mov.b32 	%r571, %f8602;
	shl.b32 	%r572, %r571, 23;
	mov.b32 	%f8607, %r572;
	ex2.approx.ftz.f32 	%f8608, %f8606;
	mul.f32 	%f8609, %f8608, %f8607;
	add.f32 	%f8610, %f8598, %f8609;
	rcp.rn.f32 	%f8611, %f8610;
	mul.f32 	%f8612, %f8611, %f8585;
	mul.f32 	%f8613, %f8611, %f8597;
	mul.f32 	%f8614, %f8611, %f8609;
	fma.rn.f32 	%f8615, %f8612, %f320, 0f00000000;
	fma.rn.f32 	%f8616, %f8613, %f1216, %f8615;
	fma.rn.f32 	%f8617, %f8614, %f1392, %f8616;
	fma.rn.f32 	%f8618, %f8612, %f337, 0f00000000;
	fma.rn.f32 	%f8619, %f8613, %f1217, %f8618;
	fma.rn.f32 	%f8620, %f8614, %f1393, %f8619;
	fma.rn.f32 	%f8621, %f8612, %f354, 0f00000000;
	fma.rn.f32 	%f8622, %f8613, %f1218, %f8621;
	fma.rn.f32 	%f8623, %f8614, %f1394, %f8622;
	fma.rn.f32 	%f8624, %f8612, %f371, 0f00000000;
	fma.rn.f32 	%f8625, %f8613, %f1219, %f8624;
	fma.rn.f32 	%f8626, %f8614, %f1395, %f8625;
	st.local.v4.f32 	[%rd4+16], {%f8617, %f8620, %f8623, %f8626};
	fma.rn.f32 	%f8627, %f7894, %f116, 0f00000000;
	fma.rn.f32 	%f8628, %f7910, %f133, %f8627;
	fma.rn.f32 	%f8629, %f7926, %f150, %f8628;
	fma.rn.f32 	%f8630, %f7942, %f167, %f8629;
	mul.f32 	%f8631, %f8630, 0f3F000000;
	fma.rn.f32 	%f8632, %f7894, %f1204, 0f00000000;
	fma.rn.f32 	%f8633, %f7910, %f1205, %f8632;
	fma.rn.f32 	%f8634, %f7926, %f1206, %f8633;
	fma.rn.f32 	%f8635, %f7942, %f1207, %f8634;
	mul.f32 	%f8636, %f8635, 0f3F000000;
	fma.rn.f32 	%f8637, %f7894, %f1380, 0f00000000;
	fma.rn.f32 	%f8638, %f7910, %f1381, %f8637;
	fma.rn.f32 	%f8639, %f7926, %f1382, %f8638;
	fma.rn.f32 	%f8640, %f7942, %f1383, %f8639;
	mul.f32 	%f8641, %f8640, 0f3F000000;
	setp.gt.f32 	%p277, %f8636, %f8631;
	selp.f32 	%f8642, %f8636, %f8631, %p277;
	setp.gt.f32 	%p278, %f8641, %f8642;
	selp.f32 	%f8643, %f8641, %f8642, %p278;
	sub.f32 	%f8644, %f8631, %f8643;
	fma.rn.f32 	%f8645, %f8644, 0f3BBB989D, 0f3F000000;
	cvt.sat.f32.f32 	%f8646, %f8645;
	fma.rm.f32 	%f8647, %f8646, %f8508, %f8507;
	add.f32 	%f8648, %f8647, 0fCB40007F;
	neg.f32 	%f8649, %f8648;
	fma.rn.f32 	%f8650, %f8644, 0f3FB8AA3B, %f8649;
	fma.rn.f32 	%f8651, %f8644, 0f32A57060, %f8650;
	mov.b32 	%r573, %f8647;
	shl.b32 	%r574, %r573, 23;
	mov.b32 	%f8652, %r574;
	ex2.approx.ftz.f32 	%f8653, %f8651;
	mul.f32 	%f8654, %f8653, %f8652;
	add.f32 	%f8655, %f8654, 0f00000000;
	sub.f32 	%f8656, %f8636, %f8643;
	fma.rn.f32 	%f8657, %f8656, 0f3BBB989D, 0f3F000000;
	cvt.sat.f32.f32 	%f8658, %f8657;
	fma.rm.f32 	%f8659, %f8658, %f8508, %f8507;
	add.f32 	%f8660, %f8659, 0fCB40007F;
	neg.f32 	%f8661, %f8660;
	fma.rn.f32 	%f8662, %f8656, 0f3FB8AA3B, %f8661;
	fma.rn.f32 	%f8663, %f8656, 0f32A57060, %f8662;
	mov.b32 	%r575, %f8659;
	shl.b32 	%r576, %r575, 23;
	mov.b32 	%f8664, %r576;
	ex2.approx.ftz.f32 	%f8665, %f8663;
	mul.f32 	%f8666, %f8665, %f8664;
	add.f32 	%f8667, %f8655, %f8666;
	sub.f32 	%f8668, %f8641, %f8643;
	fma.rn.f32 	%f8669, %f8668, 0f3BBB989D, 0f3F000000;
	cvt.sat.f32.f32 	%f8670, %f8669;
	fma.rm.f32 	%f8671, %f8670, %f8508, %f8507;
	add.f32 	%f8672, %f8671, 0fCB40007F;
	neg.f32 	%f8673, %f8672;
	fma.rn.f32 	%f8674, %f8668, 0f3FB8AA3B, %f8673;
	fma.rn.f32 	%f8675, %f8668, 0f32A57060, %f8674;
	mov.b32 	%r577, %f8671;
	shl.b32 	%r578, %r577, 23;
	mov.b32 	%f8676, %r578;
	ex2.approx.ftz.f32 	%f8677, %f8675;
	mul.f32 	%f8678, %f8677, %f8676;
	add.f32 	%f8679, %f8667, %f8678;
	rcp.rn.f32 	%f8680, %f8679;
	mul.f32 	%f8681, %f8680, %f8654;
	mul.f32 	%f8682, %f8680, %f8666;
	mul.f32 	%f8683, %f8680, %f8678;
	fma.rn.f32 	%f8684, %f8681, %f388, 0f00000000;
	fma.rn.f32 	%f8685, %f8682, %f1220, %f8684;
	fma.rn.f32 	%f8686, %f8683, %f1396, %f8685;
	fma.rn.f32 	%f8687, %f8681, %f405, 0f00000000;
	fma.rn.f32 	%f8688, %f8682, %f1221, %f8687;
	fma.rn.f32 	%f8689, %f8683, %f1397, %f8688;
	fma.rn.f32 	%f8690, %f8681, %f422, 0f00000000;
	fma.rn.f32 	%f8691, %f8682, %f1222, %f8690;
	fma.rn.f32 	%f8692, %f8683, %f1398, %f8691;
	fma.rn.f32 	%f8693, %f8681, %f439, 0f00000000;
	fma.rn.f32 	%f8694, %f8682, %f1223, %f8693;
	fma.rn.f32 	%f8695, %f8683, %f1399, %f8694;
	st.local.v4.f32 	[%rd4+32], {%f8686, %f8689, %f8692, %f8695};
	fma.rn.f32 	%f8696, %f7958, %f184, 0f00000000;
	fma.rn.f32 	%f8697, %f7974, %f201, %f8696;
	fma.rn.f32 	%f8698, %f7990, %f218, %f8697;
	fma.rn.f32 	%f8699, %f8006, %f235, %f8698;
	mul.f32 	%f8700, %f8699, 0f3F000000;
	fma.rn.f32 	%f8701, %f7958, %f1208, 0f00000000;
	fma.rn.f32 	%f8702, %f7974, %f1209, %f8701;
	fma.rn.f32 	%f8703, %f7990, %f1210, %f8702;
	fma.rn.f32 	%f8704, %f8006, %f1211, %f8703;
	mul.f32 	%f8705, %f8704, 0f3F000000;
	fma.rn.f32 	%f8706, %f7958, %f1384, 0f00000000;
	fma.rn.f32 	%f8707, %f7974, %f1385, %f8706;
	fma.rn.f32 	%f8708, %f7990, %f1386, %f8707;
	fma.rn.f32 	%f8709, %f8006, %f1387, %f8708;
	mul.f32 	%f8710, %f8709, 0f3F000000;
	setp.gt.f32 	%p279, %f8705, %f8700;
	selp.f32 	%f8711, %f8705, %f8700, %p279;
	setp.gt.f32 	%p280, %f8710, %f8711;
	selp.f32 	%f8712, %f8710, %f8711, %p280;
	sub.f32 	%f8713, %f8700, %f8712;
	fma.rn.f32 	%f8714, %f8713, 0f3BBB989D, 0f3F000000;
	cvt.sat.f32.f32 	%f8715, %f8714;
	fma.rm.f32 	%f8716, %f8715, %f8508, %f8507;
	add.f32 	%f8717, %f8716, 0fCB40007F;
	neg.f32 	%f8718, %f8717;
	fma.rn.f32 	%f8719, %f8713, 0f3FB8AA3B, %f8718;
	fma.rn.f32 	%f8720, %f8713, 0f32A57060, %f8719;
	mov.b32 	%r579, %f8716;
	shl.b32 	%r580, %r579, 23;
	mov.b32 	%f8721, %r580;
	ex2.approx.ftz.f32 	%f8722, %f8720;
	mul.f32 	%f8723, %f8722, %f8721;
	add.f32 	%f8724, %f8723, 0f00000000;
	sub.f32 	%f8725, %f8705, %f8712;
	fma.rn.f32 	%f8726, %f8725, 0f3BBB989D, 0f3F000000;
	cvt.sat.f32.f32 	%f8727, %f8726;
	fma.rm.f32 	%f8728, %f8727, %f8508, %f8507;
	add.f32 	%f8729, %f8728, 0fCB40007F;
	neg.f32 	%f8730, %f8729;
	fma.rn.f32 	%f8731, %f8725, 0f3FB8AA3B, %f8730;
	fma.rn.f32 	%f8732, %f8725, 0f32A57060, %f8731;
	mov.b32 	%r581, %f8728;
	shl.b32 	%r582, %r581, 23;
	mov.b32 	%f8733, %r582;
	ex2.approx.ftz.f32 	%f8734, %f8732;
	mul.f32 	%f8735, %f8734, %f8733;
	add.f32 	%f8736, %f8724, %f8735;
	sub.f32 	%f8737, %f8710, %f8712;
	fma.rn.f32 	%f8738, %f8737, 0f3BBB989D, 0f3F000000;
	cvt.sat.f32.f32 	%f8739, %f8738;
	fma.rm.f32 	%f8740, %f8739, %f8508, %f8507;
	add.f32 	%f8741, %f8740, 0fCB40007F;
	neg.f32 	%f8742, %f8741;
	fma.rn.f32 	%f8743, %f8737, 0f3FB8AA3B, %f8742;
	fma.rn.f32 	%f8744, %f8737, 0f32A57060, %f8743;
	mov.b32 	%r583, %f8740;
	shl.b32 	%r584, %r583, 23;
	mov.b32 	%f8745, %r584;
	ex2.approx.ftz.f32 	%f8746, %f8744;
	mul.f32 	%f8747, %f8746, %f8745;
	add.f32 	%f8748, %f8736, %f8747;
	rcp.rn.f32 	%f8749, %f8748;
	mul.f32 	%f8750, %f8749, %f8723;
	mul.f32 	%f8751, %f8749, %f8735;
	mul.f32 	%f8752, %f8749, %f8747;
	fma.rn.f32 	%f8753, %f8750, %f456, 0f00000000;
	fma.rn.f32 	%f8754, %f8751, %f1224, %f8753;
	fma.rn.f32 	%f8755, %f8752, %f1400, %f8754;
	fma.rn.f32 	%f8756, %f8750, %f473, 0f00000000;
	fma.rn.f32 	%f8757, %f8751, %f1225, %f8756;
	fma.rn.f32 	%f8758, %f8752, %f1401, %f8757;
	fma.rn.f32 	%f8759, %f8750, %f490, 0f00000000;
	fma.rn.f32 	%f8760, %f8751, %f1226, %f8759;
	fma.rn.f32 	%f8761, %f8752, %f1402, %f8760;
	fma.rn.f32 	%f8762, %f8750, %f507, 0f00000000;
	fma.rn.f32 	%f8763, %f8751, %f1227, %f8762;
	fma.rn.f32 	%f8764, %f8752, %f1403, %f8763;
	st.local.v4.f32 	[%rd4+48], {%f8755, %f8758, %f8761, %f8764};
	fma.rn.f32 	%f8765, %f508, %f8548, 0f00000000;
	fma.rn.f32 	%f8766, %f509, %f8551, %f8765;
	fma.rn.f32 	%f8767, %f510, %f8554, %f8766;
	fma.rn.f32 	%f8768, %f511, %f8557, %f8767;
	fma.rn.f32 	%f8769, %f512, %f8617, %f8768;
	fma.rn.f32 	%f8770, %f513, %f8620, %f8769;
	fma.rn.f32 	%f8771, %f514, %f8623, %f8770;
	fma.rn.f32 	%f8772, %f515, %f8626, %f8771;
	fma.rn.f32 	%f8773, %f516, %f8686, %f8772;
	fma.rn.f32 	%f8774, %f517, %f8689, %f8773;
	fma.rn.f32 	%f8775, %f518, %f8692, %f8774;
	fma.rn.f32 	%f8776, %f519, %f8695, %f8775;
	fma.rn.f32 	%f8777, %f520, %f8755, %f8776;
	fma.rn.f32 	%f8778, %f521, %f8758, %f8777;
	fma.rn.f32 	%f8779, %f522, %f8761, %f8778;
	fma.rn.f32 	%f8780, %f523, %f8764, %f8779;
	fma.rn.f32 	%f8781, %f524, %f8548, 0f00000000;
	fma.rn.f32 	%f8782, %f525, %f8551, %f8781;
	fma.rn.f32 	%f8783, %f526, %f8554, %f8782;
	fma.rn.f32 	%f8784, %f527, %f8557, %f8783;
	fma.rn.f32 	%f8785, %f528, %f8617, %f8784;
	fma.rn.f32 	%f8786, %f529, %f8620, %f8785;
	fma.rn.f32 	%f8787, %f530, %f8623, %f8786;
	fma.rn.f32 	%f8788, %f531, %f8626, %f8787;
	fma.rn.f32 	%f8789, %f532, %f8686, %f8788;
	fma.rn.f32 	%f8790, %f533, %f8689, %f8789;
	fma.rn.f32 	%f8791, %f534, %f8692, %f8790;
	fma.rn.f32 	%f8792, %f535, %f8695, %f8791;
	fma.rn.f32 	%f8793, %f536, %f8755, %f8792;
	fma.rn.f32 	%f8794, %f537, %f8758, %f8793;
	fma.rn.f32 	%f8795, %f538, %f8761, %f8794;
	fma.rn.f32 	%f8796, %f539, %f8764, %f8795;
	fma.rn.f32 	%f8797, %f540, %f8548, 0f00000000;
	fma.rn.f32 	%f8798, %f541, %f8551, %f8797;
	fma.rn.f32 	%f8799, %f542, %f8554, %f8798;
	fma.rn.f32 	%f8800, %f543, %f8557, %f8799;
	fma.rn.f32 	%f8801, %f544, %f8617, %f8800;
	fma.rn.f32 	%f8802, %f545, %f8620, %f8801;
	fma.rn.f32 	%f8803, %f546, %f8623, %f8802;
	fma.rn.f32 	%f8804, %f547, %f8626, %f8803;
	fma.rn.f32 	%f8805, %f548, %f8686, %f8804;
	fma.rn.f32 	%f8806, %f549, %f8689, %f8805;
	fma.rn.f32 	%f8807, %f550, %f8692, %f8806;
	fma.rn.f32 	%f8808, %f551, %f8695, %f8807;
	fma.rn.f32 	%f8809, %f552, %f8755, %f8808;
	fma.rn.f32 	%f8810, %f553, %f8758, %f8809;
	fma.rn.f32 	%f8811, %f554, %f8761, %f8810;
	fma.rn.f32 	%f8812, %f555, %f8764, %f8811;
	fma.rn.f32 	%f8813, %f556, %f8548, 0f00000000;
	fma.rn.f32 	%f8814, %f557, %f8551, %f8813;
	fma.rn.f32 	%f8815, %f558, %f8554, %f8814;
	fma.rn.f32 	%f8816, %f559, %f8557, %f8815;
	fma.rn.f32 	%f8817, %f560, %f8617, %f8816;
	fma.rn.f32 	%f8818, %f561, %f8620, %f8817;
	fma.rn.f32 	%f8819, %f562, %f8623, %f8818;
	fma.rn.f32 	%f8820, %f563, %f8626, %f8819;
	fma.rn.f32 	%f8821, %f564, %f8686, %f8820;
	fma.rn.f32 	%f8822, %f565, %f8689, %f8821;
	fma.rn.f32 	%f8823, %f566, %f8692, %f8822;
	fma.rn.f32 	%f8824, %f567, %f8695, %f8823;
	fma.rn.f32 	%f8825, %f568, %f8755, %f8824;
	fma.rn.f32 	%f8826, %f569, %f8758, %f8825;
	fma.rn.f32 	%f8827, %f570, %f8761, %f8826;
	fma.rn.f32 	%f8828, %f571, %f8764, %f8827;
	fma.rn.f32 	%f8829, %f572, %f8548, 0f00000000;
	fma.rn.f32 	%f8830, %f573, %f8551, %f8829;
	fma.rn.f32 	%f8831, %f574, %f8554, %f8830;
	fma.rn.f32 	%f8832, %f575, %f8557, %f8831;
	fma.rn.f32 	%f8833, %f576, %f8617, %f8832;
	fma.rn.f32 	%f8834, %f577, %f8620, %f8833;
	fma.rn.f32 	%f8835, %f578, %f8623, %f8834;
	fma.rn.f32 	%f8836, %f579, %f8626, %f8835;
	fma.rn.f32 	%f8837, %f580, %f8686, %f8836;
	fma.rn.f32 	%f8838, %f581, %f8689, %f8837;
	fma.rn.f32 	%f8839, %f582, %f8692, %f8838;
	fma.rn.f32 	%f8840, %f583, %f8695, %f8839;
	fma.rn.f32 	%f8841, %f584, %f8755, %f8840;
	fma.rn.f32 	%f8842, %f585, %f8758, %f8841;
	fma.rn.f32 	%f8843, %f586, %f8761, %f8842;
	fma.rn.f32 	%f8844, %f587, %f8764, %f8843;
	fma.rn.f32 	%f8845, %f588, %f8548, 0f00000000;
	fma.rn.f32 	%f8846, %f589, %f8551, %f8845;
	fma.rn.f32 	%f8847, %f590, %f8554, %f8846;
	fma.rn.f32 	%f8848, %f591, %f8557, %f8847;
	fma.rn.f32 	%f8849, %f592, %f8617, %f8848;
	fma.rn.f32 	%f8850, %f593, %f8620, %f8849;
	fma.rn.f32 	%f8851, %f594, %f8623, %f8850;
	fma.rn.f32 	%f8852, %f595, %f8626, %f8851;
	fma.rn.f32 	%f8853, %f596, %f8686, %f8852;
	fma.rn.f32 	%f8854, %f597, %f8689, %f8853;
	fma.rn.f32 	%f8855, %f598, %f8692, %f8854;
	fma.rn.f32 	%f8856, %f599, %f8695, %f8855;
	fma.rn.f32 	%f8857, %f600, %f8755, %f8856;
	fma.rn.f32 	%f8858, %f601, %f8758, %f8857;
	fma.rn.f32 	%f8859, %f602, %f8761, %f8858;
	fma.rn.f32 	%f8860, %f603, %f8764, %f8859;
	fma.rn.f32 	%f8861, %f604, %f8548, 0f00000000;
	fma.rn.f32 	%f8862, %f605, %f8551, %f8861;
	fma.rn.f32 	%f8863, %f606, %f8554, %f8862;
	fma.rn.f32 	%f8864, %f607, %f8557, %f8863;
	fma.rn.f32 	%f8865, %f608, %f8617, %f8864;
	fma.rn.f32 	%f8866, %f609, %f8620, %f8865;
	fma.rn.f32 	%f8867, %f610, %f8623, %f8866;
	fma.rn.f32 	%f8868, %f611, %f8626, %f8867;
	fma.rn.f32 	%f8869, %f612, %f8686, %f8868;
	fma.rn.f32 	%f8870, %f613, %f8689, %f8869;
	fma.rn.f32 	%f8871, %f614, %f8692, %f8870;
	fma.rn.f32 	%f8872, %f615, %f8695, %f8871;
	fma.rn.f32 	%f8873, %f616, %f8755, %f8872;
	fma.rn.f32 	%f8874, %f617, %f8758, %f8873;
	fma.rn.f32 	%f8875, %f618, %f8761, %f8874;
	fma.rn.f32 	%f8876, %f619, %f8764, %f8875;
	fma.rn.f32 	%f8877, %f620, %f8548, 0f00000000;
	fma.rn.f32 	%f8878, %f621, %f8551, %f8877;
	fma.rn.f32 	%f8879, %f622, %f8554, %f8878;
	fma.rn.f32 	%f8880, %f623, %f8557, %f8879;
	fma.rn.f32 	%f8881, %f624, %f8617, %f8880;
	fma.rn.f32 	%f8882, %f625, %f8620, %f8881;
	fma.rn.f32 	%f8883, %f626, %f8623, %f8882;
	fma.rn.f32 	%f8884, %f627, %f8626, %f8883;
	fma.rn.f32 	%f8885, %f628, %f8686, %f8884;
	fma.rn.f32 	%f8886, %f629, %f8689, %f8885;
	fma.rn.f32 	%f8887, %f630, %f8692, %f8886;
	fma.rn.f32 	%f8888, %f631, %f8695, %f8887;
	fma.rn.f32 	%f8889, %f632, %f8755, %f8888;
	fma.rn.f32 	%f8890, %f633, %f8758, %f8889;
	fma.rn.f32 	%f8891, %f634, %f8761, %f8890;
	fma.rn.f32 	%f8892, %f635, %f8764, %f8891;
	fma.rn.f32 	%f8893, %f636, %f8548, 0f00000000;
	fma.rn.f32 	%f8894, %f637, %f8551, %f8893;
	fma.rn.f32 	%f8895, %f638, %f8554, %f8894;
	fma.rn.f32 	%f8896, %f639, %f8557, %f8895;
	fma.rn.f32 	%f8897, %f640, %f8617, %f8896;
	fma.rn.f32 	%f8898, %f641, %f8620, %f8897;
	fma.rn.f32 	%f8899, %f642, %f8623, %f8898;
	fma.rn.f32 	%f8900, %f643, %f8626, %f8899;
	fma.rn.f32 	%f8901, %f644, %f8686, %f8900;
	fma.rn.f32 	%f8902, %f645, %f8689, %f8901;
	fma.rn.f32 	%f8903, %f646, %f8692, %f8902;
	fma.rn.f32 	%f8904, %f647, %f8695, %f8903;
	fma.rn.f32 	%f8905, %f648, %f8755, %f8904;
	fma.rn.f32 	%f8906, %f649, %f8758, %f8905;
	fma.rn.f32 	%f8907, %f650, %f8761, %f8906;
	fma.rn.f32 	%f8908, %f651, %f8764, %f8907;
	fma.rn.f32 	%f8909, %f652, %f8548, 0f00000000;
	fma.rn.f32 	%f8910, %f653, %f8551, %f8909;
	fma.rn.f32 	%f8911, %f654, %f8554, %f8910;
	fma.rn.f32 	%f8912, %f655, %f8557, %f8911;
	fma.rn.f32 	%f8913, %f656, %f8617, %f8912;
	fma.rn.f32 	%f8914, %f657, %f8620, %f8913;
	fma.rn.f32 	%f8915, %f658, %f8623, %f8914;
	fma.rn.f32 	%f8916, %f659, %f8626, %f8915;
	fma.rn.f32 	%f8917, %f660, %f8686, %f8916;
	fma.rn.f32 	%f8918, %f661, %f8689, %f8917;
	fma.rn.f32 	%f8919, %f662, %f8692, %f8918;
	fma.rn.f32 	%f8920, %f663, %f8695, %f8919;
	fma.rn.f32 	%f8921, %f664, %f8755, %f8920;
	fma.rn.f32 	%f8922, %f665, %f8758, %f8921;
	fma.rn.f32 	%f8923, %f666, %f8761, %f8922;
	fma.rn.f32 	%f8924, %f667, %f8764, %f8923;
	fma.rn.f32 	%f8925, %f668, %f8548, 0f00000000;
	fma.rn.f32 	%f8926, %f669, %f8551, %f8925;
	fma.rn.f32 	%f8927, %f670, %f8554, %f8926;
	fma.rn.f32 	%f8928, %f671, %f8557, %f8927;
	fma.rn.f32 	%f8929, %f672, %f8617, %f8928;
	fma.rn.f32 	%f8930, %f673, %f8620, %f8929;
	fma.rn.f32 	%f8931, %f674, %f8623, %f8930;
	fma.rn.f32 	%f8932, %f675, %f8626, %f8931;
	fma.rn.f32 	%f8933, %f676, %f8686, %f8932;
	fma.rn.f32 	%f8934, %f677, %f8689, %f8933;
	fma.rn.f32 	%f8935, %f678, %f8692, %f8934;
	fma.rn.f32 	%f8936, %f679, %f8695, %f8935;
	fma.rn.f32 	%f8937, %f680, %f8755, %f8936;
	fma.rn.f32 	%f8938, %f681, %f8758, %f8937;
	fma.rn.f32 	%f8939, %f682, %f8761, %f8938;
	fma.rn.f32 	%f8940, %f683, %f8764, %f8939;
	fma.rn.f32 	%f8941, %f684, %f8548, 0f00000000;
	fma.rn.f32 	%f8942, %f685, %f8551, %f8941;
	fma.rn.f32 	%f8943, %f686, %f8554, %f8942;
	fma.rn.f32 	%f8944, %f687, %f8557, %f8943;
	fma.rn.f32 	%f8945, %f688, %f8617, %f8944;
	fma.rn.f32 	%f8946, %f689, %f8620, %f8945;
	fma.rn.f32 	%f8947, %f690, %f8623, %f8946;
	fma.rn.f32 	%f8948, %f691, %f8626, %f8947;
	fma.rn.f32 	%f8949, %f692, %f8686, %f8948;
	fma.rn.f32 	%f8950, %f693, %f8689, %f8949;
	fma.rn.f32 	%f8951, %f694, %f8692, %f8950;
	fma.rn.f32 	%f8952, %f695, %f8695, %f8951;
	fma.rn.f32 	%f8953, %f696, %f8755, %f8952;
	fma.rn.f32 	%f8954, %f697, %f8758, %f8953;
	fma.rn.f32 	%f8955, %f698, %f8761, %f8954;
	fma.rn.f32 	%f8956, %f699, %f8764, %f8955;
	fma.rn.f32 	%f8957, %f700, %f8548, 0f00000000;
	fma.rn.f32 	%f8958, %f701, %f8551, %f8957;
	fma.rn.f32 	%f8959, %f702, %f8554, %f8958;
	fma.rn.f32 	%f8960, %f703, %f8557, %f8959;
	fma.rn.f32 	%f8961, %f704, %f8617, %f8960;
	fma.rn.f32 	%f8962, %f705, %f8620, %f8961;
	fma.rn.f32 	%f8963, %f706, %f8623, %f8962;
	fma.rn.f32 	%f8964, %f707, %f8626, %f8963;
	fma.rn.f32 	%f8965, %f708, %f8686, %f8964;
	fma.rn.f32 	%f8966, %f709, %f8689, %f8965;
	fma.rn.f32 	%f8967, %f710, %f8692, %f8966;
	fma.rn.f32 	%f8968, %f711, %f8695, %f8967;
	fma.rn.f32 	%f8969, %f712, %f8755, %f8968;
	fma.rn.f32 	%f8970, %f713, %f8758, %f8969;
	fma.rn.f32 	%f8971, %f714, %f8761, %f8970;
	fma.rn.f32 	%f8972, %f715, %f8764, %f8971;
	fma.rn.f32 	%f8973, %f716, %f8548, 0f00000000;
	fma.rn.f32 	%f8974, %f717, %f8551, %f8973;
	fma.rn.f32 	%f8975, %f718, %f8554, %f8974;
	fma.rn.f32 	%f8976, %f719, %f8557, %f8975;
	fma.rn.f32 	%f8977, %f720, %f8617, %f8976;
	fma.rn.f32 	%f8978, %f721, %f8620, %f8977;
	fma.rn.f32 	%f8979, %f722, %f8623, %f8978;
	fma.rn.f32 	%f8980, %f723, %f8626, %f8979;
	fma.rn.f32 	%f8981, %f724, %f8686, %f8980;
	fma.rn.f32 	%f8982, %f725, %f8689, %f8981;
	fma.rn.f32 	%f8983, %f726, %f8692, %f8982;
	fma.rn.f32 	%f8984, %f727, %f8695, %f8983;
	fma.rn.f32 	%f8985, %f728, %f8755, %f8984;
	fma.rn.f32 	%f8986, %f729, %f8758, %f8985;
	fma.rn.f32 	%f8987, %f730, %f8761, %f8986;
	fma.rn.f32 	%f8988, %f731, %f8764, %f8987;
	fma.rn.f32 	%f8989, %f732, %f8548, 0f00000000;
	fma.rn.f32 	%f8990, %f733, %f8551, %f8989;
	fma.rn.f32 	%f8991, %f734, %f8554, %f8990;
	fma.rn.f32 	%f8992, %f735, %f8557, %f8991;
	fma.rn.f32 	%f8993, %f736, %f8617, %f8992;
	fma.rn.f32 	%f8994, %f737, %f8620, %f8993;
	fma.rn.f32 	%f8995, %f738, %f8623, %f8994;
	fma.rn.f32 	%f8996, %f739, %f8626, %f8995;
	fma.rn.f32 	%f8997, %f740, %f8686, %f8996;
	fma.rn.f32 	%f8998, %f741, %f8689, %f8997;
	fma.rn.f32 	%f8999, %f742, %f8692, %f8998;
	fma.rn.f32 	%f9000, %f743, %f8695, %f8999;
	fma.rn.f32 	%f9001, %f744, %f8755, %f9000;
	fma.rn.f32 	%f9002, %f745, %f8758, %f9001;
	fma.rn.f32 	%f9003, %f746, %f8761, %f9002;
	fma.rn.f32 	%f9004, %f747, %f8764, %f9003;
	fma.rn.f32 	%f9005, %f748, %f8548, 0f00000000;
	fma.rn.f32 	%f9006, %f749, %f8551, %f9005;
	fma.rn.f32 	%f9007, %f750, %f8554, %f9006;
	fma.rn.f32 	%f9008, %f751, %f8557, %f9007;
	fma.rn.f32 	%f9009, %f752, %f8617, %f9008;
	fma.rn.f32 	%f9010, %f753, %f8620, %f9009;
	fma.rn.f32 	%f9011, %f754, %f8623, %f9010;
	fma.rn.f32 	%f9012, %f755, %f8626, %f9011;
	fma.rn.f32 	%f9013, %f756, %f8686, %f9012;
	fma.rn.f32 	%f9014, %f757, %f8689, %f9013;
	fma.rn.f32 	%f9015, %f758, %f8692, %f9014;
	fma.rn.f32 	%f9016, %f759, %f8695, %f9015;
	fma.rn.f32 	%f9017, %f760, %f8755, %f9016;
	fma.rn.f32 	%f9018, %f761, %f8758, %f9017;
	fma.rn.f32 	%f9019, %f762, %f8761, %f9018;
	fma.rn.f32 	%f9020, %f763, %f8764, %f9019;
	add.f32 	%f1404, %f8780, %f7701;
	add.f32 	%f1405, %f8796, %f7702;
	add.f32 	%f1406, %f8812, %f7703;
	add.f32 	%f1407, %f8828, %f7704;
	add.f32 	%f1408, %f8844, %f7705;
	add.f32 	%f1409, %f8860, %f7706;
	add.f32 	%f1410, %f8876, %f7707;
	add.f32 	%f1411, %f8892, %f7708;
	add.f32 	%f1412, %f8908, %f7709;
	add.f32 	%f1413, %f8924, %f7710;
	add.f32 	%f1414, %f8940, %f7711;
	add.f32 	%f1415, %f8956, %f7712;
	add.f32 	%f1416, %f8972, %f7713;
	add.f32 	%f1417, %f8988, %f7714;
	add.f32 	%f1418, %f9004, %f7715;
	add.f32 	%f1419, %f9020, %f7716;
	fma.rn.f32 	%f9021, %f1404, %f1404, 0f00000000;
	fma.rn.f32 	%f9022, %f1405, %f1405, %f9021;
	fma.rn.f32 	%f9023, %f1406, %f1406, %f9022;
	fma.rn.f32 	%f9024, %f1407, %f1407, %f9023;
	fma.rn.f32 	%f9025, %f1408, %f1408, %f9024;
	fma.rn.f32 	%f9026, %f1409, %f1409, %f9025;
	fma.rn.f32 	%f9027, %f1410, %f1410, %f9026;
	fma.rn.f32 	%f9028, %f1411, %f1411, %f9027;
	fma.rn.f32 	%f9029, %f1412, %f1412, %f9028;
	fma.rn.f32 	%f9030, %f1413, %f1413, %f9029;
	fma.rn.f32 	%f9031, %f1414, %f1414, %f9030;
	fma.rn.f32 	%f9032, %f1415, %f1415, %f9031;
	fma.rn.f32 	%f9033, %f1416, %f1416, %f9032;
	fma.rn.f32 	%f9034, %f1417, %f1417, %f9033;
	fma.rn.f32 	%f9035, %f1418, %f1418, %f9034;
	fma.rn.f32 	%f9036, %f1419, %f1419, %f9035;
	fma.rn.f32 	%f9037, %f9036, 0f3D800000, 0f3727C5AC;
	rsqrt.approx.f32 	%f9038, %f9037;
	mul.f32 	%f1420, %f9038, %f1404;
	mul.f32 	%f1421, %f9038, %f1405;
	mul.f32 	%f1422, %f9038, %f1406;
	mul.f32 	%f1423, %f9038, %f1407;
	mul.f32 	%f1424, %f9038, %f1408;
	mul.f32 	%f1425, %f9038, %f1409;
	mul.f32 	%f1426, %f9038, %f1410;
	mul.f32 	%f1427, %f9038, %f1411;
	mul.f32 	%f1428, %f9038, %f1412;
	mul.f32 	%f1429, %f9038, %f1413;
	mul.f32 	%f1430, %f9038, %f1414;
	mul.f32 	%f1431, %f9038, %f1415;
	mul.f32 	%f1432, %f9038, %f1416;
	mul.f32 	%f1433, %f9038, %f1417;
	mul.f32 	%f1434, %f9038, %f1418;
	mul.f32 	%f1435, %f9038, %f1419;
	mov.b32 	%r1309, 0;
	mov.u64 	%rd854, %rd5;
$L__BB1_104:
	ld.global.f32 	%f9039, [%rd853+-64];
	fma.rn.f32 	%f9040, %f9039, %f1420, 0f00000000;
	ld.global.f32 	%f9041, [%rd853+-60];
	fma.rn.f32 	%f9042, %f9041, %f1421, %f9040;
	ld.global.f32 	%f9043, [%rd853+-56];
	fma.rn.f32 	%f9044, %f9043, %f1422, %f9042;
	ld.global.f32 	%f9045, [%rd853+-52];
	fma.rn.f32 	%f9046, %f9045, %f1423, %f9044;
	ld.global.f32 	%f9047, [%rd853+-48];
	fma.rn.f32 	%f9048, %f9047, %f1424, %f9046;
	ld.global.f32 	%f9049, [%rd853+-44];
	fma.rn.f32 	%f9050, %f9049, %f1425, %f9048;
	ld.global.f32 	%f9051, [%rd853+-40];
	fma.rn.f32 	%f9052, %f9051, %f1426, %f9050;
	ld.global.f32 	%f9053, [%rd853+-36];
	fma.rn.f32 	%f9054, %f9053, %f1427, %f9052;
	ld.global.f32 	%f9055, [%rd853+-32];
	fma.rn.f32 	%f9056, %f9055, %f1428, %f9054;
	ld.global.f32 	%f9057, [%rd853+-28];
	fma.rn.f32 	%f9058, %f9057, %f1429, %f9056;
	ld.global.f32 	%f9059, [%rd853+-24];
	fma.rn.f32 	%f9060, %f9059, %f1430, %f9058;
	ld.global.f32 	%f9061, [%rd853+-20];
	fma.rn.f32 	%f9062, %f9061, %f1431, %f9060;
	ld.global.f32 	%f9063, [%rd853+-16];
	fma.rn.f32 	%f9064, %f9063, %f1432, %f9062;
	ld.global.f32 	%f9065, [%rd853+-12];
	fma.rn.f32 	%f9066, %f9065, %f1433, %f9064;
	ld.global.f32 	%f9067, [%rd853+-8];
	fma.rn.f32 	%f9068, %f9067, %f1434, %f9066;
	ld.global.f32 	%f9069, [%rd853+-4];
	fma.rn.f32 	%f9070, %f9069, %f1435, %f9068;
	ld.global.f32 	%f9071, [%rd853];
	fma.rn.f32 	%f9072, %f9071, %f1420, 0f00000000;
	ld.global.f32 	%f9073, [%rd853+4];
	fma.rn.f32 	%f9074, %f9073, %f1421, %f9072;
	ld.global.f32 	%f9075, [%rd853+8];
	fma.rn.f32 	%f9076, %f9075, %f1422, %f9074;
	ld.global.f32 	%f9077, [%rd853+12];
	fma.rn.f32 	%f9078, %f9077, %f1423, %f9076;
	ld.global.f32 	%f9079, [%rd853+16];
	fma.rn.f32 	%f9080, %f9079, %f1424, %f9078;
	ld.global.f32 	%f9081, [%rd853+20];
	fma.rn.f32 	%f9082, %f9081, %f1425, %f9080;
	ld.global.f32 	%f9083, [%rd853+24];
	fma.rn.f32 	%f9084, %f9083, %f1426, %f9082;
	ld.global.f32 	%f9085, [%rd853+28];
	fma.rn.f32 	%f9086, %f9085, %f1427, %f9084;
	ld.global.f32 	%f9087, [%rd853+32];
	fma.rn.f32 	%f9088, %f9087, %f1428, %f9086;
	ld.global.f32 	%f9089, [%rd853+36];
	fma.rn.f32 	%f9090, %f9089, %f1429, %f9088;
	ld.global.f32 	%f9091, [%rd853+40];
	fma.rn.f32 	%f9092, %f9091, %f1430, %f9090;
	ld.global.f32 	%f9093, [%rd853+44];
	fma.rn.f32 	%f9094, %f9093, %f1431, %f9092;
	ld.global.f32 	%f9095, [%rd853+48];
	fma.rn.f32 	%f9096, %f9095, %f1432, %f9094;
	ld.global.f32 	%f9097, [%rd853+52];
	fma.rn.f32 	%f9098, %f9097, %f1433, %f9096;
	ld.global.f32 	%f9099, [%rd853+56];
	fma.rn.f32 	%f9100, %f9099, %f1434, %f9098;
	ld.global.f32 	%f9101, [%rd853+60];
	fma.rn.f32 	%f9102, %f9101, %f1435, %f9100;
	st.local.v2.f32 	[%rd854], {%f9070, %f9102};
	add.s32 	%r1309, %r1309, 2;
	add.s64 	%rd854, %rd854, 8;
	add.s64 	%rd853, %rd853, 128;
	setp.ne.s32 	%p281, %r1309, 64;
	@%p281 bra 	$L__BB1_104;
	mov.u64 	%rd427, %rd238;
	ld.param.u64 	%rd428, [%rd427+64];
	cvta.to.global.u64 	%rd429, %rd428;
	add.s64 	%rd855, %rd429, 128;
	ld.local.v4.f32 	{%f9103, %f9104, %f9105, %f9106}, [%rd5];
	setp.gt.f32 	%p282, %f9103, 0f00000000;
	mul.f32 	%f9107, %f9103, %f9103;
	selp.f32 	%f1436, %f9107, 0f00000000, %p282;
	setp.gt.f32 	%p283, %f9104, 0f00000000;
	mul.f32 	%f9108, %f9104, %f9104;
	selp.f32 	%f1437, %f9108, 0f00000000, %p283;
	setp.gt.f32 	%p284, %f9105, 0f00000000;
	mul.f32 	%f9109, %f9105, %f9105;
	selp.f32 	%f1438, %f9109, 0f00000000, %p284;
	setp.gt.f32 	%p285, %f9106, 0f00000000;
	mul.f32 	%f9110, %f9106, %f9106;
	selp.f32 	%f1439, %f9110, 0f00000000, %p285;
	ld.local.v4.f32 	{%f9111, %f9112, %f9113, %f9114}, [%rd5+16];
	setp.gt.f32 	%p286, %f9111, 0f00000000;
	mul.f32 	%f9115, %f9111, %f9111;
	selp.f32 	%f1440, %f9115, 0f00000000, %p286;
	setp.gt.f32 	%p287, %f9112, 0f00000000;
	mul.f32 	%f9116, %f9112, %f9112;
	selp.f32 	%f1441, %f9116, 0f00000000, %p287;
	setp.gt.f32 	%p288, %f9113, 0f00000000;
	mul.f32 	%f9117, %f9113, %f9113;
	selp.f32 	%f1442, %f9117, 0f00000000, %p288;
	setp.gt.f32 	%p289, %f9114, 0f00000000;
	mul.f32 	%f9118, %f9114, %f9114;
	selp.f32 	%f1443, %f9118, 0f00000000, %p289;
	ld.local.v4.f32 	{%f9119, %f9120, %f9121, %f9122}, [%rd5+32];
	setp.gt.f32 	%p290, %f9119, 0f00000000;
	mul.f32 	%f9123, %f9119, %f9119;
	selp.f32 	%f1444, %f9123, 0f00000000, %p290;
	setp.gt.f32 	%p291, %f9120, 0f00000000;
	mul.f32 	%f9124, %f9120, %f9120;
	selp.f32 	%f1445, %f9124, 0f00000000, %p291;
	setp.gt.f32 	%p292, %f9121, 0f00000000;
	mul.f32 	%f9125, %f9121, %f9121;
	selp.f32 	%f1446, %f9125, 0f00000000, %p292;
	setp.gt.f32 	%p293, %f9122, 0f00000000;
	mul.f32 	%f9126, %f9122, %f9122;
	selp.f32 	%f1447, %f9126, 0f00000000, %p293;
	ld.local.v4.f32 	{%f9127, %f9128, %f9129, %f9130}, [%rd5+48];
	setp.gt.f32 	%p294, %f9127, 0f00000000;
	mul.f32 	%f9131, %f9127, %f9127;
	selp.f32 	%f1448, %f9131, 0f00000000, %p294;
	setp.gt.f32 	%p295, %f9128, 0f00000000;
	mul.f32 	%f9132, %f9128, %f9128;
	selp.f32 	%f1449, %f9132, 0f00000000, %p295;
	setp.gt.f32 	%p296, %f9129, 0f00000000;
	mul.f32 	%f9133, %f9129, %f9129;
	selp.f32 	%f1450, %f9133, 0f00000000, %p296;
	setp.gt.f32 	%p297, %f9130, 0f00000000;
	mul.f32 	%f9134, %f9130, %f9130;
	selp.f32 	%f1451, %f9134, 0f00000000, %p297;
	ld.local.v4.f32 	{%f9135, %f9136, %f9137, %f9138}, [%rd5+64];
	setp.gt.f32 	%p298, %f9135, 0f00000000;
	mul.f32 	%f9139, %f9135, %f9135;
	selp.f32 	%f1452, %f9139, 0f00000000, %p298;
	setp.gt.f32 	%p299, %f9136, 0f00000000;
	mul.f32 	%f9140, %f9136, %f9136;
	selp.f32 	%f1453, %f9140, 0f00000000, %p299;
	setp.gt.f32 	%p300, %f9137, 0f00000000;
	mul.f32 	%f9141, %f9137, %f9137;
	selp.f32 	%f1454, %f9141, 0f00000000, %p300;
	setp.gt.f32 	%p301, %f9138, 0f00000000;
	mul.f32 	%f9142, %f9138, %f9138;
	selp.f32 	%f1455, %f9142, 0f00000000, %p301;
	ld.local.v4.f32 	{%f9143, %f9144, %f9145, %f9146}, [%rd5+80];
	setp.gt.f32 	%p302, %f9143, 0f00000000;
	mul.f32 	%f9147, %f9143, %f9143;
	selp.f32 	%f1456, %f9147, 0f00000000, %p302;
	setp.gt.f32 	%p303, %f9144, 0f00000000;
	mul.f32 	%f9148, %f9144, %f9144;
	selp.f32 	%f1457, %f9148, 0f00000000, %p303;
	setp.gt.f32 	%p304, %f9145, 0f00000000;
	mul.f32 	%f9149, %f9145, %f9145;
	selp.f32 	%f1458, %f9149, 0f00000000, %p304;
	setp.gt.f32 	%p305, %f9146, 0f00000000;
	mul.f32 	%f9150, %f9146, %f9146;
	selp.f32 	%f1459, %f9150, 0f00000000, %p305;
	ld.local.v4.f32 	{%f9151, %f9152, %f9153, %f9154}, [%rd5+96];
	setp.gt.f32 	%p306, %f9151, 0f00000000;
	mul.f32 	%f9155, %f9151, %f9151;
	selp.f32 	%f1460, %f9155, 0f00000000, %p306;
	setp.gt.f32 	%p307, %f9152, 0f00000000;
	mul.f32 	%f9156, %f9152, %f9152;
	selp.f32 	%f1461, %f9156, 0f00000000, %p307;
	setp.gt.f32 	%p308, %f9153, 0f00000000;
	mul.f32 	%f9157, %f9153, %f9153;
	selp.f32 	%f1462, %f9157, 0f00000000, %p308;
	setp.gt.f32 	%p309, %f9154, 0f00000000;
	mul.f32 	%f9158, %f9154, %f9154;
	selp.f32 	%f1463, %f9158, 0f00000000, %p309;
	ld.local.v4.f32 	{%f9159, %f9160, %f9161, %f9162}, [%rd5+112];
	setp.gt.f32 	%p310, %f9159, 0f00000000;
	mul.f32 	%f9163, %f9159, %f9159;
	selp.f32 	%f1464, %f9163, 0f00000000, %p310;
	setp.gt.f32 	%p311, %f9160, 0f00000000;
	mul.f32 	%f9164, %f9160, %f9160;
	selp.f32 	%f1465, %f9164, 0f00000000, %p311;
	setp.gt.f32 	%p312, %f9161, 0f00000000;
	mul.f32 	%f9165, %f9161, %f9161;
	selp.f32 	%f1466, %f9165, 0f00000000, %p312;
	setp.gt.f32 	%p313, %f9162, 0f00000000;
	mul.f32 	%f9166, %f9162, %f9162;
	selp.f32 	%f1467, %f9166, 0f00000000, %p313;
	ld.local.v4.f32 	{%f9167, %f9168, %f9169, %f9170}, [%rd5+128];
	setp.gt.f32 	%p314, %f9167, 0f00000000;
	mul.f32 	%f9171, %f9167, %f9167;
	selp.f32 	%f1468, %f9171, 0f00000000, %p314;
	setp.gt.f32 	%p315, %f9168, 0f00000000;
	mul.f32 	%f9172, %f9168, %f9168;
	selp.f32 	%f1469, %f9172, 0f00000000, %p315;
	setp.gt.f32 	%p316, %f9169, 0f00000000;
	mul.f32 	%f9173, %f9169, %f9169;
	selp.f32 	%f1470, %f9173, 0f00000000, %p316;
	setp.gt.f32 	%p317, %f9170, 0f00000000;
	mul.f32 	%f9174, %f9170, %f9170;
	selp.f32 	%f1471, %f9174, 0f00000000, %p317;
	ld.local.v4.f32 	{%f9175, %f9176, %f9177, %f9178}, [%rd5+144];
	setp.gt.f32 	%p318, %f9175, 0f00000000;
	mul.f32 	%f9179, %f9175, %f9175;
	selp.f32 	%f1472, %f9179, 0f00000000, %p318;
	setp.gt.f32 	%p319, %f9176, 0f00000000;
	mul.f32 	%f9180, %f9176, %f9176;
	selp.f32 	%f1473, %f9180, 0f00000000, %p319;
	setp.gt.f32 	%p320, %f9177, 0f00000000;
	mul.f32 	%f9181, %f9177, %f9177;
	selp.f32 	%f1474, %f9181, 0f00000000, %p320;
	setp.gt.f32 	%p321, %f9178, 0f00000000;
	mul.f32 	%f9182, %f9178, %f9178;
	selp.f32 	%f1475, %f9182, 0f00000000, %p321;
	ld.local.v4.f32 	{%f9183, %f9184, %f9185, %f9186}, [%rd5+160];
	setp.gt.f32 	%p322, %f9183, 0f00000000;
	mul.f32 	%f9187, %f9183, %f9183;
	selp.f32 	%f1476, %f9187, 0f00000000, %p322;
	setp.gt.f32 	%p323, %f9184, 0f00000000;
	mul.f32 	%f9188, %f9184, %f9184;
	selp.f32 	%f1477, %f9188, 0f00000000, %p323;
	setp.gt.f32 	%p324, %f9185, 0f00000000;
	mul.f32 	%f9189, %f9185, %f9185;
	selp.f32 	%f1478, %f9189, 0f00000000, %p324;
	setp.gt.f32 	%p325, %f9186, 0f00000000;
	mul.f32 	%f9190, %f9186, %f9186;
	selp.f32 	%f1479, %f9190, 0f00000000, %p325;
	ld.local.v4.f32 	{%f9191, %f9192, %f9193, %f9194}, [%rd5+176];
	setp.gt.f32 	%p326, %f9191, 0f00000000;
	mul.f32 	%f9195, %f9191, %f9191;
	selp.f32 	%f1480, %f9195, 0f00000000, %p326;
	setp.gt.f32 	%p327, %f9192, 0f00000000;
	mul.f32 	%f9196, %f9192, %f9192;
	selp.f32 	%f1481, %f9196, 0f00000000, %p327;
	setp.gt.f32 	%p328, %f9193, 0f00000000;
	mul.f32 	%f9197, %f9193, %f9193;
	selp.f32 	%f1482, %f9197, 0f00000000, %p328;
	setp.gt.f32 	%p329, %f9194, 0f00000000;
	mul.f32 	%f9198, %f9194, %f9194;
	selp.f32 	%f1483, %f9198, 0f00000000, %p329;
	ld.local.v4.f32 	{%f9199, %f9200, %f9201, %f9202}, [%rd5+192];
	setp.gt.f32 	%p330, %f9199, 0f00000000;
	mul.f32 	%f9203, %f9199, %f9199;
	selp.f32 	%f1484, %f9203, 0f00000000, %p330;
	setp.gt.f32 	%p331, %f9200, 0f00000000;
	mul.f32 	%f9204, %f9200, %f9200;
	selp.f32 	%f1485, %f9204, 0f00000000, %p331;
	setp.gt.f32 	%p332, %f9201, 0f00000000;
	mul.f32 	%f9205, %f9201, %f9201;
	selp.f32 	%f1486, %f9205, 0f00000000, %p332;
	setp.gt.f32 	%p333, %f9202, 0f00000000;
	mul.f32 	%f9206, %f9202, %f9202;
	selp.f32 	%f1487, %f9206, 0f00000000, %p333;
	ld.local.v4.f32 	{%f9207, %f9208, %f9209, %f9210}, [%rd5+208];
	setp.gt.f32 	%p334, %f9207, 0f00000000;
	mul.f32 	%f9211, %f9207, %f9207;
	selp.f32 	%f1488, %f9211, 0f00000000, %p334;
	setp.gt.f32 	%p335, %f9208, 0f00000000;
	mul.f32 	%f9212, %f9208, %f9208;
	selp.f32 	%f1489, %f9212, 0f00000000, %p335;
	setp.gt.f32 	%p336, %f9209, 0f00000000;
	mul.f32 	%f9213, %f9209, %f9209;
	selp.f32 	%f1490, %f9213, 0f00000000, %p336;
	setp.gt.f32 	%p337, %f9210, 0f00000000;
	mul.f32 	%f9214, %f9210, %f9210;
	selp.f32 	%f1491, %f9214, 0f00000000, %p337;
	ld.local.v4.f32 	{%f9215, %f9216, %f9217, %f9218}, [%rd5+224];
	setp.gt.f32 	%p338, %f9215, 0f00000000;
	mul.f32 	%f9219, %f9215, %f9215;
	selp.f32 	%f1492, %f9219, 0f00000000, %p338;
	setp.gt.f32 	%p339, %f9216, 0f00000000;
	mul.f32 	%f9220, %f9216, %f9216;
	selp.f32 	%f1493, %f9220, 0f00000000, %p339;
	setp.gt.f32 	%p340, %f9217, 0f00000000;
	mul.f32 	%f9221, %f9217, %f9217;
	selp.f32 	%f1494, %f9221, 0f00000000, %p340;
	setp.gt.f32 	%p341, %f9218, 0f00000000;
	mul.f32 	%f9222, %f9218, %f9218;
	selp.f32 	%f1495, %f9222, 0f00000000, %p341;
	ld.local.v4.f32 	{%f9223, %f9224, %f9225, %f9226}, [%rd5+240];
	setp.gt.f32 	%p342, %f9223, 0f00000000;
	mul.f32 	%f9227, %f9223, %f9223;
	selp.f32 	%f1496, %f9227, 0f00000000, %p342;
	setp.gt.f32 	%p343, %f9224, 0f00000000;
	mul.f32 	%f9228, %f9224, %f9224;
	selp.f32 	%f1497, %f9228, 0f00000000, %p343;
	setp.gt.f32 	%p344, %f9225, 0f00000000;
	mul.f32 	%f9229, %f9225, %f9225;
	selp.f32 	%f1498, %f9229, 0f00000000, %p344;
	setp.gt.f32 	%p345, %f9226, 0f00000000;
	mul.f32 	%f9230, %f9226, %f9226;
	selp.f32 	%f1499, %f9230, 0f00000000, %p345;
	mov.b32 	%r1310, 0;
	mov.u64 	%rd856, %rd6;
$L__BB1_106:
	ld.global.f32 	%f9231, [%rd855+-128];
	fma.rn.f32 	%f9232, %f9231, %f1436, 0f00000000;
	ld.global.f32 	%f9233, [%rd855+-124];
	fma.rn.f32 	%f9234, %f9233, %f1437, %f9232;
	ld.global.f32 	%f9235, [%rd855+-120];
	fma.rn.f32 	%f9236, %f9235, %f1438, %f9234;
	ld.global.f32 	%f9237, [%rd855+-116];
	fma.rn.f32 	%f9238, %f9237, %f1439, %f9236;
	ld.global.f32 	%f9239, [%rd855+-112];
	fma.rn.f32 	%f9240, %f9239, %f1440, %f9238;
	ld.global.f32 	%f9241, [%rd855+-108];
	fma.rn.f32 	%f9242, %f9241, %f1441, %f9240;
	ld.global.f32 	%f9243, [%rd855+-104];
	fma.rn.f32 	%f9244, %f9243, %f1442, %f9242;
	ld.global.f32 	%f9245, [%rd855+-100];
	fma.rn.f32 	%f9246, %f9245, %f1443, %f9244;
	ld.global.f32 	%f9247, [%rd855+-96];
	fma.rn.f32 	%f9248, %f9247, %f1444, %f9246;
	ld.global.f32 	%f9249, [%rd855+-92];
	fma.rn.f32 	%f9250, %f9249, %f1445, %f9248;
	ld.global.f32 	%f9251, [%rd855+-88];
	fma.rn.f32 	%f9252, %f9251, %f1446, %f9250;
	ld.global.f32 	%f9253, [%rd855+-84];
	fma.rn.f32 	%f9254, %f9253, %f1447, %f9252;
	ld.global.f32 	%f9255, [%rd855+-80];
	fma.rn.f32 	%f9256, %f9255, %f1448, %f9254;
	ld.global.f32 	%f9257, [%rd855+-76];
	fma.rn.f32 	%f9258, %f9257, %f1449, %f9256;
	ld.global.f32 	%f9259, [%rd855+-72];
	fma.rn.f32 	%f9260, %f9259, %f1450, %f9258;
	ld.global.f32 	%f9261, [%rd855+-68];
	fma.rn.f32 	%f9262, %f9261, %f1451, %f9260;
	ld.global.f32 	%f9263, [%rd855+-64];
	fma.rn.f32 	%f9264, %f9263, %f1452, %f9262;
	ld.global.f32 	%f9265, [%rd855+-60];
	fma.rn.f32 	%f9266, %f9265, %f1453, %f9264;
	ld.global.f32 	%f9267, [%rd855+-56];
	fma.rn.f32 	%f9268, %f9267, %f1454, %f9266;
	ld.global.f32 	%f9269, [%rd855+-52];
	fma.rn.f32 	%f9270, %f9269, %f1455, %f9268;
	ld.global.f32 	%f9271, [%rd855+-48];
	fma.rn.f32 	%f9272, %f9271, %f1456, %f9270;
	ld.global.f32 	%f9273, [%rd855+-44];
	fma.rn.f32 	%f9274, %f9273, %f1457, %f9272;
	ld.global.f32 	%f9275, [%rd855+-40];
	fma.rn.f32 	%f9276, %f9275, %f1458, %f9274;
	ld.global.f32 	%f9277, [%rd855+-36];
	fma.rn.f32 	%f9278, %f9277, %f1459, %f9276;
	ld.global.f32 	%f9279, [%rd855+-32];
	fma.rn.f32 	%f9280, %f9279, %f1460, %f9278;
	ld.global.f32 	%f9281, [%rd855+-28];
	fma.rn.f32 	%f9282, %f9281, %f1461, %f9280;
	ld.global.f32 	%f9283, [%rd855+-24];
	fma.rn.f32 	%f9284, %f9283, %f1462, %f9282;
	ld.global.f32 	%f9285, [%rd855+-20];
	fma.rn.f32 	%f9286, %f9285, %f1463, %f9284;
	ld.global.f32 	%f9287, [%rd855+-16];
	fma.rn.f32 	%f9288, %f9287, %f1464, %f9286;
	ld.global.f32 	%f9289, [%rd855+-12];
	fma.rn.f32 	%f9290, %f9289, %f1465, %f9288;
	ld.global.f32 	%f9291, [%rd855+-8];
	fma.rn.f32 	%f9292, %f9291, %f1466, %f9290;
	ld.global.f32 	%f9293, [%rd855+-4];
	fma.rn.f32 	%f9294, %f9293, %f1467, %f9292;
	ld.global.f32 	%f9295, [%rd855];
	fma.rn.f32 	%f9296, %f9295, %f1468, %f9294;
	ld.global.f32 	%f9297, [%rd855+4];
	fma.rn.f32 	%f9298, %f9297, %f1469, %f9296;
	ld.global.f32 	%f9299, [%rd855+8];
	fma.rn.f32 	%f9300, %f9299, %f1470, %f9298;
	ld.global.f32 	%f9301, [%rd855+12];
	fma.rn.f32 	%f9302, %f9301, %f1471, %f9300;
	ld.global.f32 	%f9303, [%rd855+16];
	fma.rn.f32 	%f9304, %f9303, %f1472, %f9302;
	ld.global.f32 	%f9305, [%rd855+20];
	fma.rn.f32 	%f9306, %f9305, %f1473, %f9304;
	ld.global.f32 	%f9307, [%rd855+24];
	fma.rn.f32 	%f9308, %f9307, %f1474, %f9306;
	ld.global.f32 	%f9309, [%rd855+28];
	fma.rn.f32 	%f9310, %f9309, %f1475, %f9308;
	ld.global.f32 	%f9311, [%rd855+32];
	fma.rn.f32 	%f9312, %f9311, %f1476, %f9310;
	ld.global.f32 	%f9313, [%rd855+36];
	fma.rn.f32 	%f9314, %f9313, %f1477, %f9312;
	ld.global.f32 	%f9315, [%rd855+40];
	fma.rn.f32 	%f9316, %f9315, %f1478, %f9314;
	ld.global.f32 	%f9317, [%rd855+44];
	fma.rn.f32 	%f9318, %f9317, %f1479, %f9316;
	ld.global.f32 	%f9319, [%rd855+48];
	fma.rn.f32 	%f9320, %f9319, %f1480, %f9318;
	ld.global.f32 	%f9321, [%rd855+52];
	fma.rn.f32 	%f9322, %f9321, %f1481, %f9320;
	ld.global.f32 	%f9323, [%rd855+56];
	fma.rn.f32 	%f9324, %f9323, %f1482, %f9322;
	ld.global.f32 	%f9325, [%rd855+60];
	fma.rn.f32 	%f9326, %f9325, %f1483, %f9324;
	ld.global.f32 	%f9327, [%rd855+64];
	fma.rn.f32 	%f9328, %f9327, %f1484, %f9326;
	ld.global.f32 	%f9329, [%rd855+68];
	fma.rn.f32 	%f9330, %f9329, %f1485, %f9328;
	ld.global.f32 	%f9331, [%rd855+72];
	fma.rn.f32 	%f9332, %f9331, %f1486, %f9330;
	ld.global.f32 	%f9333, [%rd855+76];
	fma.rn.f32 	%f9334, %f9333, %f1487, %f9332;
	ld.global.f32 	%f9335, [%rd855+80];
	fma.rn.f32 	%f9336, %f9335, %f1488, %f9334;
	ld.global.f32 	%f9337, [%rd855+84];
	fma.rn.f32 	%f9338, %f9337, %f1489, %f9336;
	ld.global.f32 	%f9339, [%rd855+88];
	fma.rn.f32 	%f9340, %f9339, %f1490, %f9338;
	ld.global.f32 	%f9341, [%rd855+92];
	fma.rn.f32 	%f9342, %f9341, %f1491, %f9340;
	ld.global.f32 	%f9343, [%rd855+96];
	fma.rn.f32 	%f9344, %f9343, %f1492, %f9342;
	ld.global.f32 	%f9345, [%rd855+100];
	fma.rn.f32 	%f9346, %f9345, %f1493, %f9344;
	ld.global.f32 	%f9347, [%rd855+104];
	fma.rn.f32 	%f9348, %f9347, %f1494, %f9346;
	ld.global.f32 	%f9349, [%rd855+108];
	fma.rn.f32 	%f9350, %f9349, %f1495, %f9348;
	ld.global.f32 	%f9351, [%rd855+112];
	fma.rn.f32 	%f9352, %f9351, %f1496, %f9350;
	ld.global.f32 	%f9353, [%rd855+116];
	fma.rn.f32 	%f9354, %f9353, %f1497, %f9352;
	ld.global.f32 	%f9355, [%rd855+120];
	fma.rn.f32 	%f9356, %f9355, %f1498, %f9354;
	ld.global.f32 	%f9357, [%rd855+124];
	fma.rn.f32 	%f9358, %f9357, %f1499, %f9356;
	st.local.f32 	[%rd856], %f9358;
	add.s32 	%r1310, %r1310, 1;
	add.s64 	%rd856, %rd856, 4;
	add.s64 	%rd855, %rd855, 256;
	setp.ne.s32 	%p346, %r1310, 16;
	@%p346 bra 	$L__BB1_106;
	mov.u64 	%rd430, %rd238;
	ld.param.u32 	%r586, [%rd430];
	setp.lt.s32 	%p347, %r586, 1;
	@%p347 bra 	$L__BB1_111;
	ld.local.v4.f32 	{%f9359, %f9360, %f9361, %f9362}, [%rd6];
	ld.local.v4.f32 	{%f9363, %f9364, %f9365, %f9366}, [%rd6+16];
	ld.local.v4.f32 	{%f9367, %f9368, %f9369, %f9370}, [%rd6+32];
	ld.local.v4.f32 	{%f9371, %f9372, %f9373, %f9374}, [%rd6+48];
	mov.u64 	%rd431, %rd238;
	ld.param.u32 	%r587, [%rd431];
	neg.s32 	%r1311, %r587;
	ld.param.u64 	%rd432, [%rd431+8];
	cvta.to.global.u64 	%rd433, %rd432;
	add.s64 	%rd857, %rd433, 32;
	add.f32 	%f1500, %f9374, %f1419;
	add.f32 	%f1501, %f9373, %f1418;
	add.f32 	%f1502, %f9372, %f1417;
	add.f32 	%f1503, %f9371, %f1416;
	add.f32 	%f1504, %f9370, %f1415;
	add.f32 	%f1505, %f9369, %f1414;
	add.f32 	%f1506, %f9368, %f1413;
	add.f32 	%f1507, %f9367, %f1412;
	add.f32 	%f1508, %f9366, %f1411;
	add.f32 	%f1509, %f9365, %f1410;
	add.f32 	%f1510, %f9364, %f1409;
	add.f32 	%f1511, %f9363, %f1408;
	add.f32 	%f1512, %f9362, %f1407;
	add.f32 	%f1513, %f9361, %f1406;
	add.f32 	%f1514, %f9360, %f1405;
	add.f32 	%f1515, %f9359, %f1404;
	mov.u64 	%rd858, %rd9;
$L__BB1_109:
	ld.global.f32 	%f9375, [%rd857+-32];
	fma.rn.f32 	%f9376, %f9375, %f1515, 0f00000000;
	ld.global.f32 	%f9377, [%rd857+-28];
	fma.rn.f32 	%f9378, %f9377, %f1514, %f9376;
	ld.global.f32 	%f9379, [%rd857+-24];
	fma.rn.f32 	%f9380, %f9379, %f1513, %f9378;
	ld.global.f32 	%f9381, [%rd857+-20];
	fma.rn.f32 	%f9382, %f9381, %f1512, %f9380;
	ld.global.f32 	%f9383, [%rd857+-16];
	fma.rn.f32 	%f9384, %f9383, %f1511, %f9382;
	ld.global.f32 	%f9385, [%rd857+-12];
	fma.rn.f32 	%f9386, %f9385, %f1510, %f9384;
	ld.global.f32 	%f9387, [%rd857+-8];
	fma.rn.f32 	%f9388, %f9387, %f1509, %f9386;
	ld.global.f32 	%f9389, [%rd857+-4];
	fma.rn.f32 	%f9390, %f9389, %f1508, %f9388;
	ld.global.f32 	%f9391, [%rd857];
	fma.rn.f32 	%f9392, %f9391, %f1507, %f9390;
	ld.global.f32 	%f9393, [%rd857+4];
	fma.rn.f32 	%f9394, %f9393, %f1506, %f9392;
	ld.global.f32 	%f9395, [%rd857+8];
	fma.rn.f32 	%f9396, %f9395, %f1505, %f9394;
	ld.global.f32 	%f9397, [%rd857+12];
	fma.rn.f32 	%f9398, %f9397, %f1504, %f9396;
	ld.global.f32 	%f9399, [%rd857+16];
	fma.rn.f32 	%f9400, %f9399, %f1503, %f9398;
	ld.global.f32 	%f9401, [%rd857+20];
	fma.rn.f32 	%f9402, %f9401, %f1502, %f9400;
	ld.global.f32 	%f9403, [%rd857+24];
	fma.rn.f32 	%f9404, %f9403, %f1501, %f9402;
	ld.global.f32 	%f9405, [%rd857+28];
	fma.rn.f32 	%f9406, %f9405, %f1500, %f9404;
	st.local.f32 	[%rd858], %f9406;
	add.s32 	%r1311, %r1311, 1;
	setp.ne.s32 	%p348, %r1311, 0;
	add.s64 	%rd858, %rd858, 4;
	add.s64 	%rd857, %rd857, 64;
	@%p348 bra 	$L__BB1_109;
	ld.local.f32 	%f21001, [%rd9];
$L__BB1_111:
	ld.param.u64 	%rd826, [_Z24eval_sequence_nll_kernel9ModelPtrsPKiiPf_param_1];
	mov.u64 	%rd434, %rd238;
	ld.param.u32 	%r588, [%rd434];
	setp.lt.s32 	%p349, %r588, 2;
	cvta.to.global.u64 	%rd435, %rd826;
	ld.global.u32 	%r82, [%rd435+12];
	mov.f32 	%f20967, %f21001;
	@%p349 bra 	$L__BB1_127;
	mov.u64 	%rd436, %rd238;
	ld.param.u32 	%r590, [%rd436];
	add.s32 	%r591, %r590, -2;
	setp.lt.u32 	%p350, %r591, 15;
	mov.b32 	%r1315, 1;
	mov.f32 	%f20967, %f21001;
	@%p350 bra 	$L__BB1_116;
	mov.u64 	%rd437, %rd238;
	ld.param.u32 	%r593, [%rd437];
	add.s32 	%r594, %r593, -1;
	and.b32  	%r595, %r594, -16;
	neg.s32 	%r1313, %r595;
	add.s64 	%rd859, %rd9, 32;
	mov.b32 	%r1312, 0;
	mov.f32 	%f20967, %f21001;
$L__BB1_114:
	.pragma "nounroll";
	ld.local.f32 	%f9408, [%rd859+-28];
	setp.gt.f32 	%p351, %f9408, %f20967;
	selp.f32 	%f9409, %f9408, %f20967, %p351;
	ld.local.v2.f32 	{%f9410, %f9411}, [%rd859+-24];
	setp.gt.f32 	%p352, %f9410, %f9409;
	selp.f32 	%f9412, %f9410, %f9409, %p352;
	setp.gt.f32 	%p353, %f9411, %f9412;
	selp.f32 	%f9413, %f9411, %f9412, %p353;
	ld.local.v4.f32 	{%f9414, %f9415, %f9416, %f9417}, [%rd859+-16];
	setp.gt.f32 	%p354, %f9414, %f9413;
	selp.f32 	%f9418, %f9414, %f9413, %p354;
	setp.gt.f32 	%p355, %f9415, %f9418;
	selp.f32 	%f9419, %f9415, %f9418, %p355;
	setp.gt.f32 	%p356, %f9416, %f9419;
	selp.f32 	%f9420, %f9416, %f9419, %p356;
	setp.gt.f32 	%p357, %f9417, %f9420;
	selp.f32 	%f9421, %f9417, %f9420, %p357;
	ld.local.v4.f32 	{%f9422, %f9423, %f9424, %f9425}, [%rd859];
	setp.gt.f32 	%p358, %f9422, %f9421;
	selp.f32 	%f9426, %f9422, %f9421, %p358;
	setp.gt.f32 	%p359, %f9423, %f9426;
	selp.f32 	%f9427, %f9423, %f9426, %p359;
	setp.gt.f32 	%p360, %f9424, %f9427;
	selp.f32 	%f9428, %f9424, %f9427, %p360;
	setp.gt.f32 	%p361, %f9425, %f9428;
	selp.f32 	%f9429, %f9425, %f9428, %p361;
	ld.local.v4.f32 	{%f9430, %f9431, %f9432, %f9433}, [%rd859+16];
	setp.gt.f32 	%p362, %f9430, %f9429;
	selp.f32 	%f9434, %f9430, %f9429, %p362;
	setp.gt.f32 	%p363, %f9431, %f9434;
	selp.f32 	%f9435, %f9431, %f9434, %p363;
	setp.gt.f32 	%p364, %f9432, %f9435;
	selp.f32 	%f9436, %f9432, %f9435, %p364;
	setp.gt.f32 	%p365, %f9433, %f9436;
	selp.f32 	%f9437, %f9433, %f9436, %p365;
	ld.local.f32 	%f9438, [%rd859+32];
	setp.gt.f32 	%p366, %f9438, %f9437;
	selp.f32 	%f20967, %f9438, %f9437, %p366;
	add.s32 	%r1313, %r1313, 16;
	add.s32 	%r1312, %r1312, 16;
	add.s64 	%rd859, %rd859, 64;
	setp.ne.s32 	%p367, %r1313, 0;
	@%p367 bra 	$L__BB1_114;
	add.s32 	%r1315, %r1312, 1;
$L__BB1_116:
	mov.u64 	%rd438, %rd238;
	ld.param.u32 	%r596, [%rd438];
	add.s32 	%r597, %r596, -1;
	and.b32  	%r598, %r597, 15;
	setp.eq.s32 	%p368, %r598, 0;
	@%p368 bra 	$L__BB1_127;
	mov.u64 	%rd439, %rd238;
	ld.param.u32 	%r599, [%rd439];
	add.s32 	%r600, %r599, -1;
	and.b32  	%r601, %r600, 15;
	add.s32 	%r602, %r601, -1;
	setp.lt.u32 	%p369, %r602, 7;
	@%p369 bra 	$L__BB1_119;
	mul.wide.u32 	%rd440, %r1315, 4;
	add.s64 	%rd441, %rd9, %rd440;
	ld.local.f32 	%f9440, [%rd441];
	setp.gt.f32 	%p370, %f9440, %f20967;
	selp.f32 	%f9441, %f9440, %f20967, %p370;
	ld.local.f32 	%f9442, [%rd441+4];
	setp.gt.f32 	%p371, %f9442, %f9441;
	selp.f32 	%f9443, %f9442, %f9441, %p371;
	ld.local.f32 	%f9444, [%rd441+8];
	setp.gt.f32 	%p372, %f9444, %f9443;
	selp.f32 	%f9445, %f9444, %f9443, %p372;
	ld.local.f32 	%f9446, [%rd441+12];
	setp.gt.f32 	%p373, %f9446, %f9445;
	selp.f32 	%f9447, %f9446, %f9445, %p373;
	ld.local.f32 	%f9448, [%rd441+16];
	setp.gt.f32 	%p374, %f9448, %f9447;
	selp.f32 	%f9449, %f9448, %f9447, %p374;
	ld.local.f32 	%f9450, [%rd441+20];
	setp.gt.f32 	%p375, %f9450, %f9449;
	selp.f32 	%f9451, %f9450, %f9449, %p375;
	ld.local.f32 	%f9452, [%rd441+24];
	setp.gt.f32 	%p376, %f9452, %f9451;
	selp.f32 	%f9453, %f9452, %f9451, %p376;
	ld.local.f32 	%f9454, [%rd441+28];
	setp.gt.f32 	%p377, %f9454, %f9453;
	selp.f32 	%f20967, %f9454, %f9453, %p377;
	add.s32 	%r1315, %r1315, 8;
$L__BB1_119:
	mov.u64 	%rd442, %rd238;
	ld.param.u32 	%r603, [%rd442];
	add.s32 	%r604, %r603, -1;
	and.b32  	%r605, %r604, 7;
	setp.eq.s32 	%p378, %r605, 0;
	@%p378 bra 	$L__BB1_127;
	mov.u64 	%rd443, %rd238;
	ld.param.u32 	%r606, [%rd443];
	add.s32 	%r607, %r606, -1;
	and.b32  	%r608, %r607, 7;
	add.s32 	%r609, %r608, -1;
	setp.lt.u32 	%p379, %r609, 3;
	@%p379 bra 	$L__BB1_122;
	mul.wide.u32 	%rd444, %r1315, 4;
	add.s64 	%rd445, %rd9, %rd444;
	ld.local.f32 	%f9456, [%rd445];
	setp.gt.f32 	%p380, %f9456, %f20967;
	selp.f32 	%f9457, %f9456, %f20967, %p380;
	ld.local.f32 	%f9458, [%rd445+4];
	setp.gt.f32 	%p381, %f9458, %f9457;
	selp.f32 	%f9459, %f9458, %f9457, %p381;
	ld.local.f32 	%f9460, [%rd445+8];
	setp.gt.f32 	%p382, %f9460, %f9459;
	selp.f32 	%f9461, %f9460, %f9459, %p382;
	ld.local.f32 	%f9462, [%rd445+12];
	setp.gt.f32 	%p383, %f9462, %f9461;
	selp.f32 	%f20967, %f9462, %f9461, %p383;
	add.s32 	%r1315, %r1315, 4;
$L__BB1_122:
	mov.u64 	%rd446, %rd238;
	ld.param.u32 	%r610, [%rd446];
	add.s32 	%r611, %r610, -1;
	and.b32  	%r612, %r611, 3;
	setp.eq.s32 	%p384, %r612, 0;
	@%p384 bra 	$L__BB1_127;
	mul.wide.u32 	%rd447, %r1315, 4;
	add.s64 	%rd448, %rd9, %rd447;
	ld.local.f32 	%f9463, [%rd448];
	setp.gt.f32 	%p385, %f9463, %f20967;
	selp.f32 	%f20967, %f9463, %f20967, %p385;
	mov.u64 	%rd449, %rd238;
	ld.param.u32 	%r613, [%rd449];
	add.s32 	%r614, %r613, -1;
	and.b32  	%r615, %r614, 3;
	setp.eq.s32 	%p386, %r615, 1;
	@%p386 bra 	$L__BB1_127;
	mul.wide.u32 	%rd450, %r1315, 4;
	add.s64 	%rd451, %rd9, %rd450;
	ld.local.f32 	%f9464, [%rd451+4];
	setp.gt.f32 	%p387, %f9464, %f20967;
	selp.f32 	%f20967, %f9464, %f20967, %p387;
	mov.u64 	%rd452, %rd238;
	ld.param.u32 	%r616, [%rd452];
	add.s32 	%r617, %r616, -1;
	and.b32  	%r618, %r617, 3;
	setp.eq.s32 	%p388, %r618, 2;
	@%p388 bra 	$L__BB1_127;
	mul.wide.u32 	%rd453, %r1315, 4;
	add.s64 	%rd454, %rd9, %rd453;
	ld.local.f32 	%f1530, [%rd454+8];
	setp.leu.f32 	%p389, %f1530, %f20967;
	@%p389 bra 	$L__BB1_127;
	mov.f32 	%f20967, %f1530;
$L__BB1_127:
	mov.u64 	%rd455, %rd238;
	ld.param.u32 	%r619, [%rd455];
	setp.lt.s32 	%p390, %r619, 1;
	mov.f32 	%f20975, 0f00000000;
	@%p390 bra 	$L__BB1_139;
	mov.u64 	%rd456, %rd238;
	ld.param.u32 	%r621, [%rd456];
	setp.lt.u32 	%p391, %r621, 8;
	mov.f32 	%f20975, 0f00000000;
	mov.b32 	%r1319, 0;
	@%p391 bra 	$L__BB1_131;
	mov.u64 	%rd457, %rd238;
	ld.param.u32 	%r622, [%rd457];
	and.b32  	%r623, %r622, 2147483640;
	neg.s32 	%r1317, %r623;
	add.s64 	%rd861, %rd10, 16;
	add.s64 	%rd860, %rd9, 16;
	mov.f32 	%f20975, 0f00000000;
$L__BB1_130:
	.pragma "nounroll";
	mov.u64 	%rd458, %rd238;
	ld.param.u32 	%r624, [%rd458];
	and.b32  	%r1319, %r624, 2147483640;
	ld.local.v4.f32 	{%f9469, %f9470, %f9471, %f9472}, [%rd860+-16];
	sub.f32 	%f9473, %f9469, %f20967;
	fma.rn.f32 	%f9474, %f9473, 0f3BBB989D, 0f3F000000;
	cvt.sat.f32.f32 	%f9475, %f9474;
	mov.f32 	%f9476, 0f4B400001;
	mov.f32 	%f9477, 0f437C0000;
	fma.rm.f32 	%f9478, %f9475, %f9477, %f9476;
	add.f32 	%f9479, %f9478, 0fCB40007F;
	neg.f32 	%f9480, %f9479;
	fma.rn.f32 	%f9481, %f9473, 0f3FB8AA3B, %f9480;
	fma.rn.f32 	%f9482, %f9473, 0f32A57060, %f9481;
	mov.b32 	%r625, %f9478;
	shl.b32 	%r626, %r625, 23;
	mov.b32 	%f9483, %r626;
	ex2.approx.ftz.f32 	%f9484, %f9482;
	mul.f32 	%f9485, %f9484, %f9483;
	add.f32 	%f9486, %f20975, %f9485;
	sub.f32 	%f9487, %f9470, %f20967;
	fma.rn.f32 	%f9488, %f9487, 0f3BBB989D, 0f3F000000;
	cvt.sat.f32.f32 	%f9489, %f9488;
	fma.rm.f32 	%f9490, %f9489, %f9477, %f9476;
	add.f32 	%f9491, %f9490, 0fCB40007F;
	neg.f32 	%f9492, %f9491;
	fma.rn.f32 	%f9493, %f9487, 0f3FB8AA3B, %f9492;
	fma.rn.f32 	%f9494, %f9487, 0f32A57060, %f9493;
	mov.b32 	%r627, %f9490;
	shl.b32 	%r628, %r627, 23;
	mov.b32 	%f9495, %r628;
	ex2.approx.ftz.f32 	%f9496, %f9494;
	mul.f32 	%f9497, %f9496, %f9495;
	add.f32 	%f9498, %f9486, %f9497;
	sub.f32 	%f9499, %f9471, %f20967;
	fma.rn.f32 	%f9500, %f9499, 0f3BBB989D, 0f3F000000;
	cvt.sat.f32.f32 	%f9501, %f9500;
	fma.rm.f32 	%f9502, %f9501, %f9477, %f9476;
	add.f32 	%f9503, %f9502, 0fCB40007F;
	neg.f32 	%f9504, %f9503;
	fma.rn.f32 	%f9505, %f9499, 0f3FB8AA3B, %f9504;
	fma.rn.f32 	%f9506, %f9499, 0f32A57060, %f9505;
	mov.b32 	%r629, %f9502;
	shl.b32 	%r630, %r629, 23;
	mov.b32 	%f9507, %r630;
	ex2.approx.ftz.f32 	%f9508, %f9506;
	mul.f32 	%f9509, %f9508, %f9507;
	add.f32 	%f9510, %f9498, %f9509;
	sub.f32 	%f9511, %f9472, %f20967;
	fma.rn.f32 	%f9512, %f9511, 0f3BBB989D, 0f3F000000;
	cvt.sat.f32.f32 	%f9513, %f9512;
	fma.rm.f32 	%f9514, %f9513, %f9477, %f9476;
	add.f32 	%f9515, %f9514, 0fCB40007F;
	neg.f32 	%f9516, %f9515;
	fma.rn.f32 	%f9517, %f9511, 0f3FB8AA3B, %f9516;
	fma.rn.f32 	%f9518, %f9511, 0f32A57060, %f9517;
	mov.b32 	%r631, %f9514;
	shl.b32 	%r632, %r631, 23;
	mov.b32 	%f9519, %r632;
	ex2.approx.ftz.f32 	%f9520, %f9518;
	mul.f32 	%f9521, %f9520, %f9519;
	st.local.v4.f32 	[%rd861+-16], {%f9485, %f9497, %f9509, %f9521};
	add.f32 	%f9522, %f9510, %f9521;
	ld.local.v4.f32 	{%f9523, %f9524, %f9525, %f9526}, [%rd860];
	sub.f32 	%f9527, %f9523, %f20967;
	fma.rn.f32 	%f9528, %f9527, 0f3BBB989D, 0f3F000000;
	cvt.sat.f32.f32 	%f9529, %f9528;
	fma.rm.f32 	%f9530, %f9529, %f9477, %f9476;
	add.f32 	%f9531, %f9530, 0fCB40007F;
	neg.f32 	%f9532, %f9531;
	fma.rn.f32 	%f9533, %f9527, 0f3FB8AA3B, %f9532;
	fma.rn.f32 	%f9534, %f9527, 0f32A57060, %f9533;
	mov.b32 	%r633, %f9530;
	shl.b32 	%r634, %r633, 23;
	mov.b32 	%f9535, %r634;
	ex2.approx.ftz.f32 	%f9536, %f9534;
	mul.f32 	%f9537, %f9536, %f9535;
	add.f32 	%f9538, %f9522, %f9537;
	sub.f32 	%f9539, %f9524, %f20967;
	fma.rn.f32 	%f9540, %f9539, 0f3BBB989D, 0f3F000000;
	cvt.sat.f32.f32 	%f9541, %f9540;
	fma.rm.f32 	%f9542, %f9541, %f9477, %f9476;
	add.f32 	%f9543, %f9542, 0fCB40007F;
	neg.f32 	%f9544, %f9543;
	fma.rn.f32 	%f9545, %f9539, 0f3FB8AA3B, %f9544;
	fma.rn.f32 	%f9546, %f9539, 0f32A57060, %f9545;
	mov.b32 	%r635, %f9542;
	shl.b32 	%r636, %r635, 23;
	mov.b32 	%f9547, %r636;
	ex2.approx.ftz.f32 	%f9548, %f9546;
	mul.f32 	%f9549, %f9548, %f9547;
	add.f32 	%f9550, %f9538, %f9549;
	sub.f32 	%f9551, %f9525, %f20967;
	fma.rn.f32 	%f9552, %f9551, 0f3BBB989D, 0f3F000000;
	cvt.sat.f32.f32 	%f9553, %f9552;
	fma.rm.f32 	%f9554, %f9553, %f9477, %f9476;
	add.f32 	%f9555, %f9554, 0fCB40007F;
	neg.f32 	%f9556, %f9555;
	fma.rn.f32 	%f9557, %f9551, 0f3FB8AA3B, %f9556;
	fma.rn.f32 	%f9558, %f9551, 0f32A57060, %f9557;
	mov.b32 	%r637, %f9554;
	shl.b32 	%r638, %r637, 23;
	mov.b32 	%f9559, %r638;
	ex2.approx.ftz.f32 	%f9560, %f9558;
	mul.f32 	%f9561, %f9560, %f9559;
	add.f32 	%f9562, %f9550, %f9561;
	sub.f32 	%f9563, %f9526, %f20967;
	fma.rn.f32 	%f9564, %f9563, 0f3BBB989D, 0f3F000000;
	cvt.sat.f32.f32 	%f9565, %f9564;
	fma.rm.f32 	%f9566, %f9565, %f9477, %f9476;
	add.f32 	%f9567, %f9566, 0fCB40007F;
	neg.f32 	%f9568, %f9567;
	fma.rn.f32 	%f9569, %f9563, 0f3FB8AA3B, %f9568;
	fma.rn.f32 	%f9570, %f9563, 0f32A57060, %f9569;
	mov.b32 	%r639, %f9566;
	shl.b32 	%r640, %r639, 23;
	mov.b32 	%f9571, %r640;
	ex2.approx.ftz.f32 	%f9572, %f9570;
	mul.f32 	%f9573, %f9572, %f9571;
	st.local.v4.f32 	[%rd861], {%f9537, %f9549, %f9561, %f9573};
	add.f32 	%f20975, %f9562, %f9573;
	add.s32 	%r1317, %r1317, 8;
	add.s64 	%rd861, %rd861, 32;
	add.s64 	%rd860, %rd860, 32;
	setp.ne.s32 	%p392, %r1317, 0;
	@%p392 bra 	$L__BB1_130;
$L__BB1_131:
	mov.u64 	%rd459, %rd238;
	ld.param.u32 	%r641, [%rd459];
	and.b32  	%r642, %r641, 7;
	setp.eq.s32 	%p393, %r642, 0;
	@%p393 bra 	$L__BB1_139;
	mov.u64 	%rd460, %rd238;
	ld.param.u32 	%r643, [%rd460];
	and.b32  	%r644, %r643, 7;
	setp.lt.u32 	%p394, %r644, 4;
	@%p394 bra 	$L__BB1_134;
	mul.wide.u32 	%rd461, %r1319, 4;
	add.s64 	%rd462, %rd9, %rd461;
	ld.local.f32 	%f9575, [%rd462];
	sub.f32 	%f9576, %f9575, %f20967;
	fma.rn.f32 	%f9577, %f9576, 0f3BBB989D, 0f3F000000;
	cvt.sat.f32.f32 	%f9578, %f9577;
	mov.f32 	%f9579, 0f4B400001;
	mov.f32 	%f9580, 0f437C0000;
	fma.rm.f32 	%f9581, %f9578, %f9580, %f9579;
	add.f32 	%f9582, %f9581, 0fCB40007F;
	neg.f32 	%f9583, %f9582;
	fma.rn.f32 	%f9584, %f9576, 0f3FB8AA3B, %f9583;
	fma.rn.f32 	%f9585, %f9576, 0f32A57060, %f9584;
	mov.b32 	%r645, %f9581;
	shl.b32 	%r646, %r645, 23;
	mov.b32 	%f9586, %r646;
	ex2.approx.ftz.f32 	%f9587, %f9585;
	mul.f32 	%f9588, %f9587, %f9586;
	add.s64 	%rd463, %rd10, %rd461;
	st.local.f32 	[%rd463], %f9588;
	add.f32 	%f9589, %f20975, %f9588;
	ld.local.f32 	%f9590, [%rd462+4];
	sub.f32 	%f9591, %f9590, %f20967;
	fma.rn.f32 	%f9592, %f9591, 0f3BBB989D, 0f3F000000;
	cvt.sat.f32.f32 	%f9593, %f9592;
	fma.rm.f32 	%f9594, %f9593, %f9580, %f9579;
	add.f32 	%f9595, %f9594, 0fCB40007F;
	neg.f32 	%f9596, %f9595;
	fma.rn.f32 	%f9597, %f9591, 0f3FB8AA3B, %f9596;
	fma.rn.f32 	%f9598, %f9591, 0f32A57060, %f9597;
	mov.b32 	%r647, %f9594;
	shl.b32 	%r648, %r647, 23;
	mov.b32 	%f9599, %r648;
	ex2.approx.ftz.f32 	%f9600, %f9598;
	mul.f32 	%f9601, %f9600, %f9599;
	st.local.f32 	[%rd463+4], %f9601;
	add.f32 	%f9602, %f9589, %f9601;
	ld.local.f32 	%f9603, [%rd462+8];
	sub.f32 	%f9604, %f9603, %f20967;
	fma.rn.f32 	%f9605, %f9604, 0f3BBB989D, 0f3F000000;
	cvt.sat.f32.f32 	%f9606, %f9605;
	fma.rm.f32 	%f9607, %f9606, %f9580, %f9579;
	add.f32 	%f9608, %f9607, 0fCB40007F;
	neg.f32 	%f9609, %f9608;
	fma.rn.f32 	%f9610, %f9604, 0f3FB8AA3B, %f9609;
	fma.rn.f32 	%f9611, %f9604, 0f32A57060, %f9610;
	mov.b32 	%r649, %f9607;
	shl.b32 	%r650, %r649, 23;
	mov.b32 	%f9612, %r650;
	ex2.approx.ftz.f32 	%f9613, %f9611;
	mul.f32 	%f9614, %f9613, %f9612;
	st.local.f32 	[%rd463+8], %f9614;
	add.f32 	%f9615, %f9602, %f9614;
	ld.local.f32 	%f9616, [%rd462+12];
	sub.f32 	%f9617, %f9616, %f20967;
	fma.rn.f32 	%f9618, %f9617, 0f3BBB989D, 0f3F000000;
	cvt.sat.f32.f32 	%f9619, %f9618;
	fma.rm.f32 	%f9620, %f9619, %f9580, %f9579;
	add.f32 	%f9621, %f9620, 0fCB40007F;
	neg.f32 	%f9622, %f9621;
	fma.rn.f32 	%f9623, %f9617, 0f3FB8AA3B, %f9622;
	fma.rn.f32 	%f9624, %f9617, 0f32A57060, %f9623;
	mov.b32 	%r651, %f9620;
	shl.b32 	%r652, %r651, 23;
	mov.b32 	%f9625, %r652;
	ex2.approx.ftz.f32 	%f9626, %f9624;
	mul.f32 	%f9627, %f9626, %f9625;
	st.local.f32 	[%rd463+12], %f9627;
	add.f32 	%f20975, %f9615, %f9627;
	add.s32 	%r1319, %r1319, 4;
$L__BB1_134:
	mov.u64 	%rd464, %rd238;
	ld.param.u32 	%r653, [%rd464];
	and.b32  	%r654, %r653, 3;
	setp.eq.s32 	%p395, %r654, 0;
	@%p395 bra 	$L__BB1_139;
	mov.u64 	%rd465, %rd238;
	ld.param.u32 	%r655, [%rd465];
	and.b32  	%r656, %r655, 3;
	setp.eq.s32 	%p396, %r656, 1;
	@%p396 bra 	$L__BB1_137;
	mul.wide.u32 	%rd466, %r1319, 4;
	add.s64 	%rd467, %rd9, %rd466;
	ld.local.f32 	%f9629, [%rd467];
	sub.f32 	%f9630, %f9629, %f20967;
	fma.rn.f32 	%f9631, %f9630, 0f3BBB989D, 0f3F000000;
	cvt.sat.f32.f32 	%f9632, %f9631;
	mov.f32 	%f9633, 0f4B400001;
	mov.f32 	%f9634, 0f437C0000;
	fma.rm.f32 	%f9635, %f9632, %f9634, %f9633;
	add.f32 	%f9636, %f9635, 0fCB40007F;
	neg.f32 	%f9637, %f9636;
	fma.rn.f32 	%f9638, %f9630, 0f3FB8AA3B, %f9637;
	fma.rn.f32 	%f9639, %f9630, 0f32A57060, %f9638;
	mov.b32 	%r657, %f9635;
	shl.b32 	%r658, %r657, 23;
	mov.b32 	%f9640, %r658;
	ex2.approx.ftz.f32 	%f9641, %f9639;
	mul.f32 	%f9642, %f9641, %f9640;
	add.s64 	%rd468, %rd10, %rd466;
	st.local.f32 	[%rd468], %f9642;
	add.f32 	%f9643, %f20975, %f9642;
	ld.local.f32 	%f9644, [%rd467+4];
	sub.f32 	%f9645, %f9644, %f20967;
	fma.rn.f32 	%f9646, %f9645, 0f3BBB989D, 0f3F000000;
	cvt.sat.f32.f32 	%f9647, %f9646;
	fma.rm.f32 	%f9648, %f9647, %f9634, %f9633;
	add.f32 	%f9649, %f9648, 0fCB40007F;
	neg.f32 	%f9650, %f9649;
	fma.rn.f32 	%f9651, %f9645, 0f3FB8AA3B, %f9650;
	fma.rn.f32 	%f9652, %f9645, 0f32A57060, %f9651;
	mov.b32 	%r659, %f9648;
	shl.b32 	%r660, %r659, 23;
	mov.b32 	%f9653, %r660;
	ex2.approx.ftz.f32 	%f9654, %f9652;
	mul.f32 	%f9655, %f9654, %f9653;
	st.local.f32 	[%rd468+4], %f9655;
	add.f32 	%f20975, %f9643, %f9655;
	add.s32 	%r1319, %r1319, 2;
$L__BB1_137:
	mov.u64 	%rd469, %rd238;
	ld.param.u32 	%r661, [%rd469];
	and.b32  	%r662, %r661, 1;
	setp.eq.b32 	%p397, %r662, 1;
	not.pred 	%p398, %p397;
	@%p398 bra 	$L__BB1_139;
	mul.wide.u32 	%rd470, %r1319, 4;
	add.s64 	%rd471, %rd9, %rd470;
	ld.local.f32 	%f9656, [%rd471];
	sub.f32 	%f9657, %f9656, %f20967;
	fma.rn.f32 	%f9658, %f9657, 0f3BBB989D, 0f3F000000;
	cvt.sat.f32.f32 	%f9659, %f9658;
	mov.f32 	%f9660, 0f4B400001;
	mov.f32 	%f9661, 0f437C0000;
	fma.rm.f32 	%f9662, %f9659, %f9661, %f9660;
	add.f32 	%f9663, %f9662, 0fCB40007F;
	neg.f32 	%f9664, %f9663;
	fma.rn.f32 	%f9665, %f9657, 0f3FB8AA3B, %f9664;
	fma.rn.f32 	%f9666, %f9657, 0f32A57060, %f9665;
	mov.b32 	%r663, %f9662;
	shl.b32 	%r664, %r663, 23;
	mov.b32 	%f9667, %r664;
	ex2.approx.ftz.f32 	%f9668, %f9666;
	mul.f32 	%f9669, %f9668, %f9667;
	add.s64 	%rd472, %rd10, %rd470;
	st.local.f32 	[%rd472], %f9669;
	add.f32 	%f20975, %f20975, %f9669;
$L__BB1_139:
	mov.u64 	%rd473, %rd238;
	ld.param.u32 	%r665, [%rd473];
	setp.lt.s32 	%p399, %r665, 1;
	rcp.rn.f32 	%f1544, %f20975;
	@%p399 bra 	$L__BB1_153;
	mov.u64 	%rd474, %rd238;
	ld.param.u32 	%r667, [%rd474];
	setp.lt.u32 	%p400, %r667, 16;
	mov.b32 	%r1323, 0;
	@%p400 bra 	$L__BB1_143;
	mov.u64 	%rd475, %rd238;
	ld.param.u32 	%r668, [%rd475];
	and.b32  	%r669, %r668, 2147483632;
	neg.s32 	%r1321, %r669;
	add.s64 	%rd862, %rd10, 32;
$L__BB1_142:
	.pragma "nounroll";
	mov.u64 	%rd476, %rd238;
	ld.param.u32 	%r670, [%rd476];
	and.b32  	%r1323, %r670, 2147483632;
	ld.local.v4.f32 	{%f9670, %f9671, %f9672, %f9673}, [%rd862+-32];
	mul.f32 	%f9674, %f1544, %f9670;
	mul.f32 	%f9675, %f1544, %f9671;
	mul.f32 	%f9676, %f1544, %f9672;
	mul.f32 	%f9677, %f1544, %f9673;
	st.local.v4.f32 	[%rd862+-32], {%f9674, %f9675, %f9676, %f9677};
	ld.local.v4.f32 	{%f9678, %f9679, %f9680, %f9681}, [%rd862+-16];
	mul.f32 	%f9682, %f1544, %f9678;
	mul.f32 	%f9683, %f1544, %f9679;
	mul.f32 	%f9684, %f1544, %f9680;
	mul.f32 	%f9685, %f1544, %f9681;
	st.local.v4.f32 	[%rd862+-16], {%f9682, %f9683, %f9684, %f9685};
	ld.local.v4.f32 	{%f9686, %f9687, %f9688, %f9689}, [%rd862];
	mul.f32 	%f9690, %f1544, %f9686;
	mul.f32 	%f9691, %f1544, %f9687;
	mul.f32 	%f9692, %f1544, %f9688;
	mul.f32 	%f9693, %f1544, %f9689;
	st.local.v4.f32 	[%rd862], {%f9690, %f9691, %f9692, %f9693};
	ld.local.v4.f32 	{%f9694, %f9695, %f9696, %f9697}, [%rd862+16];
	mul.f32 	%f9698, %f1544, %f9694;
	mul.f32 	%f9699, %f1544, %f9695;
	mul.f32 	%f9700, %f1544, %f9696;
	mul.f32 	%f9701, %f1544, %f9697;
	st.local.v4.f32 	[%rd862+16], {%f9698, %f9699, %f9700, %f9701};
	add.s32 	%r1321, %r1321, 16;
	add.s64 	%rd862, %rd862, 64;
	setp.ne.s32 	%p401, %r1321, 0;
	@%p401 bra 	$L__BB1_142;
$L__BB1_143:
	mov.u64 	%rd477, %rd238;
	ld.param.u32 	%r671, [%rd477];
	and.b32  	%r672, %r671, 15;
	setp.eq.s32 	%p402, %r672, 0;
	@%p402 bra 	$L__BB1_153;
	mov.u64 	%rd478, %rd238;
	ld.param.u32 	%r673, [%rd478];
	and.b32  	%r674, %r673, 15;
	setp.lt.u32 	%p403, %r674, 8;
	@%p403 bra 	$L__BB1_146;
	mul.wide.u32 	%rd479, %r1323, 4;
	add.s64 	%rd480, %rd10, %rd479;
	ld.local.f32 	%f9702, [%rd480];
	mul.f32 	%f9703, %f1544, %f9702;
	st.local.f32 	[%rd480], %f9703;
	ld.local.f32 	%f9704, [%rd480+4];
	mul.f32 	%f9705, %f1544, %f9704;
	st.local.f32 	[%rd480+4], %f9705;
	ld.local.f32 	%f9706, [%rd480+8];
	mul.f32 	%f9707, %f1544, %f9706;
	st.local.f32 	[%rd480+8], %f9707;
	ld.local.f32 	%f9708, [%rd480+12];
	mul.f32 	%f9709, %f1544, %f9708;
	st.local.f32 	[%rd480+12], %f9709;
	ld.local.f32 	%f9710, [%rd480+16];
	mul.f32 	%f9711, %f1544, %f9710;
	st.local.f32 	[%rd480+16], %f9711;
	ld.local.f32 	%f9712, [%rd480+20];
	mul.f32 	%f9713, %f1544, %f9712;
	st.local.f32 	[%rd480+20], %f9713;
	ld.local.f32 	%f9714, [%rd480+24];
	mul.f32 	%f9715, %f1544, %f9714;
	st.local.f32 	[%rd480+24], %f9715;
	ld.local.f32 	%f9716, [%rd480+28];
	mul.f32 	%f9717, %f1544, %f9716;
	st.local.f32 	[%rd480+28], %f9717;
	add.s32 	%r1323, %r1323, 8;
$L__BB1_146:
	mov.u64 	%rd481, %rd238;
	ld.param.u32 	%r675, [%rd481];
	and.b32  	%r676, %r675, 7;
	setp.eq.s32 	%p404, %r676, 0;
	@%p404 bra 	$L__BB1_153;
	mov.u64 	%rd482, %rd238;
	ld.param.u32 	%r677, [%rd482];
	and.b32  	%r678, %r677, 7;
	setp.lt.u32 	%p405, %r678, 4;
	@%p405 bra 	$L__BB1_149;
	mul.wide.u32 	%rd483, %r1323, 4;
	add.s64 	%rd484, %rd10, %rd483;
	ld.local.f32 	%f9718, [%rd484];
	mul.f32 	%f9719, %f1544, %f9718;
	st.local.f32 	[%rd484], %f9719;
	ld.local.f32 	%f9720, [%rd484+4];
	mul.f32 	%f9721, %f1544, %f9720;
	st.local.f32 	[%rd484+4], %f9721;
	ld.local.f32 	%f9722, [%rd484+8];
	mul.f32 	%f9723, %f1544, %f9722;
	st.local.f32 	[%rd484+8], %f9723;
	ld.local.f32 	%f9724, [%rd484+12];
	mul.f32 	%f9725, %f1544, %f9724;
	st.local.f32 	[%rd484+12], %f9725;
	add.s32 	%r1323, %r1323, 4;
$L__BB1_149:
	mov.u64 	%rd485, %rd238;
	ld.param.u32 	%r679, [%rd485];
	and.b32  	%r680, %r679, 3;
	setp.eq.s32 	%p406, %r680, 0;
	@%p406 bra 	$L__BB1_153;
	mul.wide.u32 	%rd486, %r1323, 4;
	add.s64 	%rd487, %rd10, %rd486;
	ld.local.f32 	%f9726, [%rd487];
	mul.f32 	%f9727, %f1544, %f9726;
	st.local.f32 	[%rd487], %f9727;
	mov.u64 	%rd488, %rd238;
	ld.param.u32 	%r681, [%rd488];
	and.b32  	%r682, %r681, 3;
	setp.eq.s32 	%p407, %r682, 1;
	@%p407 bra 	$L__BB1_153;
	mul.wide.u32 	%rd489, %r1323, 4;
	add.s64 	%rd490, %rd10, %rd489;
	ld.local.f32 	%f9728, [%rd490+4];
	mul.f32 	%f9729, %f1544, %f9728;
	st.local.f32 	[%rd490+4], %f9729;
	mov.u64 	%rd491, %rd238;
	ld.param.u32 	%r683, [%rd491];
	and.b32  	%r684, %r683, 3;
	setp.eq.s32 	%p408, %r684, 2;
	@%p408 bra 	$L__BB1_153;
	mul.wide.u32 	%rd492, %r1323, 4;
	add.s64 	%rd493, %rd10, %rd492;
	ld.local.f32 	%f9730, [%rd493+8];
	mul.f32 	%f9731, %f1544, %f9730;
	st.local.f32 	[%rd493+8], %f9731;
$L__BB1_153:
	ld.param.u32 	%r1272, [_Z24eval_sequence_nll_kernel9ModelPtrsPKiiPf_param_2];
	mul.wide.s32 	%rd494, %r82, 4;
	add.s64 	%rd495, %rd9, %rd494;
	ld.local.f32 	%f9732, [%rd495];
	sub.f32 	%f9733, %f9732, %f20967;
	setp.lt.f32 	%p409, %f20975, 0f00800000;
	mul.f32 	%f9734, %f20975, 0f4B000000;
	selp.f32 	%f9735, %f9734, %f20975, %p409;
	selp.f32 	%f9736, 0fC1B80000, 0f00000000, %p409;
	mov.b32 	%r685, %f9735;
	add.s32 	%r686, %r685, -1059760811;
	and.b32  	%r687, %r686, -8388608;
	sub.s32 	%r688, %r685, %r687;
	mov.b32 	%f9737, %r688;
	cvt.rn.f32.s32 	%f9738, %r687;
	fma.rn.f32 	%f9739, %f9738, 0f34000000, %f9736;
	add.f32 	%f9740, %f9737, 0fBF800000;
	fma.rn.f32 	%f9741, %f9740, 0fBE055027, 0f3E1039F6;
	fma.rn.f32 	%f9742, %f9741, %f9740, 0fBDF8CDCC;
	fma.rn.f32 	%f9743, %f9742, %f9740, 0f3E0F2955;
	fma.rn.f32 	%f9744, %f9743, %f9740, 0fBE2AD8B9;
	fma.rn.f32 	%f9745, %f9744, %f9740, 0f3E4CED0B;
	fma.rn.f32 	%f9746, %f9745, %f9740, 0fBE7FFF22;
	fma.rn.f32 	%f9747, %f9746, %f9740, 0f3EAAAA78;
	fma.rn.f32 	%f9748, %f9747, %f9740, 0fBF000000;
	mul.f32 	%f9749, %f9740, %f9748;
	fma.rn.f32 	%f9750, %f9749, %f9740, %f9740;
	fma.rn.f32 	%f9751, %f9739, 0f3F317218, %f9750;
	setp.gt.u32 	%p410, %r685, 2139095039;
	fma.rn.f32 	%f9752, %f9735, 0f7F800000, 0f7F800000;
	selp.f32 	%f9753, %f9752, %f9751, %p410;
	setp.eq.f32 	%p411, %f9735, 0f00000000;
	selp.f32 	%f9754, 0fFF800000, %f9753, %p411;
	sub.f32 	%f9755, %f9754, %f9733;
	add.f32 	%f21060, %f21060, %f9755;
	setp.eq.s32 	%p412, %r1272, 3;
	@%p412 bra 	$L__BB1_407;
	mov.u64 	%rd496, %rd238;
	ld.param.u64 	%rd497, [%rd496+56];
	cvta.to.global.u64 	%rd498, %rd497;
	add.s64 	%rd863, %rd498, 64;
	shl.b32 	%r690, %r82, 4;
	ld.param.u64 	%rd499, [%rd496+8];
	cvta.to.global.u64 	%rd500, %rd499;
	mul.wide.s32 	%rd501, %r690, 4;
	add.s64 	%rd502, %rd500, %rd501;
	ld.global.f32 	%f9756, [%rd502];
	ld.param.u64 	%rd503, [%rd496+16];
	cvta.to.global.u64 	%rd504, %rd503;
	ld.global.f32 	%f9757, [%rd504+192];
	add.f32 	%f9758, %f9756, %f9757;
	ld.global.f32 	%f9759, [%rd502+4];
	ld.global.f32 	%f9760, [%rd504+196];
	add.f32 	%f9761, %f9759, %f9760;
	ld.global.f32 	%f9762, [%rd502+8];
	ld.global.f32 	%f9763, [%rd504+200];
	add.f32 	%f9764, %f9762, %f9763;
	ld.global.f32 	%f9765, [%rd502+12];
	ld.global.f32 	%f9766, [%rd504+204];
	add.f32 	%f9767, %f9765, %f9766;
	ld.global.f32 	%f9768, [%rd502+16];
	ld.global.f32 	%f9769, [%rd504+208];
	add.f32 	%f9770, %f9768, %f9769;
	ld.global.f32 	%f9771, [%rd502+20];
	ld.global.f32 	%f9772, [%rd504+212];
	add.f32 	%f9773, %f9771, %f9772;
	ld.global.f32 	%f9774, [%rd502+24];
	ld.global.f32 	%f9775, [%rd504+216];
	add.f32 	%f9776, %f9774, %f9775;
	ld.global.f32 	%f9777, [%rd502+28];
	ld.global.f32 	%f9778, [%rd504+220];
	add.f32 	%f9779, %f9777, %f9778;
	ld.global.f32 	%f9780, [%rd502+32];
	ld.global.f32 	%f9781, [%rd504+224];
	add.f32 	%f9782, %f9780, %f9781;
	ld.global.f32 	%f9783, [%rd502+36];
	ld.global.f32 	%f9784, [%rd504+228];
	add.f32 	%f9785, %f9783, %f9784;
	ld.global.f32 	%f9786, [%rd502+40];
	ld.global.f32 	%f9787, [%rd504+232];
	add.f32 	%f9788, %f9786, %f9787;
	ld.global.f32 	%f9789, [%rd502+44];
	ld.global.f32 	%f9790, [%rd504+236];
	add.f32 	%f9791, %f9789, %f9790;
	ld.global.f32 	%f9792, [%rd502+48];
	ld.global.f32 	%f9793, [%rd504+240];
	add.f32 	%f9794, %f9792, %f9793;
	ld.global.f32 	%f9795, [%rd502+52];
	ld.global.f32 	%f9796, [%rd504+244];
	add.f32 	%f9797, %f9795, %f9796;
	ld.global.f32 	%f9798, [%rd502+56];
	ld.global.f32 	%f9799, [%rd504+248];
	add.f32 	%f9800, %f9798, %f9799;
	ld.global.f32 	%f9801, [%rd502+60];
	ld.global.f32 	%f9802, [%rd504+252];
	add.f32 	%f9803, %f9801, %f9802;
	fma.rn.f32 	%f9804, %f9758, %f9758, 0f00000000;
	fma.rn.f32 	%f9805, %f9761, %f9761, %f9804;
	fma.rn.f32 	%f9806, %f9764, %f9764, %f9805;
	fma.rn.f32 	%f9807, %f9767, %f9767, %f9806;
	fma.rn.f32 	%f9808, %f9770, %f9770, %f9807;
	fma.rn.f32 	%f9809, %f9773, %f9773, %f9808;
	fma.rn.f32 	%f9810, %f9776, %f9776, %f9809;
	fma.rn.f32 	%f9811, %f9779, %f9779, %f9810;
	fma.rn.f32 	%f9812, %f9782, %f9782, %f9811;
	fma.rn.f32 	%f9813, %f9785, %f9785, %f9812;
	fma.rn.f32 	%f9814, %f9788, %f9788, %f9813;
	fma.rn.f32 	%f9815, %f9791, %f9791, %f9814;
	fma.rn.f32 	%f9816, %f9794, %f9794, %f9815;
	fma.rn.f32 	%f9817, %f9797, %f9797, %f9816;
	fma.rn.f32 	%f9818, %f9800, %f9800, %f9817;
	fma.rn.f32 	%f9819, %f9803, %f9803, %f9818;
	fma.rn.f32 	%f9820, %f9819, 0f3D800000, 0f3727C5AC;
	rsqrt.approx.f32 	%f9821, %f9820;
	mul.f32 	%f9822, %f9821, %f9758;
	mul.f32 	%f9823, %f9821, %f9761;
	mul.f32 	%f9824, %f9821, %f9764;
	mul.f32 	%f9825, %f9821, %f9767;
	mul.f32 	%f9826, %f9821, %f9770;
	mul.f32 	%f9827, %f9821, %f9773;
	mul.f32 	%f9828, %f9821, %f9776;
	mul.f32 	%f9829, %f9821, %f9779;
	mul.f32 	%f9830, %f9821, %f9782;
	mul.f32 	%f9831, %f9821, %f9785;
	mul.f32 	%f9832, %f9821, %f9788;
	mul.f32 	%f9833, %f9821, %f9791;
	mul.f32 	%f9834, %f9821, %f9794;
	mul.f32 	%f9835, %f9821, %f9797;
	mul.f32 	%f9836, %f9821, %f9800;
	mul.f32 	%f9837, %f9821, %f9803;
	fma.rn.f32 	%f9838, %f9822, %f9822, 0f00000000;
	fma.rn.f32 	%f9839, %f9823, %f9823, %f9838;
	fma.rn.f32 	%f9840, %f9824, %f9824, %f9839;
	fma.rn.f32 	%f9841, %f9825, %f9825, %f9840;
	fma.rn.f32 	%f9842, %f9826, %f9826, %f9841;
	fma.rn.f32 	%f9843, %f9827, %f9827, %f9842;
	fma.rn.f32 	%f9844, %f9828, %f9828, %f9843;
	fma.rn.f32 	%f9845, %f9829, %f9829, %f9844;
	fma.rn.f32 	%f9846, %f9830, %f9830, %f9845;
	fma.rn.f32 	%f9847, %f9831, %f9831, %f9846;
	fma.rn.f32 	%f9848, %f9832, %f9832, %f9847;
	fma.rn.f32 	%f9849, %f9833, %f9833, %f9848;
	fma.rn.f32 	%f9850, %f9834, %f9834, %f9849;
	fma.rn.f32 	%f9851, %f9835, %f9835, %f9850;
	fma.rn.f32 	%f9852, %f9836, %f9836, %f9851;
	fma.rn.f32 	%f9853, %f9837, %f9837, %f9852;
	fma.rn.f32 	%f9854, %f9853, 0f3D800000, 0f3727C5AC;
	rsqrt.approx.f32 	%f9855, %f9854;
	mul.f32 	%f9856, %f9855, %f9822;
	mul.f32 	%f9857, %f9855, %f9823;
	mul.f32 	%f9858, %f9855, %f9824;
	mul.f32 	%f9859, %f9855, %f9825;
	mul.f32 	%f9860, %f9855, %f9826;
	mul.f32 	%f9861, %f9855, %f9827;
	mul.f32 	%f9862, %f9855, %f9828;
	mul.f32 	%f9863, %f9855, %f9829;
	mul.f32 	%f9864, %f9855, %f9830;
	mul.f32 	%f9865, %f9855, %f9831;
	mul.f32 	%f9866, %f9855, %f9832;
	mul.f32 	%f9867, %f9855, %f9833;
	mul.f32 	%f9868, %f9855, %f9834;
	mul.f32 	%f9869, %f9855, %f9835;
	mul.f32 	%f9870, %f9855, %f9836;
	mul.f32 	%f9871, %f9855, %f9837;
	fma.rn.f32 	%f9872, %f905, %f9856, 0f00000000;
	fma.rn.f32 	%f9873, %f906, %f9857, %f9872;
	fma.rn.f32 	%f9874, %f907, %f9858, %f9873;
	fma.rn.f32 	%f9875, %f908, %f9859, %f9874;
	fma.rn.f32 	%f9876, %f909, %f9860, %f9875;
	fma.rn.f32 	%f9877, %f910, %f9861, %f9876;
	fma.rn.f32 	%f9878, %f911, %f9862, %f9877;
	fma.rn.f32 	%f9879, %f912, %f9863, %f9878;
	fma.rn.f32 	%f9880, %f913, %f9864, %f9879;
	fma.rn.f32 	%f9881, %f914, %f9865, %f9880;
	fma.rn.f32 	%f9882, %f915, %f9866, %f9881;
	fma.rn.f32 	%f9883, %f916, %f9867, %f9882;
	fma.rn.f32 	%f9884, %f917, %f9868, %f9883;
	fma.rn.f32 	%f9885, %f918, %f9869, %f9884;
	fma.rn.f32 	%f9886, %f919, %f9870, %f9885;
	fma.rn.f32 	%f9887, %f920, %f9871, %f9886;
	fma.rn.f32 	%f9888, %f921, %f9856, 0f00000000;
	fma.rn.f32 	%f9889, %f922, %f9857, %f9888;
	fma.rn.f32 	%f9890, %f923, %f9858, %f9889;
	fma.rn.f32 	%f9891, %f924, %f9859, %f9890;
	fma.rn.f32 	%f9892, %f925, %f9860, %f9891;
	fma.rn.f32 	%f9893, %f926, %f9861, %f9892;
	fma.rn.f32 	%f9894, %f927, %f9862, %f9893;
	fma.rn.f32 	%f9895, %f928, %f9863, %f9894;
	fma.rn.f32 	%f9896, %f929, %f9864, %f9895;
	fma.rn.f32 	%f9897, %f930, %f9865, %f9896;
	fma.rn.f32 	%f9898, %f931, %f9866, %f9897;
	fma.rn.f32 	%f9899, %f932, %f9867, %f9898;
	fma.rn.f32 	%f9900, %f933, %f9868, %f9899;
	fma.rn.f32 	%f9901, %f934, %f9869, %f9900;
	fma.rn.f32 	%f9902, %f935, %f9870, %f9901;
	fma.rn.f32 	%f9903, %f936, %f9871, %f9902;
	fma.rn.f32 	%f9904, %f937, %f9856, 0f00000000;
	fma.rn.f32 	%f9905, %f938, %f9857, %f9904;
	fma.rn.f32 	%f9906, %f939, %f9858, %f9905;
	fma.rn.f32 	%f9907, %f940, %f9859, %f9906;
	fma.rn.f32 	%f9908, %f941, %f9860, %f9907;
	fma.rn.f32 	%f9909, %f942, %f9861, %f9908;
	fma.rn.f32 	%f9910, %f943, %f9862, %f9909;
	fma.rn.f32 	%f9911, %f944, %f9863, %f9910;
	fma.rn.f32 	%f9912, %f945, %f9864, %f9911;
	fma.rn.f32 	%f9913, %f946, %f9865, %f9912;
	fma.rn.f32 	%f9914, %f947, %f9866, %f9913;
	fma.rn.f32 	%f9915, %f948, %f9867, %f9914;
	fma.rn.f32 	%f9916, %f949, %f9868, %f9915;
	fma.rn.f32 	%f9917, %f950, %f9869, %f9916;
	fma.rn.f32 	%f9918, %f951, %f9870, %f9917;
	fma.rn.f32 	%f9919, %f952, %f9871, %f9918;
	fma.rn.f32 	%f9920, %f953, %f9856, 0f00000000;
	fma.rn.f32 	%f9921, %f954, %f9857, %f9920;
	fma.rn.f32 	%f9922, %f955, %f9858, %f9921;
	fma.rn.f32 	%f9923, %f956, %f9859, %f9922;
	fma.rn.f32 	%f9924, %f957, %f9860, %f9923;
	fma.rn.f32 	%f9925, %f958, %f9861, %f9924;
	fma.rn.f32 	%f9926, %f959, %f9862, %f9925;
	fma.rn.f32 	%f9927, %f960, %f9863, %f9926;
	fma.rn.f32 	%f9928, %f961, %f9864, %f9927;
	fma.rn.f32 	%f9929, %f962, %f9865, %f9928;
	fma.rn.f32 	%f9930, %f963, %f9866, %f9929;
	fma.rn.f32 	%f9931, %f964, %f9867, %f9930;
	fma.rn.f32 	%f9932, %f965, %f9868, %f9931;
	fma.rn.f32 	%f9933, %f966, %f9869, %f9932;
	fma.rn.f32 	%f9934, %f967, %f9870, %f9933;
	fma.rn.f32 	%f9935, %f968, %f9871, %f9934;
	st.local.v4.f32 	[%rd3], {%f9887, %f9903, %f9919, %f9935};
	fma.rn.f32 	%f9936, %f969, %f9856, 0f00000000;
	fma.rn.f32 	%f9937, %f970, %f9857, %f9936;
	fma.rn.f32 	%f9938, %f971, %f9858, %f9937;
	fma.rn.f32 	%f9939, %f972, %f9859, %f9938;
	fma.rn.f32 	%f9940, %f973, %f9860, %f9939;
	fma.rn.f32 	%f9941, %f974, %f9861, %f9940;
	fma.rn.f32 	%f9942, %f975, %f9862, %f9941;
	fma.rn.f32 	%f9943, %f976, %f9863, %f9942;
	fma.rn.f32 	%f9944, %f977, %f9864, %f9943;
	fma.rn.f32 	%f9945, %f978, %f9865, %f9944;
	fma.rn.f32 	%f9946, %f979, %f9866, %f9945;
	fma.rn.f32 	%f9947, %f980, %f9867, %f9946;
	fma.rn.f32 	%f9948, %f981, %f9868, %f9947;
	fma.rn.f32 	%f9949, %f982, %f9869, %f9948;
	fma.rn.f32 	%f9950, %f983, %f9870, %f9949;
	fma.rn.f32 	%f9951, %f984, %f9871, %f9950;
	fma.rn.f32 	%f9952, %f985, %f9856, 0f00000000;
	fma.rn.f32 	%f9953, %f986, %f9857, %f9952;
	fma.rn.f32 	%f9954, %f987, %f9858, %f9953;
	fma.rn.f32 	%f9955, %f988, %f9859, %f9954;
	fma.rn.f32 	%f9956, %f989, %f9860, %f9955;
	fma.rn.f32 	%f9957, %f990, %f9861, %f9956;
	fma.rn.f32 	%f9958, %f991, %f9862, %f9957;
	fma.rn.f32 	%f9959, %f992, %f9863, %f9958;
	fma.rn.f32 	%f9960, %f993, %f9864, %f9959;
	fma.rn.f32 	%f9961, %f994, %f9865, %f9960;
	fma.rn.f32 	%f9962, %f995, %f9866, %f9961;
	fma.rn.f32 	%f9963, %f996, %f9867, %f9962;
	fma.rn.f32 	%f9964, %f997, %f9868, %f9963;
	fma.rn.f32 	%f9965, %f998, %f9869, %f9964;
	fma.rn.f32 	%f9966, %f999, %f9870, %f9965;
	fma.rn.f32 	%f9967, %f1000, %f9871, %f9966;
	fma.rn.f32 	%f9968, %f1001, %f9856, 0f00000000;
	fma.rn.f32 	%f9969, %f1002, %f9857, %f9968;
	fma.rn.f32 	%f9970, %f1003, %f9858, %f9969;
	fma.rn.f32 	%f9971, %f1004, %f9859, %f9970;
	fma.rn.f32 	%f9972, %f1005, %f9860, %f9971;
	fma.rn.f32 	%f9973, %f1006, %f9861, %f9972;
	fma.rn.f32 	%f9974, %f1007, %f9862, %f9973;
	fma.rn.f32 	%f9975, %f1008, %f9863, %f9974;
	fma.rn.f32 	%f9976, %f1009, %f9864, %f9975;
	fma.rn.f32 	%f9977, %f1010, %f9865, %f9976;
	fma.rn.f32 	%f9978, %f1011, %f9866, %f9977;
	fma.rn.f32 	%f9979, %f1012, %f9867, %f9978;
	fma.rn.f32 	%f9980, %f1013, %f9868, %f9979;
	fma.rn.f32 	%f9981, %f1014, %f9869, %f9980;
	fma.rn.f32 	%f9982, %f1015, %f9870, %f9981;
	fma.rn.f32 	%f9983, %f1016, %f9871, %f9982;
	fma.rn.f32 	%f9984, %f1017, %f9856, 0f00000000;
	fma.rn.f32 	%f9985, %f1018, %f9857, %f9984;
	fma.rn.f32 	%f9986, %f1019, %f9858, %f9985;
	fma.rn.f32 	%f9987, %f1020, %f9859, %f9986;
	fma.rn.f32 	%f9988, %f1021, %f9860, %f9987;
	fma.rn.f32 	%f9989, %f1022, %f9861, %f9988;
	fma.rn.f32 	%f9990, %f1023, %f9862, %f9989;
	fma.rn.f32 	%f9991, %f1024, %f9863, %f9990;
	fma.rn.f32 	%f9992, %f1025, %f9864, %f9991;
	fma.rn.f32 	%f9993, %f1026, %f9865, %f9992;
	fma.rn.f32 	%f9994, %f1027, %f9866, %f9993;
	fma.rn.f32 	%f9995, %f1028, %f9867, %f9994;
	fma.rn.f32 	%f9996, %f1029, %f9868, %f9995;
	fma.rn.f32 	%f9997, %f1030, %f9869, %f9996;
	fma.rn.f32 	%f9998, %f1031, %f9870, %f9997;
	fma.rn.f32 	%f9999, %f1032, %f9871, %f9998;
	st.local.v4.f32 	[%rd3+16], {%f9951, %f9967, %f9983, %f9999};
	fma.rn.f32 	%f10000, %f1033, %f9856, 0f00000000;
	fma.rn.f32 	%f10001, %f1034, %f9857, %f10000;
	fma.rn.f32 	%f10002, %f1035, %f9858, %f10001;
	fma.rn.f32 	%f10003, %f1036, %f9859, %f10002;
	fma.rn.f32 	%f10004, %f1037, %f9860, %f10003;
	fma.rn.f32 	%f10005, %f1038, %f9861, %f10004;
	fma.rn.f32 	%f10006, %f1039, %f9862, %f10005;
	fma.rn.f32 	%f10007, %f1040, %f9863, %f10006;
	fma.rn.f32 	%f10008, %f1041, %f9864, %f10007;
	fma.rn.f32 	%f10009, %f1042, %f9865, %f10008;
	fma.rn.f32 	%f10010, %f1043, %f9866, %f10009;
	fma.rn.f32 	%f10011, %f1044, %f9867, %f10010;
	fma.rn.f32 	%f10012, %f1045, %f9868, %f10011;
	fma.rn.f32 	%f10013, %f1046, %f9869, %f10012;
	fma.rn.f32 	%f10014, %f1047, %f9870, %f10013;
	fma.rn.f32 	%f10015, %f1048, %f9871, %f10014;
	fma.rn.f32 	%f10016, %f1049, %f9856, 0f00000000;
	fma.rn.f32 	%f10017, %f1050, %f9857, %f10016;
	fma.rn.f32 	%f10018, %f1051, %f9858, %f10017;
	fma.rn.f32 	%f10019, %f1052, %f9859, %f10018;
	fma.rn.f32 	%f10020, %f1053, %f9860, %f10019;
	fma.rn.f32 	%f10021, %f1054, %f9861, %f10020;
	fma.rn.f32 	%f10022, %f1055, %f9862, %f10021;
	fma.rn.f32 	%f10023, %f1056, %f9863, %f10022;
	fma.rn.f32 	%f10024, %f1057, %f9864, %f10023;
	fma.rn.f32 	%f10025, %f1058, %f9865, %f10024;
	fma.rn.f32 	%f10026, %f1059, %f9866, %f10025;
	fma.rn.f32 	%f10027, %f1060, %f9867, %f10026;
	fma.rn.f32 	%f10028, %f1061, %f9868, %f10027;
	fma.rn.f32 	%f10029, %f1062, %f9869, %f10028;
	fma.rn.f32 	%f10030, %f1063, %f9870, %f10029;
	fma.rn.f32 	%f10031, %f1064, %f9871, %f10030;
	fma.rn.f32 	%f10032, %f1065, %f9856, 0f00000000;
	fma.rn.f32 	%f10033, %f1066, %f9857, %f10032;
	fma.rn.f32 	%f10034, %f1067, %f9858, %f10033;
	fma.rn.f32 	%f10035, %f1068, %f9859, %f10034;
	fma.rn.f32 	%f10036, %f1069, %f9860, %f10035;
	fma.rn.f32 	%f10037, %f1070, %f9861, %f10036;
	fma.rn.f32 	%f10038, %f1071, %f9862, %f10037;
	fma.rn.f32 	%f10039, %f1072, %f9863, %f10038;
	fma.rn.f32 	%f10040, %f1073, %f9864, %f10039;
	fma.rn.f32 	%f10041, %f1074, %f9865, %f10040;
	fma.rn.f32 	%f10042, %f1075, %f9866, %f10041;
	fma.rn.f32 	%f10043, %f1076, %f9867, %f10042;
	fma.rn.f32 	%f10044, %f1077, %f9868, %f10043;
	fma.rn.f32 	%f10045, %f1078, %f9869, %f10044;
	fma.rn.f32 	%f10046, %f1079, %f9870, %f10045;
	fma.rn.f32 	%f10047, %f1080, %f9871, %f10046;
	fma.rn.f32 	%f10048, %f1081, %f9856, 0f00000000;
	fma.rn.f32 	%f10049, %f1082, %f9857, %f10048;
	fma.rn.f32 	%f10050, %f1083, %f9858, %f10049;
	fma.rn.f32 	%f10051, %f1084, %f9859, %f10050;
	fma.rn.f32 	%f10052, %f1085, %f9860, %f10051;
	fma.rn.f32 	%f10053, %f1086, %f9861, %f10052;
	fma.rn.f32 	%f10054, %f1087, %f9862, %f10053;
	fma.rn.f32 	%f10055, %f1088, %f9863, %f10054;
	fma.rn.f32 	%f10056, %f1089, %f9864, %f10055;
	fma.rn.f32 	%f10057, %f1090, %f9865, %f10056;
	fma.rn.f32 	%f10058, %f1091, %f9866, %f10057;
	fma.rn.f32 	%f10059, %f1092, %f9867, %f10058;
	fma.rn.f32 	%f10060, %f1093, %f9868, %f10059;
	fma.rn.f32 	%f10061, %f1094, %f9869, %f10060;
	fma.rn.f32 	%f10062, %f1095, %f9870, %f10061;
	fma.rn.f32 	%f10063, %f1096, %f9871, %f10062;
	st.local.v4.f32 	[%rd3+32], {%f10015, %f10031, %f10047, %f10063};
	fma.rn.f32 	%f10064, %f1097, %f9856, 0f00000000;
	fma.rn.f32 	%f10065, %f1098, %f9857, %f10064;
	fma.rn.f32 	%f10066, %f1099, %f9858, %f10065;
	fma.rn.f32 	%f10067, %f1100, %f9859, %f10066;
	fma.rn.f32 	%f10068, %f1101, %f9860, %f10067;
	fma.rn.f32 	%f10069, %f1102, %f9861, %f10068;
	fma.rn.f32 	%f10070, %f1103, %f9862, %f10069;
	fma.rn.f32 	%f10071, %f1104, %f9863, %f10070;
	fma.rn.f32 	%f10072, %f1105, %f9864, %f10071;
	fma.rn.f32 	%f10073, %f1106, %f9865, %f10072;
	fma.rn.f32 	%f10074, %f1107, %f9866, %f10073;
	fma.rn.f32 	%f10075, %f1108, %f9867, %f10074;
	fma.rn.f32 	%f10076, %f1109, %f9868, %f10075;
	fma.rn.f32 	%f10077, %f1110, %f9869, %f10076;
	fma.rn.f32 	%f10078, %f1111, %f9870, %f10077;
	fma.rn.f32 	%f10079, %f1112, %f9871, %f10078;
	fma.rn.f32 	%f10080, %f1113, %f9856, 0f00000000;
	fma.rn.f32 	%f10081, %f1114, %f9857, %f10080;
	fma.rn.f32 	%f10082, %f1115, %f9858, %f10081;
	fma.rn.f32 	%f10083, %f1116, %f9859, %f10082;
	fma.rn.f32 	%f10084, %f1117, %f9860, %f10083;
	fma.rn.f32 	%f10085, %f1118, %f9861, %f10084;
	fma.rn.f32 	%f10086, %f1119, %f9862, %f10085;
	fma.rn.f32 	%f10087, %f1120, %f9863, %f10086;
	fma.rn.f32 	%f10088, %f1121, %f9864, %f10087;
	fma.rn.f32 	%f10089, %f1122, %f9865, %f10088;
	fma.rn.f32 	%f10090, %f1123, %f9866, %f10089;
	fma.rn.f32 	%f10091, %f1124, %f9867, %f10090;
	fma.rn.f32 	%f10092, %f1125, %f9868, %f10091;
	fma.rn.f32 	%f10093, %f1126, %f9869, %f10092;
	fma.rn.f32 	%f10094, %f1127, %f9870, %f10093;
	fma.rn.f32 	%f10095, %f1128, %f9871, %f10094;
	fma.rn.f32 	%f10096, %f1129, %f9856, 0f00000000;
	fma.rn.f32 	%f10097, %f1130, %f9857, %f10096;
	fma.rn.f32 	%f10098, %f1131, %f9858, %f10097;
	fma.rn.f32 	%f10099, %f1132, %f9859, %f10098;
	fma.rn.f32 	%f10100, %f1133, %f9860, %f10099;
	fma.rn.f32 	%f10101, %f1134, %f9861, %f10100;
	fma.rn.f32 	%f10102, %f1135, %f9862, %f10101;
	fma.rn.f32 	%f10103, %f1136, %f9863, %f10102;
	fma.rn.f32 	%f10104, %f1137, %f9864, %f10103;
	fma.rn.f32 	%f10105, %f1138, %f9865, %f10104;
	fma.rn.f32 	%f10106, %f1139, %f9866, %f10105;
	fma.rn.f32 	%f10107, %f1140, %f9867, %f10106;
	fma.rn.f32 	%f10108, %f1141, %f9868, %f10107;
	fma.rn.f32 	%f10109, %f1142, %f9869, %f10108;
	fma.rn.f32 	%f10110, %f1143, %f9870, %f10109;
	fma.rn.f32 	%f10111, %f1144, %f9871, %f10110;
	fma.rn.f32 	%f10112, %f1145, %f9856, 0f00000000;
	fma.rn.f32 	%f10113, %f1146, %f9857, %f10112;
	fma.rn.f32 	%f10114, %f1147, %f9858, %f10113;
	fma.rn.f32 	%f10115, %f1148, %f9859, %f10114;
	fma.rn.f32 	%f10116, %f1149, %f9860, %f10115;
	fma.rn.f32 	%f10117, %f1150, %f9861, %f10116;
	fma.rn.f32 	%f10118, %f1151, %f9862, %f10117;
	fma.rn.f32 	%f10119, %f1152, %f9863, %f10118;
	fma.rn.f32 	%f10120, %f1153, %f9864, %f10119;
	fma.rn.f32 	%f10121, %f1154, %f9865, %f10120;
	fma.rn.f32 	%f10122, %f1155, %f9866, %f10121;
	fma.rn.f32 	%f10123, %f1156, %f9867, %f10122;
	fma.rn.f32 	%f10124, %f1157, %f9868, %f10123;
	fma.rn.f32 	%f10125, %f1158, %f9869, %f10124;
	fma.rn.f32 	%f10126, %f1159, %f9870, %f10125;
	fma.rn.f32 	%f10127, %f1160, %f9871, %f10126;
	st.local.v4.f32 	[%rd3+48], {%f10079, %f10095, %f10111, %f10127};
	fma.rn.f32 	%f10128, %f1161, %f9856, 0f00000000;
	fma.rn.f32 	%f10129, %f1162, %f9857, %f10128;
	fma.rn.f32 	%f10130, %f1163, %f9858, %f10129;
	fma.rn.f32 	%f10131, %f1164, %f9859, %f10130;
	fma.rn.f32 	%f10132, %f1165, %f9860, %f10131;
	fma.rn.f32 	%f10133, %f1166, %f9861, %f10132;
	fma.rn.f32 	%f10134, %f1167, %f9862, %f10133;
	fma.rn.f32 	%f10135, %f1168, %f9863, %f10134;
	fma.rn.f32 	%f10136, %f1169, %f9864, %f10135;
	fma.rn.f32 	%f10137, %f1170, %f9865, %f10136;
	fma.rn.f32 	%f10138, %f1171, %f9866, %f10137;
	fma.rn.f32 	%f10139, %f1172, %f9867, %f10138;
	fma.rn.f32 	%f10140, %f1173, %f9868, %f10139;
	fma.rn.f32 	%f10141, %f1174, %f9869, %f10140;
	fma.rn.f32 	%f10142, %f1175, %f9870, %f10141;
	fma.rn.f32 	%f1546, %f1176, %f9871, %f10142;
	fma.rn.f32 	%f10143, %f1178, %f9856, 0f00000000;
	fma.rn.f32 	%f10144, %f1179, %f9857, %f10143;
	fma.rn.f32 	%f10145, %f1180, %f9858, %f10144;
	fma.rn.f32 	%f10146, %f1181, %f9859, %f10145;
	fma.rn.f32 	%f10147, %f1182, %f9860, %f10146;
	fma.rn.f32 	%f10148, %f1183, %f9861, %f10147;
	fma.rn.f32 	%f10149, %f1184, %f9862, %f10148;
	fma.rn.f32 	%f10150, %f1185, %f9863, %f10149;
	fma.rn.f32 	%f10151, %f1186, %f9864, %f10150;
	fma.rn.f32 	%f10152, %f1187, %f9865, %f10151;
	fma.rn.f32 	%f10153, %f1188, %f9866, %f10152;
	fma.rn.f32 	%f10154, %f1189, %f9867, %f10153;
	fma.rn.f32 	%f10155, %f1190, %f9868, %f10154;
	fma.rn.f32 	%f10156, %f1191, %f9869, %f10155;
	fma.rn.f32 	%f10157, %f1192, %f9870, %f10156;
	fma.rn.f32 	%f1547, %f1193, %f9871, %f10157;
	fma.rn.f32 	%f10158, %f1195, %f9856, 0f00000000;
	fma.rn.f32 	%f10159, %f1196, %f9857, %f10158;
	fma.rn.f32 	%f10160, %f1197, %f9858, %f10159;
	fma.rn.f32 	%f10161, %f1, %f9859, %f10160;
	fma.rn.f32 	%f10162, %f2, %f9860, %f10161;
	fma.rn.f32 	%f10163, %f3, %f9861, %f10162;
	fma.rn.f32 	%f10164, %f4, %f9862, %f10163;
	fma.rn.f32 	%f10165, %f5, %f9863, %f10164;
	fma.rn.f32 	%f10166, %f6, %f9864, %f10165;
	fma.rn.f32 	%f10167, %f7, %f9865, %f10166;
	fma.rn.f32 	%f10168, %f8, %f9866, %f10167;
	fma.rn.f32 	%f10169, %f9, %f9867, %f10168;
	fma.rn.f32 	%f10170, %f10, %f9868, %f10169;
	fma.rn.f32 	%f10171, %f11, %f9869, %f10170;
	fma.rn.f32 	%f10172, %f12, %f9870, %f10171;
	fma.rn.f32 	%f1548, %f13, %f9871, %f10172;
	fma.rn.f32 	%f10173, %f15, %f9856, 0f00000000;
	fma.rn.f32 	%f10174, %f16, %f9857, %f10173;
	fma.rn.f32 	%f10175, %f17, %f9858, %f10174;
	fma.rn.f32 	%f10176, %f18, %f9859, %f10175;
	fma.rn.f32 	%f10177, %f19, %f9860, %f10176;
	fma.rn.f32 	%f10178, %f20, %f9861, %f10177;
	fma.rn.f32 	%f10179, %f21, %f9862, %f10178;
	fma.rn.f32 	%f10180, %f22, %f9863, %f10179;
	fma.rn.f32 	%f10181, %f23, %f9864, %f10180;
	fma.rn.f32 	%f10182, %f24, %f9865, %f10181;
	fma.rn.f32 	%f10183, %f25, %f9866, %f10182;
	fma.rn.f32 	%f10184, %f26, %f9867, %f10183;
	fma.rn.f32 	%f10185, %f27, %f9868, %f10184;
	fma.rn.f32 	%f10186, %f28, %f9869, %f10185;
	fma.rn.f32 	%f10187, %f29, %f9870, %f10186;
	fma.rn.f32 	%f1549, %f30, %f9871, %f10187;
	st.local.v4.f32 	[%rd7+192], {%f1546, %f1547, %f1548, %f1549};
	fma.rn.f32 	%f10188, %f32, %f9856, 0f00000000;
	fma.rn.f32 	%f10189, %f33, %f9857, %f10188;
	fma.rn.f32 	%f10190, %f34, %f9858, %f10189;
	fma.rn.f32 	%f10191, %f35, %f9859, %f10190;
	fma.rn.f32 	%f10192, %f36, %f9860, %f10191;
	fma.rn.f32 	%f10193, %f37, %f9861, %f10192;
	fma.rn.f32 	%f10194, %f38, %f9862, %f10193;
	fma.rn.f32 	%f10195, %f39, %f9863, %f10194;
	fma.rn.f32 	%f10196, %f40, %f9864, %f10195;
	fma.rn.f32 	%f10197, %f41, %f9865, %f10196;
	fma.rn.f32 	%f10198, %f42, %f9866, %f10197;
	fma.rn.f32 	%f10199, %f43, %f9867, %f10198;
	fma.rn.f32 	%f10200, %f44, %f9868, %f10199;
	fma.rn.f32 	%f10201, %f45, %f9869, %f10200;
	fma.rn.f32 	%f10202, %f46, %f9870, %f10201;
	fma.rn.f32 	%f1550, %f47, %f9871, %f10202;
	fma.rn.f32 	%f10203, %f49, %f9856, 0f00000000;
	fma.rn.f32 	%f10204, %f50, %f9857, %f10203;
	fma.rn.f32 	%f10205, %f51, %f9858, %f10204;
	fma.rn.f32 	%f10206, %f52, %f9859, %f10205;
	fma.rn.f32 	%f10207, %f53, %f9860, %f10206;
	fma.rn.f32 	%f10208, %f54, %f9861, %f10207;
	fma.rn.f32 	%f10209, %f55, %f9862, %f10208;
	fma.rn.f32 	%f10210, %f56, %f9863, %f10209;
	fma.rn.f32 	%f10211, %f57, %f9864, %f10210;
	fma.rn.f32 	%f10212, %f58, %f9865, %f10211;
	fma.rn.f32 	%f10213, %f59, %f9866, %f10212;
	fma.rn.f32 	%f10214, %f60, %f9867, %f10213;
	fma.rn.f32 	%f10215, %f61, %f9868, %f10214;
	fma.rn.f32 	%f10216, %f62, %f9869, %f10215;
	fma.rn.f32 	%f10217, %f63, %f9870, %f10216;
	fma.rn.f32 	%f1551, %f64, %f9871, %f10217;
	fma.rn.f32 	%f10218, %f66, %f9856, 0f00000000;
	fma.rn.f32 	%f10219, %f67, %f9857, %f10218;
	fma.rn.f32 	%f10220, %f68, %f9858, %f10219;
	fma.rn.f32 	%f10221, %f69, %f9859, %f10220;
	fma.rn.f32 	%f10222, %f70, %f9860, %f10221;
	fma.rn.f32 	%f10223, %f71, %f9861, %f10222;
	fma.rn.f32 	%f10224, %f72, %f9862, %f10223;
	fma.rn.f32 	%f10225, %f73, %f9863, %f10224;
	fma.rn.f32 	%f10226, %f74, %f9864, %f10225;
	fma.rn.f32 	%f10227, %f75, %f9865, %f10226;
	fma.rn.f32 	%f10228, %f76, %f9866, %f10227;
	fma.rn.f32 	%f10229, %f77, %f9867, %f10228;
	fma.rn.f32 	%f10230, %f78, %f9868, %f10229;
	fma.rn.f32 	%f10231, %f79, %f9869, %f10230;
	fma.rn.f32 	%f10232, %f80, %f9870, %f10231;
	fma.rn.f32 	%f1552, %f81, %f9871, %f10232;
	fma.rn.f32 	%f10233, %f83, %f9856, 0f00000000;
	fma.rn.f32 	%f10234, %f84, %f9857, %f10233;
	fma.rn.f32 	%f10235, %f85, %f9858, %f10234;
	fma.rn.f32 	%f10236, %f86, %f9859, %f10235;
	fma.rn.f32 	%f10237, %f87, %f9860, %f10236;
	fma.rn.f32 	%f10238, %f88, %f9861, %f10237;
	fma.rn.f32 	%f10239, %f89, %f9862, %f10238;
	fma.rn.f32 	%f10240, %f90, %f9863, %f10239;
	fma.rn.f32 	%f10241, %f91, %f9864, %f10240;
	fma.rn.f32 	%f10242, %f92, %f9865, %f10241;
	fma.rn.f32 	%f10243, %f93, %f9866, %f10242;
	fma.rn.f32 	%f10244, %f94, %f9867, %f10243;
	fma.rn.f32 	%f10245, %f95, %f9868, %f10244;
	fma.rn.f32 	%f10246, %f96, %f9869, %f10245;
	fma.rn.f32 	%f10247, %f97, %f9870, %f10246;
	fma.rn.f32 	%f1553, %f98, %f9871, %f10247;
	st.local.v4.f32 	[%rd7+208], {%f1550, %f1551, %f1552, %f1553};
	fma.rn.f32 	%f10248, %f100, %f9856, 0f00000000;
	fma.rn.f32 	%f10249, %f101, %f9857, %f10248;
	fma.rn.f32 	%f10250, %f102, %f9858, %f10249;
	fma.rn.f32 	%f10251, %f103, %f9859, %f10250;
	fma.rn.f32 	%f10252, %f104, %f9860, %f10251;
	fma.rn.f32 	%f10253, %f105, %f9861, %f10252;
	fma.rn.f32 	%f10254, %f106, %f9862, %f10253;
	fma.rn.f32 	%f10255, %f107, %f9863, %f10254;
	fma.rn.f32 	%f10256, %f108, %f9864, %f10255;
	fma.rn.f32 	%f10257, %f109, %f9865, %f10256;
	fma.rn.f32 	%f10258, %f110, %f9866, %f10257;
	fma.rn.f32 	%f10259, %f111, %f9867, %f10258;
	fma.rn.f32 	%f10260, %f112, %f9868, %f10259;
	fma.rn.f32 	%f10261, %f113, %f9869, %f10260;
	fma.rn.f32 	%f10262, %f114, %f9870, %f10261;
	fma.rn.f32 	%f1554, %f115, %f9871, %f10262;
	fma.rn.f32 	%f10263, %f117, %f9856, 0f00000000;
	fma.rn.f32 	%f10264, %f118, %f9857, %f10263;
	fma.rn.f32 	%f10265, %f119, %f9858, %f10264;
	fma.rn.f32 	%f10266, %f120, %f9859, %f10265;
	fma.rn.f32 	%f10267, %f121, %f9860, %f10266;
	fma.rn.f32 	%f10268, %f122, %f9861, %f10267;
	fma.rn.f32 	%f10269, %f123, %f9862, %f10268;
	fma.rn.f32 	%f10270, %f124, %f9863, %f10269;
	fma.rn.f32 	%f10271, %f125, %f9864, %f10270;
	fma.rn.f32 	%f10272, %f126, %f9865, %f10271;
	fma.rn.f32 	%f10273, %f127, %f9866, %f10272;
	fma.rn.f32 	%f10274, %f128, %f9867, %f10273;
	fma.rn.f32 	%f10275, %f129, %f9868, %f10274;
	fma.rn.f32 	%f10276, %f130, %f9869, %f10275;
	fma.rn.f32 	%f10277, %f131, %f9870, %f10276;
	fma.rn.f32 	%f1555, %f132, %f9871, %f10277;
	fma.rn.f32 	%f10278, %f134, %f9856, 0f00000000;
	fma.rn.f32 	%f10279, %f135, %f9857, %f10278;
	fma.rn.f32 	%f10280, %f136, %f9858, %f10279;
	fma.rn.f32 	%f10281, %f137, %f9859, %f10280;
	fma.rn.f32 	%f10282, %f138, %f9860, %f10281;
	fma.rn.f32 	%f10283, %f139, %f9861, %f10282;
	fma.rn.f32 	%f10284, %f140, %f9862, %f10283;
	fma.rn.f32 	%f10285, %f141, %f9863, %f10284;
	fma.rn.f32 	%f10286, %f142, %f9864, %f10285;
	fma.rn.f32 	%f10287, %f143, %f9865, %f10286;
	fma.rn.f32 	%f10288, %f144, %f9866, %f10287;
	fma.rn.f32 	%f10289, %f145, %f9867, %f10288;
	fma.rn.f32 	%f10290, %f146, %f9868, %f10289;
	fma.rn.f32 	%f10291, %f147, %f9869, %f10290;
	fma.rn.f32 	%f10292, %f148, %f9870, %f10291;
	fma.rn.f32 	%f1556, %f149, %f9871, %f10292;
	fma.rn.f32 	%f10293, %f151, %f9856, 0f00000000;
	fma.rn.f32 	%f10294, %f152, %f9857, %f10293;
	fma.rn.f32 	%f10295, %f153, %f9858, %f10294;
	fma.rn.f32 	%f10296, %f154, %f9859, %f10295;
	fma.rn.f32 	%f10297, %f155, %f9860, %f10296;
	fma.rn.f32 	%f10298, %f156, %f9861, %f10297;
	fma.rn.f32 	%f10299, %f157, %f9862, %f10298;
	fma.rn.f32 	%f10300, %f158, %f9863, %f10299;
	fma.rn.f32 	%f10301, %f159, %f9864, %f10300;
	fma.rn.f32 	%f10302, %f160, %f9865, %f10301;
	fma.rn.f32 	%f10303, %f161, %f9866, %f10302;
	fma.rn.f32 	%f10304, %f162, %f9867, %f10303;
	fma.rn.f32 	%f10305, %f163, %f9868, %f10304;
	fma.rn.f32 	%f10306, %f164, %f9869, %f10305;
	fma.rn.f32 	%f10307, %f165, %f9870, %f10306;
	fma.rn.f32 	%f1557, %f166, %f9871, %f10307;
	st.local.v4.f32 	[%rd7+224], {%f1554, %f1555, %f1556, %f1557};
	fma.rn.f32 	%f10308, %f168, %f9856, 0f00000000;
	fma.rn.f32 	%f10309, %f169, %f9857, %f10308;
	fma.rn.f32 	%f10310, %f170, %f9858, %f10309;
	fma.rn.f32 	%f10311, %f171, %f9859, %f10310;
	fma.rn.f32 	%f10312, %f172, %f9860, %f10311;
	fma.rn.f32 	%f10313, %f173, %f9861, %f10312;
	fma.rn.f32 	%f10314, %f174, %f9862, %f10313;
	fma.rn.f32 	%f10315, %f175, %f9863, %f10314;
	fma.rn.f32 	%f10316, %f176, %f9864, %f10315;
	fma.rn.f32 	%f10317, %f177, %f9865, %f10316;
	fma.rn.f32 	%f10318, %f178, %f9866, %f10317;
	fma.rn.f32 	%f10319, %f179, %f9867, %f10318;
	fma.rn.f32 	%f10320, %f180, %f9868, %f10319;
	fma.rn.f32 	%f10321, %f181, %f9869, %f10320;
	fma.rn.f32 	%f10322, %f182, %f9870, %f10321;
	fma.rn.f32 	%f1558, %f183, %f9871, %f10322;
	fma.rn.f32 	%f10323, %f185, %f9856, 0f00000000;
	fma.rn.f32 	%f10324, %f186, %f9857, %f10323;
	fma.rn.f32 	%f10325, %f187, %f9858, %f10324;
	fma.rn.f32 	%f10326, %f188, %f9859, %f10325;
	fma.rn.f32 	%f10327, %f189, %f9860, %f10326;
	fma.rn.f32 	%f10328, %f190, %f9861, %f10327;
	fma.rn.f32 	%f10329, %f191, %f9862, %f10328;
	fma.rn.f32 	%f10330, %f192, %f9863, %f10329;
	fma.rn.f32 	%f10331, %f193, %f9864, %f10330;
	fma.rn.f32 	%f10332, %f194, %f9865, %f10331;
	fma.rn.f32 	%f10333, %f195, %f9866, %f10332;
	fma.rn.f32 	%f10334, %f196, %f9867, %f10333;
	fma.rn.f32 	%f10335, %f197, %f9868, %f10334;
	fma.rn.f32 	%f10336, %f198, %f9869, %f10335;
	fma.rn.f32 	%f10337, %f199, %f9870, %f10336;
	fma.rn.f32 	%f1559, %f200, %f9871, %f10337;
	fma.rn.f32 	%f10338, %f202, %f9856, 0f00000000;
	fma.rn.f32 	%f10339, %f203, %f9857, %f10338;
	fma.rn.f32 	%f10340, %f204, %f9858, %f10339;
	fma.rn.f32 	%f10341, %f205, %f9859, %f10340;
	fma.rn.f32 	%f10342, %f206, %f9860, %f10341;
	fma.rn.f32 	%f10343, %f207, %f9861, %f10342;
	fma.rn.f32 	%f10344, %f208, %f9862, %f10343;
	fma.rn.f32 	%f10345, %f209, %f9863, %f10344;
	fma.rn.f32 	%f10346, %f210, %f9864, %f10345;
	fma.rn.f32 	%f10347, %f211, %f9865, %f10346;
	fma.rn.f32 	%f10348, %f212, %f9866, %f10347;
	fma.rn.f32 	%f10349, %f213, %f9867, %f10348;
	fma.rn.f32 	%f10350, %f214, %f9868, %f10349;
	fma.rn.f32 	%f10351, %f215, %f9869, %f10350;
	fma.rn.f32 	%f10352, %f216, %f9870, %f10351;
	fma.rn.f32 	%f1560, %f217, %f9871, %f10352;
	fma.rn.f32 	%f10353, %f219, %f9856, 0f00000000;
	fma.rn.f32 	%f10354, %f220, %f9857, %f10353;
	fma.rn.f32 	%f10355, %f221, %f9858, %f10354;
	fma.rn.f32 	%f10356, %f222, %f9859, %f10355;
	fma.rn.f32 	%f10357, %f223, %f9860, %f10356;
	fma.rn.f32 	%f10358, %f224, %f9861, %f10357;
	fma.rn.f32 	%f10359, %f225, %f9862, %f10358;
	fma.rn.f32 	%f10360, %f226, %f9863, %f10359;
	fma.rn.f32 	%f10361, %f227, %f9864, %f10360;
	fma.rn.f32 	%f10362, %f228, %f9865, %f10361;
	fma.rn.f32 	%f10363, %f229, %f9866, %f10362;
	fma.rn.f32 	%f10364, %f230, %f9867, %f10363;
	fma.rn.f32 	%f10365, %f231, %f9868, %f10364;
	fma.rn.f32 	%f10366, %f232, %f9869, %f10365;
	fma.rn.f32 	%f10367, %f233, %f9870, %f10366;
	fma.rn.f32 	%f1561, %f234, %f9871, %f10367;
	st.local.v4.f32 	[%rd7+240], {%f1558, %f1559, %f1560, %f1561};
	fma.rn.f32 	%f10368, %f236, %f9856, 0f00000000;
	fma.rn.f32 	%f10369, %f237, %f9857, %f10368;
	fma.rn.f32 	%f10370, %f238, %f9858, %f10369;
	fma.rn.f32 	%f10371, %f239, %f9859, %f10370;
	fma.rn.f32 	%f10372, %f240, %f9860, %f10371;
	fma.rn.f32 	%f10373, %f241, %f9861, %f10372;
	fma.rn.f32 	%f10374, %f242, %f9862, %f10373;
	fma.rn.f32 	%f10375, %f243, %f9863, %f10374;
	fma.rn.f32 	%f10376, %f244, %f9864, %f10375;
	fma.rn.f32 	%f10377, %f245, %f9865, %f10376;
	fma.rn.f32 	%f10378, %f246, %f9866, %f10377;
	fma.rn.f32 	%f10379, %f247, %f9867, %f10378;
	fma.rn.f32 	%f10380, %f248, %f9868, %f10379;
	fma.rn.f32 	%f10381, %f249, %f9869, %f10380;
	fma.rn.f32 	%f10382, %f250, %f9870, %f10381;
	fma.rn.f32 	%f1562, %f251, %f9871, %f10382;
	fma.rn.f32 	%f10383, %f253, %f9856, 0f00000000;
	fma.rn.f32 	%f10384, %f254, %f9857, %f10383;
	fma.rn.f32 	%f10385, %f255, %f9858, %f10384;
	fma.rn.f32 	%f10386, %f256, %f9859, %f10385;
	fma.rn.f32 	%f10387, %f257, %f9860, %f10386;
	fma.rn.f32 	%f10388, %f258, %f9861, %f10387;
	fma.rn.f32 	%f10389, %f259, %f9862, %f10388;
	fma.rn.f32 	%f10390, %f260, %f9863, %f10389;
	fma.rn.f32 	%f10391, %f261, %f9864, %f10390;
	fma.rn.f32 	%f10392, %f262, %f9865, %f10391;
	fma.rn.f32 	%f10393, %f263, %f9866, %f10392;
	fma.rn.f32 	%f10394, %f264, %f9867, %f10393;
	fma.rn.f32 	%f10395, %f265, %f9868, %f10394;
	fma.rn.f32 	%f10396, %f266, %f9869, %f10395;
	fma.rn.f32 	%f10397, %f267, %f9870, %f10396;
	fma.rn.f32 	%f1563, %f268, %f9871, %f10397;
	fma.rn.f32 	%f10398, %f270, %f9856, 0f00000000;
	fma.rn.f32 	%f10399, %f271, %f9857, %f10398;
	fma.rn.f32 	%f10400, %f272, %f9858, %f10399;
	fma.rn.f32 	%f10401, %f273, %f9859, %f10400;
	fma.rn.f32 	%f10402, %f274, %f9860, %f10401;
	fma.rn.f32 	%f10403, %f275, %f9861, %f10402;
	fma.rn.f32 	%f10404, %f276, %f9862, %f10403;
	fma.rn.f32 	%f10405, %f277, %f9863, %f10404;
	fma.rn.f32 	%f10406, %f278, %f9864, %f10405;
	fma.rn.f32 	%f10407, %f279, %f9865, %f10406;
	fma.rn.f32 	%f10408, %f280, %f9866, %f10407;
	fma.rn.f32 	%f10409, %f281, %f9867, %f10408;
	fma.rn.f32 	%f10410, %f282, %f9868, %f10409;
	fma.rn.f32 	%f10411, %f283, %f9869, %f10410;
	fma.rn.f32 	%f10412, %f284, %f9870, %f10411;
	fma.rn.f32 	%f1564, %f285, %f9871, %f10412;
	fma.rn.f32 	%f10413, %f287, %f9856, 0f00000000;
	fma.rn.f32 	%f10414, %f288, %f9857, %f10413;
	fma.rn.f32 	%f10415, %f289, %f9858, %f10414;
	fma.rn.f32 	%f10416, %f290, %f9859, %f10415;
	fma.rn.f32 	%f10417, %f291, %f9860, %f10416;
	fma.rn.f32 	%f10418, %f292, %f9861, %f10417;
	fma.rn.f32 	%f10419, %f293, %f9862, %f10418;
	fma.rn.f32 	%f10420, %f294, %f9863, %f10419;
	fma.rn.f32 	%f10421, %f295, %f9864, %f10420;
	fma.rn.f32 	%f10422, %f296, %f9865, %f10421;
	fma.rn.f32 	%f10423, %f297, %f9866, %f10422;
	fma.rn.f32 	%f10424, %f298, %f9867, %f10423;
	fma.rn.f32 	%f10425, %f299, %f9868, %f10424;
	fma.rn.f32 	%f10426, %f300, %f9869, %f10425;
	fma.rn.f32 	%f10427, %f301, %f9870, %f10426;
	fma.rn.f32 	%f1565, %f302, %f9871, %f10427;
	st.local.v4.f32 	[%rd8+192], {%f1562, %f1563, %f1564, %f1565};
	fma.rn.f32 	%f10428, %f304, %f9856, 0f00000000;
	fma.rn.f32 	%f10429, %f305, %f9857, %f10428;
	fma.rn.f32 	%f10430, %f306, %f9858, %f10429;
	fma.rn.f32 	%f10431, %f307, %f9859, %f10430;
	fma.rn.f32 	%f10432, %f308, %f9860, %f10431;
	fma.rn.f32 	%f10433, %f309, %f9861, %f10432;
	fma.rn.f32 	%f10434, %f310, %f9862, %f10433;
	fma.rn.f32 	%f10435, %f311, %f9863, %f10434;
	fma.rn.f32 	%f10436, %f312, %f9864, %f10435;
	fma.rn.f32 	%f10437, %f313, %f9865, %f10436;
	fma.rn.f32 	%f10438, %f314, %f9866, %f10437;
	fma.rn.f32 	%f10439, %f315, %f9867, %f10438;
	fma.rn.f32 	%f10440, %f316, %f9868, %f10439;
	fma.rn.f32 	%f10441, %f317, %f9869, %f10440;
	fma.rn.f32 	%f10442, %f318, %f9870, %f10441;
	fma.rn.f32 	%f1566, %f319, %f9871, %f10442;
	fma.rn.f32 	%f10443, %f321, %f9856, 0f00000000;
	fma.rn.f32 	%f10444, %f322, %f9857, %f10443;
	fma.rn.f32 	%f10445, %f323, %f9858, %f10444;
	fma.rn.f32 	%f10446, %f324, %f9859, %f10445;
	fma.rn.f32 	%f10447, %f325, %f9860, %f10446;
	fma.rn.f32 	%f10448, %f326, %f9861, %f10447;
	fma.rn.f32 	%f10449, %f327, %f9862, %f10448;
	fma.rn.f32 	%f10450, %f328, %f9863, %f10449;
	fma.rn.f32 	%f10451, %f329, %f9864, %f10450;
	fma.rn.f32 	%f10452, %f330, %f9865, %f10451;
	fma.rn.f32 	%f10453, %f331, %f9866, %f10452;
	fma.rn.f32 	%f10454, %f332, %f9867, %f10453;
	fma.rn.f32 	%f10455, %f333, %f9868, %f10454;
	fma.rn.f32 	%f10456, %f334, %f9869, %f10455;
	fma.rn.f32 	%f10457, %f335, %f9870, %f10456;
	fma.rn.f32 	%f1567, %f336, %f9871, %f10457;
	fma.rn.f32 	%f10458, %f338, %f9856, 0f00000000;
	fma.rn.f32 	%f10459, %f339, %f9857, %f10458;
	fma.rn.f32 	%f10460, %f340, %f9858, %f10459;
	fma.rn.f32 	%f10461, %f341, %f9859, %f10460;
	fma.rn.f32 	%f10462, %f342, %f9860, %f10461;
	fma.rn.f32 	%f10463, %f343, %f9861, %f10462;
	fma.rn.f32 	%f10464, %f344, %f9862, %f10463;
	fma.rn.f32 	%f10465, %f345, %f9863, %f10464;
	fma.rn.f32 	%f10466, %f346, %f9864, %f10465;
	fma.rn.f32 	%f10467, %f347, %f9865, %f10466;
	fma.rn.f32 	%f10468, %f348, %f9866, %f10467;
	fma.rn.f32 	%f10469, %f349, %f9867, %f10468;
	fma.rn.f32 	%f10470, %f350, %f9868, %f10469;
	fma.rn.f32 	%f10471, %f351, %f9869, %f10470;
	fma.rn.f32 	%f10472, %f352, %f9870, %f10471;
	fma.rn.f32 	%f1568, %f353, %f9871, %f10472;
	fma.rn.f32 	%f10473, %f355, %f9856, 0f00000000;
	fma.rn.f32 	%f10474, %f356, %f9857, %f10473;
	fma.rn.f32 	%f10475, %f357, %f9858, %f10474;
	fma.rn.f32 	%f10476, %f358, %f9859, %f10475;
	fma.rn.f32 	%f10477, %f359, %f9860, %f10476;
	fma.rn.f32 	%f10478, %f360, %f9861, %f10477;
	fma.rn.f32 	%f10479, %f361, %f9862, %f10478;
	fma.rn.f32 	%f10480, %f362, %f9863, %f10479;
	fma.rn.f32 	%f10481, %f363, %f9864, %f10480;
	fma.rn.f32 	%f10482, %f364, %f9865, %f10481;
	fma.rn.f32 	%f10483, %f365, %f9866, %f10482;
	fma.rn.f32 	%f10484, %f366, %f9867, %f10483;
	fma.rn.f32 	%f10485, %f367, %f9868, %f10484;
	fma.rn.f32 	%f10486, %f368, %f9869, %f10485;
	fma.rn.f32 	%f10487, %f369, %f9870, %f10486;
	fma.rn.f32 	%f1569, %f370, %f9871, %f10487;
	st.local.v4.f32 	[%rd8+208], {%f1566, %f1567, %f1568, %f1569};
	fma.rn.f32 	%f10488, %f372, %f9856, 0f00000000;
	fma.rn.f32 	%f10489, %f373, %f9857, %f10488;
	fma.rn.f32 	%f10490, %f374, %f9858, %f10489;
	fma.rn.f32 	%f10491, %f375, %f9859, %f10490;
	fma.rn.f32 	%f10492, %f376, %f9860, %f10491;
	fma.rn.f32 	%f10493, %f377, %f9861, %f10492;
	fma.rn.f32 	%f10494, %f378, %f9862, %f10493;
	fma.rn.f32 	%f10495, %f379, %f9863, %f10494;
	fma.rn.f32 	%f10496, %f380, %f9864, %f10495;
	fma.rn.f32 	%f10497, %f381, %f9865, %f10496;
	fma.rn.f32 	%f10498, %f382, %f9866, %f10497;
	fma.rn.f32 	%f10499, %f383, %f9867, %f10498;
	fma.rn.f32 	%f10500, %f384, %f9868, %f10499;
	fma.rn.f32 	%f10501, %f385, %f9869, %f10500;
	fma.rn.f32 	%f10502, %f386, %f9870, %f10501;
	fma.rn.f32 	%f1570, %f387, %f9871, %f10502;
	fma.rn.f32 	%f10503, %f389, %f9856, 0f00000000;
	fma.rn.f32 	%f10504, %f390, %f9857, %f10503;
	fma.rn.f32 	%f10505, %f391, %f9858, %f10504;
	fma.rn.f32 	%f10506, %f392, %f9859, %f10505;
	fma.rn.f32 	%f10507, %f393, %f9860, %f10506;
	fma.rn.f32 	%f10508, %f394, %f9861, %f10507;
	fma.rn.f32 	%f10509, %f395, %f9862, %f10508;
	fma.rn.f32 	%f10510, %f396, %f9863, %f10509;
	fma.rn.f32 	%f10511, %f397, %f9864, %f10510;
	fma.rn.f32 	%f10512, %f398, %f9865, %f10511;
	fma.rn.f32 	%f10513, %f399, %f9866, %f10512;
	fma.rn.f32 	%f10514, %f400, %f9867, %f10513;
	fma.rn.f32 	%f10515, %f401, %f9868, %f10514;
	fma.rn.f32 	%f10516, %f402, %f9869, %f10515;
	fma.rn.f32 	%f10517, %f403, %f9870, %f10516;
	fma.rn.f32 	%f1571, %f404, %f9871, %f10517;
	fma.rn.f32 	%f10518, %f406, %f9856, 0f00000000;
	fma.rn.f32 	%f10519, %f407, %f9857, %f10518;
	fma.rn.f32 	%f10520, %f408, %f9858, %f10519;
	fma.rn.f32 	%f10521, %f409, %f9859, %f10520;
	fma.rn.f32 	%f10522, %f410, %f9860, %f10521;
	fma.rn.f32 	%f10523, %f411, %f9861, %f10522;
	fma.rn.f32 	%f10524, %f412, %f9862, %f10523;
	fma.rn.f32 	%f10525, %f413, %f9863, %f10524;
	fma.rn.f32 	%f10526, %f414, %f9864, %f10525;
	fma.rn.f32 	%f10527, %f415, %f9865, %f10526;
	fma.rn.f32 	%f10528, %f416, %f9866, %f10527;
	fma.rn.f32 	%f10529, %f417, %f9867, %f10528;
	fma.rn.f32 	%f10530, %f418, %f9868, %f10529;
	fma.rn.f32 	%f10531, %f419, %f9869, %f10530;
	fma.rn.f32 	%f10532, %f420, %f9870, %f10531;
	fma.rn.f32 	%f1572, %f421, %f9871, %f10532;
	fma.rn.f32 	%f10533, %f423, %f9856, 0f00000000;
	fma.rn.f32 	%f10534, %f424, %f9857, %f10533;
	fma.rn.f32 	%f10535, %f425, %f9858, %f10534;
	fma.rn.f32 	%f10536, %f426, %f9859, %f10535;
	fma.rn.f32 	%f10537, %f427, %f9860, %f10536;
	fma.rn.f32 	%f10538, %f428, %f9861, %f10537;
	fma.rn.f32 	%f10539, %f429, %f9862, %f10538;
	fma.rn.f32 	%f10540, %f430, %f9863, %f10539;
	fma.rn.f32 	%f10541, %f431, %f9864, %f10540;
	fma.rn.f32 	%f10542, %f432, %f9865, %f10541;
	fma.rn.f32 	%f10543, %f433, %f9866, %f10542;
	fma.rn.f32 	%f10544, %f434, %f9867, %f10543;
	fma.rn.f32 	%f10545, %f435, %f9868, %f10544;
	fma.rn.f32 	%f10546, %f436, %f9869, %f10545;
	fma.rn.f32 	%f10547, %f437, %f9870, %f10546;
	fma.rn.f32 	%f1573, %f438, %f9871, %f10547;
	st.local.v4.f32 	[%rd8+224], {%f1570, %f1571, %f1572, %f1573};
	fma.rn.f32 	%f10548, %f440, %f9856, 0f00000000;
	fma.rn.f32 	%f10549, %f441, %f9857, %f10548;
	fma.rn.f32 	%f10550, %f442, %f9858, %f10549;
	fma.rn.f32 	%f10551, %f443, %f9859, %f10550;
	fma.rn.f32 	%f10552, %f444, %f9860, %f10551;
	fma.rn.f32 	%f10553, %f445, %f9861, %f10552;
	fma.rn.f32 	%f10554, %f446, %f9862, %f10553;
	fma.rn.f32 	%f10555, %f447, %f9863, %f10554;
	fma.rn.f32 	%f10556, %f448, %f9864, %f10555;
	fma.rn.f32 	%f10557, %f449, %f9865, %f10556;
	fma.rn.f32 	%f10558, %f450, %f9866, %f10557;
	fma.rn.f32 	%f10559, %f451, %f9867, %f10558;
	fma.rn.f32 	%f10560, %f452, %f9868, %f10559;
	fma.rn.f32 	%f10561, %f453, %f9869, %f10560;
	fma.rn.f32 	%f10562, %f454, %f9870, %f10561;
	fma.rn.f32 	%f1574, %f455, %f9871, %f10562;
	fma.rn.f32 	%f10563, %f457, %f9856, 0f00000000;
	fma.rn.f32 	%f10564, %f458, %f9857, %f10563;
	fma.rn.f32 	%f10565, %f459, %f9858, %f10564;
	fma.rn.f32 	%f10566, %f460, %f9859, %f10565;
	fma.rn.f32 	%f10567, %f461, %f9860, %f10566;
	fma.rn.f32 	%f10568, %f462, %f9861, %f10567;
	fma.rn.f32 	%f10569, %f463, %f9862, %f10568;
	fma.rn.f32 	%f10570, %f464, %f9863, %f10569;
	fma.rn.f32 	%f10571, %f465, %f9864, %f10570;
	fma.rn.f32 	%f10572, %f466, %f9865, %f10571;
	fma.rn.f32 	%f10573, %f467, %f9866, %f10572;
	fma.rn.f32 	%f10574, %f468, %f9867, %f10573;
	fma.rn.f32 	%f10575, %f469, %f9868, %f10574;
	fma.rn.f32 	%f10576, %f470, %f9869, %f10575;
	fma.rn.f32 	%f10577, %f471, %f9870, %f10576;
	fma.rn.f32 	%f1575, %f472, %f9871, %f10577;
	fma.rn.f32 	%f10578, %f474, %f9856, 0f00000000;
	fma.rn.f32 	%f10579, %f475, %f9857, %f10578;
	fma.rn.f32 	%f10580, %f476, %f9858, %f10579;
	fma.rn.f32 	%f10581, %f477, %f9859, %f10580;
	fma.rn.f32 	%f10582, %f478, %f9860, %f10581;
	fma.rn.f32 	%f10583, %f479, %f9861, %f10582;
	fma.rn.f32 	%f10584, %f480, %f9862, %f10583;
	fma.rn.f32 	%f10585, %f481, %f9863, %f10584;
	fma.rn.f32 	%f10586, %f482, %f9864, %f10585;
	fma.rn.f32 	%f10587, %f483, %f9865, %f10586;
	fma.rn.f32 	%f10588, %f484, %f9866, %f10587;
	fma.rn.f32 	%f10589, %f485, %f9867, %f10588;
	fma.rn.f32 	%f10590, %f486, %f9868, %f10589;
	fma.rn.f32 	%f10591, %f487, %f9869, %f10590;
	fma.rn.f32 	%f10592, %f488, %f9870, %f10591;
	fma.rn.f32 	%f1576, %f489, %f9871, %f10592;
	fma.rn.f32 	%f10593, %f491, %f9856, 0f00000000;
	fma.rn.f32 	%f10594, %f492, %f9857, %f10593;
	fma.rn.f32 	%f10595, %f493, %f9858, %f10594;
	fma.rn.f32 	%f10596, %f494, %f9859, %f10595;
	fma.rn.f32 	%f10597, %f495, %f9860, %f10596;
	fma.rn.f32 	%f10598, %f496, %f9861, %f10597;
	fma.rn.f32 	%f10599, %f497, %f9862, %f10598;
	fma.rn.f32 	%f10600, %f498, %f9863, %f10599;
	fma.rn.f32 	%f10601, %f499, %f9864, %f10600;
	fma.rn.f32 	%f10602, %f500, %f9865, %f10601;
	fma.rn.f32 	%f10603, %f501, %f9866, %f10602;
	fma.rn.f32 	%f10604, %f502, %f9867, %f10603;
	fma.rn.f32 	%f10605, %f503, %f9868, %f10604;
	fma.rn.f32 	%f10606, %f504, %f9869, %f10605;
	fma.rn.f32 	%f10607, %f505, %f9870, %f10606;
	fma.rn.f32 	%f1577, %f506, %f9871, %f10607;
	st.local.v4.f32 	[%rd8+240], {%f1574, %f1575, %f1576, %f1577};
	fma.rn.f32 	%f10608, %f9887, %f1228, 0f00000000;
	fma.rn.f32 	%f10609, %f9903, %f1229, %f10608;
	fma.rn.f32 	%f10610, %f9919, %f14, %f10609;
	fma.rn.f32 	%f10611, %f9935, %f31, %f10610;
	mul.f32 	%f10612, %f10611, 0f3F000000;
	fma.rn.f32 	%f10613, %f9887, %f1177, 0f00000000;
	fma.rn.f32 	%f10614, %f9903, %f1194, %f10613;
	fma.rn.f32 	%f10615, %f9919, %f1198, %f10614;
	fma.rn.f32 	%f10616, %f9935, %f1199, %f10615;
	mul.f32 	%f10617, %f10616, 0f3F000000;
	fma.rn.f32 	%f10618, %f9887, %f1372, 0f00000000;
	fma.rn.f32 	%f10619, %f9903, %f1373, %f10618;
	fma.rn.f32 	%f10620, %f9919, %f1374, %f10619;
	fma.rn.f32 	%f10621, %f9935, %f1375, %f10620;
	mul.f32 	%f10622, %f10621, 0f3F000000;
	fma.rn.f32 	%f10623, %f9887, %f1546, 0f00000000;
	fma.rn.f32 	%f10624, %f9903, %f1547, %f10623;
	fma.rn.f32 	%f10625, %f9919, %f1548, %f10624;
	fma.rn.f32 	%f10626, %f9935, %f1549, %f10625;
	mul.f32 	%f10627, %f10626, 0f3F000000;
	setp.gt.f32 	%p413, %f10617, %f10612;
	selp.f32 	%f10628, %f10617, %f10612, %p413;
	setp.gt.f32 	%p414, %f10622, %f10628;
	selp.f32 	%f10629, %f10622, %f10628, %p414;
	setp.gt.f32 	%p415, %f10627, %f10629;
	selp.f32 	%f10630, %f10627, %f10629, %p415;
	sub.f32 	%f10631, %f10612, %f10630;
	fma.rn.f32 	%f10632, %f10631, 0f3BBB989D, 0f3F000000;
	cvt.sat.f32.f32 	%f10633, %f10632;
	mov.f32 	%f10634, 0f4B400001;
	mov.f32 	%f10635, 0f437C0000;
	fma.rm.f32 	%f10636, %f10633, %f10635, %f10634;
	add.f32 	%f10637, %f10636, 0fCB40007F;
	neg.f32 	%f10638, %f10637;
	fma.rn.f32 	%f10639, %f10631, 0f3FB8AA3B, %f10638;
	fma.rn.f32 	%f10640, %f10631, 0f32A57060, %f10639;
	mov.b32 	%r691, %f10636;
	shl.b32 	%r692, %r691, 23;
	mov.b32 	%f10641, %r692;
	ex2.approx.ftz.f32 	%f10642, %f10640;
	mul.f32 	%f10643, %f10642, %f10641;
	add.f32 	%f10644, %f10643, 0f00000000;
	sub.f32 	%f10645, %f10617, %f10630;
	fma.rn.f32 	%f10646, %f10645, 0f3BBB989D, 0f3F000000;
	cvt.sat.f32.f32 	%f10647, %f10646;
	fma.rm.f32 	%f10648, %f10647, %f10635, %f10634;
	add.f32 	%f10649, %f10648, 0fCB40007F;
	neg.f32 	%f10650, %f10649;
	fma.rn.f32 	%f10651, %f10645, 0f3FB8AA3B, %f10650;
	fma.rn.f32 	%f10652, %f10645, 0f32A57060, %f10651;
	mov.b32 	%r693, %f10648;
	shl.b32 	%r694, %r693, 23;
	mov.b32 	%f10653, %r694;
	ex2.approx.ftz.f32 	%f10654, %f10652;
	mul.f32 	%f10655, %f10654, %f10653;
	add.f32 	%f10656, %f10644, %f10655;
	sub.f32 	%f10657, %f10622, %f10630;
	fma.rn.f32 	%f10658, %f10657, 0f3BBB989D, 0f3F000000;
	cvt.sat.f32.f32 	%f10659, %f10658;
	fma.rm.f32 	%f10660, %f10659, %f10635, %f10634;
	add.f32 	%f10661, %f10660, 0fCB40007F;
	neg.f32 	%f10662, %f10661;
	fma.rn.f32 	%f10663, %f10657, 0f3FB8AA3B, %f10662;
	fma.rn.f32 	%f10664, %f10657, 0f32A57060, %f10663;
	mov.b32 	%r695, %f10660;
	shl.b32 	%r696, %r695, 23;
	mov.b32 	%f10665, %r696;
	ex2.approx.ftz.f32 	%f10666, %f10664;
	mul.f32 	%f10667, %f10666, %f10665;
	add.f32 	%f10668, %f10656, %f10667;
	sub.f32 	%f10669, %f10627, %f10630;
	fma.rn.f32 	%f10670, %f10669, 0f3BBB989D, 0f3F000000;
	cvt.sat.f32.f32 	%f10671, %f10670;
	fma.rm.f32 	%f10672, %f10671, %f10635, %f10634;
	add.f32 	%f10673, %f10672, 0fCB40007F;
	neg.f32 	%f10674, %f10673;
	fma.rn.f32 	%f10675, %f10669, 0f3FB8AA3B, %f10674;
	fma.rn.f32 	%f10676, %f10669, 0f32A57060, %f10675;
	mov.b32 	%r697, %f10672;
	shl.b32 	%r698, %r697, 23;
	mov.b32 	%f10677, %r698;
	ex2.approx.ftz.f32 	%f10678, %f10676;
	mul.f32 	%f10679, %f10678, %f10677;
	add.f32 	%f10680, %f10668, %f10679;
	rcp.rn.f32 	%f10681, %f10680;
	mul.f32 	%f10682, %f10681, %f10643;
	mul.f32 	%f10683, %f10681, %f10655;
	mul.f32 	%f10684, %f10681, %f10667;
	mul.f32 	%f10685, %f10681, %f10679;
	fma.rn.f32 	%f10686, %f10682, %f252, 0f00000000;
	fma.rn.f32 	%f10687, %f10683, %f1212, %f10686;
	fma.rn.f32 	%f10688, %f10684, %f1388, %f10687;
	fma.rn.f32 	%f10689, %f10685, %f1562, %f10688;
	fma.rn.f32 	%f10690, %f10682, %f269, 0f00000000;
	fma.rn.f32 	%f10691, %f10683, %f1213, %f10690;
	fma.rn.f32 	%f10692, %f10684, %f1389, %f10691;
	fma.rn.f32 	%f10693, %f10685, %f1563, %f10692;
	fma.rn.f32 	%f10694, %f10682, %f286, 0f00000000;
	fma.rn.f32 	%f10695, %f10683, %f1214, %f10694;
	fma.rn.f32 	%f10696, %f10684, %f1390, %f10695;
	fma.rn.f32 	%f10697, %f10685, %f1564, %f10696;
	fma.rn.f32 	%f10698, %f10682, %f303, 0f00000000;
	fma.rn.f32 	%f10699, %f10683, %f1215, %f10698;
	fma.rn.f32 	%f10700, %f10684, %f1391, %f10699;
	fma.rn.f32 	%f10701, %f10685, %f1565, %f10700;
	st.local.v4.f32 	[%rd4], {%f10689, %f10693, %f10697, %f10701};
	fma.rn.f32 	%f10702, %f9951, %f48, 0f00000000;
	fma.rn.f32 	%f10703, %f9967, %f65, %f10702;
	fma.rn.f32 	%f10704, %f9983, %f82, %f10703;
	fma.rn.f32 	%f10705, %f9999, %f99, %f10704;
	mul.f32 	%f10706, %f10705, 0f3F000000;
	fma.rn.f32 	%f10707, %f9951, %f1200, 0f00000000;
	fma.rn.f32 	%f10708, %f9967, %f1201, %f10707;
	fma.rn.f32 	%f10709, %f9983, %f1202, %f10708;
	fma.rn.f32 	%f10710, %f9999, %f1203, %f10709;
	mul.f32 	%f10711, %f10710, 0f3F000000;
	fma.rn.f32 	%f10712, %f9951, %f1376, 0f00000000;
	fma.rn.f32 	%f10713, %f9967, %f1377, %f10712;
	fma.rn.f32 	%f10714, %f9983, %f1378, %f10713;
	fma.rn.f32 	%f10715, %f9999, %f1379, %f10714;
	mul.f32 	%f10716, %f10715, 0f3F000000;
	fma.rn.f32 	%f10717, %f9951, %f1550, 0f00000000;
	fma.rn.f32 	%f10718, %f9967, %f1551, %f10717;
	fma.rn.f32 	%f10719, %f9983, %f1552, %f10718;
	fma.rn.f32 	%f10720, %f9999, %f1553, %f10719;
	mul.f32 	%f10721, %f10720, 0f3F000000;
	setp.gt.f32 	%p416, %f10711, %f10706;
	selp.f32 	%f10722, %f10711, %f10706, %p416;
	setp.gt.f32 	%p417, %f10716, %f10722;
	selp.f32 	%f10723, %f10716, %f10722, %p417;
	setp.gt.f32 	%p418, %f10721, %f10723;
	selp.f32 	%f10724, %f10721, %f10723, %p418;
	sub.f32 	%f10725, %f10706, %f10724;
	fma.rn.f32 	%f10726, %f10725, 0f3BBB989D, 0f3F000000;
	cvt.sat.f32.f32 	%f10727, %f10726;
	fma.rm.f32 	%f10728, %f10727, %f10635, %f10634;
	add.f32 	%f10729, %f10728, 0fCB40007F;
	neg.f32 	%f10730, %f10729;
	fma.rn.f32 	%f10731, %f10725, 0f3FB8AA3B, %f10730;
	fma.rn.f32 	%f10732, %f10725, 0f32A57060, %f10731;
	mov.b32 	%r699, %f10728;
	shl.b32 	%r700, %r699, 23;
	mov.b32 	%f10733, %r700;
	ex2.approx.ftz.f32 	%f10734, %f10732;
	mul.f32 	%f10735, %f10734, %f10733;
	add.f32 	%f10736, %f10735, 0f00000000;
	sub.f32 	%f10737, %f10711, %f10724;
	fma.rn.f32 	%f10738, %f10737, 0f3BBB989D, 0f3F000000;
	cvt.sat.f32.f32 	%f10739, %f10738;
	fma.rm.f32 	%f10740, %f10739, %f10635, %f10634;
	add.f32 	%f10741, %f10740, 0fCB40007F;
	neg.f32 	%f10742, %f10741;
	fma.rn.f32 	%f10743, %f10737, 0f3FB8AA3B, %f10742;
	fma.rn.f32 	%f10744, %f10737, 0f32A57060, %f10743;
	mov.b32 	%r701, %f10740;
	shl.b32 	%r702, %r701, 23;
	mov.b32 	%f10745, %r702;
	ex2.approx.ftz.f32 	%f10746, %f10744;
	mul.f32 	%f10747, %f10746, %f10745;
	add.f32 	%f10748, %f10736, %f10747;
	sub.f32 	%f10749, %f10716, %f10724;
	fma.rn.f32 	%f10750, %f10749, 0f3BBB989D, 0f3F000000;
	cvt.sat.f32.f32 	%f10751, %f10750;
	fma.rm.f32 	%f10752, %f10751, %f10635, %f10634;
	add.f32 	%f10753, %f10752, 0fCB40007F;
	neg.f32 	%f10754, %f10753;
	fma.rn.f32 	%f10755, %f10749, 0f3FB8AA3B, %f10754;
	fma.rn.f32 	%f10756, %f10749, 0f32A57060, %f10755;
	mov.b32 	%r703, %f10752;
	shl.b32 	%r704, %r703, 23;
	mov.b32 	%f10757, %r704;
	ex2.approx.ftz.f32 	%f10758, %f10756;
	mul.f32 	%f10759, %f10758, %f10757;
	add.f32 	%f10760, %f10748, %f10759;
	sub.f32 	%f10761, %f10721, %f10724;
	fma.rn.f32 	%f10762, %f10761, 0f3BBB989D, 0f3F000000;
	cvt.sat.f32.f32 	%f10763, %f10762;
	fma.rm.f32 	%f10764, %f10763, %f10635, %f10634;
	add.f32 	%f10765, %f10764, 0fCB40007F;
	neg.f32 	%f10766, %f10765;
	fma.rn.f32 	%f10767, %f10761, 0f3FB8AA3B, %f10766;
	fma.rn.f32 	%f10768, %f10761, 0f32A57060, %f10767;
	mov.b32 	%r705, %f10764;
	shl.b32 	%r706, %r705, 23;
	mov.b32 	%f10769, %r706;
	ex2.approx.ftz.f32 	%f10770, %f10768;
	mul.f32 	%f10771, %f10770, %f10769;
	add.f32 	%f10772, %f10760, %f10771;
	rcp.rn.f32 	%f10773, %f10772;
	mul.f32 	%f10774, %f10773, %f10735;
	mul.f32 	%f10775, %f10773, %f10747;
	mul.f32 	%f10776, %f10773, %f10759;
	mul.f32 	%f10777, %f10773, %f10771;
	fma.rn.f32 	%f10778, %f10774, %f320, 0f00000000;
	fma.rn.f32 	%f10779, %f10775, %f1216, %f10778;
	fma.rn.f32 	%f10780, %f10776, %f1392, %f10779;
	fma.rn.f32 	%f10781, %f10777, %f1566, %f10780;
	fma.rn.f32 	%f10782, %f10774, %f337, 0f00000000;
	fma.rn.f32 	%f10783, %f10775, %f1217, %f10782;
	fma.rn.f32 	%f10784, %f10776, %f1393, %f10783;
	fma.rn.f32 	%f10785, %f10777, %f1567, %f10784;
	fma.rn.f32 	%f10786, %f10774, %f354, 0f00000000;
	fma.rn.f32 	%f10787, %f10775, %f1218, %f10786;
	fma.rn.f32 	%f10788, %f10776, %f1394, %f10787;
	fma.rn.f32 	%f10789, %f10777, %f1568, %f10788;
	fma.rn.f32 	%f10790, %f10774, %f371, 0f00000000;
	fma.rn.f32 	%f10791, %f10775, %f1219, %f10790;
	fma.rn.f32 	%f10792, %f10776, %f1395, %f10791;
	fma.rn.f32 	%f10793, %f10777, %f1569, %f10792;
	st.local.v4.f32 	[%rd4+16], {%f10781, %f10785, %f10789, %f10793};
	fma.rn.f32 	%f10794, %f10015, %f116, 0f00000000;
	fma.rn.f32 	%f10795, %f10031, %f133, %f10794;
	fma.rn.f32 	%f10796, %f10047, %f150, %f10795;
	fma.rn.f32 	%f10797, %f10063, %f167, %f10796;
	mul.f32 	%f10798, %f10797, 0f3F000000;
	fma.rn.f32 	%f10799, %f10015, %f1204, 0f00000000;
	fma.rn.f32 	%f10800, %f10031, %f1205, %f10799;
	fma.rn.f32 	%f10801, %f10047, %f1206, %f10800;
	fma.rn.f32 	%f10802, %f10063, %f1207, %f10801;
	mul.f32 	%f10803, %f10802, 0f3F000000;
	fma.rn.f32 	%f10804, %f10015, %f1380, 0f00000000;
	fma.rn.f32 	%f10805, %f10031, %f1381, %f10804;
	fma.rn.f32 	%f10806, %f10047, %f1382, %f10805;
	fma.rn.f32 	%f10807, %f10063, %f1383, %f10806;
	mul.f32 	%f10808, %f10807, 0f3F000000;
	fma.rn.f32 	%f10809, %f10015, %f1554, 0f00000000;
	fma.rn.f32 	%f10810, %f10031, %f1555, %f10809;
	fma.rn.f32 	%f10811, %f10047, %f1556, %f10810;
	fma.rn.f32 	%f10812, %f10063, %f1557, %f10811;
	mul.f32 	%f10813, %f10812, 0f3F000000;
	setp.gt.f32 	%p419, %f10803, %f10798;
	selp.f32 	%f10814, %f10803, %f10798, %p419;
	setp.gt.f32 	%p420, %f10808, %f10814;
	selp.f32 	%f10815, %f10808, %f10814, %p420;
	setp.gt.f32 	%p421, %f10813, %f10815;
	selp.f32 	%f10816, %f10813, %f10815, %p421;
	sub.f32 	%f10817, %f10798, %f10816;
	fma.rn.f32 	%f10818, %f10817, 0f3BBB989D, 0f3F000000;
	cvt.sat.f32.f32 	%f10819, %f10818;
	fma.rm.f32 	%f10820, %f10819, %f10635, %f10634;
	add.f32 	%f10821, %f10820, 0fCB40007F;
	neg.f32 	%f10822, %f10821;
	fma.rn.f32 	%f10823, %f10817, 0f3FB8AA3B, %f10822;
	fma.rn.f32 	%f10824, %f10817, 0f32A57060, %f10823;
	mov.b32 	%r707, %f10820;
	shl.b32 	%r708, %r707, 23;
	mov.b32 	%f10825, %r708;
	ex2.approx.ftz.f32 	%f10826, %f10824;
	mul.f32 	%f10827, %f10826, %f10825;
	add.f32 	%f10828, %f10827, 0f00000000;
	sub.f32 	%f10829, %f10803, %f10816;
	fma.rn.f32 	%f10830, %f10829, 0f3BBB989D, 0f3F000000;
	cvt.sat.f32.f32 	%f10831, %f10830;
	fma.rm.f32 	%f10832, %f10831, %f10635, %f10634;
	add.f32 	%f10833, %f10832, 0fCB40007F;
	neg.f32 	%f10834, %f10833;
	fma.rn.f32 	%f10835, %f10829, 0f3FB8AA3B, %f10834;
	fma.rn.f32 	%f10836, %f10829, 0f32A57060, %f10835;
	mov.b32 	%r709, %f10832;
	shl.b32 	%r710, %r709, 23;
	mov.b32 	%f10837, %r710;
	ex2.approx.ftz.f32 	%f10838, %f10836;
	mul.f32 	%f10839, %f10838, %f10837;
	add.f32 	%f10840, %f10828, %f10839;
	sub.f32 	%f10841, %f10808, %f10816;
	fma.rn.f32 	%f10842, %f10841, 0f3BBB989D, 0f3F000000;
	cvt.sat.f32.f32 	%f10843, %f10842;
	fma.rm.f32 	%f10844, %f10843, %f10635, %f10634;
	add.f32 	%f10845, %f10844, 0fCB40007F;
	neg.f32 	%f10846, %f10845;
	fma.rn.f32 	%f10847, %f10841, 0f3FB8AA3B, %f10846;
	fma.rn.f32 	%f10848, %f10841, 0f32A57060, %f10847;
	mov.b32 	%r711, %f10844;
	shl.b32 	%r712, %r711, 23;
	mov.b32 	%f10849, %r712;
	ex2.approx.ftz.f32 	%f10850, %f10848;
	mul.f32 	%f10851, %f10850, %f10849;
	add.f32 	%f10852, %f10840, %f10851;
	sub.f32 	%f10853, %f10813, %f10816;
	fma.rn.f32 	%f10854, %f10853, 0f3BBB989D, 0f3F000000;
	cvt.sat.f32.f32 	%f10855, %f10854;
	fma.rm.f32 	%f10856, %f10855, %f10635, %f10634;
	add.f32 	%f10857, %f10856, 0fCB40007F;
	neg.f32 	%f10858, %f10857;
	fma.rn.f32 	%f10859, %f10853, 0f3FB8AA3B, %f10858;
	fma.rn.f32 	%f10860, %f10853, 0f32A57060, %f10859;
	mov.b32 	%r713, %f10856;
	shl.b32 	%r714, %r713, 23;
	mov.b32 	%f10861, %r714;
	ex2.approx.ftz.f32 	%f10862, %f10860;
	mul.f32 	%f10863, %f10862, %f10861;
	add.f32 	%f10864, %f10852, %f10863;
	rcp.rn.f32 	%f10865, %f10864;
	mul.f32 	%f10866, %f10865, %f10827;
	mul.f32 	%f10867, %f10865, %f10839;
	mul.f32 	%f10868, %f10865, %f10851;
	mul.f32 	%f10869, %f10865, %f10863;
	fma.rn.f32 	%f10870, %f10866, %f388, 0f00000000;
	fma.rn.f32 	%f10871, %f10867, %f1220, %f10870;
	fma.rn.f32 	%f10872, %f10868, %f1396, %f10871;
	fma.rn.f32 	%f10873, %f10869, %f1570, %f10872;
	fma.rn.f32 	%f10874, %f10866, %f405, 0f00000000;
	fma.rn.f32 	%f10875, %f10867, %f1221, %f10874;
	fma.rn.f32 	%f10876, %f10868, %f1397, %f10875;
	fma.rn.f32 	%f10877, %f10869, %f1571, %f10876;
	fma.rn.f32 	%f10878, %f10866, %f422, 0f00000000;
	fma.rn.f32 	%f10879, %f10867, %f1222, %f10878;
	fma.rn.f32 	%f10880, %f10868, %f1398, %f10879;
	fma.rn.f32 	%f10881, %f10869, %f1572, %f10880;
	fma.rn.f32 	%f10882, %f10866, %f439, 0f00000000;
	fma.rn.f32 	%f10883, %f10867, %f1223, %f10882;
	fma.rn.f32 	%f10884, %f10868, %f1399, %f10883;
	fma.rn.f32 	%f10885, %f10869, %f1573, %f10884;
	st.local.v4.f32 	[%rd4+32], {%f10873, %f10877, %f10881, %f10885};
	fma.rn.f32 	%f10886, %f10079, %f184, 0f00000000;
	fma.rn.f32 	%f10887, %f10095, %f201, %f10886;
	fma.rn.f32 	%f10888, %f10111, %f218, %f10887;
	fma.rn.f32 	%f10889, %f10127, %f235, %f10888;
	mul.f32 	%f10890, %f10889, 0f3F000000;
	fma.rn.f32 	%f10891, %f10079, %f1208, 0f00000000;
	fma.rn.f32 	%f10892, %f10095, %f1209, %f10891;
	fma.rn.f32 	%f10893, %f10111, %f1210, %f10892;
	fma.rn.f32 	%f10894, %f10127, %f1211, %f10893;
	mul.f32 	%f10895, %f10894, 0f3F000000;
	fma.rn.f32 	%f10896, %f10079, %f1384, 0f00000000;
	fma.rn.f32 	%f10897, %f10095, %f1385, %f10896;
	fma.rn.f32 	%f10898, %f10111, %f1386, %f10897;
	fma.rn.f32 	%f10899, %f10127, %f1387, %f10898;
	mul.f32 	%f10900, %f10899, 0f3F000000;
	fma.rn.f32 	%f10901, %f10079, %f1558, 0f00000000;
	fma.rn.f32 	%f10902, %f10095, %f1559, %f10901;
	fma.rn.f32 	%f10903, %f10111, %f1560, %f10902;
	fma.rn.f32 	%f10904, %f10127, %f1561, %f10903;
	mul.f32 	%f10905, %f10904, 0f3F000000;
	setp.gt.f32 	%p422, %f10895, %f10890;
	selp.f32 	%f10906, %f10895, %f10890, %p422;
	setp.gt.f32 	%p423, %f10900, %f10906;
	selp.f32 	%f10907, %f10900, %f10906, %p423;
	setp.gt.f32 	%p424, %f10905, %f10907;
	selp.f32 	%f10908, %f10905, %f10907, %p424;
	sub.f32 	%f10909, %f10890, %f10908;
	fma.rn.f32 	%f10910, %f10909, 0f3BBB989D, 0f3F000000;
	cvt.sat.f32.f32 	%f10911, %f10910;
	fma.rm.f32 	%f10912, %f10911, %f10635, %f10634;
	add.f32 	%f10913, %f10912, 0fCB40007F;
	neg.f32 	%f10914, %f10913;
	fma.rn.f32 	%f10915, %f10909, 0f3FB8AA3B, %f10914;
	fma.rn.f32 	%f10916, %f10909, 0f32A57060, %f10915;
	mov.b32 	%r715, %f10912;
	shl.b32 	%r716, %r715, 23;
	mov.b32 	%f10917, %r716;
	ex2.approx.ftz.f32 	%f10918, %f10916;
	mul.f32 	%f10919, %f10918, %f10917;
	add.f32 	%f10920, %f10919, 0f00000000;
	sub.f32 	%f10921, %f10895, %f10908;
	fma.rn.f32 	%f10922, %f10921, 0f3BBB989D, 0f3F000000;
	cvt.sat.f32.f32 	%f10923, %f10922;
	fma.rm.f32 	%f10924, %f10923, %f10635, %f10634;
	add.f32 	%f10925, %f10924, 0fCB40007F;
	neg.f32 	%f10926, %f10925;
	fma.rn.f32 	%f10927, %f10921, 0f3FB8AA3B, %f10926;
	fma.rn.f32 	%f10928, %f10921, 0f32A57060, %f10927;
	mov.b32 	%r717, %f10924;
	shl.b32 	%r718, %r717, 23;
	mov.b32 	%f10929, %r718;
	ex2.approx.ftz.f32 	%f10930, %f10928;
	mul.f32 	%f10931, %f10930, %f10929;
	add.f32 	%f10932, %f10920, %f10931;
	sub.f32 	%f10933, %f10900, %f10908;
	fma.rn.f32 	%f10934, %f10933, 0f3BBB989D, 0f3F000000;
	cvt.sat.f32.f32 	%f10935, %f10934;
	fma.rm.f32 	%f10936, %f10935, %f10635, %f10634;
	add.f32 	%f10937, %f10936, 0fCB40007F;
	neg.f32 	%f10938, %f10937;
	fma.rn.f32 	%f10939, %f10933, 0f3FB8AA3B, %f10938;
	fma.rn.f32 	%f10940, %f10933, 0f32A57060, %f10939;
	mov.b32 	%r719, %f10936;
	shl.b32 	%r720, %r719, 23;
	mov.b32 	%f10941, %r720;
	ex2.approx.ftz.f32 	%f10942, %f10940;
	mul.f32 	%f10943, %f10942, %f10941;
	add.f32 	%f10944, %f10932, %f10943;
	sub.f32 	%f10945, %f10905, %f10908;
	fma.rn.f32 	%f10946, %f10945, 0f3BBB989D, 0f3F000000;
	cvt.sat.f32.f32 	%f10947, %f10946;
	fma.rm.f32 	%f10948, %f10947, %f10635, %f10634;
	add.f32 	%f10949, %f10948, 0fCB40007F;
	neg.f32 	%f10950, %f10949;
	fma.rn.f32 	%f10951, %f10945, 0f3FB8AA3B, %f10950;
	fma.rn.f32 	%f10952, %f10945, 0f32A57060, %f10951;
	mov.b32 	%r721, %f10948;
	shl.b32 	%r722, %r721, 23;
	mov.b32 	%f10953, %r722;
	ex2.approx.ftz.f32 	%f10954, %f10952;
	mul.f32 	%f10955, %f10954, %f10953;
	add.f32 	%f10956, %f10944, %f10955;
	rcp.rn.f32 	%f10957, %f10956;
	mul.f32 	%f10958, %f10957, %f10919;
	mul.f32 	%f10959, %f10957, %f10931;
	mul.f32 	%f10960, %f10957, %f10943;
	mul.f32 	%f10961, %f10957, %f10955;
	fma.rn.f32 	%f10962, %f10958, %f456, 0f00000000;
	fma.rn.f32 	%f10963, %f10959, %f1224, %f10962;
	fma.rn.f32 	%f10964, %f10960, %f1400, %f10963;
	fma.rn.f32 	%f10965, %f10961, %f1574, %f10964;
	fma.rn.f32 	%f10966, %f10958, %f473, 0f00000000;
	fma.rn.f32 	%f10967, %f10959, %f1225, %f10966;
	fma.rn.f32 	%f10968, %f10960, %f1401, %f10967;
	fma.rn.f32 	%f10969, %f10961, %f1575, %f10968;
	fma.rn.f32 	%f10970, %f10958, %f490, 0f00000000;
	fma.rn.f32 	%f10971, %f10959, %f1226, %f10970;
	fma.rn.f32 	%f10972, %f10960, %f1402, %f10971;
	fma.rn.f32 	%f10973, %f10961, %f1576, %f10972;
	fma.rn.f32 	%f10974, %f10958, %f507, 0f00000000;
	fma.rn.f32 	%f10975, %f10959, %f1227, %f10974;
	fma.rn.f32 	%f10976, %f10960, %f1403, %f10975;
	fma.rn.f32 	%f10977, %f10961, %f1577, %f10976;
	st.local.v4.f32 	[%rd4+48], {%f10965, %f10969, %f10973, %f10977};
	fma.rn.f32 	%f10978, %f508, %f10689, 0f00000000;
	fma.rn.f32 	%f10979, %f509, %f10693, %f10978;
	fma.rn.f32 	%f10980, %f510, %f10697, %f10979;
	fma.rn.f32 	%f10981, %f511, %f10701, %f10980;
	fma.rn.f32 	%f10982, %f512, %f10781, %f10981;
	fma.rn.f32 	%f10983, %f513, %f10785, %f10982;
	fma.rn.f32 	%f10984, %f514, %f10789, %f10983;
	fma.rn.f32 	%f10985, %f515, %f10793, %f10984;
	fma.rn.f32 	%f10986, %f516, %f10873, %f10985;
	fma.rn.f32 	%f10987, %f517, %f10877, %f10986;
	fma.rn.f32 	%f10988, %f518, %f10881, %f10987;
	fma.rn.f32 	%f10989, %f519, %f10885, %f10988;
	fma.rn.f32 	%f10990, %f520, %f10965, %f10989;
	fma.rn.f32 	%f10991, %f521, %f10969, %f10990;
	fma.rn.f32 	%f10992, %f522, %f10973, %f10991;
	fma.rn.f32 	%f10993, %f523, %f10977, %f10992;
	fma.rn.f32 	%f10994, %f524, %f10689, 0f00000000;
	fma.rn.f32 	%f10995, %f525, %f10693, %f10994;
	fma.rn.f32 	%f10996, %f526, %f10697, %f10995;
	fma.rn.f32 	%f10997, %f527, %f10701, %f10996;
	fma.rn.f32 	%f10998, %f528, %f10781, %f10997;
	fma.rn.f32 	%f10999, %f529, %f10785, %f10998;
	fma.rn.f32 	%f11000, %f530, %f10789, %f10999;
	fma.rn.f32 	%f11001, %f531, %f10793, %f11000;
	fma.rn.f32 	%f11002, %f532, %f10873, %f11001;
	fma.rn.f32 	%f11003, %f533, %f10877, %f11002;
	fma.rn.f32 	%f11004, %f534, %f10881, %f11003;
	fma.rn.f32 	%f11005, %f535, %f10885, %f11004;
	fma.rn.f32 	%f11006, %f536, %f10965, %f11005;
	fma.rn.f32 	%f11007, %f537, %f10969, %f11006;
	fma.rn.f32 	%f11008, %f538, %f10973, %f11007;
	fma.rn.f32 	%f11009, %f539, %f10977, %f11008;
	fma.rn.f32 	%f11010, %f540, %f10689, 0f00000000;
	fma.rn.f32 	%f11011, %f541, %f10693, %f11010;
	fma.rn.f32 	%f11012, %f542, %f10697, %f11011;
	fma.rn.f32 	%f11013, %f543, %f10701, %f11012;
	fma.rn.f32 	%f11014, %f544, %f10781, %f11013;
	fma.rn.f32 	%f11015, %f545, %f10785, %f11014;
	fma.rn.f32 	%f11016, %f546, %f10789, %f11015;
	fma.rn.f32 	%f11017, %f547, %f10793, %f11016;
	fma.rn.f32 	%f11018, %f548, %f10873, %f11017;
	fma.rn.f32 	%f11019, %f549, %f10877, %f11018;
	fma.rn.f32 	%f11020, %f550, %f10881, %f11019;
	fma.rn.f32 	%f11021, %f551, %f10885, %f11020;
	fma.rn.f32 	%f11022, %f552, %f10965, %f11021;
	fma.rn.f32 	%f11023, %f553, %f10969, %f11022;
	fma.rn.f32 	%f11024, %f554, %f10973, %f11023;
	fma.rn.f32 	%f11025, %f555, %f10977, %f11024;
	fma.rn.f32 	%f11026, %f556, %f10689, 0f00000000;
	fma.rn.f32 	%f11027, %f557, %f10693, %f11026;
	fma.rn.f32 	%f11028, %f558, %f10697, %f11027;
	fma.rn.f32 	%f11029, %f559, %f10701, %f11028;
	fma.rn.f32 	%f11030, %f560, %f10781, %f11029;
	fma.rn.f32 	%f11031, %f561, %f10785, %f11030;
	fma.rn.f32 	%f11032, %f562, %f10789, %f11031;
	fma.rn.f32 	%f11033, %f563, %f10793, %f11032;
	fma.rn.f32 	%f11034, %f564, %f10873, %f11033;
	fma.rn.f32 	%f11035, %f565, %f10877, %f11034;
	fma.rn.f32 	%f11036, %f566, %f10881, %f11035;
	fma.rn.f32 	%f11037, %f567, %f10885, %f11036;
	fma.rn.f32 	%f11038, %f568, %f10965, %f11037;
	fma.rn.f32 	%f11039, %f569, %f10969, %f11038;
	fma.rn.f32 	%f11040, %f570, %f10973, %f11039;
	fma.rn.f32 	%f11041, %f571, %f10977, %f11040;
	fma.rn.f32 	%f11042, %f572, %f10689, 0f00000000;
	fma.rn.f32 	%f11043, %f573, %f10693, %f11042;
	fma.rn.f32 	%f11044, %f574, %f10697, %f11043;
	fma.rn.f32 	%f11045, %f575, %f10701, %f11044;
	fma.rn.f32 	%f11046, %f576, %f10781, %f11045;
	fma.rn.f32 	%f11047, %f577, %f10785, %f11046;
	fma.rn.f32 	%f11048, %f578, %f10789, %f11047;
	fma.rn.f32 	%f11049, %f579, %f10793, %f11048;
	fma.rn.f32 	%f11050, %f580, %f10873, %f11049;
	fma.rn.f32 	%f11051, %f581, %f10877, %f11050;
	fma.rn.f32 	%f11052, %f582, %f10881, %f11051;
	fma.rn.f32 	%f11053, %f583, %f10885, %f11052;
	fma.rn.f32 	%f11054, %f584, %f10965, %f11053;
	fma.rn.f32 	%f11055, %f585, %f10969, %f11054;
	fma.rn.f32 	%f11056, %f586, %f10973, %f11055;
	fma.rn.f32 	%f11057, %f587, %f10977, %f11056;
	fma.rn.f32 	%f11058, %f588, %f10689, 0f00000000;
	fma.rn.f32 	%f11059, %f589, %f10693, %f11058;
	fma.rn.f32 	%f11060, %f590, %f10697, %f11059;
	fma.rn.f32 	%f11061, %f591, %f10701, %f11060;
	fma.rn.f32 	%f11062, %f592, %f10781, %f11061;
	fma.rn.f32 	%f11063, %f593, %f10785, %f11062;
	fma.rn.f32 	%f11064, %f594, %f10789, %f11063;
	fma.rn.f32 	%f11065, %f595, %f10793, %f11064;
	fma.rn.f32 	%f11066, %f596, %f10873, %f11065;
	fma.rn.f32 	%f11067, %f597, %f10877, %f11066;
	fma.rn.f32 	%f11068, %f598, %f10881, %f11067;
	fma.rn.f32 	%f11069, %f599, %f10885, %f11068;
	fma.rn.f32 	%f11070, %f600, %f10965, %f11069;
	fma.rn.f32 	%f11071, %f601, %f10969, %f11070;
	fma.rn.f32 	%f11072, %f602, %f10973, %f11071;
	fma.rn.f32 	%f11073, %f603, %f10977, %f11072;
	fma.rn.f32 	%f11074, %f604, %f10689, 0f00000000;
	fma.rn.f32 	%f11075, %f605, %f10693, %f11074;
	fma.rn.f32 	%f11076, %f606, %f10697, %f11075;
	fma.rn.f32 	%f11077, %f607, %f10701, %f11076;
	fma.rn.f32 	%f11078, %f608, %f10781, %f11077;
	fma.rn.f32 	%f11079, %f609, %f10785, %f11078;
	fma.rn.f32 	%f11080, %f610, %f10789, %f11079;
	fma.rn.f32 	%f11081, %f611, %f10793, %f11080;
	fma.rn.f32 	%f11082, %f612, %f10873, %f11081;
	fma.rn.f32 	%f11083, %f613, %f10877, %f11082;
	fma.rn.f32 	%f11084, %f614, %f10881, %f11083;
	fma.rn.f32 	%f11085, %f615, %f10885, %f11084;
	fma.rn.f32 	%f11086, %f616, %f10965, %f11085;
	fma.rn.f32 	%f11087, %f617, %f10969, %f11086;
	fma.rn.f32 	%f11088, %f618, %f10973, %f11087;
	fma.rn.f32 	%f11089, %f619, %f10977, %f11088;
	fma.rn.f32 	%f11090, %f620, %f10689, 0f00000000;
	fma.rn.f32 	%f11091, %f621, %f10693, %f11090;
	fma.rn.f32 	%f11092, %f622, %f10697, %f11091;
	fma.rn.f32 	%f11093, %f623, %f10701, %f11092;
	fma.rn.f32 	%f11094, %f624, %f10781, %f11093;
	fma.rn.f32 	%f11095, %f625, %f10785, %f11094;
	fma.rn.f32 	%f11096, %f626, %f10789, %f11095;
	fma.rn.f32 	%f11097, %f627, %f10793, %f11096;
	fma.rn.f32 	%f11098, %f628, %f10873, %f11097;
	fma.rn.f32 	%f11099, %f629, %f10877, %f11098;
	fma.rn.f32 	%f11100, %f630, %f10881, %f11099;
	fma.rn.f32 	%f11101, %f631, %f10885, %f11100;
	fma.rn.f32 	%f11102, %f632, %f10965, %f11101;
	fma.rn.f32 	%f11103, %f633, %f10969, %f11102;
	fma.rn.f32 	%f11104, %f634, %f10973, %f11103;
	fma.rn.f32 	%f11105, %f635, %f10977, %f11104;
	fma.rn.f32 	%f11106, %f636, %f10689, 0f00000000;
	fma.rn.f32 	%f11107, %f637, %f10693, %f11106;
	fma.rn.f32 	%f11108, %f638, %f10697, %f11107;
	fma.rn.f32 	%f11109, %f639, %f10701, %f11108;
	fma.rn.f32 	%f11110, %f640, %f10781, %f11109;
	fma.rn.f32 	%f11111, %f641, %f10785, %f11110;
	fma.rn.f32 	%f11112, %f642, %f10789, %f11111;
	fma.rn.f32 	%f11113, %f643, %f10793, %f11112;
	fma.rn.f32 	%f11114, %f644, %f10873, %f11113;
	fma.rn.f32 	%f11115, %f645, %f10877, %f11114;
	fma.rn.f32 	%f11116, %f646, %f10881, %f11115;
	fma.rn.f32 	%f11117, %f647, %f10885, %f11116;
	fma.rn.f32 	%f11118, %f648, %f10965, %f11117;
	fma.rn.f32 	%f11119, %f649, %f10969, %f11118;
	fma.rn.f32 	%f11120, %f650, %f10973, %f11119;
	fma.rn.f32 	%f11121, %f651, %f10977, %f11120;
	fma.rn.f32 	%f11122, %f652, %f10689, 0f00000000;
	fma.rn.f32 	%f11123, %f653, %f10693, %f11122;
	fma.rn.f32 	%f11124, %f654, %f10697, %f11123;
	fma.rn.f32 	%f11125, %f655, %f10701, %f11124;
	fma.rn.f32 	%f11126, %f656, %f10781, %f11125;
	fma.rn.f32 	%f11127, %f657, %f10785, %f11126;
	fma.rn.f32 	%f11128, %f658, %f10789, %f11127;
	fma.rn.f32 	%f11129, %f659, %f10793, %f11128;
	fma.rn.f32 	%f11130, %f660, %f10873, %f11129;
	fma.rn.f32 	%f11131, %f661, %f10877, %f11130;
	fma.rn.f32 	%f11132, %f662, %f10881, %f11131;
	fma.rn.f32 	%f11133, %f663, %f10885, %f11132;
	fma.rn.f32 	%f11134, %f664, %f10965, %f11133;
	fma.rn.f32 	%f11135, %f665, %f10969, %f11134;
	fma.rn.f32 	%f11136, %f666, %f10973, %f11135;
	fma.rn.f32 	%f11137, %f667, %f10977, %f11136;
	fma.rn.f32 	%f11138, %f668, %f10689, 0f00000000;
	fma.rn.f32 	%f11139, %f669, %f10693, %f11138;
	fma.rn.f32 	%f11140, %f670, %f10697, %f11139;
	fma.rn.f32 	%f11141, %f671, %f10701, %f11140;
	fma.rn.f32 	%f11142, %f672, %f10781, %f11141;
	fma.rn.f32 	%f11143, %f673, %f10785, %f11142;
	fma.rn.f32 	%f11144, %f674, %f10789, %f11143;
	fma.rn.f32 	%f11145, %f675, %f10793, %f11144;
	fma.rn.f32 	%f11146, %f676, %f10873, %f11145;
	fma.rn.f32 	%f11147, %f677, %f10877, %f11146;
	fma.rn.f32 	%f11148, %f678, %f10881, %f11147;
	fma.rn.f32 	%f11149, %f679, %f10885, %f11148;
	fma.rn.f32 	%f11150, %f680, %f10965, %f11149;
	fma.rn.f32 	%f11151, %f681, %f10969, %f11150;
	fma.rn.f32 	%f11152, %f682, %f10973, %f11151;
	fma.rn.f32 	%f11153, %f683, %f10977, %f11152;
	fma.rn.f32 	%f11154, %f684, %f10689, 0f00000000;
	fma.rn.f32 	%f11155, %f685, %f10693, %f11154;
	fma.rn.f32 	%f11156, %f686, %f10697, %f11155;
	fma.rn.f32 	%f11157, %f687, %f10701, %f11156;
	fma.rn.f32 	%f11158, %f688, %f10781, %f11157;
	fma.rn.f32 	%f11159, %f689, %f10785, %f11158;
	fma.rn.f32 	%f11160, %f690, %f10789, %f11159;
	fma.rn.f32 	%f11161, %f691, %f10793, %f11160;
	fma.rn.f32 	%f11162, %f692, %f10873, %f11161;
	fma.rn.f32 	%f11163, %f693, %f10877, %f11162;
	fma.rn.f32 	%f11164, %f694, %f10881, %f11163;
	fma.rn.f32 	%f11165, %f695, %f10885, %f11164;
	fma.rn.f32 	%f11166, %f696, %f10965, %f11165;
	fma.rn.f32 	%f11167, %f697, %f10969, %f11166;
	fma.rn.f32 	%f11168, %f698, %f10973, %f11167;
	fma.rn.f32 	%f11169, %f699, %f10977, %f11168;
	fma.rn.f32 	%f11170, %f700, %f10689, 0f00000000;
	fma.rn.f32 	%f11171, %f701, %f10693, %f11170;
	fma.rn.f32 	%f11172, %f702, %f10697, %f11171;
	fma.rn.f32 	%f11173, %f703, %f10701, %f11172;
	fma.rn.f32 	%f11174, %f704, %f10781, %f11173;
	fma.rn.f32 	%f11175, %f705, %f10785, %f11174;
	fma.rn.f32 	%f11176, %f706, %f10789, %f11175;
	fma.rn.f32 	%f11177, %f707, %f10793, %f11176;
	fma.rn.f32 	%f11178, %f708, %f10873, %f11177;
	fma.rn.f32 	%f11179, %f709, %f10877, %f11178;
	fma.rn.f32 	%f11180, %f710, %f10881, %f11179;
	fma.rn.f32 	%f11181, %f711, %f10885, %f11180;
	fma.rn.f32 	%f11182, %f712, %f10965, %f11181;
	fma.rn.f32 	%f11183, %f713, %f10969, %f11182;
	fma.rn.f32 	%f11184, %f714, %f10973, %f11183;
	fma.rn.f32 	%f11185, %f715, %f10977, %f11184;
	fma.rn.f32 	%f11186, %f716, %f10689, 0f00000000;
	fma.rn.f32 	%f11187, %f717, %f10693, %f11186;
	fma.rn.f32 	%f11188, %f718, %f10697, %f11187;
	fma.rn.f32 	%f11189, %f719, %f10701, %f11188;
	fma.rn.f32 	%f11190, %f720, %f10781, %f11189;
	fma.rn.f32 	%f11191, %f721, %f10785, %f11190;
	fma.rn.f32 	%f11192, %f722, %f10789, %f11191;
	fma.rn.f32 	%f11193, %f723, %f10793, %f11192;
	fma.rn.f32 	%f11194, %f724, %f10873, %f11193;
	fma.rn.f32 	%f11195, %f725, %f10877, %f11194;
	fma.rn.f32 	%f11196, %f726, %f10881, %f11195;
	fma.rn.f32 	%f11197, %f727, %f10885, %f11196;
	fma.rn.f32 	%f11198, %f728, %f10965, %f11197;
	fma.rn.f32 	%f11199, %f729, %f10969, %f11198;
	fma.rn.f32 	%f11200, %f730, %f10973, %f11199;
	fma.rn.f32 	%f11201, %f731, %f10977, %f11200;
	fma.rn.f32 	%f11202, %f732, %f10689, 0f00000000;
	fma.rn.f32 	%f11203, %f733, %f10693, %f11202;
	fma.rn.f32 	%f11204, %f734, %f10697, %f11203;
	fma.rn.f32 	%f11205, %f735, %f10701, %f11204;
	fma.rn.f32 	%f11206, %f736, %f10781, %f11205;
	fma.rn.f32 	%f11207, %f737, %f10785, %f11206;
	fma.rn.f32 	%f11208, %f738, %f10789, %f11207;
	fma.rn.f32 	%f11209, %f739, %f10793, %f11208;
	fma.rn.f32 	%f11210, %f740, %f10873, %f11209;
	fma.rn.f32 	%f11211, %f741, %f10877, %f11210;
	fma.rn.f32 	%f11212, %f742, %f10881, %f11211;
	fma.rn.f32 	%f11213, %f743, %f10885, %f11212;
	fma.rn.f32 	%f11214, %f744, %f10965, %f11213;
	fma.rn.f32 	%f11215, %f745, %f10969, %f11214;
	fma.rn.f32 	%f11216, %f746, %f10973, %f11215;
	fma.rn.f32 	%f11217, %f747, %f10977, %f11216;
	fma.rn.f32 	%f11218, %f748, %f10689, 0f00000000;
	fma.rn.f32 	%f11219, %f749, %f10693, %f11218;
	fma.rn.f32 	%f11220, %f750, %f10697, %f11219;
	fma.rn.f32 	%f11221, %f751, %f10701, %f11220;
	fma.rn.f32 	%f11222, %f752, %f10781, %f11221;
	fma.rn.f32 	%f11223, %f753, %f10785, %f11222;
	fma.rn.f32 	%f11224, %f754, %f10789, %f11223;
	fma.rn.f32 	%f11225, %f755, %f10793, %f11224;
	fma.rn.f32 	%f11226, %f756, %f10873, %f11225;
	fma.rn.f32 	%f11227, %f757, %f10877, %f11226;
	fma.rn.f32 	%f11228, %f758, %f10881, %f11227;
	fma.rn.f32 	%f11229, %f759, %f10885, %f11228;
	fma.rn.f32 	%f11230, %f760, %f10965, %f11229;
	fma.rn.f32 	%f11231, %f761, %f10969, %f11230;
	fma.rn.f32 	%f11232, %f762, %f10973, %f11231;
	fma.rn.f32 	%f11233, %f763, %f10977, %f11232;
	add.f32 	%f1578, %f10993, %f9822;
	add.f32 	%f1579, %f11009, %f9823;
	add.f32 	%f1580, %f11025, %f9824;
	add.f32 	%f1581, %f11041, %f9825;
	add.f32 	%f1582, %f11057, %f9826;
	add.f32 	%f1583, %f11073, %f9827;
	add.f32 	%f1584, %f11089, %f9828;
	add.f32 	%f1585, %f11105, %f9829;
	add.f32 	%f1586, %f11121, %f9830;
	add.f32 	%f1587, %f11137, %f9831;
	add.f32 	%f1588, %f11153, %f9832;
	add.f32 	%f1589, %f11169, %f9833;
	add.f32 	%f1590, %f11185, %f9834;
	add.f32 	%f1591, %f11201, %f9835;
	add.f32 	%f1592, %f11217, %f9836;
	add.f32 	%f1593, %f11233, %f9837;
	fma.rn.f32 	%f11234, %f1578, %f1578, 0f00000000;
	fma.rn.f32 	%f11235, %f1579, %f1579, %f11234;
	fma.rn.f32 	%f11236, %f1580, %f1580, %f11235;
	fma.rn.f32 	%f11237, %f1581, %f1581, %f11236;
	fma.rn.f32 	%f11238, %f1582, %f1582, %f11237;
	fma.rn.f32 	%f11239, %f1583, %f1583, %f11238;
	fma.rn.f32 	%f11240, %f1584, %f1584, %f11239;
	fma.rn.f32 	%f11241, %f1585, %f1585, %f11240;
	fma.rn.f32 	%f11242, %f1586, %f1586, %f11241;
	fma.rn.f32 	%f11243, %f1587, %f1587, %f11242;
	fma.rn.f32 	%f11244, %f1588, %f1588, %f11243;
	fma.rn.f32 	%f11245, %f1589, %f1589, %f11244;
	fma.rn.f32 	%f11246, %f1590, %f1590, %f11245;
	fma.rn.f32 	%f11247, %f1591, %f1591, %f11246;
	fma.rn.f32 	%f11248, %f1592, %f1592, %f11247;
	fma.rn.f32 	%f11249, %f1593, %f1593, %f11248;
	fma.rn.f32 	%f11250, %f11249, 0f3D800000, 0f3727C5AC;
	rsqrt.approx.f32 	%f11251, %f11250;
	mul.f32 	%f1594, %f11251, %f1578;
	mul.f32 	%f1595, %f11251, %f1579;
	mul.f32 	%f1596, %f11251, %f1580;
	mul.f32 	%f1597, %f11251, %f1581;
	mul.f32 	%f1598, %f11251, %f1582;
	mul.f32 	%f1599, %f11251, %f1583;
	mul.f32 	%f1600, %f11251, %f1584;
	mul.f32 	%f1601, %f11251, %f1585;
	mul.f32 	%f1602, %f11251, %f1586;
	mul.f32 	%f1603, %f11251, %f1587;
	mul.f32 	%f1604, %f11251, %f1588;
	mul.f32 	%f1605, %f11251, %f1589;
	mul.f32 	%f1606, %f11251, %f1590;
	mul.f32 	%f1607, %f11251, %f1591;
	mul.f32 	%f1608, %f11251, %f1592;
	mul.f32 	%f1609, %f11251, %f1593;
	mov.b32 	%r1325, 0;
	mov.u64 	%rd864, %rd5;
$L__BB1_155:
	ld.global.f32 	%f11252, [%rd863+-64];
	fma.rn.f32 	%f11253, %f11252, %f1594, 0f00000000;
	ld.global.f32 	%f11254, [%rd863+-60];
	fma.rn.f32 	%f11255, %f11254, %f1595, %f11253;
	ld.global.f32 	%f11256, [%rd863+-56];
	fma.rn.f32 	%f11257, %f11256, %f1596, %f11255;
	ld.global.f32 	%f11258, [%rd863+-52];
	fma.rn.f32 	%f11259, %f11258, %f1597, %f11257;
	ld.global.f32 	%f11260, [%rd863+-48];
	fma.rn.f32 	%f11261, %f11260, %f1598, %f11259;
	ld.global.f32 	%f11262, [%rd863+-44];
	fma.rn.f32 	%f11263, %f11262, %f1599, %f11261;
	ld.global.f32 	%f11264, [%rd863+-40];
	fma.rn.f32 	%f11265, %f11264, %f1600, %f11263;
	ld.global.f32 	%f11266, [%rd863+-36];
	fma.rn.f32 	%f11267, %f11266, %f1601, %f11265;
	ld.global.f32 	%f11268, [%rd863+-32];
	fma.rn.f32 	%f11269, %f11268, %f1602, %f11267;
	ld.global.f32 	%f11270, [%rd863+-28];
	fma.rn.f32 	%f11271, %f11270, %f1603, %f11269;
	ld.global.f32 	%f11272, [%rd863+-24];
	fma.rn.f32 	%f11273, %f11272, %f1604, %f11271;
	ld.global.f32 	%f11274, [%rd863+-20];
	fma.rn.f32 	%f11275, %f11274, %f1605, %f11273;
	ld.global.f32 	%f11276, [%rd863+-16];
	fma.rn.f32 	%f11277, %f11276, %f1606, %f11275;
	ld.global.f32 	%f11278, [%rd863+-12];
	fma.rn.f32 	%f11279, %f11278, %f1607, %f11277;
	ld.global.f32 	%f11280, [%rd863+-8];
	fma.rn.f32 	%f11281, %f11280, %f1608, %f11279;
	ld.global.f32 	%f11282, [%rd863+-4];
	fma.rn.f32 	%f11283, %f11282, %f1609, %f11281;
	ld.global.f32 	%f11284, [%rd863];
	fma.rn.f32 	%f11285, %f11284, %f1594, 0f00000000;
	ld.global.f32 	%f11286, [%rd863+4];
	fma.rn.f32 	%f11287, %f11286, %f1595, %f11285;
	ld.global.f32 	%f11288, [%rd863+8];
	fma.rn.f32 	%f11289, %f11288, %f1596, %f11287;
	ld.global.f32 	%f11290, [%rd863+12];
	fma.rn.f32 	%f11291, %f11290, %f1597, %f11289;
	ld.global.f32 	%f11292, [%rd863+16];
	fma.rn.f32 	%f11293, %f11292, %f1598, %f11291;
	ld.global.f32 	%f11294, [%rd863+20];
	fma.rn.f32 	%f11295, %f11294, %f1599, %f11293;
	ld.global.f32 	%f11296, [%rd863+24];
	fma.rn.f32 	%f11297, %f11296, %f1600, %f11295;
	ld.global.f32 	%f11298, [%rd863+28];
	fma.rn.f32 	%f11299, %f11298, %f1601, %f11297;
	ld.global.f32 	%f11300, [%rd863+32];
	fma.rn.f32 	%f11301, %f11300, %f1602, %f11299;
	ld.global.f32 	%f11302, [%rd863+36];
	fma.rn.f32 	%f11303, %f11302, %f1603, %f11301;
	ld.global.f32 	%f11304, [%rd863+40];
	fma.rn.f32 	%f11305, %f11304, %f1604, %f11303;
	ld.global.f32 	%f11306, [%rd863+44];
	fma.rn.f32 	%f11307, %f11306, %f1605, %f11305;
	ld.global.f32 	%f11308, [%rd863+48];
	fma.rn.f32 	%f11309, %f11308, %f1606, %f11307;
	ld.global.f32 	%f11310, [%rd863+52];
	fma.rn.f32 	%f11311, %f11310, %f1607, %f11309;
	ld.global.f32 	%f11312, [%rd863+56];
	fma.rn.f32 	%f11313, %f11312, %f1608, %f11311;
	ld.global.f32 	%f11314, [%rd863+60];
	fma.rn.f32 	%f11315, %f11314, %f1609, %f11313;
	st.local.v2.f32 	[%rd864], {%f11283, %f11315};
	add.s32 	%r1325, %r1325, 2;
	add.s64 	%rd864, %rd864, 8;
	add.s64 	%rd863, %rd863, 128;
	setp.ne.s32 	%p425, %r1325, 64;
	@%p425 bra 	$L__BB1_155;
	mov.u64 	%rd505, %rd238;
	ld.param.u64 	%rd506, [%rd505+64];
	cvta.to.global.u64 	%rd507, %rd506;
	add.s64 	%rd865, %rd507, 128;
	ld.local.v4.f32 	{%f11316, %f11317, %f11318, %f11319}, [%rd5];
	setp.gt.f32 	%p426, %f11316, 0f00000000;
	mul.f32 	%f11320, %f11316, %f11316;
	selp.f32 	%f1610, %f11320, 0f00000000, %p426;
	setp.gt.f32 	%p427, %f11317, 0f00000000;
	mul.f32 	%f11321, %f11317, %f11317;
	selp.f32 	%f1611, %f11321, 0f00000000, %p427;
	setp.gt.f32 	%p428, %f11318, 0f00000000;
	mul.f32 	%f11322, %f11318, %f11318;
	selp.f32 	%f1612, %f11322, 0f00000000, %p428;
	setp.gt.f32 	%p429, %f11319, 0f00000000;
	mul.f32 	%f11323, %f11319, %f11319;
	selp.f32 	%f1613, %f11323, 0f00000000, %p429;
	ld.local.v4.f32 	{%f11324, %f11325, %f11326, %f11327}, [%rd5+16];
	setp.gt.f32 	%p430, %f11324, 0f00000000;
	mul.f32 	%f11328, %f11324, %f11324;
	selp.f32 	%f1614, %f11328, 0f00000000, %p430;
	setp.gt.f32 	%p431, %f11325, 0f00000000;
	mul.f32 	%f11329, %f11325, %f11325;
	selp.f32 	%f1615, %f11329, 0f00000000, %p431;
	setp.gt.f32 	%p432, %f11326, 0f00000000;
	mul.f32 	%f11330, %f11326, %f11326;
	selp.f32 	%f1616, %f11330, 0f00000000, %p432;
	setp.gt.f32 	%p433, %f11327, 0f00000000;
	mul.f32 	%f11331, %f11327, %f11327;
	selp.f32 	%f1617, %f11331, 0f00000000, %p433;
	ld.local.v4.f32 	{%f11332, %f11333, %f11334, %f11335}, [%rd5+32];
	setp.gt.f32 	%p434, %f11332, 0f00000000;
	mul.f32 	%f11336, %f11332, %f11332;
	selp.f32 	%f1618, %f11336, 0f00000000, %p434;
	setp.gt.f32 	%p435, %f11333, 0f00000000;
	mul.f32 	%f11337, %f11333, %f11333;
	selp.f32 	%f1619, %f11337, 0f00000000, %p435;
	setp.gt.f32 	%p436, %f11334, 0f00000000;
	mul.f32 	%f11338, %f11334, %f11334;
	selp.f32 	%f1620, %f11338, 0f00000000, %p436;
	setp.gt.f32 	%p437, %f11335, 0f00000000;
	mul.f32 	%f11339, %f11335, %f11335;
	selp.f32 	%f1621, %f11339, 0f00000000, %p437;
	ld.local.v4.f32 	{%f11340, %f11341, %f11342, %f11343}, [%rd5+48];
	setp.gt.f32 	%p438, %f11340, 0f00000000;
	mul.f32 	%f11344, %f11340, %f11340;
	selp.f32 	%f1622, %f11344, 0f00000000, %p438;
	setp.gt.f32 	%p439, %f11341, 0f00000000;
	mul.f32 	%f11345, %f11341, %f11341;
	selp.f32 	%f1623, %f11345, 0f00000000, %p439;
	setp.gt.f32 	%p440, %f11342, 0f00000000;
	mul.f32 	%f11346, %f11342, %f11342;
	selp.f32 	%f1624, %f11346, 0f00000000, %p440;
	setp.gt.f32 	%p441, %f11343, 0f00000000;
	mul.f32 	%f11347, %f11343, %f11343;
	selp.f32 	%f1625, %f11347, 0f00000000, %p441;
	ld.local.v4.f32 	{%f11348, %f11349, %f11350, %f11351}, [%rd5+64];
	setp.gt.f32 	%p442, %f11348, 0f00000000;
	mul.f32 	%f11352, %f11348, %f11348;
	selp.f32 	%f1626, %f11352, 0f00000000, %p442;
	setp.gt.f32 	%p443, %f11349, 0f00000000;
	mul.f32 	%f11353, %f11349, %f11349;
	selp.f32 	%f1627, %f11353, 0f00000000, %p443;
	setp.gt.f32 	%p444, %f11350, 0f00000000;
	mul.f32 	%f11354, %f11350, %f11350;
	selp.f32 	%f1628, %f11354, 0f00000000, %p444;
	setp.gt.f32 	%p445, %f11351, 0f00000000;
	mul.f32 	%f11355, %f11351, %f11351;
	selp.f32 	%f1629, %f11355, 0f00000000, %p445;
	ld.local.v4.f32 	{%f11356, %f11357, %f11358, %f11359}, [%rd5+80];
	setp.gt.f32 	%p446, %f11356, 0f00000000;
	mul.f32 	%f11360, %f11356, %f11356;
	selp.f32 	%f1630, %f11360, 0f00000000, %p446;
	setp.gt.f32 	%p447, %f11357, 0f00000000;
	mul.f32 	%f11361, %f11357, %f11357;
	selp.f32 	%f1631, %f11361, 0f00000000, %p447;
	setp.gt.f32 	%p448, %f11358, 0f00000000;
	mul.f32 	%f11362, %f11358, %f11358;
	selp.f32 	%f1632, %f11362, 0f00000000, %p448;
	setp.gt.f32 	%p449, %f11359, 0f00000000;
	mul.f32 	%f11363, %f11359, %f11359;
	selp.f32 	%f1633, %f11363, 0f00000000, %p449;
	ld.local.v4.f32 	{%f11364, %f11365, %f11366, %f11367}, [%rd5+96];
	setp.gt.f32 	%p450, %f11364, 0f00000000;
	mul.f32 	%f11368, %f11364, %f11364;
	selp.f32 	%f1634, %f11368, 0f00000000, %p450;
	setp.gt.f32 	%p451, %f11365, 0f00000000;
	mul.f32 	%f11369, %f11365, %f11365;
	selp.f32 	%f1635, %f11369, 0f00000000, %p451;
	setp.gt.f32 	%p452, %f11366, 0f00000000;
	mul.f32 	%f11370, %f11366, %f11366;
	selp.f32 	%f1636, %f11370, 0f00000000, %p452;
	setp.gt.f32 	%p453, %f11367, 0f00000000;
	mul.f32 	%f11371, %f11367, %f11367;
	selp.f32 	%f1637, %f11371, 0f00000000, %p453;
	ld.local.v4.f32 	{%f11372, %f11373, %f11374, %f11375}, [%rd5+112];
	setp.gt.f32 	%p454, %f11372, 0f00000000;
	mul.f32 	%f11376, %f11372, %f11372;
	selp.f32 	%f1638, %f11376, 0f00000000, %p454;
	setp.gt.f32 	%p455, %f11373, 0f00000000;
	mul.f32 	%f11377, %f11373, %f11373;
	selp.f32 	%f1639, %f11377, 0f00000000, %p455;
	setp.gt.f32 	%p456, %f11374, 0f00000000;
	mul.f32 	%f11378, %f11374, %f11374;
	selp.f32 	%f1640, %f11378, 0f00000000, %p456;
	setp.gt.f32 	%p457, %f11375, 0f00000000;
	mul.f32 	%f11379, %f11375, %f11375;
	selp.f32 	%f1641, %f11379, 0f00000000, %p457;
	ld.local.v4.f32 	{%f11380, %f11381, %f11382, %f11383}, [%rd5+128];
	setp.gt.f32 	%p458, %f11380, 0f00000000;
	mul.f32 	%f11384, %f11380, %f11380;
	selp.f32 	%f1642, %f11384, 0f00000000, %p458;
	setp.gt.f32 	%p459, %f11381, 0f00000000;
	mul.f32 	%f11385, %f11381, %f11381;
	selp.f32 	%f1643, %f11385, 0f00000000, %p459;
	setp.gt.f32 	%p460, %f11382, 0f00000000;
	mul.f32 	%f11386, %f11382, %f11382;
	selp.f32 	%f1644, %f11386, 0f00000000, %p460;
	setp.gt.f32 	%p461, %f11383, 0f00000000;
	mul.f32 	%f11387, %f11383, %f11383;
	selp.f32 	%f1645, %f11387, 0f00000000, %p461;
	ld.local.v4.f32 	{%f11388, %f11389, %f11390, %f11391}, [%rd5+144];
	setp.gt.f32 	%p462, %f11388, 0f00000000;
	mul.f32 	%f11392, %f11388, %f11388;
	selp.f32 	%f1646, %f11392, 0f00000000, %p462;
	setp.gt.f32 	%p463, %f11389, 0f00000000;
	mul.f32 	%f11393, %f11389, %f11389;
	selp.f32 	%f1647, %f11393, 0f00000000, %p463;
	setp.gt.f32 	%p464, %f11390, 0f00000000;
	mul.f32 	%f11394, %f11390, %f11390;
	selp.f32 	%f1648, %f11394, 0f00000000, %p464;
	setp.gt.f32 	%p465, %f11391, 0f00000000;
	mul.f32 	%f11395, %f11391, %f11391;
	selp.f32 	%f1649, %f11395, 0f00000000, %p465;
	ld.local.v4.f32 	{%f11396, %f11397, %f11398, %f11399}, [%rd5+160];
	setp.gt.f32 	%p466, %f11396, 0f00000000;
	mul.f32 	%f11400, %f11396, %f11396;
	selp.f32 	%f1650, %f11400, 0f00000000, %p466;
	setp.gt.f32 	%p467, %f11397, 0f00000000;
	mul.f32 	%f11401, %f11397, %f11397;
	selp.f32 	%f1651, %f11401, 0f00000000, %p467;
	setp.gt.f32 	%p468, %f11398, 0f00000000;
	mul.f32 	%f11402, %f11398, %f11398;
	selp.f32 	%f1652, %f11402, 0f00000000, %p468;
	setp.gt.f32 	%p469, %f11399, 0f00000000;
	mul.f32 	%f11403, %f11399, %f11399;
	selp.f32 	%f1653, %f11403, 0f00000000, %p469;
	ld.local.v4.f32 	{%f11404, %f11405, %f11406, %f11407}, [%rd5+176];
	setp.gt.f32 	%p470, %f11404, 0f00000000;
	mul.f32 	%f11408, %f11404, %f11404;
	selp.f32 	%f1654, %f11408, 0f00000000, %p470;
	setp.gt.f32 	%p471, %f11405, 0f00000000;
	mul.f32 	%f11409, %f11405, %f11405;
	selp.f32 	%f1655, %f11409, 0f00000000, %p471;
	setp.gt.f32 	%p472, %f11406, 0f00000000;
	mul.f32 	%f11410, %f11406, %f11406;
	selp.f32 	%f1656, %f11410, 0f00000000, %p472;
	setp.gt.f32 	%p473, %f11407, 0f00000000;
	mul.f32 	%f11411, %f11407, %f11407;
	selp.f32 	%f1657, %f11411, 0f00000000, %p473;
	ld.local.v4.f32 	{%f11412, %f11413, %f11414, %f11415}, [%rd5+192];
	setp.gt.f32 	%p474, %f11412, 0f00000000;
	mul.f32 	%f11416, %f11412, %f11412;
	selp.f32 	%f1658, %f11416, 0f00000000, %p474;
	setp.gt.f32 	%p475, %f11413, 0f00000000;
	mul.f32 	%f11417, %f11413, %f11413;
	selp.f32 	%f1659, %f11417, 0f00000000, %p475;
	setp.gt.f32 	%p476, %f11414, 0f00000000;
	mul.f32 	%f11418, %f11414, %f11414;
	selp.f32 	%f1660, %f11418, 0f00000000, %p476;
	setp.gt.f32 	%p477, %f11415, 0f00000000;
	mul.f32 	%f11419, %f11415, %f11415;
	selp.f32 	%f1661, %f11419, 0f00000000, %p477;
	ld.local.v4.f32 	{%f11420, %f11421, %f11422, %f11423}, [%rd5+208];
	setp.gt.f32 	%p478, %f11420, 0f00000000;
	mul.f32 	%f11424, %f11420, %f11420;
	selp.f32 	%f1662, %f11424, 0f00000000, %p478;
	setp.gt.f32 	%p479, %f11421, 0f00000000;
	mul.f32 	%f11425, %f11421, %f11421;
	selp.f32 	%f1663, %f11425, 0f00000000, %p479;
	setp.gt.f32 	%p480, %f11422, 0f00000000;
	mul.f32 	%f11426, %f11422, %f11422;
	selp.f32 	%f1664, %f11426, 0f00000000, %p480;
	setp.gt.f32 	%p481, %f11423, 0f00000000;
	mul.f32 	%f11427, %f11423, %f11423;
	selp.f32 	%f1665, %f11427, 0f00000000, %p481;
	ld.local.v4.f32 	{%f11428, %f11429, %f11430, %f11431}, [%rd5+224];
	setp.gt.f32 	%p482, %f11428, 0f00000000;
	mul.f32 	%f11432, %f11428, %f11428;
	selp.f32 	%f1666, %f11432, 0f00000000, %p482;
	setp.gt.f32 	%p483, %f11429, 0f00000000;
	mul.f32 	%f11433, %f11429, %f11429;
	selp.f32 	%f1667, %f11433, 0f00000000, %p483;
	setp.gt.f32 	%p484, %f11430, 0f00000000;
	mul.f32 	%f11434, %f11430, %f11430;
	selp.f32 	%f1668, %f11434, 0f00000000, %p484;
	setp.gt.f32 	%p485, %f11431, 0f00000000;
	mul.f32 	%f11435, %f11431, %f11431;
	selp.f32 	%f1669, %f11435, 0f00000000, %p485;
	ld.local.v4.f32 	{%f11436, %f11437, %f11438, %f11439}, [%rd5+240];
	setp.gt.f32 	%p486, %f11436, 0f00000000;
	mul.f32 	%f11440, %f11436, %f11436;
	selp.f32 	%f1670, %f11440, 0f00000000, %p486;
	setp.gt.f32 	%p487, %f11437, 0f00000000;
	mul.f32 	%f11441, %f11437, %f11437;
	selp.f32 	%f1671, %f11441, 0f00000000, %p487;
	setp.gt.f32 	%p488, %f11438, 0f00000000;
	mul.f32 	%f11442, %f11438, %f11438;
	selp.f32 	%f1672, %f11442, 0f00000000, %p488;
	setp.gt.f32 	%p489, %f11439, 0f00000000;
	mul.f32 	%f11443, %f11439, %f11439;
	selp.f32 	%f1673, %f11443, 0f00000000, %p489;
	mov.b32 	%r1326, 0;
	mov.u64 	%rd866, %rd6;
$L__BB1_157:
	ld.global.f32 	%f11444, [%rd865+-128];
	fma.rn.f32 	%f11445, %f11444, %f1610, 0f00000000;
	ld.global.f32 	%f11446, [%rd865+-124];
	fma.rn.f32 	%f11447, %f11446, %f1611, %f11445;
	ld.global.f32 	%f11448, [%rd865+-120];
	fma.rn.f32 	%f11449, %f11448, %f1612, %f11447;
	ld.global.f32 	%f11450, [%rd865+-116];
	fma.rn.f32 	%f11451, %f11450, %f1613, %f11449;
	ld.global.f32 	%f11452, [%rd865+-112];
	fma.rn.f32 	%f11453, %f11452, %f1614, %f11451;
	ld.global.f32 	%f11454, [%rd865+-108];
	fma.rn.f32 	%f11455, %f11454, %f1615, %f11453;
	ld.global.f32 	%f11456, [%rd865+-104];
	fma.rn.f32 	%f11457, %f11456, %f1616, %f11455;
	ld.global.f32 	%f11458, [%rd865+-100];
	fma.rn.f32 	%f11459, %f11458, %f1617, %f11457;
	ld.global.f32 	%f11460, [%rd865+-96];
	fma.rn.f32 	%f11461, %f11460, %f1618, %f11459;
	ld.global.f32 	%f11462, [%rd865+-92];
	fma.rn.f32 	%f11463, %f11462, %f1619, %f11461;
	ld.global.f32 	%f11464, [%rd865+-88];
	fma.rn.f32 	%f11465, %f11464, %f1620, %f11463;
	ld.global.f32 	%f11466, [%rd865+-84];
	fma.rn.f32 	%f11467, %f11466, %f1621, %f11465;
	ld.global.f32 	%f11468, [%rd865+-80];
	fma.rn.f32 	%f11469, %f11468, %f1622, %f11467;
	ld.global.f32 	%f11470, [%rd865+-76];
	fma.rn.f32 	%f11471, %f11470, %f1623, %f11469;
	ld.global.f32 	%f11472, [%rd865+-72];
	fma.rn.f32 	%f11473, %f11472, %f1624, %f11471;
	ld.global.f32 	%f11474, [%rd865+-68];
	fma.rn.f32 	%f11475, %f11474, %f1625, %f11473;
	ld.global.f32 	%f11476, [%rd865+-64];
	fma.rn.f32 	%f11477, %f11476, %f1626, %f11475;
	ld.global.f32 	%f11478, [%rd865+-60];
	fma.rn.f32 	%f11479, %f11478, %f1627, %f11477;
	ld.global.f32 	%f11480, [%rd865+-56];
	fma.rn.f32 	%f11481, %f11480, %f1628, %f11479;
	ld.global.f32 	%f11482, [%rd865+-52];
	fma.rn.f32 	%f11483, %f11482, %f1629, %f11481;
	ld.global.f32 	%f11484, [%rd865+-48];
	fma.rn.f32 	%f11485, %f11484, %f1630, %f11483;
	ld.global.f32 	%f11486, [%rd865+-44];
	fma.rn.f32 	%f11487, %f11486, %f1631, %f11485;
	ld.global.f32 	%f11488, [%rd865+-40];
	fma.rn.f32 	%f11489, %f11488, %f1632, %f11487;
	ld.global.f32 	%f11490, [%rd865+-36];
	fma.rn.f32 	%f11491, %f11490, %f1633, %f11489;
	ld.global.f32 	%f11492, [%rd865+-32];
	fma.rn.f32 	%f11493, %f11492, %f1634, %f11491;
	ld.global.f32 	%f11494, [%rd865+-28];
	fma.rn.f32 	%f11495, %f11494, %f1635, %f11493;
	ld.global.f32 	%f11496, [%rd865+-24];
	fma.rn.f32 	%f11497, %f11496, %f1636, %f11495;
	ld.global.f32 	%f11498, [%rd865+-20];
	fma.rn.f32 	%f11499, %f11498, %f1637, %f11497;
	ld.global.f32 	%f11500, [%rd865+-16];
	fma.rn.f32 	%f11501, %f11500, %f1638, %f11499;
	ld.global.f32 	%f11502, [%rd865+-12];
	fma.rn.f32 	%f11503, %f11502, %f1639, %f11501;
	ld.global.f32 	%f11504, [%rd865+-8];
	fma.rn.f32 	%f11505, %f11504, %f1640, %f11503;
	ld.global.f32 	%f11506, [%rd865+-4];
	fma.rn.f32 	%f11507, %f11506, %f1641, %f11505;
	ld.global.f32 	%f11508, [%rd865];
	fma.rn.f32 	%f11509, %f11508, %f1642, %f11507;
	ld.global.f32 	%f11510, [%rd865+4];
	fma.rn.f32 	%f11511, %f11510, %f1643, %f11509;
	ld.global.f32 	%f11512, [%rd865+8];
	fma.rn.f32 	%f11513, %f11512, %f1644, %f11511;
	ld.global.f32 	%f11514, [%rd865+12];
	fma.rn.f32 	%f11515, %f11514, %f1645, %f11513;
	ld.global.f32 	%f11516, [%rd865+16];
	fma.rn.f32 	%f11517, %f11516, %f1646, %f11515;
	ld.global.f32 	%f11518, [%rd865+20];
	fma.rn.f32 	%f11519, %f11518, %f1647, %f11517;
	ld.global.f32 	%f11520, [%rd865+24];
	fma.rn.f32 	%f11521, %f11520, %f1648, %f11519;
	ld.global.f32 	%f11522, [%rd865+28];
	fma.rn.f32 	%f11523, %f11522, %f1649, %f11521;
	ld.global.f32 	%f11524, [%rd865+32];
	fma.rn.f32 	%f11525, %f11524, %f1650, %f11523;
	ld.global.f32 	%f11526, [%rd865+36];
	fma.rn.f32 	%f11527, %f11526, %f1651, %f11525;
	ld.global.f32 	%f11528, [%rd865+40];
	fma.rn.f32 	%f11529, %f11528, %f1652, %f11527;
	ld.global.f32 	%f11530, [%rd865+44];
	fma.rn.f32 	%f11531, %f11530, %f1653, %f11529;
	ld.global.f32 	%f11532, [%rd865+48];
	fma.rn.f32 	%f11533, %f11532, %f1654, %f11531;
	ld.global.f32 	%f11534, [%rd865+52];
	fma.rn.f32 	%f11535, %f11534, %f1655, %f11533;
	ld.global.f32 	%f11536, [%rd865+56];
	fma.rn.f32 	%f11537, %f11536, %f1656, %f11535;
	ld.global.f32 	%f11538, [%rd865+60];
	fma.rn.f32 	%f11539, %f11538, %f1657, %f11537;
	ld.global.f32 	%f11540, [%rd865+64];
	fma.rn.f32 	%f11541, %f11540, %f1658, %f11539;
	ld.global.f32 	%f11542, [%rd865+68];
	fma.rn.f32 	%f11543, %f11542, %f1659, %f11541;
	ld.global.f32 	%f11544, [%rd865+72];
	fma.rn.f32 	%f11545, %f11544, %f1660, %f11543;
	ld.global.f32 	%f11546, [%rd865+76];
	fma.rn.f32 	%f11547, %f11546, %f1661, %f11545;
	ld.global.f32 	%f11548, [%rd865+80];
	fma.rn.f32 	%f11549, %f11548, %f1662, %f11547;
	ld.global.f32 	%f11550, [%rd865+84];
	fma.rn.f32 	%f11551, %f11550, %f1663, %f11549;
	ld.global.f32 	%f11552, [%rd865+88];
	fma.rn.f32 	%f11553, %f11552, %f1664, %f11551;
	ld.global.f32 	%f11554, [%rd865+92];
	fma.rn.f32 	%f11555, %f11554, %f1665, %f11553;
	ld.global.f32 	%f11556, [%rd865+96];
	fma.rn.f32 	%f11557, %f11556, %f1666, %f11555;
	ld.global.f32 	%f11558, [%rd865+100];
	fma.rn.f32 	%f11559, %f11558, %f1667, %f11557;
	ld.global.f32 	%f11560, [%rd865+104];
	fma.rn.f32 	%f11561, %f11560, %f1668, %f11559;
	ld.global.f32 	%f11562, [%rd865+108];
	fma.rn.f32 	%f11563, %f11562, %f1669, %f11561;
	ld.global.f32 	%f11564, [%rd865+112];
	fma.rn.f32 	%f11565, %f11564, %f1670, %f11563;
	ld.global.f32 	%f11566, [%rd865+116];
	fma.rn.f32 	%f11567, %f11566, %f1671, %f11565;
	ld.global.f32 	%f11568, [%rd865+120];
	fma.rn.f32 	%f11569, %f11568, %f1672, %f11567;
	ld.global.f32 	%f11570, [%rd865+124];
	fma.rn.f32 	%f11571, %f11570, %f1673, %f11569;
	st.local.f32 	[%rd866], %f11571;
	add.s32 	%r1326, %r1326, 1;
	add.s64 	%rd866, %rd866, 4;
	add.s64 	%rd865, %rd865, 256;
	setp.ne.s32 	%p490, %r1326, 16;
	@%p490 bra 	$L__BB1_157;
	mov.u64 	%rd508, %rd238;
	ld.param.u32 	%r724, [%rd508];
	setp.lt.s32 	%p491, %r724, 1;
	@%p491 bra 	$L__BB1_162;
	ld.local.v4.f32 	{%f11572, %f11573, %f11574, %f11575}, [%rd6];
	ld.local.v4.f32 	{%f11576, %f11577, %f11578, %f11579}, [%rd6+16];
	ld.local.v4.f32 	{%f11580, %f11581, %f11582, %f11583}, [%rd6+32];
	ld.local.v4.f32 	{%f11584, %f11585, %f11586, %f11587}, [%rd6+48];
	mov.u64 	%rd509, %rd238;
	ld.param.u32 	%r725, [%rd509];
	neg.s32 	%r1327, %r725;
	ld.param.u64 	%rd510, [%rd509+8];
	cvta.to.global.u64 	%rd511, %rd510;
	add.s64 	%rd867, %rd511, 32;
	add.f32 	%f1674, %f11587, %f1593;
	add.f32 	%f1675, %f11586, %f1592;
	add.f32 	%f1676, %f11585, %f1591;
	add.f32 	%f1677, %f11584, %f1590;
	add.f32 	%f1678, %f11583, %f1589;
	add.f32 	%f1679, %f11582, %f1588;
	add.f32 	%f1680, %f11581, %f1587;
	add.f32 	%f1681, %f11580, %f1586;
	add.f32 	%f1682, %f11579, %f1585;
	add.f32 	%f1683, %f11578, %f1584;
	add.f32 	%f1684, %f11577, %f1583;
	add.f32 	%f1685, %f11576, %f1582;
	add.f32 	%f1686, %f11575, %f1581;
	add.f32 	%f1687, %f11574, %f1580;
	add.f32 	%f1688, %f11573, %f1579;
	add.f32 	%f1689, %f11572, %f1578;
	mov.u64 	%rd868, %rd9;
$L__BB1_160:
	ld.global.f32 	%f11588, [%rd867+-32];
	fma.rn.f32 	%f11589, %f11588, %f1689, 0f00000000;
	ld.global.f32 	%f11590, [%rd867+-28];
	fma.rn.f32 	%f11591, %f11590, %f1688, %f11589;
	ld.global.f32 	%f11592, [%rd867+-24];
	fma.rn.f32 	%f11593, %f11592, %f1687, %f11591;
	ld.global.f32 	%f11594, [%rd867+-20];
	fma.rn.f32 	%f11595, %f11594, %f1686, %f11593;
	ld.global.f32 	%f11596, [%rd867+-16];
	fma.rn.f32 	%f11597, %f11596, %f1685, %f11595;
	ld.global.f32 	%f11598, [%rd867+-12];
	fma.rn.f32 	%f11599, %f11598, %f1684, %f11597;
	ld.global.f32 	%f11600, [%rd867+-8];
	fma.rn.f32 	%f11601, %f11600, %f1683, %f11599;
	ld.global.f32 	%f11602, [%rd867+-4];
	fma.rn.f32 	%f11603, %f11602, %f1682, %f11601;
	ld.global.f32 	%f11604, [%rd867];
	fma.rn.f32 	%f11605, %f11604, %f1681, %f11603;
	ld.global.f32 	%f11606, [%rd867+4];
	fma.rn.f32 	%f11607, %f11606, %f1680, %f11605;
	ld.global.f32 	%f11608, [%rd867+8];
	fma.rn.f32 	%f11609, %f11608, %f1679, %f11607;
	ld.global.f32 	%f11610, [%rd867+12];
	fma.rn.f32 	%f11611, %f11610, %f1678, %f11609;
	ld.global.f32 	%f11612, [%rd867+16];
	fma.rn.f32 	%f11613, %f11612, %f1677, %f11611;
	ld.global.f32 	%f11614, [%rd867+20];
	fma.rn.f32 	%f11615, %f11614, %f1676, %f11613;
	ld.global.f32 	%f11616, [%rd867+24];
	fma.rn.f32 	%f11617, %f11616, %f1675, %f11615;
	ld.global.f32 	%f11618, [%rd867+28];
	fma.rn.f32 	%f11619, %f11618, %f1674, %f11617;
	st.local.f32 	[%rd868], %f11619;
	add.s32 	%r1327, %r1327, 1;
	setp.ne.s32 	%p492, %r1327, 0;
	add.s64 	%rd868, %rd868, 4;
	add.s64 	%rd867, %rd867, 64;
	@%p492 bra 	$L__BB1_160;
	ld.local.f32 	%f21001, [%rd9];
$L__BB1_162:
	ld.param.u64 	%rd827, [_Z24eval_sequence_nll_kernel9ModelPtrsPKiiPf_param_1];
	mov.u64 	%rd512, %rd238;
	ld.param.u32 	%r726, [%rd512];
	setp.lt.s32 	%p493, %r726, 2;
	cvta.to.global.u64 	%rd513, %rd827;
	ld.global.u32 	%r119, [%rd513+16];
	mov.f32 	%f20984, %f21001;
	@%p493 bra 	$L__BB1_178;
	mov.u64 	%rd514, %rd238;
	ld.param.u32 	%r728, [%rd514];
	add.s32 	%r729, %r728, -2;
	setp.lt.u32 	%p494, %r729, 15;
	mov.b32 	%r1331, 1;
	mov.f32 	%f20984, %f21001;
	@%p494 bra 	$L__BB1_167;
	mov.u64 	%rd515, %rd238;
	ld.param.u32 	%r731, [%rd515];
	add.s32 	%r732, %r731, -1;
	and.b32  	%r733, %r732, -16;
	neg.s32 	%r1329, %r733;
	add.s64 	%rd869, %rd9, 32;
	mov.b32 	%r1328, 0;
	mov.f32 	%f20984, %f21001;
$L__BB1_165:
	.pragma "nounroll";
	ld.local.f32 	%f11621, [%rd869+-28];
	setp.gt.f32 	%p495, %f11621, %f20984;
	selp.f32 	%f11622, %f11621, %f20984, %p495;
	ld.local.v2.f32 	{%f11623, %f11624}, [%rd869+-24];
	setp.gt.f32 	%p496, %f11623, %f11622;
	selp.f32 	%f11625, %f11623, %f11622, %p496;
	setp.gt.f32 	%p497, %f11624, %f11625;
	selp.f32 	%f11626, %f11624, %f11625, %p497;
	ld.local.v4.f32 	{%f11627, %f11628, %f11629, %f11630}, [%rd869+-16];
	setp.gt.f32 	%p498, %f11627, %f11626;
	selp.f32 	%f11631, %f11627, %f11626, %p498;
	setp.gt.f32 	%p499, %f11628, %f11631;
	selp.f32 	%f11632, %f11628, %f11631, %p499;
	setp.gt.f32 	%p500, %f11629, %f11632;
	selp.f32 	%f11633, %f11629, %f11632, %p500;
	setp.gt.f32 	%p501, %f11630, %f11633;
	selp.f32 	%f11634, %f11630, %f11633, %p501;
	ld.local.v4.f32 	{%f11635, %f11636, %f11637, %f11638}, [%rd869];
	setp.gt.f32 	%p502, %f11635, %f11634;
	selp.f32 	%f11639, %f11635, %f11634, %p502;
	setp.gt.f32 	%p503, %f11636, %f11639;
	selp.f32 	%f11640, %f11636, %f11639, %p503;
	setp.gt.f32 	%p504, %f11637, %f11640;
	selp.f32 	%f11641, %f11637, %f11640, %p504;
	setp.gt.f32 	%p505, %f11638, %f11641;
	selp.f32 	%f11642, %f11638, %f11641, %p505;
	ld.local.v4.f32 	{%f11643, %f11644, %f11645, %f11646}, [%rd869+16];
	setp.gt.f32 	%p506, %f11643, %f11642;
	selp.f32 	%f11647, %f11643, %f11642, %p506;
	setp.gt.f32 	%p507, %f11644, %f11647;
	selp.f32 	%f11648, %f11644, %f11647, %p507;
	setp.gt.f32 	%p508, %f11645, %f11648;
	selp.f32 	%f11649, %f11645, %f11648, %p508;
	setp.gt.f32 	%p509, %f11646, %f11649;
	selp.f32 	%f11650, %f11646, %f11649, %p509;
	ld.local.f32 	%f11651, [%rd869+32];
	setp.gt.f32 	%p510, %f11651, %f11650;
	selp.f32 	%f20984, %f11651, %f11650, %p510;
	add.s32 	%r1329, %r1329, 16;
	add.s32 	%r1328, %r1328, 16;
	add.s64 	%rd869, %rd869, 64;
	setp.ne.s32 	%p511, %r1329, 0;
	@%p511 bra 	$L__BB1_165;
	add.s32 	%r1331, %r1328, 1;
$L__BB1_167:
	mov.u64 	%rd516, %rd238;
	ld.param.u32 	%r734, [%rd516];
	add.s32 	%r735, %r734, -1;
	and.b32  	%r736, %r735, 15;
	setp.eq.s32 	%p512, %r736, 0;
	@%p512 bra 	$L__BB1_178;
	mov.u64 	%rd517, %rd238;
	ld.param.u32 	%r737, [%rd517];
	add.s32 	%r738, %r737, -1;
	and.b32  	%r739, %r738, 15;
	add.s32 	%r740, %r739, -1;
	setp.lt.u32 	%p513, %r740, 7;
	@%p513 bra 	$L__BB1_170;
	mul.wide.u32 	%rd518, %r1331, 4;
	add.s64 	%rd519, %rd9, %rd518;
	ld.local.f32 	%f11653, [%rd519];
	setp.gt.f32 	%p514, %f11653, %f20984;
	selp.f32 	%f11654, %f11653, %f20984, %p514;
	ld.local.f32 	%f11655, [%rd519+4];
	setp.gt.f32 	%p515, %f11655, %f11654;
	selp.f32 	%f11656, %f11655, %f11654, %p515;
	ld.local.f32 	%f11657, [%rd519+8];
	setp.gt.f32 	%p516, %f11657, %f11656;
	selp.f32 	%f11658, %f11657, %f11656, %p516;
	ld.local.f32 	%f11659, [%rd519+12];
	setp.gt.f32 	%p517, %f11659, %f11658;
	selp.f32 	%f11660, %f11659, %f11658, %p517;
	ld.local.f32 	%f11661, [%rd519+16];
	setp.gt.f32 	%p518, %f11661, %f11660;
	selp.f32 	%f11662, %f11661, %f11660, %p518;
	ld.local.f32 	%f11663, [%rd519+20];
	setp.gt.f32 	%p519, %f11663, %f11662;
	selp.f32 	%f11664, %f11663, %f11662, %p519;
	ld.local.f32 	%f11665, [%rd519+24];
	setp.gt.f32 	%p520, %f11665, %f11664;
	selp.f32 	%f11666, %f11665, %f11664, %p520;
	ld.local.f32 	%f11667, [%rd519+28];
	setp.gt.f32 	%p521, %f11667, %f11666;
	selp.f32 	%f20984, %f11667, %f11666, %p521;
	add.s32 	%r1331, %r1331, 8;
$L__BB1_170:
	mov.u64 	%rd520, %rd238;
	ld.param.u32 	%r741, [%rd520];
	add.s32 	%r742, %r741, -1;
	and.b32  	%r743, %r742, 7;
	setp.eq.s32 	%p522, %r743, 0;
	@%p522 bra 	$L__BB1_178;
	mov.u64 	%rd521, %rd238;
	ld.param.u32 	%r744, [%rd521];
	add.s32 	%r745, %r744, -1;
	and.b32  	%r746, %r745, 7;
	add.s32 	%r747, %r746, -1;
	setp.lt.u32 	%p523, %r747, 3;
	@%p523 bra 	$L__BB1_173;
	mul.wide.u32 	%rd522, %r1331, 4;
	add.s64 	%rd523, %rd9, %rd522;
	ld.local.f32 	%f11669, [%rd523];
	setp.gt.f32 	%p524, %f11669, %f20984;
	selp.f32 	%f11670, %f11669, %f20984, %p524;
	ld.local.f32 	%f11671, [%rd523+4];
	setp.gt.f32 	%p525, %f11671, %f11670;
	selp.f32 	%f11672, %f11671, %f11670, %p525;
	ld.local.f32 	%f11673, [%rd523+8];
	setp.gt.f32 	%p526, %f11673, %f11672;
	selp.f32 	%f11674, %f11673, %f11672, %p526;
	ld.local.f32 	%f11675, [%rd523+12];
	setp.gt.f32 	%p527, %f11675, %f11674;
	selp.f32 	%f20984, %f11675, %f11674, %p527;
	add.s32 	%r1331, %r1331, 4;
$L__BB1_173:
	mov.u64 	%rd524, %rd238;
	ld.param.u32 	%r748, [%rd524];
	add.s32 	%r749, %r748, -1;
	and.b32  	%r750, %r749, 3;
	setp.eq.s32 	%p528, %r750, 0;
	@%p528 bra 	$L__BB1_178;
	mul.wide.u32 	%rd525, %r1331, 4;
	add.s64 	%rd526, %rd9, %rd525;
	ld.local.f32 	%f11676, [%rd526];
	setp.gt.f32 	%p529, %f11676, %f20984;
	selp.f32 	%f20984, %f11676, %f20984, %p529;
	mov.u64 	%rd527, %rd238;
	ld.param.u32 	%r751, [%rd527];
	add.s32 	%r752, %r751, -1;
	and.b32  	%r753, %r752, 3;
	setp.eq.s32 	%p530, %r753, 1;
	@%p530 bra 	$L__BB1_178;
	mul.wide.u32 	%rd528, %r1331, 4;
	add.s64 	%rd529, %rd9, %rd528;
	ld.local.f32 	%f11677, [%rd529+4];
	setp.gt.f32 	%p531, %f11677, %f20984;
	selp.f32 	%f20984, %f11677, %f20984, %p531;
	mov.u64 	%rd530, %rd238;
	ld.param.u32 	%r754, [%rd530];
	add.s32 	%r755, %r754, -1;
	and.b32  	%r756, %r755, 3;
	setp.eq.s32 	%p532, %r756, 2;
	@%p532 bra 	$L__BB1_178;
	mul.wide.u32 	%rd531, %r1331, 4;
	add.s64 	%rd532, %rd9, %rd531;
	ld.local.f32 	%f1704, [%rd532+8];
	setp.leu.f32 	%p533, %f1704, %f20984;
	@%p533 bra 	$L__BB1_178;
	mov.f32 	%f20984, %f1704;
$L__BB1_178:
	mov.u64 	%rd533, %rd238;
	ld.param.u32 	%r757, [%rd533];
	setp.lt.s32 	%p534, %r757, 1;
	mov.f32 	%f20992, 0f00000000;
	@%p534 bra 	$L__BB1_190;
	mov.u64 	%rd534, %rd238;
	ld.param.u32 	%r759, [%rd534];
	setp.lt.u32 	%p535, %r759, 8;
	mov.f32 	%f20992, 0f00000000;
	mov.b32 	%r1335, 0;
	@%p535 bra 	$L__BB1_182;
	mov.u64 	%rd535, %rd238;
	ld.param.u32 	%r760, [%rd535];
	and.b32  	%r761, %r760, 2147483640;
	neg.s32 	%r1333, %r761;
	add.s64 	%rd871, %rd10, 16;
	add.s64 	%rd870, %rd9, 16;
	mov.f32 	%f20992, 0f00000000;
$L__BB1_181:
	.pragma "nounroll";
	mov.u64 	%rd536, %rd238;
	ld.param.u32 	%r762, [%rd536];
	and.b32  	%r1335, %r762, 2147483640;
	ld.local.v4.f32 	{%f11682, %f11683, %f11684, %f11685}, [%rd870+-16];
	sub.f32 	%f11686, %f11682, %f20984;
	fma.rn.f32 	%f11687, %f11686, 0f3BBB989D, 0f3F000000;
	cvt.sat.f32.f32 	%f11688, %f11687;
	mov.f32 	%f11689, 0f4B400001;
	mov.f32 	%f11690, 0f437C0000;
	fma.rm.f32 	%f11691, %f11688, %f11690, %f11689;
	add.f32 	%f11692, %f11691, 0fCB40007F;
	neg.f32 	%f11693, %f11692;
	fma.rn.f32 	%f11694, %f11686, 0f3FB8AA3B, %f11693;
	fma.rn.f32 	%f11695, %f11686, 0f32A57060, %f11694;
	mov.b32 	%r763, %f11691;
	shl.b32 	%r764, %r763, 23;
	mov.b32 	%f11696, %r764;
	ex2.approx.ftz.f32 	%f11697, %f11695;
	mul.f32 	%f11698, %f11697, %f11696;
	add.f32 	%f11699, %f20992, %f11698;
	sub.f32 	%f11700, %f11683, %f20984;
	fma.rn.f32 	%f11701, %f11700, 0f3BBB989D, 0f3F000000;
	cvt.sat.f32.f32 	%f11702, %f11701;
	fma.rm.f32 	%f11703, %f11702, %f11690, %f11689;
	add.f32 	%f11704, %f11703, 0fCB40007F;
	neg.f32 	%f11705, %f11704;
	fma.rn.f32 	%f11706, %f11700, 0f3FB8AA3B, %f11705;
	fma.rn.f32 	%f11707, %f11700, 0f32A57060, %f11706;
	mov.b32 	%r765, %f11703;
	shl.b32 	%r766, %r765, 23;
	mov.b32 	%f11708, %r766;
	ex2.approx.ftz.f32 	%f11709, %f11707;
	mul.f32 	%f11710, %f11709, %f11708;
	add.f32 	%f11711, %f11699, %f11710;
	sub.f32 	%f11712, %f11684, %f20984;
	fma.rn.f32 	%f11713, %f11712, 0f3BBB989D, 0f3F000000;
	cvt.sat.f32.f32 	%f11714, %f11713;
	fma.rm.f32 	%f11715, %f11714, %f11690, %f11689;
	add.f32 	%f11716, %f11715, 0fCB40007F;
	neg.f32 	%f11717, %f11716;
	fma.rn.f32 	%f11718, %f11712, 0f3FB8AA3B, %f11717;
	fma.rn.f32 	%f11719, %f11712, 0f32A57060, %f11718;
	mov.b32 	%r767, %f11715;
	shl.b32 	%r768, %r767, 23;
	mov.b32 	%f11720, %r768;
	ex2.approx.ftz.f32 	%f11721, %f11719;
	mul.f32 	%f11722, %f11721, %f11720;
	add.f32 	%f11723, %f11711, %f11722;
	sub.f32 	%f11724, %f11685, %f20984;
	fma.rn.f32 	%f11725, %f11724, 0f3BBB989D, 0f3F000000;
	cvt.sat.f32.f32 	%f11726, %f11725;
	fma.rm.f32 	%f11727, %f11726, %f11690, %f11689;
	add.f32 	%f11728, %f11727, 0fCB40007F;
	neg.f32 	%f11729, %f11728;
	fma.rn.f32 	%f11730, %f11724, 0f3FB8AA3B, %f11729;
	fma.rn.f32 	%f11731, %f11724, 0f32A57060, %f11730;
	mov.b32 	%r769, %f11727;
	shl.b32 	%r770, %r769, 23;
	mov.b32 	%f11732, %r770;
	ex2.approx.ftz.f32 	%f11733, %f11731;
	mul.f32 	%f11734, %f11733, %f11732;
	st.local.v4.f32 	[%rd871+-16], {%f11698, %f11710, %f11722, %f11734};
	add.f32 	%f11735, %f11723, %f11734;
	ld.local.v4.f32 	{%f11736, %f11737, %f11738, %f11739}, [%rd870];
	sub.f32 	%f11740, %f11736, %f20984;
	fma.rn.f32 	%f11741, %f11740, 0f3BBB989D, 0f3F000000;
	cvt.sat.f32.f32 	%f11742, %f11741;
	fma.rm.f32 	%f11743, %f11742, %f11690, %f11689;
	add.f32 	%f11744, %f11743, 0fCB40007F;
	neg.f32 	%f11745, %f11744;
	fma.rn.f32 	%f11746, %f11740, 0f3FB8AA3B, %f11745;
	fma.rn.f32 	%f11747, %f11740, 0f32A57060, %f11746;
	mov.b32 	%r771, %f11743;
	shl.b32 	%r772, %r771, 23;
	mov.b32 	%f11748, %r772;
	ex2.approx.ftz.f32 	%f11749, %f11747;
	mul.f32 	%f11750, %f11749, %f11748;
	add.f32 	%f11751, %f11735, %f11750;
	sub.f32 	%f11752, %f11737, %f20984;
	fma.rn.f32 	%f11753, %f11752, 0f3BBB989D, 0f3F000000;
	cvt.sat.f32.f32 	%f11754, %f11753;
	fma.rm.f32 	%f11755, %f11754, %f11690, %f11689;
	add.f32 	%f11756, %f11755, 0fCB40007F;
	neg.f32 	%f11757, %f11756;
	fma.rn.f32 	%f11758, %f11752, 0f3FB8AA3B, %f11757;
	fma.rn.f32 	%f11759, %f11752, 0f32A57060, %f11758;
	mov.b32 	%r773, %f11755;
	shl.b32 	%r774, %r773, 23;
	mov.b32 	%f11760, %r774;
	ex2.approx.ftz.f32 	%f11761, %f11759;
	mul.f32 	%f11762, %f11761, %f11760;
	add.f32 	%f11763, %f11751, %f11762;
	sub.f32 	%f11764, %f11738, %f20984;
	fma.rn.f32 	%f11765, %f11764, 0f3BBB989D, 0f3F000000;
	cvt.sat.f32.f32 	%f11766, %f11765;
	fma.rm.f32 	%f11767, %f11766, %f11690, %f11689;
	add.f32 	%f11768, %f11767, 0fCB40007F;
	neg.f32 	%f11769, %f11768;
	fma.rn.f32 	%f11770, %f11764, 0f3FB8AA3B, %f11769;
	fma.rn.f32 	%f11771, %f11764, 0f32A57060, %f11770;
	mov.b32 	%r775, %f11767;
	shl.b32 	%r776, %r775, 23;
	mov.b32 	%f11772, %r776;
	ex2.approx.ftz.f32 	%f11773, %f11771;
	mul.f32 	%f11774, %f11773, %f11772;
	add.f32 	%f11775, %f11763, %f11774;
	sub.f32 	%f11776, %f11739, %f20984;
	fma.rn.f32 	%f11777, %f11776, 0f3BBB989D, 0f3F000000;
	cvt.sat.f32.f32 	%f11778, %f11777;
	fma.rm.f32 	%f11779, %f11778, %f11690, %f11689;
	add.f32 	%f11780, %f11779, 0fCB40007F;
	neg.f32 	%f11781, %f11780;
	fma.rn.f32 	%f11782, %f11776, 0f3FB8AA3B, %f11781;
	fma.rn.f32 	%f11783, %f11776, 0f32A57060, %f11782;
	mov.b32 	%r777, %f11779;
	shl.b32 	%r778, %r777, 23;
	mov.b32 	%f11784, %r778;
	ex2.approx.ftz.f32 	%f11785, %f11783;
	mul.f32 	%f11786, %f11785, %f11784;
	st.local.v4.f32 	[%rd871], {%f11750, %f11762, %f11774, %f11786};
	add.f32 	%f20992, %f11775, %f11786;
	add.s32 	%r1333, %r1333, 8;
	add.s64 	%rd871, %rd871, 32;
	add.s64 	%rd870, %rd870, 32;
	setp.ne.s32 	%p536, %r1333, 0;
	@%p536 bra 	$L__BB1_181;
$L__BB1_182:
	mov.u64 	%rd537, %rd238;
	ld.param.u32 	%r779, [%rd537];
	and.b32  	%r780, %r779, 7;
	setp.eq.s32 	%p537, %r780, 0;
	@%p537 bra 	$L__BB1_190;
	mov.u64 	%rd538, %rd238;
	ld.param.u32 	%r781, [%rd538];
	and.b32  	%r782, %r781, 7;
	setp.lt.u32 	%p538, %r782, 4;
	@%p538 bra 	$L__BB1_185;
	mul.wide.u32 	%rd539, %r1335, 4;
	add.s64 	%rd540, %rd9, %rd539;
	ld.local.f32 	%f11788, [%rd540];
	sub.f32 	%f11789, %f11788, %f20984;
	fma.rn.f32 	%f11790, %f11789, 0f3BBB989D, 0f3F000000;
	cvt.sat.f32.f32 	%f11791, %f11790;
	mov.f32 	%f11792, 0f4B400001;
	mov.f32 	%f11793, 0f437C0000;
	fma.rm.f32 	%f11794, %f11791, %f11793, %f11792;
	add.f32 	%f11795, %f11794, 0fCB40007F;
	neg.f32 	%f11796, %f11795;
	fma.rn.f32 	%f11797, %f11789, 0f3FB8AA3B, %f11796;
	fma.rn.f32 	%f11798, %f11789, 0f32A57060, %f11797;
	mov.b32 	%r783, %f11794;
	shl.b32 	%r784, %r783, 23;
	mov.b32 	%f11799, %r784;
	ex2.approx.ftz.f32 	%f11800, %f11798;
	mul.f32 	%f11801, %f11800, %f11799;
	add.s64 	%rd541, %rd10, %rd539;
	st.local.f32 	[%rd541], %f11801;
	add.f32 	%f11802, %f20992, %f11801;
	ld.local.f32 	%f11803, [%rd540+4];
	sub.f32 	%f11804, %f11803, %f20984;
	fma.rn.f32 	%f11805, %f11804, 0f3BBB989D, 0f3F000000;
	cvt.sat.f32.f32 	%f11806, %f11805;
	fma.rm.f32 	%f11807, %f11806, %f11793, %f11792;
	add.f32 	%f11808, %f11807, 0fCB40007F;
	neg.f32 	%f11809, %f11808;
	fma.rn.f32 	%f11810, %f11804, 0f3FB8AA3B, %f11809;
	fma.rn.f32 	%f11811, %f11804, 0f32A57060, %f11810;
	mov.b32 	%r785, %f11807;
	shl.b32 	%r786, %r785, 23;
	mov.b32 	%f11812, %r786;
	ex2.approx.ftz.f32 	%f11813, %f11811;
	mul.f32 	%f11814, %f11813, %f11812;
	st.local.f32 	[%rd541+4], %f11814;
	add.f32 	%f11815, %f11802, %f11814;
	ld.local.f32 	%f11816, [%rd540+8];
	sub.f32 	%f11817, %f11816, %f20984;
	fma.rn.f32 	%f11818, %f11817, 0f3BBB989D, 0f3F000000;
	cvt.sat.f32.f32 	%f11819, %f11818;
	fma.rm.f32 	%f11820, %f11819, %f11793, %f11792;
	add.f32 	%f11821, %f11820, 0fCB40007F;
	neg.f32 	%f11822, %f11821;
	fma.rn.f32 	%f11823, %f11817, 0f3FB8AA3B, %f11822;
	fma.rn.f32 	%f11824, %f11817, 0f32A57060, %f11823;
	mov.b32 	%r787, %f11820;
	shl.b32 	%r788, %r787, 23;
	mov.b32 	%f11825, %r788;
	ex2.approx.ftz.f32 	%f11826, %f11824;
	mul.f32 	%f11827, %f11826, %f11825;
	st.local.f32 	[%rd541+8], %f11827;
	add.f32 	%f11828, %f11815, %f11827;
	ld.local.f32 	%f11829, [%rd540+12];
	sub.f32 	%f11830, %f11829, %f20984;
	fma.rn.f32 	%f11831, %f11830, 0f3BBB989D, 0f3F000000;
	cvt.sat.f32.f32 	%f11832, %f11831;
	fma.rm.f32 	%f11833, %f11832, %f11793, %f11792;
	add.f32 	%f11834, %f11833, 0fCB40007F;
	neg.f32 	%f11835, %f11834;
	fma.rn.f32 	%f11836, %f11830, 0f3FB8AA3B, %f11835;
	fma.rn.f32 	%f11837, %f11830, 0f32A57060, %f11836;
	mov.b32 	%r789, %f11833;
	shl.b32 	%r790, %r789, 23;
	mov.b32 	%f11838, %r790;
	ex2.approx.ftz.f32 	%f11839, %f11837;
	mul.f32 	%f11840, %f11839, %f11838;
	st.local.f32 	[%rd541+12], %f11840;
	add.f32 	%f20992, %f11828, %f11840;
	add.s32 	%r1335, %r1335, 4;
$L__BB1_185:
	mov.u64 	%rd542, %rd238;
	ld.param.u32 	%r791, [%rd542];
	and.b32  	%r792, %r791, 3;
	setp.eq.s32 	%p539, %r792, 0;
	@%p539 bra 	$L__BB1_190;
	mov.u64 	%rd543, %rd238;
	ld.param.u32 	%r793, [%rd543];
	and.b32  	%r794, %r793, 3;
	setp.eq.s32 	%p540, %r794, 1;
	@%p540 bra 	$L__BB1_188;
	mul.wide.u32 	%rd544, %r1335, 4;
	add.s64 	%rd545, %rd9, %rd544;
	ld.local.f32 	%f11842, [%rd545];
	sub.f32 	%f11843, %f11842, %f20984;
	fma.rn.f32 	%f11844, %f11843, 0f3BBB989D, 0f3F000000;
	cvt.sat.f32.f32 	%f11845, %f11844;
	mov.f32 	%f11846, 0f4B400001;
	mov.f32 	%f11847, 0f437C0000;
	fma.rm.f32 	%f11848, %f11845, %f11847, %f11846;
	add.f32 	%f11849, %f11848, 0fCB40007F;
	neg.f32 	%f11850, %f11849;
	fma.rn.f32 	%f11851, %f11843, 0f3FB8AA3B, %f11850;
	fma.rn.f32 	%f11852, %f11843, 0f32A57060, %f11851;
	mov.b32 	%r795, %f11848;
	shl.b32 	%r796, %r795, 23;
	mov.b32 	%f11853, %r796;
	ex2.approx.ftz.f32 	%f11854, %f11852;
	mul.f32 	%f11855, %f11854, %f11853;
	add.s64 	%rd546, %rd10, %rd544;
	st.local.f32 	[%rd546], %f11855;
	add.f32 	%f11856, %f20992, %f11855;
	ld.local.f32 	%f11857, [%rd545+4];
	sub.f32 	%f11858, %f11857, %f20984;
	fma.rn.f32 	%f11859, %f11858, 0f3BBB989D, 0f3F000000;
	cvt.sat.f32.f32 	%f11860, %f11859;
	fma.rm.f32 	%f11861, %f11860, %f11847, %f11846;
	add.f32 	%f11862, %f11861, 0fCB40007F;
	neg.f32 	%f11863, %f11862;
	fma.rn.f32 	%f11864, %f11858, 0f3FB8AA3B, %f11863;
	fma.rn.f32 	%f11865, %f11858, 0f32A57060, %f11864;
	mov.b32 	%r797, %f11861;
	shl.b32 	%r798, %r797, 23;
	mov.b32 	%f11866, %r798;
	ex2.approx.ftz.f32 	%f11867, %f11865;
	mul.f32 	%f11868, %f11867, %f11866;
	st.local.f32 	[%rd546+4], %f11868;
	add.f32 	%f20992, %f11856, %f11868;
	add.s32 	%r1335, %r1335, 2;
$L__BB1_188:
	mov.u64 	%rd547, %rd238;
	ld.param.u32 	%r799, [%rd547];
	and.b32  	%r800, %r799, 1;
	setp.eq.b32 	%p541, %r800, 1;
	not.pred 	%p542, %p541;
	@%p542 bra 	$L__BB1_190;
	mul.wide.u32 	%rd548, %r1335, 4;
	add.s64 	%rd549, %rd9, %rd548;
	ld.local.f32 	%f11869, [%rd549];
	sub.f32 	%f11870, %f11869, %f20984;
	fma.rn.f32 	%f11871, %f11870, 0f3BBB989D, 0f3F000000;
	cvt.sat.f32.f32 	%f11872, %f11871;
	mov.f32 	%f11873, 0f4B400001;
	mov.f32 	%f11874, 0f437C0000;
	fma.rm.f32 	%f11875, %f11872, %f11874, %f11873;
	add.f32 	%f11876, %f11875, 0fCB40007F;
	neg.f32 	%f11877, %f11876;
	fma.rn.f32 	%f11878, %f11870, 0f3FB8AA3B, %f11877;
	fma.rn.f32 	%f11879, %f11870, 0f32A57060, %f11878;
	mov.b32 	%r801, %f11875;
	shl.b32 	%r802, %r801, 23;
	mov.b32 	%f11880, %r802;
	ex2.approx.ftz.f32 	%f11881, %f11879;
	mul.f32 	%f11882, %f11881, %f11880;
	add.s64 	%rd550, %rd10, %rd548;
	st.local.f32 	[%rd550], %f11882;
	add.f32 	%f20992, %f20992, %f11882;
$L__BB1_190:
	mov.u64 	%rd551, %rd238;
	ld.param.u32 	%r803, [%rd551];
	setp.lt.s32 	%p543, %r803, 1;
	rcp.rn.f32 	%f1718, %f20992;
	@%p543 bra 	$L__BB1_204;
	mov.u64 	%rd552, %rd238;
	ld.param.u32 	%r805, [%rd552];
	setp.lt.u32 	%p544, %r805, 16;
	mov.b32 	%r1339, 0;
	@%p544 bra 	$L__BB1_194;
	mov.u64 	%rd553, %rd238;
	ld.param.u32 	%r806, [%rd553];
	and.b32  	%r807, %r806, 2147483632;
	neg.s32 	%r1337, %r807;
	add.s64 	%rd872, %rd10, 32;
$L__BB1_193:
	.pragma "nounroll";
	mov.u64 	%rd554, %rd238;
	ld.param.u32 	%r808, [%rd554];
	and.b32  	%r1339, %r808, 2147483632;
	ld.local.v4.f32 	{%f11883, %f11884, %f11885, %f11886}, [%rd872+-32];
	mul.f32 	%f11887, %f1718, %f11883;
	mul.f32 	%f11888, %f1718, %f11884;
	mul.f32 	%f11889, %f1718, %f11885;
	mul.f32 	%f11890, %f1718, %f11886;
	st.local.v4.f32 	[%rd872+-32], {%f11887, %f11888, %f11889, %f11890};
	ld.local.v4.f32 	{%f11891, %f11892, %f11893, %f11894}, [%rd872+-16];
	mul.f32 	%f11895, %f1718, %f11891;
	mul.f32 	%f11896, %f1718, %f11892;
	mul.f32 	%f11897, %f1718, %f11893;
	mul.f32 	%f11898, %f1718, %f11894;
	st.local.v4.f32 	[%rd872+-16], {%f11895, %f11896, %f11897, %f11898};
	ld.local.v4.f32 	{%f11899, %f11900, %f11901, %f11902}, [%rd872];
	mul.f32 	%f11903, %f1718, %f11899;
	mul.f32 	%f11904, %f1718, %f11900;
	mul.f32 	%f11905, %f1718, %f11901;
	mul.f32 	%f11906, %f1718, %f11902;
	st.local.v4.f32 	[%rd872], {%f11903, %f11904, %f11905, %f11906};
	ld.local.v4.f32 	{%f11907, %f11908, %f11909, %f11910}, [%rd872+16];
	mul.f32 	%f11911, %f1718, %f11907;
	mul.f32 	%f11912, %f1718, %f11908;
	mul.f32 	%f11913, %f1718, %f11909;
	mul.f32 	%f11914, %f1718, %f11910;
	st.local.v4.f32 	[%rd872+16], {%f11911, %f11912, %f11913, %f11914};
	add.s32 	%r1337, %r1337, 16;
	add.s64 	%rd872, %rd872, 64;
	setp.ne.s32 	%p545, %r1337, 0;
	@%p545 bra 	$L__BB1_193;
$L__BB1_194:
	mov.u64 	%rd555, %rd238;
	ld.param.u32 	%r809, [%rd555];
	and.b32  	%r810, %r809, 15;
	setp.eq.s32 	%p546, %r810, 0;
	@%p546 bra 	$L__BB1_204;
	mov.u64 	%rd556, %rd238;
	ld.param.u32 	%r811, [%rd556];
	and.b32  	%r812, %r811, 15;
	setp.lt.u32 	%p547, %r812, 8;
	@%p547 bra 	$L__BB1_197;
	mul.wide.u32 	%rd557, %r1339, 4;
	add.s64 	%rd558, %rd10, %rd557;
	ld.local.f32 	%f11915, [%rd558];
	mul.f32 	%f11916, %f1718, %f11915;
	st.local.f32 	[%rd558], %f11916;
	ld.local.f32 	%f11917, [%rd558+4];
	mul.f32 	%f11918, %f1718, %f11917;
	st.local.f32 	[%rd558+4], %f11918;
	ld.local.f32 	%f11919, [%rd558+8];
	mul.f32 	%f11920, %f1718, %f11919;
	st.local.f32 	[%rd558+8], %f11920;
	ld.local.f32 	%f11921, [%rd558+12];
	mul.f32 	%f11922, %f1718, %f11921;
	st.local.f32 	[%rd558+12], %f11922;
	ld.local.f32 	%f11923, [%rd558+16];
	mul.f32 	%f11924, %f1718, %f11923;
	st.local.f32 	[%rd558+16], %f11924;
	ld.local.f32 	%f11925, [%rd558+20];
	mul.f32 	%f11926, %f1718, %f11925;
	st.local.f32 	[%rd558+20], %f11926;
	ld.local.f32 	%f11927, [%rd558+24];
	mul.f32 	%f11928, %f1718, %f11927;
	st.local.f32 	[%rd558+24], %f11928;
	ld.local.f32 	%f11929, [%rd558+28];
	mul.f32 	%f11930, %f1718, %f11929;
	st.local.f32 	[%rd558+28], %f11930;
	add.s32 	%r1339, %r1339, 8;
$L__BB1_197:
	mov.u64 	%rd559, %rd238;
	ld.param.u32 	%r813, [%rd559];
	and.b32  	%r814, %r813, 7;
	setp.eq.s32 	%p548, %r814, 0;
	@%p548 bra 	$L__BB1_204;
	mov.u64 	%rd560, %rd238;
	ld.param.u32 	%r815, [%rd560];
	and.b32  	%r816, %r815, 7;
	setp.lt.u32 	%p549, %r816, 4;
	@%p549 bra 	$L__BB1_200;
	mul.wide.u32 	%rd561, %r1339, 4;
	add.s64 	%rd562, %rd10, %rd561;
	ld.local.f32 	%f11931, [%rd562];
	mul.f32 	%f11932, %f1718, %f11931;
	st.local.f32 	[%rd562], %f11932;
	ld.local.f32 	%f11933, [%rd562+4];
	mul.f32 	%f11934, %f1718, %f11933;
	st.local.f32 	[%rd562+4], %f11934;
	ld.local.f32 	%f11935, [%rd562+8];
	mul.f32 	%f11936, %f1718, %f11935;
	st.local.f32 	[%rd562+8], %f11936;
	ld.local.f32 	%f11937, [%rd562+12];
	mul.f32 	%f11938, %f1718, %f11937;
	st.local.f32 	[%rd562+12], %f11938;
	add.s32 	%r1339, %r1339, 4;
$L__BB1_200:
	mov.u64 	%rd563, %rd238;
	ld.param.u32 	%r817, [%rd563];
	and.b32  	%r818, %r817, 3;
	setp.eq.s32 	%p550, %r818, 0;
	@%p550 bra 	$L__BB1_204;
	mul.wide.u32 	%rd564, %r1339, 4;
	add.s64 	%rd565, %rd10, %rd564;
	ld.local.f32 	%f11939, [%rd565];
	mul.f32 	%f11940, %f1718, %f11939;
	st.local.f32 	[%rd565], %f11940;
	mov.u64 	%rd566, %rd238;
	ld.param.u32 	%r819, [%rd566];
	and.b32  	%r820, %r819, 3;
	setp.eq.s32 	%p551, %r820, 1;
	@%p551 bra 	$L__BB1_204;
	mul.wide.u32 	%rd567, %r1339, 4;
	add.s64 	%rd568, %rd10, %rd567;
	ld.local.f32 	%f11941, [%rd568+4];
	mul.f32 	%f11942, %f1718, %f11941;
	st.local.f32 	[%rd568+4], %f11942;
	mov.u64 	%rd569, %rd238;
	ld.param.u32 	%r821, [%rd569];
	and.b32  	%r822, %r821, 3;
	setp.eq.s32 	%p552, %r822, 2;
	@%p552 bra 	$L__BB1_204;
	mul.wide.u32 	%rd570, %r1339, 4;
	add.s64 	%rd571, %rd10, %rd570;
	ld.local.f32 	%f11943, [%rd571+8];
	mul.f32 	%f11944, %f1718, %f11943;
	st.local.f32 	[%rd571+8], %f11944;
$L__BB1_204:
	ld.param.u32 	%r1273, [_Z24eval_sequence_nll_kernel9ModelPtrsPKiiPf_param_2];
	mul.wide.s32 	%rd572, %r119, 4;
	add.s64 	%rd573, %rd9, %rd572;
	ld.local.f32 	%f11945, [%rd573];
	sub.f32 	%f11946, %f11945, %f20984;
	setp.lt.f32 	%p553, %f20992, 0f00800000;
	mul.f32 	%f11947, %f20992, 0f4B000000;
	selp.f32 	%f11948, %f11947, %f20992, %p553;
	selp.f32 	%f11949, 0fC1B80000, 0f00000000, %p553;
	mov.b32 	%r823, %f11948;
	add.s32 	%r824, %r823, -1059760811;
	and.b32  	%r825, %r824, -8388608;
	sub.s32 	%r826, %r823, %r825;
	mov.b32 	%f11950, %r826;
	cvt.rn.f32.s32 	%f11951, %r825;
	fma.rn.f32 	%f11952, %f11951, 0f34000000, %f11949;
	add.f32 	%f11953, %f11950, 0fBF800000;
	fma.rn.f32 	%f11954, %f11953, 0fBE055027, 0f3E1039F6;
	fma.rn.f32 	%f11955, %f11954, %f11953, 0fBDF8CDCC;
	fma.rn.f32 	%f11956, %f11955, %f11953, 0f3E0F2955;
	fma.rn.f32 	%f11957, %f11956, %f11953, 0fBE2AD8B9;
	fma.rn.f32 	%f11958, %f11957, %f11953, 0f3E4CED0B;
	fma.rn.f32 	%f11959, %f11958, %f11953, 0fBE7FFF22;
	fma.rn.f32 	%f11960, %f11959, %f11953, 0f3EAAAA78;
	fma.rn.f32 	%f11961, %f11960, %f11953, 0fBF000000;
	mul.f32 	%f11962, %f11953, %f11961;
	fma.rn.f32 	%f11963, %f11962, %f11953, %f11953;
	fma.rn.f32 	%f11964, %f11952, 0f3F317218, %f11963;
	setp.gt.u32 	%p554, %r823, 2139095039;
	fma.rn.f32 	%f11965, %f11948, 0f7F800000, 0f7F800000;
	selp.f32 	%f11966, %f11965, %f11964, %p554;
	setp.eq.f32 	%p555, %f11948, 0f00000000;
	selp.f32 	%f11967, 0fFF800000, %f11966, %p555;
	sub.f32 	%f11968, %f11967, %f11946;
	add.f32 	%f21060, %f21060, %f11968;
	setp.eq.s32 	%p556, %r1273, 4;
	@%p556 bra 	$L__BB1_407;
	mov.u64 	%rd574, %rd238;
	ld.param.u64 	%rd575, [%rd574+56];
	cvta.to.global.u64 	%rd576, %rd575;
	add.s64 	%rd873, %rd576, 64;
	shl.b32 	%r828, %r119, 4;
	ld.param.u64 	%rd577, [%rd574+8];
	cvta.to.global.u64 	%rd578, %rd577;
	mul.wide.s32 	%rd579, %r828, 4;
	add.s64 	%rd580, %rd578, %rd579;
	ld.global.f32 	%f11969, [%rd580];
	ld.param.u64 	%rd581, [%rd574+16];
	cvta.to.global.u64 	%rd582, %rd581;
	ld.global.f32 	%f11970, [%rd582+256];
	add.f32 	%f11971, %f11969, %f11970;
	ld.global.f32 	%f11972, [%rd580+4];
	ld.global.f32 	%f11973, [%rd582+260];
	add.f32 	%f11974, %f11972, %f11973;
	ld.global.f32 	%f11975, [%rd580+8];
	ld.global.f32 	%f11976, [%rd582+264];
	add.f32 	%f11977, %f11975, %f11976;
	ld.global.f32 	%f11978, [%rd580+12];
	ld.global.f32 	%f11979, [%rd582+268];
	add.f32 	%f11980, %f11978, %f11979;
	ld.global.f32 	%f11981, [%rd580+16];
	ld.global.f32 	%f11982, [%rd582+272];
	add.f32 	%f11983, %f11981, %f11982;
	ld.global.f32 	%f11984, [%rd580+20];
	ld.global.f32 	%f11985, [%rd582+276];
	add.f32 	%f11986, %f11984, %f11985;
	ld.global.f32 	%f11987, [%rd580+24];
	ld.global.f32 	%f11988, [%rd582+280];
	add.f32 	%f11989, %f11987, %f11988;
	ld.global.f32 	%f11990, [%rd580+28];
	ld.global.f32 	%f11991, [%rd582+284];
	add.f32 	%f11992, %f11990, %f11991;
	ld.global.f32 	%f11993, [%rd580+32];
	ld.global.f32 	%f11994, [%rd582+288];
	add.f32 	%f11995, %f11993, %f11994;
	ld.global.f32 	%f11996, [%rd580+36];
	ld.global.f32 	%f11997, [%rd582+292];
	add.f32 	%f11998, %f11996, %f11997;
	ld.global.f32 	%f11999, [%rd580+40];
	ld.global.f32 	%f12000, [%rd582+296];
	add.f32 	%f12001, %f11999, %f12000;
	ld.global.f32 	%f12002, [%rd580+44];
	ld.global.f32 	%f12003, [%rd582+300];
	add.f32 	%f12004, %f12002, %f12003;
	ld.global.f32 	%f12005, [%rd580+48];
	ld.global.f32 	%f12006, [%rd582+304];
	add.f32 	%f12007, %f12005, %f12006;
	ld.global.f32 	%f12008, [%rd580+52];
	ld.global.f32 	%f12009, [%rd582+308];
	add.f32 	%f12010, %f12008, %f12009;
	ld.global.f32 	%f12011, [%rd580+56];
	ld.global.f32 	%f12012, [%rd582+312];
	add.f32 	%f12013, %f12011, %f12012;
	ld.global.f32 	%f12014, [%rd580+60];
	ld.global.f32 	%f12015, [%rd582+316];
	add.f32 	%f12016, %f12014, %f12015;
	fma.rn.f32 	%f12017, %f11971, %f11971, 0f00000000;
	fma.rn.f32 	%f12018, %f11974, %f11974, %f12017;
	fma.rn.f32 	%f12019, %f11977, %f11977, %f12018;
	fma.rn.f32 	%f12020, %f11980, %f11980, %f12019;
	fma.rn.f32 	%f12021, %f11983, %f11983, %f12020;
	fma.rn.f32 	%f12022, %f11986, %f11986, %f12021;
	fma.rn.f32 	%f12023, %f11989, %f11989, %f12022;
	fma.rn.f32 	%f12024, %f11992, %f11992, %f12023;
	fma.rn.f32 	%f12025, %f11995, %f11995, %f12024;
	fma.rn.f32 	%f12026, %f11998, %f11998, %f12025;
	fma.rn.f32 	%f12027, %f12001, %f12001, %f12026;
	fma.rn.f32 	%f12028, %f12004, %f12004, %f12027;
	fma.rn.f32 	%f12029, %f12007, %f12007, %f12028;
	fma.rn.f32 	%f12030, %f12010, %f12010, %f12029;
	fma.rn.f32 	%f12031, %f12013, %f12013, %f12030;
	fma.rn.f32 	%f12032, %f12016, %f12016, %f12031;
	fma.rn.f32 	%f12033, %f12032, 0f3D800000, 0f3727C5AC;
	rsqrt.approx.f32 	%f12034, %f12033;
	mul.f32 	%f12035, %f12034, %f11971;
	mul.f32 	%f12036, %f12034, %f11974;
	mul.f32 	%f12037, %f12034, %f11977;
	mul.f32 	%f12038, %f12034, %f11980;
	mul.f32 	%f12039, %f12034, %f11983;
	mul.f32 	%f12040, %f12034, %f11986;
	mul.f32 	%f12041, %f12034, %f11989;
	mul.f32 	%f12042, %f12034, %f11992;
	mul.f32 	%f12043, %f12034, %f11995;
	mul.f32 	%f12044, %f12034, %f11998;
	mul.f32 	%f12045, %f12034, %f12001;
	mul.f32 	%f12046, %f12034, %f12004;
	mul.f32 	%f12047, %f12034, %f12007;
	mul.f32 	%f12048, %f12034, %f12010;
	mul.f32 	%f12049, %f12034, %f12013;
	mul.f32 	%f12050, %f12034, %f12016;
	fma.rn.f32 	%f12051, %f12035, %f12035, 0f00000000;
	fma.rn.f32 	%f12052, %f12036, %f12036, %f12051;
	fma.rn.f32 	%f12053, %f12037, %f12037, %f12052;
	fma.rn.f32 	%f12054, %f12038, %f12038, %f12053;
	fma.rn.f32 	%f12055, %f12039, %f12039, %f12054;
	fma.rn.f32 	%f12056, %f12040, %f12040, %f12055;
	fma.rn.f32 	%f12057, %f12041, %f12041, %f12056;
	fma.rn.f32 	%f12058, %f12042, %f12042, %f12057;
	fma.rn.f32 	%f12059, %f12043, %f12043, %f12058;
	fma.rn.f32 	%f12060, %f12044, %f12044, %f12059;
	fma.rn.f32 	%f12061, %f12045, %f12045, %f12060;
	fma.rn.f32 	%f12062, %f12046, %f12046, %f12061;
	fma.rn.f32 	%f12063, %f12047, %f12047, %f12062;
	fma.rn.f32 	%f12064, %f12048, %f12048, %f12063;
	fma.rn.f32 	%f12065, %f12049, %f12049, %f12064;
	fma.rn.f32 	%f12066, %f12050, %f12050, %f12065;
	fma.rn.f32 	%f12067, %f12066, 0f3D800000, 0f3727C5AC;
	rsqrt.approx.f32 	%f12068, %f12067;
	mul.f32 	%f12069, %f12068, %f12035;
	mul.f32 	%f12070, %f12068, %f12036;
	mul.f32 	%f12071, %f12068, %f12037;
	mul.f32 	%f12072, %f12068, %f12038;
	mul.f32 	%f12073, %f12068, %f12039;
	mul.f32 	%f12074, %f12068, %f12040;
	mul.f32 	%f12075, %f12068, %f12041;
	mul.f32 	%f12076, %f12068, %f12042;
	mul.f32 	%f12077, %f12068, %f12043;
	mul.f32 	%f12078, %f12068, %f12044;
	mul.f32 	%f12079, %f12068, %f12045;
	mul.f32 	%f12080, %f12068, %f12046;
	mul.f32 	%f12081, %f12068, %f12047;
	mul.f32 	%f12082, %f12068, %f12048;
	mul.f32 	%f12083, %f12068, %f12049;
	mul.f32 	%f12084, %f12068, %f12050;
	fma.rn.f32 	%f12085, %f905, %f12069, 0f00000000;
	fma.rn.f32 	%f12086, %f906, %f12070, %f12085;
	fma.rn.f32 	%f12087, %f907, %f12071, %f12086;
	fma.rn.f32 	%f12088, %f908, %f12072, %f12087;
	fma.rn.f32 	%f12089, %f909, %f12073, %f12088;
	fma.rn.f32 	%f12090, %f910, %f12074, %f12089;
	fma.rn.f32 	%f12091, %f911, %f12075, %f12090;
	fma.rn.f32 	%f12092, %f912, %f12076, %f12091;
	fma.rn.f32 	%f12093, %f913, %f12077, %f12092;
	fma.rn.f32 	%f12094, %f914, %f12078, %f12093;
	fma.rn.f32 	%f12095, %f915, %f12079, %f12094;
	fma.rn.f32 	%f12096, %f916, %f12080, %f12095;
	fma.rn.f32 	%f12097, %f917, %f12081, %f12096;
	fma.rn.f32 	%f12098, %f918, %f12082, %f12097;
	fma.rn.f32 	%f12099, %f919, %f12083, %f12098;
	fma.rn.f32 	%f12100, %f920, %f12084, %f12099;
	fma.rn.f32 	%f12101, %f921, %f12069, 0f00000000;
	fma.rn.f32 	%f12102, %f922, %f12070, %f12101;
	fma.rn.f32 	%f12103, %f923, %f12071, %f12102;
	fma.rn.f32 	%f12104, %f924, %f12072, %f12103;
	fma.rn.f32 	%f12105, %f925, %f12073, %f12104;
	fma.rn.f32 	%f12106, %f926, %f12074, %f12105;
	fma.rn.f32 	%f12107, %f927, %f12075, %f12106;
	fma.rn.f32 	%f12108, %f928, %f12076, %f12107;
	fma.rn.f32 	%f12109, %f929, %f12077, %f12108;
	fma.rn.f32 	%f12110, %f930, %f12078, %f12109;
	fma.rn.f32 	%f12111, %f931, %f12079, %f12110;
	fma.rn.f32 	%f12112, %f932, %f12080, %f12111;
	fma.rn.f32 	%f12113, %f933, %f12081, %f12112;
	fma.rn.f32 	%f12114, %f934, %f12082, %f12113;
	fma.rn.f32 	%f12115, %f935, %f12083, %f12114;
	fma.rn.f32 	%f12116, %f936, %f12084, %f12115;
	fma.rn.f32 	%f12117, %f937, %f12069, 0f00000000;
	fma.rn.f32 	%f12118, %f938, %f12070, %f12117;
	fma.rn.f32 	%f12119, %f939, %f12071, %f12118;
	fma.rn.f32 	%f12120, %f940, %f12072, %f12119;
	fma.rn.f32 	%f12121, %f941, %f12073, %f12120;
	fma.rn.f32 	%f12122, %f942, %f12074, %f12121;
	fma.rn.f32 	%f12123, %f943, %f12075, %f12122;
	fma.rn.f32 	%f12124, %f944, %f12076, %f12123;
	fma.rn.f32 	%f12125, %f945, %f12077, %f12124;
	fma.rn.f32 	%f12126, %f946, %f12078, %f12125;
	fma.rn.f32 	%f12127, %f947, %f12079, %f12126;
	fma.rn.f32 	%f12128, %f948, %f12080, %f12127;
	fma.rn.f32 	%f12129, %f949, %f12081, %f12128;
	fma.rn.f32 	%f12130, %f950, %f12082, %f12129;
	fma.rn.f32 	%f12131, %f951, %f12083, %f12130;
	fma.rn.f32 	%f12132, %f952, %f12084, %f12131;
	fma.rn.f32 	%f12133, %f953, %f12069, 0f00000000;
	fma.rn.f32 	%f12134, %f954, %f12070, %f12133;
	fma.rn.f32 	%f12135, %f955, %f12071, %f12134;
	fma.rn.f32 	%f12136, %f956, %f12072, %f12135;
	fma.rn.f32 	%f12137, %f957, %f12073, %f12136;
	fma.rn.f32 	%f12138, %f958, %f12074, %f12137;
	fma.rn.f32 	%f12139, %f959, %f12075, %f12138;
	fma.rn.f32 	%f12140, %f960, %f12076, %f12139;
	fma.rn.f32 	%f12141, %f961, %f12077, %f12140;
	fma.rn.f32 	%f12142, %f962, %f12078, %f12141;
	fma.rn.f32 	%f12143, %f963, %f12079, %f12142;
	fma.rn.f32 	%f12144, %f964, %f12080, %f12143;
	fma.rn.f32 	%f12145, %f965, %f12081, %f12144;
	fma.rn.f32 	%f12146, %f966, %f12082, %f12145;
	fma.rn.f32 	%f12147, %f967, %f12083, %f12146;
	fma.rn.f32 	%f12148, %f968, %f12084, %f12147;
	st.local.v4.f32 	[%rd3], {%f12100, %f12116, %f12132, %f12148};
	fma.rn.f32 	%f12149, %f969, %f12069, 0f00000000;
	fma.rn.f32 	%f12150, %f970, %f12070, %f12149;
	fma.rn.f32 	%f12151, %f971, %f12071, %f12150;
	fma.rn.f32 	%f12152, %f972, %f12072, %f12151;
	fma.rn.f32 	%f12153, %f973, %f12073, %f12152;
	fma.rn.f32 	%f12154, %f974, %f12074, %f12153;
	fma.rn.f32 	%f12155, %f975, %f12075, %f12154;
	fma.rn.f32 	%f12156, %f976, %f12076, %f12155;
	fma.rn.f32 	%f12157, %f977, %f12077, %f12156;
	fma.rn.f32 	%f12158, %f978, %f12078, %f12157;
	fma.rn.f32 	%f12159, %f979, %f12079, %f12158;
	fma.rn.f32 	%f12160, %f980, %f12080, %f12159;
	fma.rn.f32 	%f12161, %f981, %f12081, %f12160;
	fma.rn.f32 	%f12162, %f982, %f12082, %f12161;
	fma.rn.f32 	%f12163, %f983, %f12083, %f12162;
	fma.rn.f32 	%f12164, %f984, %f12084, %f12163;
	fma.rn.f32 	%f12165, %f985, %f12069, 0f00000000;
	fma.rn.f32 	%f12166, %f986, %f12070, %f12165;
	fma.rn.f32 	%f12167, %f987, %f12071, %f12166;
	fma.rn.f32 	%f12168, %f988, %f12072, %f12167;
	fma.rn.f32 	%f12169, %f989, %f12073, %f12168;
	fma.rn.f32 	%f12170, %f990, %f12074, %f12169;
	fma.rn.f32 	%f12171, %f991, %f12075, %f12170;
	fma.rn.f32 	%f12172, %f992, %f12076, %f12171;
	fma.rn.f32 	%f12173, %f993, %f12077, %f12172;
	fma.rn.f32 	%f12174, %f994, %f12078, %f12173;
	fma.rn.f32 	%f12175, %f995, %f12079, %f12174;
	fma.rn.f32 	%f12176, %f996, %f12080, %f12175;
	fma.rn.f32 	%f12177, %f997, %f12081, %f12176;
	fma.rn.f32 	%f12178, %f998, %f12082, %f12177;
	fma.rn.f32 	%f12179, %f999, %f12083, %f12178;
	fma.rn.f32 	%f12180, %f1000, %f12084, %f12179;
	fma.rn.f32 	%f12181, %f1001, %f12069, 0f00000000;
	fma.rn.f32 	%f12182, %f1002, %f12070, %f12181;
	fma.rn.f32 	%f12183, %f1003, %f12071, %f12182;
	fma.rn.f32 	%f12184, %f1004, %f12072, %f12183;
	fma.rn.f32 	%f12185, %f1005, %f12073, %f12184;
	fma.rn.f32 	%f12186, %f1006, %f12074, %f12185;
	fma.rn.f32 	%f12187, %f1007, %f12075, %f12186;
	fma.rn.f32 	%f12188, %f1008, %f12076, %f12187;
	fma.rn.f32 	%f12189, %f1009, %f12077, %f12188;
	fma.rn.f32 	%f12190, %f1010, %f12078, %f12189;
	fma.rn.f32 	%f12191, %f1011, %f12079, %f12190;
	fma.rn.f32 	%f12192, %f1012, %f12080, %f12191;
	fma.rn.f32 	%f12193, %f1013, %f12081, %f12192;
	fma.rn.f32 	%f12194, %f1014, %f12082, %f12193;
	fma.rn.f32 	%f12195, %f1015, %f12083, %f12194;
	fma.rn.f32 	%f12196, %f1016, %f12084, %f12195;
	fma.rn.f32 	%f12197, %f1017, %f12069, 0f00000000;
	fma.rn.f32 	%f12198, %f1018, %f12070, %f12197;
	fma.rn.f32 	%f12199, %f1019, %f12071, %f12198;
	fma.rn.f32 	%f12200, %f1020, %f12072, %f12199;
	fma.rn.f32 	%f12201, %f1021, %f12073, %f12200;
	fma.rn.f32 	%f12202, %f1022, %f12074, %f12201;
	fma.rn.f32 	%f12203, %f1023, %f12075, %f12202;
	fma.rn.f32 	%f12204, %f1024, %f12076, %f12203;
	fma.rn.f32 	%f12205, %f1025, %f12077, %f12204;
	fma.rn.f32 	%f12206, %f1026, %f12078, %f12205;
	fma.rn.f32 	%f12207, %f1027, %f12079, %f12206;
	fma.rn.f32 	%f12208, %f1028, %f12080, %f12207;
	fma.rn.f32 	%f12209, %f1029, %f12081, %f12208;
	fma.rn.f32 	%f12210, %f1030, %f12082, %f12209;
	fma.rn.f32 	%f12211, %f1031, %f12083, %f12210;
	fma.rn.f32 	%f12212, %f1032, %f12084, %f12211;
	st.local.v4.f32 	[%rd3+16], {%f12164, %f12180, %f12196, %f12212};
	fma.rn.f32 	%f12213, %f1033, %f12069, 0f00000000;
	fma.rn.f32 	%f12214, %f1034, %f12070, %f12213;
	fma.rn.f32 	%f12215, %f1035, %f12071, %f12214;
	fma.rn.f32 	%f12216, %f1036, %f12072, %f12215;
	fma.rn.f32 	%f12217, %f1037, %f12073, %f12216;
	fma.rn.f32 	%f12218, %f1038, %f12074, %f12217;
	fma.rn.f32 	%f12219, %f1039, %f12075, %f12218;
	fma.rn.f32 	%f12220, %f1040, %f12076, %f12219;
	fma.rn.f32 	%f12221, %f1041, %f12077, %f12220;
	fma.rn.f32 	%f12222, %f1042, %f12078, %f12221;
	fma.rn.f32 	%f12223, %f1043, %f12079, %f12222;
	fma.rn.f32 	%f12224, %f1044, %f12080, %f12223;
	fma.rn.f32 	%f12225, %f1045, %f12081, %f12224;
	fma.rn.f32 	%f12226, %f1046, %f12082, %f12225;
	fma.rn.f32 	%f12227, %f1047, %f12083, %f12226;
	fma.rn.f32 	%f12228, %f1048, %f12084, %f12227;
	fma.rn.f32 	%f12229, %f1049, %f12069, 0f00000000;
	fma.rn.f32 	%f12230, %f1050, %f12070, %f12229;
	fma.rn.f32 	%f12231, %f1051, %f12071, %f12230;
	fma.rn.f32 	%f12232, %f1052, %f12072, %f12231;
	fma.rn.f32 	%f12233, %f1053, %f12073, %f12232;
	fma.rn.f32 	%f12234, %f1054, %f12074, %f12233;
	fma.rn.f32 	%f12235, %f1055, %f12075, %f12234;
	fma.rn.f32 	%f12236, %f1056, %f12076, %f12235;
	fma.rn.f32 	%f12237, %f1057, %f12077, %f12236;
	fma.rn.f32 	%f12238, %f1058, %f12078, %f12237;
	fma.rn.f32 	%f12239, %f1059, %f12079, %f12238;
	fma.rn.f32 	%f12240, %f1060, %f12080, %f12239;
	fma.rn.f32 	%f12241, %f1061, %f12081, %f12240;
	fma.rn.f32 	%f12242, %f1062, %f12082, %f12241;
	fma.rn.f32 	%f12243, %f1063, %f12083, %f12242;
	fma.rn.f32 	%f12244, %f1064, %f12084, %f12243;
	fma.rn.f32 	%f12245, %f1065, %f12069, 0f00000000;
	fma.rn.f32 	%f12246, %f1066, %f12070, %f12245;
	fma.rn.f32 	%f12247, %f1067, %f12071, %f12246;
	fma.rn.f32 	%f12248, %f1068, %f12072, %f12247;
	fma.rn.f32 	%f12249, %f1069, %f12073, %f12248;
	fma.rn.f32 	%f12250, %f1070, %f12074, %f12249;
	fma.rn.f32 	%f12251, %f1071, %f12075, %f12250;
	fma.rn.f32 	%f12252, %f1072, %f12076, %f12251;
	fma.rn.f32 	%f12253, %f1073, %f12077, %f12252;
	fma.rn.f32 	%f12254, %f1074, %f12078, %f12253;
	fma.rn.f32 	%f12255, %f1075, %f12079, %f12254;
	fma.rn.f32 	%f12256, %f1076, %f12080, %f12255;
	fma.rn.f32 	%f12257, %f1077, %f12081, %f12256;
	fma.rn.f32 	%f12258, %f1078, %f12082, %f12257;
	fma.rn.f32 	%f12259, %f1079, %f12083, %f12258;
	fma.rn.f32 	%f12260, %f1080, %f12084, %f12259;
	fma.rn.f32 	%f12261, %f1081, %f12069, 0f00000000;
	fma.rn.f32 	%f12262, %f1082, %f12070, %f12261;
	fma.rn.f32 	%f12263, %f1083, %f12071, %f12262;
	fma.rn.f32 	%f12264, %f1084, %f12072, %f12263;
	fma.rn.f32 	%f12265, %f1085, %f12073, %f12264;
	fma.rn.f32 	%f12266, %f1086, %f12074, %f12265;
	fma.rn.f32 	%f12267, %f1087, %f12075, %f12266;
	fma.rn.f32 	%f12268, %f1088, %f12076, %f12267;
	fma.rn.f32 	%f12269, %f1089, %f12077, %f12268;
	fma.rn.f32 	%f12270, %f1090, %f12078, %f12269;
	fma.rn.f32 	%f12271, %f1091, %f12079, %f12270;
	fma.rn.f32 	%f12272, %f1092, %f12080, %f12271;
	fma.rn.f32 	%f12273, %f1093, %f12081, %f12272;
	fma.rn.f32 	%f12274, %f1094, %f12082, %f12273;
	fma.rn.f32 	%f12275, %f1095, %f12083, %f12274;
	fma.rn.f32 	%f12276, %f1096, %f12084, %f12275;
	st.local.v4.f32 	[%rd3+32], {%f12228, %f12244, %f12260, %f12276};
	fma.rn.f32 	%f12277, %f1097, %f12069, 0f00000000;
	fma.rn.f32 	%f12278, %f1098, %f12070, %f12277;
	fma.rn.f32 	%f12279, %f1099, %f12071, %f12278;
	fma.rn.f32 	%f12280, %f1100, %f12072, %f12279;
	fma.rn.f32 	%f12281, %f1101, %f12073, %f12280;
	fma.rn.f32 	%f12282, %f1102, %f12074, %f12281;
	fma.rn.f32 	%f12283, %f1103, %f12075, %f12282;
	fma.rn.f32 	%f12284, %f1104, %f12076, %f12283;
	fma.rn.f32 	%f12285, %f1105, %f12077, %f12284;
	fma.rn.f32 	%f12286, %f1106, %f12078, %f12285;
	fma.rn.f32 	%f12287, %f1107, %f12079, %f12286;
	fma.rn.f32 	%f12288, %f1108, %f12080, %f12287;
	fma.rn.f32 	%f12289, %f1109, %f12081, %f12288;
	fma.rn.f32 	%f12290, %f1110, %f12082, %f12289;
	fma.rn.f32 	%f12291, %f1111, %f12083, %f12290;
	fma.rn.f32 	%f12292, %f1112, %f12084, %f12291;
	fma.rn.f32 	%f12293, %f1113, %f12069, 0f00000000;
	fma.rn.f32 	%f12294, %f1114, %f12070, %f12293;
	fma.rn.f32 	%f12295, %f1115, %f12071, %f12294;
	fma.rn.f32 	%f12296, %f1116, %f12072, %f12295;
	fma.rn.f32 	%f12297, %f1117, %f12073, %f12296;
	fma.rn.f32 	%f12298, %f1118, %f12074, %f12297;
	fma.rn.f32 	%f12299, %f1119, %f12075, %f12298;
	fma.rn.f32 	%f12300, %f1120, %f12076, %f12299;
	fma.rn.f32 	%f12301, %f1121, %f12077, %f12300;
	fma.rn.f32 	%f12302, %f1122, %f12078, %f12301;
	fma.rn.f32 	%f12303, %f1123, %f12079, %f12302;
	fma.rn.f32 	%f12304, %f1124, %f12080, %f12303;
	fma.rn.f32 	%f12305, %f1125, %f12081, %f12304;
	fma.rn.f32 	%f12306, %f1126, %f12082, %f12305;
	fma.rn.f32 	%f12307, %f1127, %f12083, %f12306;
	fma.rn.f32 	%f12308, %f1128, %f12084, %f12307;
	fma.rn.f32 	%f12309, %f1129, %f12069, 0f00000000;
	fma.rn.f32 	%f12310, %f1130, %f12070, %f12309;
	fma.rn.f32 	%f12311, %f1131, %f12071, %f12310;
	fma.rn.f32 	%f12312, %f1132, %f12072, %f12311;
	fma.rn.f32 	%f12313, %f1133, %f12073, %f12312;
	fma.rn.f32 	%f12314, %f1134, %f12074, %f12313;
	fma.rn.f32 	%f12315, %f1135, %f12075, %f12314;
	fma.rn.f32 	%f12316, %f1136, %f12076, %f12315;
	fma.rn.f32 	%f12317, %f1137, %f12077, %f12316;
	fma.rn.f32 	%f12318, %f1138, %f12078, %f12317;
	fma.rn.f32 	%f12319, %f1139, %f12079, %f12318;
	fma.rn.f32 	%f12320, %f1140, %f12080, %f12319;
	fma.rn.f32 	%f12321, %f1141, %f12081, %f12320;
	fma.rn.f32 	%f12322, %f1142, %f12082, %f12321;
	fma.rn.f32 	%f12323, %f1143, %f12083, %f12322;
	fma.rn.f32 	%f12324, %f1144, %f12084, %f12323;
	fma.rn.f32 	%f12325, %f1145, %f12069, 0f00000000;
	fma.rn.f32 	%f12326, %f1146, %f12070, %f12325;
	fma.rn.f32 	%f12327, %f1147, %f12071, %f12326;
	fma.rn.f32 	%f12328, %f1148, %f12072, %f12327;
	fma.rn.f32 	%f12329, %f1149, %f12073, %f12328;
	fma.rn.f32 	%f12330, %f1150, %f12074, %f12329;
	fma.rn.f32 	%f12331, %f1151, %f12075, %f12330;
	fma.rn.f32 	%f12332, %f1152, %f12076, %f12331;
	fma.rn.f32 	%f12333, %f1153, %f12077, %f12332;
	fma.rn.f32 	%f12334, %f1154, %f12078, %f12333;
	fma.rn.f32 	%f12335, %f1155, %f12079, %f12334;
	fma.rn.f32 	%f12336, %f1156, %f12080, %f12335;
	fma.rn.f32 	%f12337, %f1157, %f12081, %f12336;
	fma.rn.f32 	%f12338, %f1158, %f12082, %f12337;
	fma.rn.f32 	%f12339, %f1159, %f12083, %f12338;
	fma.rn.f32 	%f12340, %f1160, %f12084, %f12339;
	st.local.v4.f32 	[%rd3+48], {%f12292, %f12308, %f12324, %f12340};
	add.s64 	%rd121, %rd7, 256;
	fma.rn.f32 	%f12341, %f1161, %f12069, 0f00000000;
	fma.rn.f32 	%f12342, %f1162, %f12070, %f12341;
	fma.rn.f32 	%f12343, %f1163, %f12071, %f12342;
	fma.rn.f32 	%f12344, %f1164, %f12072, %f12343;
	fma.rn.f32 	%f12345, %f1165, %f12073, %f12344;
	fma.rn.f32 	%f12346, %f1166, %f12074, %f12345;
	fma.rn.f32 	%f12347, %f1167, %f12075, %f12346;
	fma.rn.f32 	%f12348, %f1168, %f12076, %f12347;
	fma.rn.f32 	%f12349, %f1169, %f12077, %f12348;
	fma.rn.f32 	%f12350, %f1170, %f12078, %f12349;
	fma.rn.f32 	%f12351, %f1171, %f12079, %f12350;
	fma.rn.f32 	%f12352, %f1172, %f12080, %f12351;
	fma.rn.f32 	%f12353, %f1173, %f12081, %f12352;
	fma.rn.f32 	%f12354, %f1174, %f12082, %f12353;
	fma.rn.f32 	%f12355, %f1175, %f12083, %f12354;
	fma.rn.f32 	%f1720, %f1176, %f12084, %f12355;
	fma.rn.f32 	%f12356, %f1178, %f12069, 0f00000000;
	fma.rn.f32 	%f12357, %f1179, %f12070, %f12356;
	fma.rn.f32 	%f12358, %f1180, %f12071, %f12357;
	fma.rn.f32 	%f12359, %f1181, %f12072, %f12358;
	fma.rn.f32 	%f12360, %f1182, %f12073, %f12359;
	fma.rn.f32 	%f12361, %f1183, %f12074, %f12360;
	fma.rn.f32 	%f12362, %f1184, %f12075, %f12361;
	fma.rn.f32 	%f12363, %f1185, %f12076, %f12362;
	fma.rn.f32 	%f12364, %f1186, %f12077, %f12363;
	fma.rn.f32 	%f12365, %f1187, %f12078, %f12364;
	fma.rn.f32 	%f12366, %f1188, %f12079, %f12365;
	fma.rn.f32 	%f12367, %f1189, %f12080, %f12366;
	fma.rn.f32 	%f12368, %f1190, %f12081, %f12367;
	fma.rn.f32 	%f12369, %f1191, %f12082, %f12368;
	fma.rn.f32 	%f12370, %f1192, %f12083, %f12369;
	fma.rn.f32 	%f1721, %f1193, %f12084, %f12370;
	fma.rn.f32 	%f12371, %f1195, %f12069, 0f00000000;
	fma.rn.f32 	%f12372, %f1196, %f12070, %f12371;
	fma.rn.f32 	%f12373, %f1197, %f12071, %f12372;
	fma.rn.f32 	%f12374, %f1, %f12072, %f12373;
	fma.rn.f32 	%f12375, %f2, %f12073, %f12374;
	fma.rn.f32 	%f12376, %f3, %f12074, %f12375;
	fma.rn.f32 	%f12377, %f4, %f12075, %f12376;
	fma.rn.f32 	%f12378, %f5, %f12076, %f12377;
	fma.rn.f32 	%f12379, %f6, %f12077, %f12378;
	fma.rn.f32 	%f12380, %f7, %f12078, %f12379;
	fma.rn.f32 	%f12381, %f8, %f12079, %f12380;
	fma.rn.f32 	%f12382, %f9, %f12080, %f12381;
	fma.rn.f32 	%f12383, %f10, %f12081, %f12382;
	fma.rn.f32 	%f12384, %f11, %f12082, %f12383;
	fma.rn.f32 	%f12385, %f12, %f12083, %f12384;
	fma.rn.f32 	%f1722, %f13, %f12084, %f12385;
	fma.rn.f32 	%f12386, %f15, %f12069, 0f00000000;
	fma.rn.f32 	%f12387, %f16, %f12070, %f12386;
	fma.rn.f32 	%f12388, %f17, %f12071, %f12387;
	fma.rn.f32 	%f12389, %f18, %f12072, %f12388;
	fma.rn.f32 	%f12390, %f19, %f12073, %f12389;
	fma.rn.f32 	%f12391, %f20, %f12074, %f12390;
	fma.rn.f32 	%f12392, %f21, %f12075, %f12391;
	fma.rn.f32 	%f12393, %f22, %f12076, %f12392;
	fma.rn.f32 	%f12394, %f23, %f12077, %f12393;
	fma.rn.f32 	%f12395, %f24, %f12078, %f12394;
	fma.rn.f32 	%f12396, %f25, %f12079, %f12395;
	fma.rn.f32 	%f12397, %f26, %f12080, %f12396;
	fma.rn.f32 	%f12398, %f27, %f12081, %f12397;
	fma.rn.f32 	%f12399, %f28, %f12082, %f12398;
	fma.rn.f32 	%f12400, %f29, %f12083, %f12399;
	fma.rn.f32 	%f1723, %f30, %f12084, %f12400;
	st.local.v4.f32 	[%rd7+256], {%f1720, %f1721, %f1722, %f1723};
	fma.rn.f32 	%f12401, %f32, %f12069, 0f00000000;
	fma.rn.f32 	%f12402, %f33, %f12070, %f12401;
	fma.rn.f32 	%f12403, %f34, %f12071, %f12402;
	fma.rn.f32 	%f12404, %f35, %f12072, %f12403;
	fma.rn.f32 	%f12405, %f36, %f12073, %f12404;
	fma.rn.f32 	%f12406, %f37, %f12074, %f12405;
	fma.rn.f32 	%f12407, %f38, %f12075, %f12406;
	fma.rn.f32 	%f12408, %f39, %f12076, %f12407;
	fma.rn.f32 	%f12409, %f40, %f12077, %f12408;
	fma.rn.f32 	%f12410, %f41, %f12078, %f12409;
	fma.rn.f32 	%f12411, %f42, %f12079, %f12410;
	fma.rn.f32 	%f12412, %f43, %f12080, %f12411;
	fma.rn.f32 	%f12413, %f44, %f12081, %f12412;
	fma.rn.f32 	%f12414, %f45, %f12082, %f12413;
	fma.rn.f32 	%f12415, %f46, %f12083, %f12414;
	fma.rn.f32 	%f1724, %f47, %f12084, %f12415;
	fma.rn.f32 	%f12416, %f49, %f12069, 0f00000000;
	fma.rn.f32 	%f12417, %f50, %f12070, %f12416;
	fma.rn.f32 	%f12418, %f51, %f12071, %f12417;
	fma.rn.f32 	%f12419, %f52, %f12072, %f12418;
	fma.rn.f32 	%f12420, %f53, %f12073, %f12419;
	fma.rn.f32 	%f12421, %f54, %f12074, %f12420;
	fma.rn.f32 	%f12422, %f55, %f12075, %f12421;
	fma.rn.f32 	%f12423, %f56, %f12076, %f12422;
	fma.rn.f32 	%f12424, %f57, %f12077, %f12423;
	fma.rn.f32 	%f12425, %f58, %f12078, %f12424;
	fma.rn.f32 	%f12426, %f59, %f12079, %f12425;
	fma.rn.f32 	%f12427, %f60, %f12080, %f12426;
	fma.rn.f32 	%f12428, %f61, %f12081, %f12427;
	fma.rn.f32 	%f12429, %f62, %f12082, %f12428;
	fma.rn.f32 	%f12430, %f63, %f12083, %f12429;
	fma.rn.f32 	%f1725, %f64, %f12084, %f12430;
	fma.rn.f32 	%f12431, %f66, %f12069, 0f00000000;
	fma.rn.f32 	%f12432, %f67, %f12070, %f12431;
	fma.rn.f32 	%f12433, %f68, %f12071, %f12432;
	fma.rn.f32 	%f12434, %f69, %f12072, %f12433;
	fma.rn.f32 	%f12435, %f70, %f12073, %f12434;
	fma.rn.f32 	%f12436, %f71, %f12074, %f12435;
	fma.rn.f32 	%f12437, %f72, %f12075, %f12436;
	fma.rn.f32 	%f12438, %f73, %f12076, %f12437;
	fma.rn.f32 	%f12439, %f74, %f12077, %f12438;
	fma.rn.f32 	%f12440, %f75, %f12078, %f12439;
	fma.rn.f32 	%f12441, %f76, %f12079, %f12440;
	fma.rn.f32 	%f12442, %f77, %f12080, %f12441;
	fma.rn.f32 	%f12443, %f78, %f12081, %f12442;
	fma.rn.f32 	%f12444, %f79, %f12082, %f12443;
	fma.rn.f32 	%f12445, %f80, %f12083, %f12444;
	fma.rn.f32 	%f1726, %f81, %f12084, %f12445;
	fma.rn.f32 	%f12446, %f83, %f12069, 0f00000000;
	fma.rn.f32 	%f12447, %f84, %f12070, %f12446;
	fma.rn.f32 	%f12448, %f85, %f12071, %f12447;
	fma.rn.f32 	%f12449, %f86, %f12072, %f12448;
	fma.rn.f32 	%f12450, %f87, %f12073, %f12449;
	fma.rn.f32 	%f12451, %f88, %f12074, %f12450;
	fma.rn.f32 	%f12452, %f89, %f12075, %f12451;
	fma.rn.f32 	%f12453, %f90, %f12076, %f12452;
	fma.rn.f32 	%f12454, %f91, %f12077, %f12453;
	fma.rn.f32 	%f12455, %f92, %f12078, %f12454;
	fma.rn.f32 	%f12456, %f93, %f12079, %f12455;
	fma.rn.f32 	%f12457, %f94, %f12080, %f12456;
	fma.rn.f32 	%f12458, %f95, %f12081, %f12457;
	fma.rn.f32 	%f12459, %f96, %f12082, %f12458;
	fma.rn.f32 	%f12460, %f97, %f12083, %f12459;
	fma.rn.f32 	%f1727, %f98, %f12084, %f12460;
	st.local.v4.f32 	[%rd7+272], {%f1724, %f1725, %f1726, %f1727};
	fma.rn.f32 	%f12461, %f100, %f12069, 0f00000000;
	fma.rn.f32 	%f12462, %f101, %f12070, %f12461;
	fma.rn.f32 	%f12463, %f102, %f12071, %f12462;
	fma.rn.f32 	%f12464, %f103, %f12072, %f12463;
	fma.rn.f32 	%f12465, %f104, %f12073, %f12464;
	fma.rn.f32 	%f12466, %f105, %f12074, %f12465;
	fma.rn.f32 	%f12467, %f106, %f12075, %f12466;
	fma.rn.f32 	%f12468, %f107, %f12076, %f12467;
	fma.rn.f32 	%f12469, %f108, %f12077, %f12468;
	fma.rn.f32 	%f12470, %f109, %f12078, %f12469;
	fma.rn.f32 	%f12471, %f110, %f12079, %f12470;
	fma.rn.f32 	%f12472, %f111, %f12080, %f12471;
	fma.rn.f32 	%f12473, %f112, %f12081, %f12472;
	fma.rn.f32 	%f12474, %f113, %f12082, %f12473;
	fma.rn.f32 	%f12475, %f114, %f12083, %f12474;
	fma.rn.f32 	%f1728, %f115, %f12084, %f12475;
	fma.rn.f32 	%f12476, %f117, %f12069, 0f00000000;
	fma.rn.f32 	%f12477, %f118, %f12070, %f12476;
	fma.rn.f32 	%f12478, %f119, %f12071, %f12477;
	fma.rn.f32 	%f12479, %f120, %f12072, %f12478;
	fma.rn.f32 	%f12480, %f121, %f12073, %f12479;
	fma.rn.f32 	%f12481, %f122, %f12074, %f12480;
	fma.rn.f32 	%f12482, %f123, %f12075, %f12481;
	fma.rn.f32 	%f12483, %f124, %f12076, %f12482;
	fma.rn.f32 	%f12484, %f125, %f12077, %f12483;
	fma.rn.f32 	%f12485, %f126, %f12078, %f12484;
	fma.rn.f32 	%f12486, %f127, %f12079, %f12485;
	fma.rn.f32 	%f12487, %f128, %f12080, %f12486;
	fma.rn.f32 	%f12488, %f129, %f12081, %f12487;
	fma.rn.f32 	%f12489, %f130, %f12082, %f12488;
	fma.rn.f32 	%f12490, %f131, %f12083, %f12489;
	fma.rn.f32 	%f1729, %f132, %f12084, %f12490;
	fma.rn.f32 	%f12491, %f134, %f12069, 0f00000000;
	fma.rn.f32 	%f12492, %f135, %f12070, %f12491;
	fma.rn.f32 	%f12493, %f136, %f12071, %f12492;
	fma.rn.f32 	%f12494, %f137, %f12072, %f12493;
	fma.rn.f32 	%f12495, %f138, %f12073, %f12494;
	fma.rn.f32 	%f12496, %f139, %f12074, %f12495;
	fma.rn.f32 	%f12497, %f140, %f12075, %f12496;
	fma.rn.f32 	%f12498, %f141, %f12076, %f12497;
	fma.rn.f32 	%f12499, %f142, %f12077, %f12498;
	fma.rn.f32 	%f12500, %f143, %f12078, %f12499;
	fma.rn.f32 	%f12501, %f144, %f12079, %f12500;
	fma.rn.f32 	%f12502, %f145, %f12080, %f12501;
	fma.rn.f32 	%f12503, %f146, %f12081, %f12502;
	fma.rn.f32 	%f12504, %f147, %f12082, %f12503;
	fma.rn.f32 	%f12505, %f148, %f12083, %f12504;
	fma.rn.f32 	%f1730, %f149, %f12084, %f12505;
	fma.rn.f32 	%f12506, %f151, %f12069, 0f00000000;
	fma.rn.f32 	%f12507, %f152, %f12070, %f12506;
	fma.rn.f32 	%f12508, %f153, %f12071, %f12507;
	fma.rn.f32 	%f12509, %f154, %f12072, %f12508;
	fma.rn.f32 	%f12510, %f155, %f12073, %f12509;
	fma.rn.f32 	%f12511, %f156, %f12074, %f12510;
	fma.rn.f32 	%f12512, %f157, %f12075, %f12511;
	fma.rn.f32 	%f12513, %f158, %f12076, %f12512;
	fma.rn.f32 	%f12514, %f159, %f12077, %f12513;
	fma.rn.f32 	%f12515, %f160, %f12078, %f12514;
	fma.rn.f32 	%f12516, %f161, %f12079, %f12515;
	fma.rn.f32 	%f12517, %f162, %f12080, %f12516;
	fma.rn.f32 	%f12518, %f163, %f12081, %f12517;
	fma.rn.f32 	%f12519, %f164, %f12082, %f12518;
	fma.rn.f32 	%f12520, %f165, %f12083, %f12519;
	fma.rn.f32 	%f1731, %f166, %f12084, %f12520;
	st.local.v4.f32 	[%rd7+288], {%f1728, %f1729, %f1730, %f1731};
	fma.rn.f32 	%f12521, %f168, %f12069, 0f00000000;
	fma.rn.f32 	%f12522, %f169, %f12070, %f12521;
	fma.rn.f32 	%f12523, %f170, %f12071, %f12522;
	fma.rn.f32 	%f12524, %f171, %f12072, %f12523;
	fma.rn.f32 	%f12525, %f172, %f12073, %f12524;
	fma.rn.f32 	%f12526, %f173, %f12074, %f12525;
	fma.rn.f32 	%f12527, %f174, %f12075, %f12526;
	fma.rn.f32 	%f12528, %f175, %f12076, %f12527;
	fma.rn.f32 	%f12529, %f176, %f12077, %f12528;
	fma.rn.f32 	%f12530, %f177, %f12078, %f12529;
	fma.rn.f32 	%f12531, %f178, %f12079, %f12530;
	fma.rn.f32 	%f12532, %f179, %f12080, %f12531;
	fma.rn.f32 	%f12533, %f180, %f12081, %f12532;
	fma.rn.f32 	%f12534, %f181, %f12082, %f12533;
	fma.rn.f32 	%f12535, %f182, %f12083, %f12534;
	fma.rn.f32 	%f1732, %f183, %f12084, %f12535;
	fma.rn.f32 	%f12536, %f185, %f12069, 0f00000000;
	fma.rn.f32 	%f12537, %f186, %f12070, %f12536;
	fma.rn.f32 	%f12538, %f187, %f12071, %f12537;
	fma.rn.f32 	%f12539, %f188, %f12072, %f12538;
	fma.rn.f32 	%f12540, %f189, %f12073, %f12539;
	fma.rn.f32 	%f12541, %f190, %f12074, %f12540;
	fma.rn.f32 	%f12542, %f191, %f12075, %f12541;
	fma.rn.f32 	%f12543, %f192, %f12076, %f12542;
	fma.rn.f32 	%f12544, %f193, %f12077, %f12543;
	fma.rn.f32 	%f12545, %f194, %f12078, %f12544;
	fma.rn.f32 	%f12546, %f195, %f12079, %f12545;
	fma.rn.f32 	%f12547, %f196, %f12080, %f12546;
	fma.rn.f32 	%f12548, %f197, %f12081, %f12547;
	fma.rn.f32 	%f12549, %f198, %f12082, %f12548;
	fma.rn.f32 	%f12550, %f199, %f12083, %f12549;
	fma.rn.f32 	%f1733, %f200, %f12084, %f12550;
	fma.rn.f32 	%f12551, %f202, %f12069, 0f00000000;
	fma.rn.f32 	%f12552, %f203, %f12070, %f12551;
	fma.rn.f32 	%f12553, %f204, %f12071, %f12552;
	fma.rn.f32 	%f12554, %f205, %f12072, %f12553;
	fma.rn.f32 	%f12555, %f206, %f12073, %f12554;
	fma.rn.f32 	%f12556, %f207, %f12074, %f12555;
	fma.rn.f32 	%f12557, %f208, %f12075, %f12556;
	fma.rn.f32 	%f12558, %f209, %f12076, %f12557;
	fma.rn.f32 	%f12559, %f210, %f12077, %f12558;
	fma.rn.f32 	%f12560, %f211, %f12078, %f12559;
	fma.rn.f32 	%f12561, %f212, %f12079, %f12560;
	fma.rn.f32 	%f12562, %f213, %f12080, %f12561;
	fma.rn.f32 	%f12563, %f214, %f12081, %f12562;
	fma.rn.f32 	%f12564, %f215, %f12082, %f12563;
	fma.rn.f32 	%f12565, %f216, %f12083, %f12564;
	fma.rn.f32 	%f1734, %f217, %f12084, %f12565;
	fma.rn.f32 	%f12566, %f219, %f12069, 0f00000000;
	fma.rn.f32 	%f12567, %f220, %f12070, %f12566;
	fma.rn.f32 	%f12568, %f221, %f12071, %f12567;
	fma.rn.f32 	%f12569, %f222, %f12072, %f12568;
	fma.rn.f32 	%f12570, %f223, %f12073, %f12569;
	fma.rn.f32 	%f12571, %f224, %f12074, %f12570;
	fma.rn.f32 	%f12572, %f225, %f12075, %f12571;
	fma.rn.f32 	%f12573, %f226, %f12076, %f12572;
	fma.rn.f32 	%f12574, %f227, %f12077, %f12573;
	fma.rn.f32 	%f12575, %f228, %f12078, %f12574;
	fma.rn.f32 	%f12576, %f229, %f12079, %f12575;
	fma.rn.f32 	%f12577, %f230, %f12080, %f12576;
	fma.rn.f32 	%f12578, %f231, %f12081, %f12577;
	fma.rn.f32 	%f12579, %f232, %f12082, %f12578;
	fma.rn.f32 	%f12580, %f233, %f12083, %f12579;
	fma.rn.f32 	%f1735, %f234, %f12084, %f12580;
	st.local.v4.f32 	[%rd7+304], {%f1732, %f1733, %f1734, %f1735};
	add.s64 	%rd122, %rd8, 256;
	fma.rn.f32 	%f12581, %f236, %f12069, 0f00000000;
	fma.rn.f32 	%f12582, %f237, %f12070, %f12581;
	fma.rn.f32 	%f12583, %f238, %f12071, %f12582;
	fma.rn.f32 	%f12584, %f239, %f12072, %f12583;
	fma.rn.f32 	%f12585, %f240, %f12073, %f12584;
	fma.rn.f32 	%f12586, %f241, %f12074, %f12585;
	fma.rn.f32 	%f12587, %f242, %f12075, %f12586;
	fma.rn.f32 	%f12588, %f243, %f12076, %f12587;
	fma.rn.f32 	%f12589, %f244, %f12077, %f12588;
	fma.rn.f32 	%f12590, %f245, %f12078, %f12589;
	fma.rn.f32 	%f12591, %f246, %f12079, %f12590;
	fma.rn.f32 	%f12592, %f247, %f12080, %f12591;
	fma.rn.f32 	%f12593, %f248, %f12081, %f12592;
	fma.rn.f32 	%f12594, %f249, %f12082, %f12593;
	fma.rn.f32 	%f12595, %f250, %f12083, %f12594;
	fma.rn.f32 	%f1736, %f251, %f12084, %f12595;
	fma.rn.f32 	%f12596, %f253, %f12069, 0f00000000;
	fma.rn.f32 	%f12597, %f254, %f12070, %f12596;
	fma.rn.f32 	%f12598, %f255, %f12071, %f12597;
	fma.rn.f32 	%f12599, %f256, %f12072, %f12598;
	fma.rn.f32 	%f12600, %f257, %f12073, %f12599;
	fma.rn.f32 	%f12601, %f258, %f12074, %f12600;
	fma.rn.f32 	%f12602, %f259, %f12075, %f12601;
	fma.rn.f32 	%f12603, %f260, %f12076, %f12602;
	fma.rn.f32 	%f12604, %f261, %f12077, %f12603;
	fma.rn.f32 	%f12605, %f262, %f12078, %f12604;
	fma.rn.f32 	%f12606, %f263, %f12079, %f12605;
	fma.rn.f32 	%f12607, %f264, %f12080, %f12606;
	fma.rn.f32 	%f12608, %f265, %f12081, %f12607;
	fma.rn.f32 	%f12609, %f266, %f12082, %f12608;
	fma.rn.f32 	%f12610, %f267, %f12083, %f12609;
	fma.rn.f32 	%f1737, %f268, %f12084, %f12610;
	fma.rn.f32 	%f12611, %f270, %f12069, 0f00000000;
	fma.rn.f32 	%f12612, %f271, %f12070, %f12611;
	fma.rn.f32 	%f12613, %f272, %f12071, %f12612;
	fma.rn.f32 	%f12614, %f273, %f12072, %f12613;
	fma.rn.f32 	%f12615, %f274, %f12073, %f12614;
	fma.rn.f32 	%f12616, %f275, %f12074, %f12615;
	fma.rn.f32 	%f12617, %f276, %f12075, %f12616;
	fma.rn.f32 	%f12618, %f277, %f12076, %f12617;
	fma.rn.f32 	%f12619, %f278, %f12077, %f12618;
	fma.rn.f32 	%f12620, %f279, %f12078, %f12619;
	fma.rn.f32 	%f12621, %f280, %f12079, %f12620;
	fma.rn.f32 	%f12622, %f281, %f12080, %f12621;
	fma.rn.f32 	%f12623, %f282, %f12081, %f12622;
	fma.rn.f32 	%f12624, %f283, %f12082, %f12623;
	fma.rn.f32 	%f12625, %f284, %f12083, %f12624;
	fma.rn.f32 	%f1738, %f285, %f12084, %f12625;
	fma.rn.f32 	%f12626, %f287, %f12069, 0f00000000;
	fma.rn.f32 	%f12627, %f288, %f12070, %f12626;
	fma.rn.f32 	%f12628, %f289, %f12071, %f12627;
	fma.rn.f32 	%f12629, %f290, %f12072, %f12628;
	fma.rn.f32 	%f12630, %f291, %f12073, %f12629;
	fma.rn.f32 	%f12631, %f292, %f12074, %f12630;
	fma.rn.f32 	%f12632, %f293, %f12075, %f12631;
	fma.rn.f32 	%f12633, %f294, %f12076, %f12632;
	fma.rn.f32 	%f12634, %f295, %f12077, %f12633;
	fma.rn.f32 	%f12635, %f296, %f12078, %f12634;
	fma.rn.f32 	%f12636, %f297, %f12079, %f12635;
	fma.rn.f32 	%f12637, %f298, %f12080, %f12636;
	fma.rn.f32 	%f12638, %f299, %f12081, %f12637;
	fma.rn.f32 	%f12639, %f300, %f12082, %f12638;
	fma.rn.f32 	%f12640, %f301, %f12083, %f12639;
	fma.rn.f32 	%f1739, %f302, %f12084, %f12640;
	st.local.v4.f32 	[%rd8+256], {%f1736, %f1737, %f1738, %f1739};
	fma.rn.f32 	%f12641, %f304, %f12069, 0f00000000;
	fma.rn.f32 	%f12642, %f305, %f12070, %f12641;
	fma.rn.f32 	%f12643, %f306, %f12071, %f12642;
	fma.rn.f32 	%f12644, %f307, %f12072, %f12643;
	fma.rn.f32 	%f12645, %f308, %f12073, %f12644;
	fma.rn.f32 	%f12646, %f309, %f12074, %f12645;
	fma.rn.f32 	%f12647, %f310, %f12075, %f12646;
	fma.rn.f32 	%f12648, %f311, %f12076, %f12647;
	fma.rn.f32 	%f12649, %f312, %f12077, %f12648;
	fma.rn.f32 	%f12650, %f313, %f12078, %f12649;
	fma.rn.f32 	%f12651, %f314, %f12079, %f12650;
	fma.rn.f32 	%f12652, %f315, %f12080, %f12651;
	fma.rn.f32 	%f12653, %f316, %f12081, %f12652;
	fma.rn.f32 	%f12654, %f317, %f12082, %f12653;
	fma.rn.f32 	%f12655, %f318, %f12083, %f12654;
	fma.rn.f32 	%f1740, %f319, %f12084, %f12655;
	fma.rn.f32 	%f12656, %f321, %f12069, 0f00000000;
	fma.rn.f32 	%f12657, %f322, %f12070, %f12656;
	fma.rn.f32 	%f12658, %f323, %f12071, %f12657;
	fma.rn.f32 	%f12659, %f324, %f12072, %f12658;
	fma.rn.f32 	%f12660, %f325, %f12073, %f12659;
	fma.rn.f32 	%f12661, %f326, %f12074, %f12660;
	fma.rn.f32 	%f12662, %f327, %f12075, %f12661;
	fma.rn.f32 	%f12663, %f328, %f12076, %f12662;
	fma.rn.f32 	%f12664, %f329, %f12077, %f12663;
	fma.rn.f32 	%f12665, %f330, %f12078, %f12664;
	fma.rn.f32 	%f12666, %f331, %f12079, %f12665;
	fma.rn.f32 	%f12667, %f332, %f12080, %f12666;
	fma.rn.f32 	%f12668, %f333, %f12081, %f12667;
	fma.rn.f32 	%f12669, %f334, %f12082, %f12668;
	fma.rn.f32 	%f12670, %f335, %f12083, %f12669;
	fma.rn.f32 	%f1741, %f336, %f12084, %f12670;
	fma.rn.f32 	%f12671, %f338, %f12069, 0f00000000;
	fma.rn.f32 	%f12672, %f339, %f12070, %f12671;
	fma.rn.f32 	%f12673, %f340, %f12071, %f12672;
	fma.rn.f32 	%f12674, %f341, %f12072, %f12673;
	fma.rn.f32 	%f12675, %f342, %f12073, %f12674;
	fma.rn.f32 	%f12676, %f343, %f12074, %f12675;
	fma.rn.f32 	%f12677, %f344, %f12075, %f12676;
	fma.rn.f32 	%f12678, %f345, %f12076, %f12677;
	fma.rn.f32 	%f12679, %f346, %f12077, %f12678;
	fma.rn.f32 	%f12680, %f347, %f12078, %f12679;
	fma.rn.f32 	%f12681, %f348, %f12079, %f12680;
	fma.rn.f32 	%f12682, %f349, %f12080, %f12681;
	fma.rn.f32 	%f12683, %f350, %f12081, %f12682;
	fma.rn.f32 	%f12684, %f351, %f12082, %f12683;
	fma.rn.f32 	%f12685, %f352, %f12083, %f12684;
	fma.rn.f32 	%f1742, %f353, %f12084, %f12685;
	fma.rn.f32 	%f12686, %f355, %f12069, 0f00000000;
	fma.rn.f32 	%f12687, %f356, %f12070, %f12686;
	fma.rn.f32 	%f12688, %f357, %f12071, %f12687;
	fma.rn.f32 	%f12689, %f358, %f12072, %f12688;
	fma.rn.f32 	%f12690, %f359, %f12073, %f12689;
	fma.rn.f32 	%f12691, %f360, %f12074, %f12690;
	fma.rn.f32 	%f12692, %f361, %f12075, %f12691;
	fma.rn.f32 	%f12693, %f362, %f12076, %f12692;
	fma.rn.f32 	%f12694, %f363, %f12077, %f12693;
	fma.rn.f32 	%f12695, %f364, %f12078, %f12694;
	fma.rn.f32 	%f12696, %f365, %f12079, %f12695;
	fma.rn.f32 	%f12697, %f366, %f12080, %f12696;
	fma.rn.f32 	%f12698, %f367, %f12081, %f12697;
	fma.rn.f32 	%f12699, %f368, %f12082, %f12698;
	fma.rn.f32 	%f12700, %f369, %f12083, %f12699;
	fma.rn.f32 	%f1743, %f370, %f12084, %f12700;
	st.local.v4.f32 	[%rd8+272], {%f1740, %f1741, %f1742, %f1743};
	fma.rn.f32 	%f12701, %f372, %f12069, 0f00000000;
	fma.rn.f32 	%f12702, %f373, %f12070, %f12701;
	fma.rn.f32 	%f12703, %f374, %f12071, %f12702;
	fma.rn.f32 	%f12704, %f375, %f12072, %f12703;
	fma.rn.f32 	%f12705, %f376, %f12073, %f12704;
	fma.rn.f32 	%f12706, %f377, %f12074, %f12705;
	fma.rn.f32 	%f12707, %f378, %f12075, %f12706;
	fma.rn.f32 	%f12708, %f379, %f12076, %f12707;
	fma.rn.f32 	%f12709, %f380, %f12077, %f12708;
	fma.rn.f32 	%f12710, %f381, %f12078, %f12709;
	fma.rn.f32 	%f12711, %f382, %f12079, %f12710;
	fma.rn.f32 	%f12712, %f383, %f12080, %f12711;
	fma.rn.f32 	%f12713, %f384, %f12081, %f12712;
	fma.rn.f32 	%f12714, %f385, %f12082, %f12713;
	fma.rn.f32 	%f12715, %f386, %f12083, %f12714;
	fma.rn.f32 	%f1744, %f387, %f12084, %f12715;
	fma.rn.f32 	%f12716, %f389, %f12069, 0f00000000;
	fma.rn.f32 	%f12717, %f390, %f12070, %f12716;
	fma.rn.f32 	%f12718, %f391, %f12071, %f12717;
	fma.rn.f32 	%f12719, %f392, %f12072, %f12718;
	fma.rn.f32 	%f12720, %f393, %f12073, %f12719;
	fma.rn.f32 	%f12721, %f394, %f12074, %f12720;
	fma.rn.f32 	%f12722, %f395, %f12075, %f12721;
	fma.rn.f32 	%f12723, %f396, %f12076, %f12722;
	fma.rn.f32 	%f12724, %f397, %f12077, %f12723;
	fma.rn.f32 	%f12725, %f398, %f12078, %f12724;
	fma.rn.f32 	%f12726, %f399, %f12079, %f12725;
	fma.rn.f32 	%f12727, %f400, %f12080, %f12726;
	fma.rn.f32 	%f12728, %f401, %f12081, %f12727;
	fma.rn.f32 	%f12729, %f402, %f12082, %f12728;
	fma.rn.f32 	%f12730, %f403, %f12083, %f12729;
	fma.rn.f32 	%f1745, %f404, %f12084, %f12730;
	fma.rn.f32 	%f12731, %f406, %f12069, 0f00000000;
	fma.rn.f32 	%f12732, %f407, %f12070, %f12731;
	fma.rn.f32 	%f12733, %f408, %f12071, %f12732;
	fma.rn.f32 	%f12734, %f409, %f12072, %f12733;
	fma.rn.f32 	%f12735, %f410, %f12073, %f12734;
	fma.rn.f32 	%f12736, %f411, %f12074, %f12735;
	fma.rn.f32 	%f12737, %f412, %f12075, %f12736;
	fma.rn.f32 	%f12738, %f413, %f12076, %f12737;
	fma.rn.f32 	%f12739, %f414, %f12077, %f12738;
	fma.rn.f32 	%f12740, %f415, %f12078, %f12739;
	fma.rn.f32 	%f12741, %f416, %f12079, %f12740;
	fma.rn.f32 	%f12742, %f417, %f12080, %f12741;
	fma.rn.f32 	%f12743, %f418, %f12081, %f12742;
	fma.rn.f32 	%f12744, %f419, %f12082, %f12743;
	fma.rn.f32 	%f12745, %f420, %f12083, %f12744;
	fma.rn.f32 	%f1746, %f421, %f12084, %f12745;
	fma.rn.f32 	%f12746, %f423, %f12069, 0f00000000;
	fma.rn.f32 	%f12747, %f424, %f12070, %f12746;
	fma.rn.f32 	%f12748, %f425, %f12071, %f12747;
	fma.rn.f32 	%f12749, %f426, %f12072, %f12748;
	fma.rn.f32 	%f12750, %f427, %f12073, %f12749;
	fma.rn.f32 	%f12751, %f428, %f12074, %f12750;
	fma.rn.f32 	%f12752, %f429, %f12075, %f12751;
	fma.rn.f32 	%f12753, %f430, %f12076, %f12752;
	fma.rn.f32 	%f12754, %f431, %f12077, %f12753;
	fma.rn.f32 	%f12755, %f432, %f12078, %f12754;
	fma.rn.f32 	%f12756, %f433, %f12079, %f12755;
	fma.rn.f32 	%f12757, %f434, %f12080, %f12756;
	fma.rn.f32 	%f12758, %f435, %f12081, %f12757;
	fma.rn.f32 	%f12759, %f436, %f12082, %f12758;
	fma.rn.f32 	%f12760, %f437, %f12083, %f12759;
	fma.rn.f32 	%f1747, %f438, %f12084, %f12760;
	st.local.v4.f32 	[%rd8+288], {%f1744, %f1745, %f1746, %f1747};
	fma.rn.f32 	%f12761, %f440, %f12069, 0f00000000;
	fma.rn.f32 	%f12762, %f441, %f12070, %f12761;
	fma.rn.f32 	%f12763, %f442, %f12071, %f12762;
	fma.rn.f32 	%f12764, %f443, %f12072, %f12763;
	fma.rn.f32 	%f12765, %f444, %f12073, %f12764;
	fma.rn.f32 	%f12766, %f445, %f12074, %f12765;
	fma.rn.f32 	%f12767, %f446, %f12075, %f12766;
	fma.rn.f32 	%f12768, %f447, %f12076, %f12767;
	fma.rn.f32 	%f12769, %f448, %f12077, %f12768;
	fma.rn.f32 	%f12770, %f449, %f12078, %f12769;
	fma.rn.f32 	%f12771, %f450, %f12079, %f12770;
	fma.rn.f32 	%f12772, %f451, %f12080, %f12771;
	fma.rn.f32 	%f12773, %f452, %f12081, %f12772;
	fma.rn.f32 	%f12774, %f453, %f12082, %f12773;
	fma.rn.f32 	%f12775, %f454, %f12083, %f12774;
	fma.rn.f32 	%f1748, %f455, %f12084, %f12775;
	fma.rn.f32 	%f12776, %f457, %f12069, 0f00000000;
	fma.rn.f32 	%f12777, %f458, %f12070, %f12776;
	fma.rn.f32 	%f12778, %f459, %f12071, %f12777;
	fma.rn.f32 	%f12779, %f460, %f12072, %f12778;
	fma.rn.f32 	%f12780, %f461, %f12073, %f12779;
	fma.rn.f32 	%f12781, %f462, %f12074, %f12780;
	fma.rn.f32 	%f12782, %f463, %f12075, %f12781;
	fma.rn.f32 	%f12783, %f464, %f12076, %f12782;
	fma.rn.f32 	%f12784, %f465, %f12077, %f12783;
	fma.rn.f32 	%f12785, %f466, %f12078, %f12784;
	fma.rn.f32 	%f12786, %f467, %f12079, %f12785;
	fma.rn.f32 	%f12787, %f468, %f12080, %f12786;
	fma.rn.f32 	%f12788, %f469, %f12081, %f12787;
	fma.rn.f32 	%f12789, %f470, %f12082, %f12788;
	fma.rn.f32 	%f12790, %f471, %f12083, %f12789;
	fma.rn.f32 	%f1749, %f472, %f12084, %f12790;
	fma.rn.f32 	%f12791, %f474, %f12069, 0f00000000;
	fma.rn.f32 	%f12792, %f475, %f12070, %f12791;
	fma.rn.f32 	%f12793, %f476, %f12071, %f12792;
	fma.rn.f32 	%f12794, %f477, %f12072, %f12793;
	fma.rn.f32 	%f12795, %f478, %f12073, %f12794;
	fma.rn.f32 	%f12796, %f479, %f12074, %f12795;
	fma.rn.f32 	%f12797, %f480, %f12075, %f12796;
	fma.rn.f32 	%f12798, %f481, %f12076, %f12797;
	fma.rn.f32 	%f12799, %f482, %f12077, %f12798;
	fma.rn.f32 	%f12800, %f483, %f12078, %f12799;
	fma.rn.f32 	%f12801, %f484, %f12079, %f12800;
	fma.rn.f32 	%f12802, %f485, %f12080, %f12801;
	fma.rn.f32 	%f12803, %f486, %f12081, %f12802;
	fma.rn.f32 	%f12804, %f487, %f12082, %f12803;
	fma.rn.f32 	%f12805, %f488, %f12083, %f12804;
	fma.rn.f32 	%f1750, %f489, %f12084, %f12805;
	fma.rn.f32 	%f12806, %f491, %f12069, 0f00000000;
	fma.rn.f32 	%f12807, %f492, %f12070, %f12806;
	fma.rn.f32 	%f12808, %f493, %f12071, %f12807;
	fma.rn.f32 	%f12809, %f494, %f12072, %f12808;
	fma.rn.f32 	%f12810, %f495, %f12073, %f12809;
	fma.rn.f32 	%f12811, %f496, %f12074, %f12810;
	fma.rn.f32 	%f12812, %f497, %f12075, %f12811;
	fma.rn.f32 	%f12813, %f498, %f12076, %f12812;
	fma.rn.f32 	%f12814, %f499, %f12077, %f12813;
	fma.rn.f32 	%f12815, %f500, %f12078, %f12814;
	fma.rn.f32 	%f12816, %f501, %f12079, %f12815;
	fma.rn.f32 	%f12817, %f502, %f12080, %f12816;
	fma.rn.f32 	%f12818, %f503, %f12081, %f12817;
	fma.rn.f32 	%f12819, %f504, %f12082, %f12818;
	fma.rn.f32 	%f12820, %f505, %f12083, %f12819;
	fma.rn.f32 	%f1751, %f506, %f12084, %f12820;
	st.local.v4.f32 	[%rd8+304], {%f1748, %f1749, %f1750, %f1751};
	fma.rn.f32 	%f12821, %f12100, %f1228, 0f00000000;
	fma.rn.f32 	%f12822, %f12116, %f1229, %f12821;
	fma.rn.f32 	%f12823, %f12132, %f14, %f12822;
	fma.rn.f32 	%f12824, %f12148, %f31, %f12823;
	mul.f32 	%f12825, %f12824, 0f3F000000;
	fma.rn.f32 	%f12826, %f12100, %f1177, 0f00000000;
	fma.rn.f32 	%f12827, %f12116, %f1194, %f12826;
	fma.rn.f32 	%f12828, %f12132, %f1198, %f12827;
	fma.rn.f32 	%f12829, %f12148, %f1199, %f12828;
	mul.f32 	%f12830, %f12829, 0f3F000000;
	fma.rn.f32 	%f12831, %f12100, %f1372, 0f00000000;
	fma.rn.f32 	%f12832, %f12116, %f1373, %f12831;
	fma.rn.f32 	%f12833, %f12132, %f1374, %f12832;
	fma.rn.f32 	%f12834, %f12148, %f1375, %f12833;
	mul.f32 	%f12835, %f12834, 0f3F000000;
	fma.rn.f32 	%f12836, %f12100, %f1546, 0f00000000;
	fma.rn.f32 	%f12837, %f12116, %f1547, %f12836;
	fma.rn.f32 	%f12838, %f12132, %f1548, %f12837;
	fma.rn.f32 	%f12839, %f12148, %f1549, %f12838;
	mul.f32 	%f12840, %f12839, 0f3F000000;
	fma.rn.f32 	%f12841, %f12100, %f1720, 0f00000000;
	fma.rn.f32 	%f12842, %f12116, %f1721, %f12841;
	fma.rn.f32 	%f12843, %f12132, %f1722, %f12842;
	fma.rn.f32 	%f12844, %f12148, %f1723, %f12843;
	mul.f32 	%f12845, %f12844, 0f3F000000;
	setp.gt.f32 	%p557, %f12830, %f12825;
	selp.f32 	%f12846, %f12830, %f12825, %p557;
	setp.gt.f32 	%p558, %f12835, %f12846;
	selp.f32 	%f12847, %f12835, %f12846, %p558;
	setp.gt.f32 	%p559, %f12840, %f12847;
	selp.f32 	%f12848, %f12840, %f12847, %p559;
	setp.gt.f32 	%p560, %f12845, %f12848;
	selp.f32 	%f12849, %f12845, %f12848, %p560;
	sub.f32 	%f12850, %f12825, %f12849;
	fma.rn.f32 	%f12851, %f12850, 0f3BBB989D, 0f3F000000;
	cvt.sat.f32.f32 	%f12852, %f12851;
	mov.f32 	%f12853, 0f4B400001;
	mov.f32 	%f12854, 0f437C0000;
	fma.rm.f32 	%f12855, %f12852, %f12854, %f12853;
	add.f32 	%f12856, %f12855, 0fCB40007F;
	neg.f32 	%f12857, %f12856;
	fma.rn.f32 	%f12858, %f12850, 0f3FB8AA3B, %f12857;
	fma.rn.f32 	%f12859, %f12850, 0f32A57060, %f12858;
	mov.b32 	%r829, %f12855;
	shl.b32 	%r830, %r829, 23;
	mov.b32 	%f12860, %r830;
	ex2.approx.ftz.f32 	%f12861, %f12859;
	mul.f32 	%f12862, %f12861, %f12860;
	add.f32 	%f12863, %f12862, 0f00000000;
	sub.f32 	%f12864, %f12830, %f12849;
	fma.rn.f32 	%f12865, %f12864, 0f3BBB989D, 0f3F000000;
	cvt.sat.f32.f32 	%f12866, %f12865;
	fma.rm.f32 	%f12867, %f12866, %f12854, %f12853;
	add.f32 	%f12868, %f12867, 0fCB40007F;
	neg.f32 	%f12869, %f12868;
	fma.rn.f32 	%f12870, %f12864, 0f3FB8AA3B, %f12869;
	fma.rn.f32 	%f12871, %f12864, 0f32A57060, %f12870;
	mov.b32 	%r831, %f12867;
	shl.b32 	%r832, %r831, 23;
	mov.b32 	%f12872, %r832;
	ex2.approx.ftz.f32 	%f12873, %f12871;
	mul.f32 	%f12874, %f12873, %f12872;
	add.f32 	%f12875, %f12863, %f12874;
	sub.f32 	%f12876, %f12835, %f12849;
	fma.rn.f32 	%f12877, %f12876, 0f3BBB989D, 0f3F000000;
	cvt.sat.f32.f32 	%f12878, %f12877;
	fma.rm.f32 	%f12879, %f12878, %f12854, %f12853;
	add.f32 	%f12880, %f12879, 0fCB40007F;
	neg.f32 	%f12881, %f12880;
	fma.rn.f32 	%f12882, %f12876, 0f3FB8AA3B, %f12881;
	fma.rn.f32 	%f12883, %f12876, 0f32A57060, %f12882;
	mov.b32 	%r833, %f12879;
	shl.b32 	%r834, %r833, 23;
	mov.b32 	%f12884, %r834;
	ex2.approx.ftz.f32 	%f12885, %f12883;
	mul.f32 	%f12886, %f12885, %f12884;
	add.f32 	%f12887, %f12875, %f12886;
	sub.f32 	%f12888, %f12840, %f12849;
	fma.rn.f32 	%f12889, %f12888, 0f3BBB989D, 0f3F000000;
	cvt.sat.f32.f32 	%f12890, %f12889;
	fma.rm.f32 	%f12891, %f12890, %f12854, %f12853;
	add.f32 	%f12892, %f12891, 0fCB40007F;
	neg.f32 	%f12893, %f12892;
	fma.rn.f32 	%f12894, %f12888, 0f3FB8AA3B, %f12893;
	fma.rn.f32 	%f12895, %f12888, 0f32A57060, %f12894;
	mov.b32 	%r835, %f12891;
	shl.b32 	%r836, %r835, 23;
	mov.b32 	%f12896, %r836;
	ex2.approx.ftz.f32 	%f12897, %f12895;
	mul.f32 	%f12898, %f12897, %f12896;
	add.f32 	%f12899, %f12887, %f12898;
	sub.f32 	%f12900, %f12845, %f12849;
	fma.rn.f32 	%f12901, %f12900, 0f3BBB989D, 0f3F000000;
	cvt.sat.f32.f32 	%f12902, %f12901;
	fma.rm.f32 	%f12903, %f12902, %f12854, %f12853;
	add.f32 	%f12904, %f12903, 0fCB40007F;
	neg.f32 	%f12905, %f12904;
	fma.rn.f32 	%f12906, %f12900, 0f3FB8AA3B, %f12905;
	fma.rn.f32 	%f12907, %f12900, 0f32A57060, %f12906;
	mov.b32 	%r837, %f12903;
	shl.b32 	%r838, %r837, 23;
	mov.b32 	%f12908, %r838;
	ex2.approx.ftz.f32 	%f12909, %f12907;
	mul.f32 	%f12910, %f12909, %f12908;
	add.f32 	%f12911, %f12899, %f12910;
	rcp.rn.f32 	%f12912, %f12911;
	mul.f32 	%f12913, %f12912, %f12862;
	mul.f32 	%f12914, %f12912, %f12874;
	mul.f32 	%f12915, %f12912, %f12886;
	mul.f32 	%f12916, %f12912, %f12898;
	mul.f32 	%f12917, %f12912, %f12910;
	fma.rn.f32 	%f12918, %f12913, %f252, 0f00000000;
	fma.rn.f32 	%f12919, %f12914, %f1212, %f12918;
	fma.rn.f32 	%f12920, %f12915, %f1388, %f12919;
	fma.rn.f32 	%f12921, %f12916, %f1562, %f12920;
	fma.rn.f32 	%f12922, %f12917, %f1736, %f12921;
	fma.rn.f32 	%f12923, %f12913, %f269, 0f00000000;
	fma.rn.f32 	%f12924, %f12914, %f1213, %f12923;
	fma.rn.f32 	%f12925, %f12915, %f1389, %f12924;
	fma.rn.f32 	%f12926, %f12916, %f1563, %f12925;
	fma.rn.f32 	%f12927, %f12917, %f1737, %f12926;
	fma.rn.f32 	%f12928, %f12913, %f286, 0f00000000;
	fma.rn.f32 	%f12929, %f12914, %f1214, %f12928;
	fma.rn.f32 	%f12930, %f12915, %f1390, %f12929;
	fma.rn.f32 	%f12931, %f12916, %f1564, %f12930;
	fma.rn.f32 	%f12932, %f12917, %f1738, %f12931;
	fma.rn.f32 	%f12933, %f12913, %f303, 0f00000000;
	fma.rn.f32 	%f12934, %f12914, %f1215, %f12933;
	fma.rn.f32 	%f12935, %f12915, %f1391, %f12934;
	fma.rn.f32 	%f12936, %f12916, %f1565, %f12935;
	fma.rn.f32 	%f12937, %f12917, %f1739, %f12936;
	st.local.v4.f32 	[%rd4], {%f12922, %f12927, %f12932, %f12937};
	fma.rn.f32 	%f12938, %f12164, %f48, 0f00000000;
	fma.rn.f32 	%f12939, %f12180, %f65, %f12938;
	fma.rn.f32 	%f12940, %f12196, %f82, %f12939;
	fma.rn.f32 	%f12941, %f12212, %f99, %f12940;
	mul.f32 	%f12942, %f12941, 0f3F000000;
	fma.rn.f32 	%f12943, %f12164, %f1200, 0f00000000;
	fma.rn.f32 	%f12944, %f12180, %f1201, %f12943;
	fma.rn.f32 	%f12945, %f12196, %f1202, %f12944;
	fma.rn.f32 	%f12946, %f12212, %f1203, %f12945;
	mul.f32 	%f12947, %f12946, 0f3F000000;
	fma.rn.f32 	%f12948, %f12164, %f1376, 0f00000000;
	fma.rn.f32 	%f12949, %f12180, %f1377, %f12948;
	fma.rn.f32 	%f12950, %f12196, %f1378, %f12949;
	fma.rn.f32 	%f12951, %f12212, %f1379, %f12950;
	mul.f32 	%f12952, %f12951, 0f3F000000;
	fma.rn.f32 	%f12953, %f12164, %f1550, 0f00000000;
	fma.rn.f32 	%f12954, %f12180, %f1551, %f12953;
	fma.rn.f32 	%f12955, %f12196, %f1552, %f12954;
	fma.rn.f32 	%f12956, %f12212, %f1553, %f12955;
	mul.f32 	%f12957, %f12956, 0f3F000000;
	fma.rn.f32 	%f12958, %f12164, %f1724, 0f00000000;
	fma.rn.f32 	%f12959, %f12180, %f1725, %f12958;
	fma.rn.f32 	%f12960, %f12196, %f1726, %f12959;
	fma.rn.f32 	%f12961, %f12212, %f1727, %f12960;
	mul.f32 	%f12962, %f12961, 0f3F000000;
	setp.gt.f32 	%p561, %f12947, %f12942;
	selp.f32 	%f12963, %f12947, %f12942, %p561;
	setp.gt.f32 	%p562, %f12952, %f12963;
	selp.f32 	%f12964, %f12952, %f12963, %p562;
	setp.gt.f32 	%p563, %f12957, %f12964;
	selp.f32 	%f12965, %f12957, %f12964, %p563;
	setp.gt.f32 	%p564, %f12962, %f12965;
	selp.f32 	%f12966, %f12962, %f12965, %p564;
	sub.f32 	%f12967, %f12942, %f12966;
	fma.rn.f32 	%f12968, %f12967, 0f3BBB989D, 0f3F000000;
	cvt.sat.f32.f32 	%f12969, %f12968;
	fma.rm.f32 	%f12970, %f12969, %f12854, %f12853;
	add.f32 	%f12971, %f12970, 0fCB40007F;
	neg.f32 	%f12972, %f12971;
	fma.rn.f32 	%f12973, %f12967, 0f3FB8AA3B, %f12972;
	fma.rn.f32 	%f12974, %f12967, 0f32A57060, %f12973;
	mov.b32 	%r839, %f12970;
	shl.b32 	%r840, %r839, 23;
	mov.b32 	%f12975, %r840;
	ex2.approx.ftz.f32 	%f12976, %f12974;
	mul.f32 	%f12977, %f12976, %f12975;
	add.f32 	%f12978, %f12977, 0f00000000;
	sub.f32 	%f12979, %f12947, %f12966;
	fma.rn.f32 	%f12980, %f12979, 0f3BBB989D, 0f3F000000;
	cvt.sat.f32.f32 	%f12981, %f12980;
	fma.rm.f32 	%f12982, %f12981, %f12854, %f12853;
	add.f32 	%f12983, %f12982, 0fCB40007F;
	neg.f32 	%f12984, %f12983;
	fma.rn.f32 	%f12985, %f12979, 0f3FB8AA3B, %f12984;
	fma.rn.f32 	%f12986, %f12979, 0f32A57060, %f12985;
	mov.b32 	%r841, %f12982;
	shl.b32 	%r842, %r841, 23;
	mov.b32 	%f12987, %r842;
	ex2.approx.ftz.f32 	%f12988, %f12986;
	mul.f32 	%f12989, %f12988, %f12987;
	add.f32 	%f12990, %f12978, %f12989;
	sub.f32 	%f12991, %f12952, %f12966;
	fma.rn.f32 	%f12992, %f12991, 0f3BBB989D, 0f3F000000;
	cvt.sat.f32.f32 	%f12993, %f12992;
	fma.rm.f32 	%f12994, %f12993, %f12854, %f12853;
	add.f32 	%f12995, %f12994, 0fCB40007F;
	neg.f32 	%f12996, %f12995;
	fma.rn.f32 	%f12997, %f12991, 0f3FB8AA3B, %f12996;
	fma.rn.f32 	%f12998, %f12991, 0f32A57060, %f12997;
	mov.b32 	%r843, %f12994;
	shl.b32 	%r844, %r843, 23;
	mov.b32 	%f12999, %r844;
	ex2.approx.ftz.f32 	%f13000, %f12998;
	mul.f32 	%f13001, %f13000, %f12999;
	add.f32 	%f13002, %f12990, %f13001;
	sub.f32 	%f13003, %f12957, %f12966;
	fma.rn.f32 	%f13004, %f13003, 0f3BBB989D, 0f3F000000;
	cvt.sat.f32.f32 	%f13005, %f13004;
	fma.rm.f32 	%f13006, %f13005, %f12854, %f12853;
	add.f32 	%f13007, %f13006, 0fCB40007F;
	neg.f32 	%f13008, %f13007;
	fma.rn.f32 	%f13009, %f13003, 0f3FB8AA3B, %f13008;
	fma.rn.f32 	%f13010, %f13003, 0f32A57060, %f13009;
	mov.b32 	%r845, %f13006;
	shl.b32 	%r846, %r845, 23;
	mov.b32 	%f13011, %r846;
	ex2.approx.ftz.f32 	%f13012, %f13010;
	mul.f32 	%f13013, %f13012, %f13011;
	add.f32 	%f13014, %f13002, %f13013;
	sub.f32 	%f13015, %f12962, %f12966;
	fma.rn.f32 	%f13016, %f13015, 0f3BBB989D, 0f3F000000;
	cvt.sat.f32.f32 	%f13017, %f13016;
	fma.rm.f32 	%f13018, %f13017, %f12854, %f12853;
	add.f32 	%f13019, %f13018, 0fCB40007F;
	neg.f32 	%f13020, %f13019;
	fma.rn.f32 	%f13021, %f13015, 0f3FB8AA3B, %f13020;
	fma.rn.f32 	%f13022, %f13015, 0f32A57060, %f13021;
	mov.b32 	%r847, %f13018;
	shl.b32 	%r848, %r847, 23;
	mov.b32 	%f13023, %r848;
	ex2.approx.ftz.f32 	%f13024, %f13022;
	mul.f32 	%f13025, %f13024, %f13023;
	add.f32 	%f13026, %f13014, %f13025;
	rcp.rn.f32 	%f13027, %f13026;
	mul.f32 	%f13028, %f13027, %f12977;
	mul.f32 	%f13029, %f13027, %f12989;
	mul.f32 	%f13030, %f13027, %f13001;
	mul.f32 	%f13031, %f13027, %f13013;
	mul.f32 	%f13032, %f13027, %f13025;
	fma.rn.f32 	%f13033, %f13028, %f320, 0f00000000;
	fma.rn.f32 	%f13034, %f13029, %f1216, %f13033;
	fma.rn.f32 	%f13035, %f13030, %f1392, %f13034;
	fma.rn.f32 	%f13036, %f13031, %f1566, %f13035;
	fma.rn.f32 	%f13037, %f13032, %f1740, %f13036;
	fma.rn.f32 	%f13038, %f13028, %f337, 0f00000000;
	fma.rn.f32 	%f13039, %f13029, %f1217, %f13038;
	fma.rn.f32 	%f13040, %f13030, %f1393, %f13039;
	fma.rn.f32 	%f13041, %f13031, %f1567, %f13040;
	fma.rn.f32 	%f13042, %f13032, %f1741, %f13041;
	fma.rn.f32 	%f13043, %f13028, %f354, 0f00000000;
	fma.rn.f32 	%f13044, %f13029, %f1218, %f13043;
	fma.rn.f32 	%f13045, %f13030, %f1394, %f13044;
	fma.rn.f32 	%f13046, %f13031, %f1568, %f13045;
	fma.rn.f32 	%f13047, %f13032, %f1742, %f13046;
	fma.rn.f32 	%f13048, %f13028, %f371, 0f00000000;
	fma.rn.f32 	%f13049, %f13029, %f1219, %f13048;
	fma.rn.f32 	%f13050, %f13030, %f1395, %f13049;
	fma.rn.f32 	%f13051, %f13031, %f1569, %f13050;
	fma.rn.f32 	%f13052, %f13032, %f1743, %f13051;
	st.local.v4.f32 	[%rd4+16], {%f13037, %f13042, %f13047, %f13052};
	fma.rn.f32 	%f13053, %f12228, %f116, 0f00000000;
	fma.rn.f32 	%f13054, %f12244, %f133, %f13053;
	fma.rn.f32 	%f13055, %f12260, %f150, %f13054;
	fma.rn.f32 	%f13056, %f12276, %f167, %f13055;
	mul.f32 	%f13057, %f13056, 0f3F000000;
	fma.rn.f32 	%f13058, %f12228, %f1204, 0f00000000;
	fma.rn.f32 	%f13059, %f12244, %f1205, %f13058;
	fma.rn.f32 	%f13060, %f12260, %f1206, %f13059;
	fma.rn.f32 	%f13061, %f12276, %f1207, %f13060;
	mul.f32 	%f13062, %f13061, 0f3F000000;
	fma.rn.f32 	%f13063, %f12228, %f1380, 0f00000000;
	fma.rn.f32 	%f13064, %f12244, %f1381, %f13063;
	fma.rn.f32 	%f13065, %f12260, %f1382, %f13064;
	fma.rn.f32 	%f13066, %f12276, %f1383, %f13065;
	mul.f32 	%f13067, %f13066, 0f3F000000;
	fma.rn.f32 	%f13068, %f12228, %f1554, 0f00000000;
	fma.rn.f32 	%f13069, %f12244, %f1555, %f13068;
	fma.rn.f32 	%f13070, %f12260, %f1556, %f13069;
	fma.rn.f32 	%f13071, %f12276, %f1557, %f13070;
	mul.f32 	%f13072, %f13071, 0f3F000000;
	fma.rn.f32 	%f13073, %f12228, %f1728, 0f00000000;
	fma.rn.f32 	%f13074, %f12244, %f1729, %f13073;
	fma.rn.f32 	%f13075, %f12260, %f1730, %f13074;
	fma.rn.f32 	%f13076, %f12276, %f1731, %f13075;
	mul.f32 	%f13077, %f13076, 0f3F000000;
	setp.gt.f32 	%p565, %f13062, %f13057;
	selp.f32 	%f13078, %f13062, %f13057, %p565;
	setp.gt.f32 	%p566, %f13067, %f13078;
	selp.f32 	%f13079, %f13067, %f13078, %p566;
	setp.gt.f32 	%p567, %f13072, %f13079;
	selp.f32 	%f13080, %f13072, %f13079, %p567;
	setp.gt.f32 	%p568, %f13077, %f13080;
	selp.f32 	%f13081, %f13077, %f13080, %p568;
	sub.f32 	%f13082, %f13057, %f13081;
	fma.rn.f32 	%f13083, %f13082, 0f3BBB989D, 0f3F000000;
	cvt.sat.f32.f32 	%f13084, %f13083;
	fma.rm.f32 	%f13085, %f13084, %f12854, %f12853;
	add.f32 	%f13086, %f13085, 0fCB40007F;
	neg.f32 	%f13087, %f13086;
	fma.rn.f32 	%f13088, %f13082, 0f3FB8AA3B, %f13087;
	fma.rn.f32 	%f13089, %f13082, 0f32A57060, %f13088;
	mov.b32 	%r849, %f13085;
	shl.b32 	%r850, %r849, 23;
	mov.b32 	%f13090, %r850;
	ex2.approx.ftz.f32 	%f13091, %f13089;
	mul.f32 	%f13092, %f13091, %f13090;
	add.f32 	%f13093, %f13092, 0f00000000;
	sub.f32 	%f13094, %f13062, %f13081;
	fma.rn.f32 	%f13095, %f13094, 0f3BBB989D, 0f3F000000;
	cvt.sat.f32.f32 	%f13096, %f13095;
	fma.rm.f32 	%f13097, %f13096, %f12854, %f12853;
	add.f32 	%f13098, %f13097, 0fCB40007F;
	neg.f32 	%f13099, %f13098;
	fma.rn.f32 	%f13100, %f13094, 0f3FB8AA3B, %f13099;
	fma.rn.f32 	%f13101, %f13094, 0f32A57060, %f13100;
	mov.b32 	%r851, %f13097;
	shl.b32 	%r852, %r851, 23;
	mov.b32 	%f13102, %r852;
	ex2.approx.ftz.f32 	%f13103, %f13101;
	mul.f32 	%f13104, %f13103, %f13102;
	add.f32 	%f13105, %f13093, %f13104;
	sub.f32 	%f13106, %f13067, %f13081;
	fma.rn.f32 	%f13107, %f13106, 0f3BBB989D, 0f3F000000;
	cvt.sat.f32.f32 	%f13108, %f13107;
	fma.rm.f32 	%f13109, %f13108, %f12854, %f12853;
	add.f32 	%f13110, %f13109, 0fCB40007F;
	neg.f32 	%f13111, %f13110;
	fma.rn.f32 	%f13112, %f13106, 0f3FB8AA3B, %f13111;
	fma.rn.f32 	%f13113, %f13106, 0f32A57060, %f13112;
	mov.b32 	%r853, %f13109;
	shl.b32 	%r854, %r853, 23;
	mov.b32 	%f13114, %r854;
	ex2.approx.ftz.f32 	%f13115, %f13113;
	mul.f32 	%f13116, %f13115, %f13114;
	add.f32 	%f13117, %f13105, %f13116;
	sub.f32 	%f13118, %f13072, %f13081;
	fma.rn.f32 	%f13119, %f13118, 0f3BBB989D, 0f3F000000;
	cvt.sat.f32.f32 	%f13120, %f13119;
	fma.rm.f32 	%f13121, %f13120, %f12854, %f12853;
	add.f32 	%f13122, %f13121, 0fCB40007F;
	neg.f32 	%f13123, %f13122;
	fma.rn.f32 	%f13124, %f13118, 0f3FB8AA3B, %f13123;
	fma.rn.f32 	%f13125, %f13118, 0f32A57060, %f13124;
	mov.b32 	%r855, %f13121;
	shl.b32 	%r856, %r855, 23;
	mov.b32 	%f13126, %r856;
	ex2.approx.ftz.f32 	%f13127, %f13125;
	mul.f32 	%f13128, %f13127, %f13126;
	add.f32 	%f13129, %f13117, %f13128;
	sub.f32 	%f13130, %f13077, %f13081;
	fma.rn.f32 	%f13131, %f13130, 0f3BBB989D, 0f3F000000;
	cvt.sat.f32.f32 	%f13132, %f13131;
	fma.rm.f32 	%f13133, %f13132, %f12854, %f12853;
	add.f32 	%f13134, %f13133, 0fCB40007F;
	neg.f32 	%f13135, %f13134;
	fma.rn.f32 	%f13136, %f13130, 0f3FB8AA3B, %f13135;
	fma.rn.f32 	%f13137, %f13130, 0f32A57060, %f13136;
	mov.b32 	%r857, %f13133;
	shl.b32 	%r858, %r857, 23;
	mov.b32 	%f13138, %r858;
	ex2.approx.ftz.f32 	%f13139, %f13137;
	mul.f32 	%f13140, %f13139, %f13138;
	add.f32 	%f13141, %f13129, %f13140;
	rcp.rn.f32 	%f13142, %f13141;
	mul.f32 	%f13143, %f13142, %f13092;
	mul.f32 	%f13144, %f13142, %f13104;
	mul.f32 	%f13145, %f13142, %f13116;
	mul.f32 	%f13146, %f13142, %f13128;
	mul.f32 	%f13147, %f13142, %f13140;
	fma.rn.f32 	%f13148, %f13143, %f388, 0f00000000;
	fma.rn.f32 	%f13149, %f13144, %f1220, %f13148;
	fma.rn.f32 	%f13150, %f13145, %f1396, %f13149;
	fma.rn.f32 	%f13151, %f13146, %f1570, %f13150;
	fma.rn.f32 	%f13152, %f13147, %f1744, %f13151;
	fma.rn.f32 	%f13153, %f13143, %f405, 0f00000000;
	fma.rn.f32 	%f13154, %f13144, %f1221, %f13153;
	fma.rn.f32 	%f13155, %f13145, %f1397, %f13154;
	fma.rn.f32 	%f13156, %f13146, %f1571, %f13155;
	fma.rn.f32 	%f13157, %f13147, %f1745, %f13156;
	fma.rn.f32 	%f13158, %f13143, %f422, 0f00000000;
	fma.rn.f32 	%f13159, %f13144, %f1222, %f13158;
	fma.rn.f32 	%f13160, %f13145, %f1398, %f13159;
	fma.rn.f32 	%f13161, %f13146, %f1572, %f13160;
	fma.rn.f32 	%f13162, %f13147, %f1746, %f13161;
	fma.rn.f32 	%f13163, %f13143, %f439, 0f00000000;
	fma.rn.f32 	%f13164, %f13144, %f1223, %f13163;
	fma.rn.f32 	%f13165, %f13145, %f1399, %f13164;
	fma.rn.f32 	%f13166, %f13146, %f1573, %f13165;
	fma.rn.f32 	%f13167, %f13147, %f1747, %f13166;
	st.local.v4.f32 	[%rd4+32], {%f13152, %f13157, %f13162, %f13167};
	fma.rn.f32 	%f13168, %f12292, %f184, 0f00000000;
	fma.rn.f32 	%f13169, %f12308, %f201, %f13168;
	fma.rn.f32 	%f13170, %f12324, %f218, %f13169;
	fma.rn.f32 	%f13171, %f12340, %f235, %f13170;
	mul.f32 	%f13172, %f13171, 0f3F000000;
	fma.rn.f32 	%f13173, %f12292, %f1208, 0f00000000;
	fma.rn.f32 	%f13174, %f12308, %f1209, %f13173;
	fma.rn.f32 	%f13175, %f12324, %f1210, %f13174;
	fma.rn.f32 	%f13176, %f12340, %f1211, %f13175;
	mul.f32 	%f13177, %f13176, 0f3F000000;
	fma.rn.f32 	%f13178, %f12292, %f1384, 0f00000000;
	fma.rn.f32 	%f13179, %f12308, %f1385, %f13178;
	fma.rn.f32 	%f13180, %f12324, %f1386, %f13179;
	fma.rn.f32 	%f13181, %f12340, %f1387, %f13180;
	mul.f32 	%f13182, %f13181, 0f3F000000;
	fma.rn.f32 	%f13183, %f12292, %f1558, 0f00000000;
	fma.rn.f32 	%f13184, %f12308, %f1559, %f13183;
	fma.rn.f32 	%f13185, %f12324, %f1560, %f13184;
	fma.rn.f32 	%f13186, %f12340, %f1561, %f13185;
	mul.f32 	%f13187, %f13186, 0f3F000000;
	fma.rn.f32 	%f13188, %f12292, %f1732, 0f00000000;
	fma.rn.f32 	%f13189, %f12308, %f1733, %f13188;
	fma.rn.f32 	%f13190, %f12324, %f1734, %f13189;
	fma.rn.f32 	%f13191, %f12340, %f1735, %f13190;
	mul.f32 	%f13192, %f13191, 0f3F000000;
	setp.gt.f32 	%p569, %f13177, %f13172;
	selp.f32 	%f13193, %f13177, %f13172, %p569;
	setp.gt.f32 	%p570, %f13182, %f13193;
	selp.f32 	%f13194, %f13182, %f13193, %p570;
	setp.gt.f32 	%p571, %f13187, %f13194;
	selp.f32 	%f13195, %f13187, %f13194, %p571;
	setp.gt.f32 	%p572, %f13192, %f13195;
	selp.f32 	%f13196, %f13192, %f13195, %p572;
	sub.f32 	%f13197, %f13172, %f13196;
	fma.rn.f32 	%f13198, %f13197, 0f3BBB989D, 0f3F000000;
	cvt.sat.f32.f32 	%f13199, %f13198;
	fma.rm.f32 	%f13200, %f13199, %f12854, %f12853;
	add.f32 	%f13201, %f13200, 0fCB40007F;
	neg.f32 	%f13202, %f13201;
	fma.rn.f32 	%f13203, %f13197, 0f3FB8AA3B, %f13202;
	fma.rn.f32 	%f13204, %f13197, 0f32A57060, %f13203;
	mov.b32 	%r859, %f13200;
	shl.b32 	%r860, %r859, 23;
	mov.b32 	%f13205, %r860;
	ex2.approx.ftz.f32 	%f13206, %f13204;
	mul.f32 	%f13207, %f13206, %f13205;
	add.f32 	%f13208, %f13207, 0f00000000;
	sub.f32 	%f13209, %f13177, %f13196;
	fma.rn.f32 	%f13210, %f13209, 0f3BBB989D, 0f3F000000;
	cvt.sat.f32.f32 	%f13211, %f13210;
	fma.rm.f32 	%f13212, %f13211, %f12854, %f12853;
	add.f32 	%f13213, %f13212, 0fCB40007F;
	neg.f32 	%f13214, %f13213;
	fma.rn.f32 	%f13215, %f13209, 0f3FB8AA3B, %f13214;
	fma.rn.f32 	%f13216, %f13209, 0f32A57060, %f13215;
	mov.b32 	%r861, %f13212;
	shl.b32 	%r862, %r861, 23;
	mov.b32 	%f13217, %r862;
	ex2.approx.ftz.f32 	%f13218, %f13216;
	mul.f32 	%f13219, %f13218, %f13217;
	add.f32 	%f13220, %f13208, %f13219;
	sub.f32 	%f13221, %f13182, %f13196;
	fma.rn.f32 	%f13222, %f13221, 0f3BBB989D, 0f3F000000;
	cvt.sat.f32.f32 	%f13223, %f13222;
	fma.rm.f32 	%f13224, %f13223, %f12854, %f12853;
	add.f32 	%f13225, %f13224, 0fCB40007F;
	neg.f32 	%f13226, %f13225;
	fma.rn.f32 	%f13227, %f13221, 0f3FB8AA3B, %f13226;
	fma.rn.f32 	%f13228, %f13221, 0f32A57060, %f13227;
	mov.b32 	%r863, %f13224;
	shl.b32 	%r864, %r863, 23;
	mov.b32 	%f13229, %r864;
	ex2.approx.ftz.f32 	%f13230, %f13228;
	mul.f32 	%f13231, %f13230, %f13229;
	add.f32 	%f13232, %f13220, %f13231;
	sub.f32 	%f13233, %f13187, %f13196;
	fma.rn.f32 	%f13234, %f13233, 0f3BBB989D, 0f3F000000;
	cvt.sat.f32.f32 	%f13235, %f13234;
	fma.rm.f32 	%f13236, %f13235, %f12854, %f12853;
	add.f32 	%f13237, %f13236, 0fCB40007F;
	neg.f32 	%f13238, %f13237;
	fma.rn.f32 	%f13239, %f13233, 0f3FB8AA3B, %f13238;
	fma.rn.f32 	%f13240, %f13233, 0f32A57060, %f13239;
	mov.b32 	%r865, %f13236;
	shl.b32 	%r866, %r865, 23;
	mov.b32 	%f13241, %r866;
	ex2.approx.ftz.f32 	%f13242, %f13240;
	mul.f32 	%f13243, %f13242, %f13241;
	add.f32 	%f13244, %f13232, %f13243;
	sub.f32 	%f13245, %f13192, %f13196;
	fma.rn.f32 	%f13246, %f13245, 0f3BBB989D, 0f3F000000;
	cvt.sat.f32.f32 	%f13247, %f13246;
	fma.rm.f32 	%f13248, %f13247, %f12854, %f12853;
	add.f32 	%f13249, %f13248, 0fCB40007F;
	neg.f32 	%f13250, %f13249;
	fma.rn.f32 	%f13251, %f13245, 0f3FB8AA3B, %f13250;
	fma.rn.f32 	%f13252, %f13245, 0f32A57060, %f13251;
	mov.b32 	%r867, %f13248;
	shl.b32 	%r868, %r867, 23;
	mov.b32 	%f13253, %r868;
	ex2.approx.ftz.f32 	%f13254, %f13252;
	mul.f32 	%f13255, %f13254, %f13253;
	add.f32 	%f13256, %f13244, %f13255;
	rcp.rn.f32 	%f13257, %f13256;
	mul.f32 	%f13258, %f13257, %f13207;
	mul.f32 	%f13259, %f13257, %f13219;
	mul.f32 	%f13260, %f13257, %f13231;
	mul.f32 	%f13261, %f13257, %f13243;
	mul.f32 	%f13262, %f13257, %f13255;
	fma.rn.f32 	%f13263, %f13258, %f456, 0f00000000;
	fma.rn.f32 	%f13264, %f13259, %f1224, %f13263;
	fma.rn.f32 	%f13265, %f13260, %f1400, %f13264;
	fma.rn.f32 	%f13266, %f13261, %f1574, %f13265;
	fma.rn.f32 	%f13267, %f13262, %f1748, %f13266;
	fma.rn.f32 	%f13268, %f13258, %f473, 0f00000000;
	fma.rn.f32 	%f13269, %f13259, %f1225, %f13268;
	fma.rn.f32 	%f13270, %f13260, %f1401, %f13269;
	fma.rn.f32 	%f13271, %f13261, %f1575, %f13270;
	fma.rn.f32 	%f13272, %f13262, %f1749, %f13271;
	fma.rn.f32 	%f13273, %f13258, %f490, 0f00000000;
	fma.rn.f32 	%f13274, %f13259, %f1226, %f13273;
	fma.rn.f32 	%f13275, %f13260, %f1402, %f13274;
	fma.rn.f32 	%f13276, %f13261, %f1576, %f13275;
	fma.rn.f32 	%f13277, %f13262, %f1750, %f13276;
	fma.rn.f32 	%f13278, %f13258, %f507, 0f00000000;
	fma.rn.f32 	%f13279, %f13259, %f1227, %f13278;
	fma.rn.f32 	%f13280, %f13260, %f1403, %f13279;
	fma.rn.f32 	%f13281, %f13261, %f1577, %f13280;
	fma.rn.f32 	%f13282, %f13262, %f1751, %f13281;
	st.local.v4.f32 	[%rd4+48], {%f13267, %f13272, %f13277, %f13282};
	fma.rn.f32 	%f13283, %f508, %f12922, 0f00000000;
	fma.rn.f32 	%f13284, %f509, %f12927, %f13283;
	fma.rn.f32 	%f13285, %f510, %f12932, %f13284;
	fma.rn.f32 	%f13286, %f511, %f12937, %f13285;
	fma.rn.f32 	%f13287, %f512, %f13037, %f13286;
	fma.rn.f32 	%f13288, %f513, %f13042, %f13287;
	fma.rn.f32 	%f13289, %f514, %f13047, %f13288;
	fma.rn.f32 	%f13290, %f515, %f13052, %f13289;
	fma.rn.f32 	%f13291, %f516, %f13152, %f13290;
	fma.rn.f32 	%f13292, %f517, %f13157, %f13291;
	fma.rn.f32 	%f13293, %f518, %f13162, %f13292;
	fma.rn.f32 	%f13294, %f519, %f13167, %f13293;
	fma.rn.f32 	%f13295, %f520, %f13267, %f13294;
	fma.rn.f32 	%f13296, %f521, %f13272, %f13295;
	fma.rn.f32 	%f13297, %f522, %f13277, %f13296;
	fma.rn.f32 	%f13298, %f523, %f13282, %f13297;
	fma.rn.f32 	%f13299, %f524, %f12922, 0f00000000;
	fma.rn.f32 	%f13300, %f525, %f12927, %f13299;
	fma.rn.f32 	%f13301, %f526, %f12932, %f13300;
	fma.rn.f32 	%f13302, %f527, %f12937, %f13301;
	fma.rn.f32 	%f13303, %f528, %f13037, %f13302;
	fma.rn.f32 	%f13304, %f529, %f13042, %f13303;
	fma.rn.f32 	%f13305, %f530, %f13047, %f13304;
	fma.rn.f32 	%f13306, %f531, %f13052, %f13305;
	fma.rn.f32 	%f13307, %f532, %f13152, %f13306;
	fma.rn.f32 	%f13308, %f533, %f13157, %f13307;
	fma.rn.f32 	%f13309, %f534, %f13162, %f13308;
	fma.rn.f32 	%f13310, %f535, %f13167, %f13309;
	fma.rn.f32 	%f13311, %f536, %f13267, %f13310;
	fma.rn.f32 	%f13312, %f537, %f13272, %f13311;
	fma.rn.f32 	%f13313, %f538, %f13277, %f13312;
	fma.rn.f32 	%f13314, %f539, %f13282, %f13313;
	fma.rn.f32 	%f13315, %f540, %f12922, 0f00000000;
	fma.rn.f32 	%f13316, %f541, %f12927, %f13315;
	fma.rn.f32 	%f13317, %f542, %f12932, %f13316;
	fma.rn.f32 	%f13318, %f543, %f12937, %f13317;
	fma.rn.f32 	%f13319, %f544, %f13037, %f13318;
	fma.rn.f32 	%f13320, %f545, %f13042, %f13319;
	fma.rn.f32 	%f13321, %f546, %f13047, %f13320;
	fma.rn.f32 	%f13322, %f547, %f13052, %f13321;
	fma.rn.f32 	%f13323, %f548, %f13152, %f13322;
	fma.rn.f32 	%f13324, %f549, %f13157, %f13323;
	fma.rn.f32 	%f13325, %f550, %f13162, %f13324;
	fma.rn.f32 	%f13326, %f551, %f13167, %f13325;
	fma.rn.f32 	%f13327, %f552, %f13267, %f13326;
	fma.rn.f32 	%f13328, %f553, %f13272, %f13327;
	fma.rn.f32 	%f13329, %f554, %f13277, %f13328;
	fma.rn.f32 	%f13330, %f555, %f13282, %f13329;
	fma.rn.f32 	%f13331, %f556, %f12922, 0f00000000;
	fma.rn.f32 	%f13332, %f557, %f12927, %f13331;
	fma.rn.f32 	%f13333, %f558, %f12932, %f13332;
	fma.rn.f32 	%f13334, %f559, %f12937, %f13333;
	fma.rn.f32 	%f13335, %f560, %f13037, %f13334;
	fma.rn.f32 	%f13336, %f561, %f13042, %f13335;
	fma.rn.f32 	%f13337, %f562, %f13047, %f13336;
	fma.rn.f32 	%f13338, %f563, %f13052, %f13337;
	fma.rn.f32 	%f13339, %f564, %f13152, %f13338;
	fma.rn.f32 	%f13340, %f565, %f13157, %f13339;
	fma.rn.f32 	%f13341, %f566, %f13162, %f13340;
	fma.rn.f32 	%f13342, %f567, %f13167, %f13341;
	fma.rn.f32 	%f13343, %f568, %f13267, %f13342;
	fma.rn.f32 	%f13344, %f569, %f13272, %f13343;
	fma.rn.f32 	%f13345, %f570, %f13277, %f13344;
	fma.rn.f32 	%f13346, %f571, %f13282, %f13345;
	fma.rn.f32 	%f13347, %f572, %f12922, 0f00000000;
	fma.rn.f32 	%f13348, %f573, %f12927, %f13347;
	fma.rn.f32 	%f13349, %f574, %f12932, %f13348;
	fma.rn.f32 	%f13350, %f575, %f12937, %f13349;
	fma.rn.f32 	%f13351, %f576, %f13037, %f13350;
	fma.rn.f32 	%f13352, %f577, %f13042, %f13351;
	fma.rn.f32 	%f13353, %f578, %f13047, %f13352;
	fma.rn.f32 	%f13354, %f579, %f13052, %f13353;
	fma.rn.f32 	%f13355, %f580, %f13152, %f13354;
	fma.rn.f32 	%f13356, %f581, %f13157, %f13355;
	fma.rn.f32 	%f13357, %f582, %f13162, %f13356;
	fma.rn.f32 	%f13358, %f583, %f13167, %f13357;
	fma.rn.f32 	%f13359, %f584, %f13267, %f13358;
	fma.rn.f32 	%f13360, %f585, %f13272, %f13359;
	fma.rn.f32 	%f13361, %f586, %f13277, %f13360;
	fma.rn.f32 	%f13362, %f587, %f13282, %f13361;
	fma.rn.f32 	%f13363, %f588, %f12922, 0f00000000;
	fma.rn.f32 	%f13364, %f589, %f12927, %f13363;
	fma.rn.f32 	%f13365, %f590, %f12932, %f13364;
	fma.rn.f32 	%f13366, %f591, %f12937, %f13365;
	fma.rn.f32 	%f13367, %f592, %f13037, %f13366;
	fma.rn.f32 	%f13368, %f593, %f13042, %f13367;
	fma.rn.f32 	%f13369, %f594, %f13047, %f13368;
	fma.rn.f32 	%f13370, %f595, %f13052, %f13369;
	fma.rn.f32 	%f13371, %f596, %f13152, %f13370;
	fma.rn.f32 	%f13372, %f597, %f13157, %f13371;
	fma.rn.f32 	%f13373, %f598, %f13162, %f13372;
	fma.rn.f32 	%f13374, %f599, %f13167, %f13373;
	fma.rn.f32 	%f13375, %f600, %f13267, %f13374;
	fma.rn.f32 	%f13376, %f601, %f13272, %f13375;
	fma.rn.f32 	%f13377, %f602, %f13277, %f13376;
	fma.rn.f32 	%f13378, %f603, %f13282, %f13377;
	fma.rn.f32 	%f13379, %f604, %f12922, 0f00000000;
	fma.rn.f32 	%f13380, %f605, %f12927, %f13379;
	fma.rn.f32 	%f13381, %f606, %f12932, %f13380;
	fma.rn.f32 	%f13382, %f607, %f12937, %f13381;
	fma.rn.f32 	%f13383, %f608, %f13037, %f13382;
	fma.rn.f32 	%f13384, %f609, %f13042, %f13383;
	fma.rn.f32 	%f13385, %f610, %f13047, %f13384;
	fma.rn.f32 	%f13386, %f611, %f13052, %f13385;
	fma.rn.f32 	%f13387, %f612, %f13152, %f13386;
	fma.rn.f32 	%f13388, %f613, %f13157, %f13387;
	fma.rn.f32 	%f13389, %f614, %f13162, %f13388;
	fma.rn.f32 	%f13390, %f615, %f13167, %f13389;
	fma.rn.f32 	%f13391, %f616, %f13267, %f13390;
	fma.rn.f32 	%f13392, %f617, %f13272, %f13391;
	fma.rn.f32 	%f13393, %f618, %f13277, %f13392;
	fma.rn.f32 	%f13394, %f619, %f13282, %f13393;
	fma.rn.f32 	%f13395, %f620, %f12922, 0f00000000;
	fma.rn.f32 	%f13396, %f621, %f12927, %f13395;
	fma.rn.f32 	%f13397, %f622, %f12932, %f13396;
	fma.rn.f32 	%f13398, %f623, %f12937, %f13397;
	fma.rn.f32 	%f13399, %f624, %f13037, %f13398;
	fma.rn.f32 	%f13400, %f625, %f13042, %f13399;
	fma.rn.f32 	%f13401, %f626, %f13047, %f13400;
	fma.rn.f32 	%f13402, %f627, %f13052, %f13401;
	fma.rn.f32 	%f13403, %f628, %f13152, %f13402;
	fma.rn.f32 	%f13404, %f629, %f13157, %f13403;
	fma.rn.f32 	%f13405, %f630, %f13162, %f13404;
	fma.rn.f32 	%f13406, %f631, %f13167, %f13405;
	fma.rn.f32 	%f13407, %f632, %f13267, %f13406;
	fma.rn.f32 	%f13408, %f633, %f13272, %f13407;
	fma.rn.f32 	%f13409, %f634, %f13277, %f13408;
	fma.rn.f32 	%f13410, %f635, %f13282, %f13409;
	fma.rn.f32 	%f13411, %f636, %f12922, 0f00000000;
	fma.rn.f32 	%f13412, %f637, %f12927, %f13411;
	fma.rn.f32 	%f13413, %f638, %f12932, %f13412;
	fma.rn.f32 	%f13414, %f639, %f12937, %f13413;
	fma.rn.f32 	%f13415, %f640, %f13037, %f13414;
	fma.rn.f32 	%f13416, %f641, %f13042, %f13415;
	fma.rn.f32 	%f13417, %f642, %f13047, %f13416;
	fma.rn.f32 	%f13418, %f643, %f13052, %f13417;
	fma.rn.f32 	%f13419, %f644, %f13152, %f13418;
	fma.rn.f32 	%f13420, %f645, %f13157, %f13419;
	fma.rn.f32 	%f13421, %f646, %f13162, %f13420;
	fma.rn.f32 	%f13422, %f647, %f13167, %f13421;
	fma.rn.f32 	%f13423, %f648, %f13267, %f13422;
	fma.rn.f32 	%f13424, %f649, %f13272, %f13423;
	fma.rn.f32 	%f13425, %f650, %f13277, %f13424;
	fma.rn.f32 	%f13426, %f651, %f13282, %f13425;
	fma.rn.f32 	%f13427, %f652, %f12922, 0f00000000;
	fma.rn.f32 	%f13428, %f653, %f12927, %f13427;
	fma.rn.f32 	%f13429, %f654, %f12932, %f13428;
	fma.rn.f32 	%f13430, %f655, %f12937, %f13429;
	fma.rn.f32 	%f13431, %f656, %f13037, %f13430;
	fma.rn.f32 	%f13432, %f657, %f13042, %f13431;
	fma.rn.f32 	%f13433, %f658, %f13047, %f13432;
	fma.rn.f32 	%f13434, %f659, %f13052, %f13433;
	fma.rn.f32 	%f13435, %f660, %f13152, %f13434;
	fma.rn.f32 	%f13436, %f661, %f13157, %f13435;
	fma.rn.f32 	%f13437, %f662, %f13162, %f13436;
	fma.rn.f32 	%f13438, %f663, %f13167, %f13437;
	fma.rn.f32 	%f13439, %f664, %f13267, %f13438;
	fma.rn.f32 	%f13440, %f665, %f13272, %f13439;
	fma.rn.f32 	%f13441, %f666, %f13277, %f13440;
	fma.rn.f32 	%f13442, %f667, %f13282, %f13441;
	fma.rn.f32 	%f13443, %f668, %f12922, 0f00000000;
	fma.rn.f32 	%f13444, %f669, %f12927, %f13443;
	fma.rn.f32 	%f13445, %f670, %f12932, %f13444;
	fma.rn.f32 	%f13446, %f671, %f12937, %f13445;
	fma.rn.f32 	%f13447, %f672, %f13037, %f13446;
	fma.rn.f32 	%f13448, %f673, %f13042, %f13447;
	fma.rn.f32 	%f13449, %f674, %f13047, %f13448;
	fma.rn.f32 	%f13450, %f675, %f13052, %f13449;
	fma.rn.f32 	%f13451, %f676, %f13152, %f13450;
	fma.rn.f32 	%f13452, %f677, %f13157, %f13451;
	fma.rn.f32 	%f13453, %f678, %f13162, %f13452;
	fma.rn.f32 	%f13454, %f679, %f13167, %f13453;
	fma.rn.f32 	%f13455, %f680, %f13267, %f13454;
	fma.rn.f32 	%f13456, %f681, %f13272, %f13455;
	fma.rn.f32 	%f13457, %f682, %f13277, %f13456;
	fma.rn.f32 	%f13458, %f683, %f13282, %f13457;
	fma.rn.f32 	%f13459, %f684, %f12922, 0f00000000;
	fma.rn.f32 	%f13460, %f685, %f12927, %f13459;
	fma.rn.f32 	%f13461, %f686, %f12932, %f13460;
	fma.rn.f32 	%f13462, %f687, %f12937, %f13461;
	fma.rn.f32 	%f13463, %f688, %f13037, %f13462;
	fma.rn.f32 	%f13464, %f689, %f13042, %f13463;
	fma.rn.f32 	%f13465, %f690, %f13047, %f13464;
	fma.rn.f32 	%f13466, %f691, %f13052, %f13465;
	fma.rn.f32 	%f13467, %f692, %f13152, %f13466;
	fma.rn.f32 	%f13468, %f693, %f13157, %f13467;
	fma.rn.f32 	%f13469, %f694, %f13162, %f13468;
	fma.rn.f32 	%f13470, %f695, %f13167, %f13469;
	fma.rn.f32 	%f13471, %f696, %f13267, %f13470;
	fma.rn.f32 	%f13472, %f697, %f13272, %f13471;
	fma.rn.f32 	%f13473, %f698, %f13277, %f13472;
	fma.rn.f32 	%f13474, %f699, %f13282, %f13473;
	fma.rn.f32 	%f13475, %f700, %f12922, 0f00000000;
	fma.rn.f32 	%f13476, %f701, %f12927, %f13475;
	fma.rn.f32 	%f13477, %f702, %f12932, %f13476;
	fma.rn.f32 	%f13478, %f703, %f12937, %f13477;
	fma.rn.f32 	%f13479, %f704, %f13037, %f13478;
	fma.rn.f32 	%f13480, %f705, %f13042, %f13479;
	fma.rn.f32 	%f13481, %f706, %f13047, %f13480;
	fma.rn.f32 	%f13482, %f707, %f13052, %f13481;
	fma.rn.f32 	%f13483, %f708, %f13152, %f13482;
	fma.rn.f32 	%f13484, %f709, %f13157, %f13483;
	fma.rn.f32 	%f13485, %f710, %f13162, %f13484;
	fma.rn.f32 	%f13486, %f711, %f13167, %f13485;
	fma.rn.f32 	%f13487, %f712, %f13267, %f13486;
	fma.rn.f32 	%f13488, %f713, %f13272, %f13487;
	fma.rn.f32 	%f13489, %f714, %f13277, %f13488;
	fma.rn.f32 	%f13490, %f715, %f13282, %f13489;
	fma.rn.f32 	%f13491, %f716, %f12922, 0f00000000;
	fma.rn.f32 	%f13492, %f717, %f12927, %f13491;
	fma.rn.f32 	%f13493, %f718, %f12932, %f13492;
	fma.rn.f32 	%f13494, %f719, %f12937, %f13493;
	fma.rn.f32 	%f13495, %f720, %f13037, %f13494;
	fma.rn.f32 	%f13496, %f721, %f13042, %f13495;
	fma.rn.f32 	%f13497, %f722, %f13047, %f13496;
	fma.rn.f32 	%f13498, %f723, %f13052, %f13497;
	fma.rn.f32 	%f13499, %f724, %f13152, %f13498;
	fma.rn.f32 	%f13500, %f725, %f13157, %f13499;
	fma.rn.f32 	%f13501, %f726, %f13162, %f13500;
	fma.rn.f32 	%f13502, %f727, %f13167, %f13501;
	fma.rn.f32 	%f13503, %f728, %f13267, %f13502;
	fma.rn.f32 	%f13504, %f729, %f13272, %f13503;
	fma.rn.f32 	%f13505, %f730, %f13277, %f13504;
	fma.rn.f32 	%f13506, %f731, %f13282, %f13505;
	fma.rn.f32 	%f13507, %f732, %f12922, 0f00000000;
	fma.rn.f32 	%f13508, %f733, %f12927, %f13507;
	fma.rn.f32 	%f13509, %f734, %f12932, %f13508;
	fma.rn.f32 	%f13510, %f735, %f12937, %f13509;
	fma.rn.f32 	%f13511, %f736, %f13037, %f13510;
	fma.rn.f32 	%f13512, %f737, %f13042, %f13511;
	fma.rn.f32 	%f13513, %f738, %f13047, %f13512;
	fma.rn.f32 	%f13514, %f739, %f13052, %f13513;
	fma.rn.f32 	%f13515, %f740, %f13152, %f13514;
	fma.rn.f32 	%f13516, %f741, %f13157, %f13515;
	fma.rn.f32 	%f13517, %f742, %f13162, %f13516;
	fma.rn.f32 	%f13518, %f743, %f13167, %f13517;
	fma.rn.f32 	%f13519, %f744, %f13267, %f13518;
	fma.rn.f32 	%f13520, %f745, %f13272, %f13519;
	fma.rn.f32 	%f13521, %f746, %f13277, %f13520;
	fma.rn.f32 	%f13522, %f747, %f13282, %f13521;
	fma.rn.f32 	%f13523, %f748, %f12922, 0f00000000;
	fma.rn.f32 	%f13524, %f749, %f12927, %f13523;
	fma.rn.f32 	%f13525, %f750, %f12932, %f13524;
	fma.rn.f32 	%f13526, %f751, %f12937, %f13525;
	fma.rn.f32 	%f13527, %f752, %f13037, %f13526;
	fma.rn.f32 	%f13528, %f753, %f13042, %f13527;
	fma.rn.f32 	%f13529, %f754, %f13047, %f13528;
	fma.rn.f32 	%f13530, %f755, %f13052, %f13529;
	fma.rn.f32 	%f13531, %f756, %f13152, %f13530;
	fma.rn.f32 	%f13532, %f757, %f13157, %f13531;
	fma.rn.f32 	%f13533, %f758, %f13162, %f13532;
	fma.rn.f32 	%f13534, %f759, %f13167, %f13533;
	fma.rn.f32 	%f13535, %f760, %f13267, %f13534;
	fma.rn.f32 	%f13536, %f761, %f13272, %f13535;
	fma.rn.f32 	%f13537, %f762, %f13277, %f13536;
	fma.rn.f32 	%f13538, %f763, %f13282, %f13537;
	add.f32 	%f1752, %f13298, %f12035;
	add.f32 	%f1753, %f13314, %f12036;
	add.f32 	%f1754, %f13330, %f12037;
	add.f32 	%f1755, %f13346, %f12038;
	add.f32 	%f1756, %f13362, %f12039;
	add.f32 	%f1757, %f13378, %f12040;
	add.f32 	%f1758, %f13394, %f12041;
	add.f32 	%f1759, %f13410, %f12042;
	add.f32 	%f1760, %f13426, %f12043;
	add.f32 	%f1761, %f13442, %f12044;
	add.f32 	%f1762, %f13458, %f12045;
	add.f32 	%f1763, %f13474, %f12046;
	add.f32 	%f1764, %f13490, %f12047;
	add.f32 	%f1765, %f13506, %f12048;
	add.f32 	%f1766, %f13522, %f12049;
	add.f32 	%f1767, %f13538, %f12050;
	fma.rn.f32 	%f13539, %f1752, %f1752, 0f00000000;
	fma.rn.f32 	%f13540, %f1753, %f1753, %f13539;
	fma.rn.f32 	%f13541, %f1754, %f1754, %f13540;
	fma.rn.f32 	%f13542, %f1755, %f1755, %f13541;
	fma.rn.f32 	%f13543, %f1756, %f1756, %f13542;
	fma.rn.f32 	%f13544, %f1757, %f1757, %f13543;
	fma.rn.f32 	%f13545, %f1758, %f1758, %f13544;
	fma.rn.f32 	%f13546, %f1759, %f1759, %f13545;
	fma.rn.f32 	%f13547, %f1760, %f1760, %f13546;
	fma.rn.f32 	%f13548, %f1761, %f1761, %f13547;
	fma.rn.f32 	%f13549, %f1762, %f1762, %f13548;
	fma.rn.f32 	%f13550, %f1763, %f1763, %f13549;
	fma.rn.f32 	%f13551, %f1764, %f1764, %f13550;
	fma.rn.f32 	%f13552, %f1765, %f1765, %f13551;
	fma.rn.f32 	%f13553, %f1766, %f1766, %f13552;
	fma.rn.f32 	%f13554, %f1767, %f1767, %f13553;
	fma.rn.f32 	%f13555, %f13554, 0f3D800000, 0f3727C5AC;
	rsqrt.approx.f32 	%f13556, %f13555;
	mul.f32 	%f1768, %f13556, %f1752;
	mul.f32 	%f1769, %f13556, %f1753;
	mul.f32 	%f1770, %f13556, %f1754;
	mul.f32 	%f1771, %f13556, %f1755;
	mul.f32 	%f1772, %f13556, %f1756;
	mul.f32 	%f1773, %f13556, %f1757;
	mul.f32 	%f1774, %f13556, %f1758;
	mul.f32 	%f1775, %f13556, %f1759;
	mul.f32 	%f1776, %f13556, %f1760;
	mul.f32 	%f1777, %f13556, %f1761;
	mul.f32 	%f1778, %f13556, %f1762;
	mul.f32 	%f1779, %f13556, %f1763;
	mul.f32 	%f1780, %f13556, %f1764;
	mul.f32 	%f1781, %f13556, %f1765;
	mul.f32 	%f1782, %f13556, %f1766;
	mul.f32 	%f1783, %f13556, %f1767;
	mov.b32 	%r1341, 0;
	mov.u64 	%rd874, %rd5;
$L__BB1_206:
	ld.global.f32 	%f13557, [%rd873+-64];
	fma.rn.f32 	%f13558, %f13557, %f1768, 0f00000000;
	ld.global.f32 	%f13559, [%rd873+-60];
	fma.rn.f32 	%f13560, %f13559, %f1769, %f13558;
	ld.global.f32 	%f13561, [%rd873+-56];
	fma.rn.f32 	%f13562, %f13561, %f1770, %f13560;
	ld.global.f32 	%f13563, [%rd873+-52];
	fma.rn.f32 	%f13564, %f13563, %f1771, %f13562;
	ld.global.f32 	%f13565, [%rd873+-48];
	fma.rn.f32 	%f13566, %f13565, %f1772, %f13564;
	ld.global.f32 	%f13567, [%rd873+-44];
	fma.rn.f32 	%f13568, %f13567, %f1773, %f13566;
	ld.global.f32 	%f13569, [%rd873+-40];
	fma.rn.f32 	%f13570, %f13569, %f1774, %f13568;
	ld.global.f32 	%f13571, [%rd873+-36];
	fma.rn.f32 	%f13572, %f13571, %f1775, %f13570;
	ld.global.f32 	%f13573, [%rd873+-32];
	fma.rn.f32 	%f13574, %f13573, %f1776, %f13572;
	ld.global.f32 	%f13575, [%rd873+-28];
	fma.rn.f32 	%f13576, %f13575, %f1777, %f13574;
	ld.global.f32 	%f13577, [%rd873+-24];
	fma.rn.f32 	%f13578, %f13577, %f1778, %f13576;
	ld.global.f32 	%f13579, [%rd873+-20];
	fma.rn.f32 	%f13580, %f13579, %f1779, %f13578;
	ld.global.f32 	%f13581, [%rd873+-16];
	fma.rn.f32 	%f13582, %f13581, %f1780, %f13580;
	ld.global.f32 	%f13583, [%rd873+-12];
	fma.rn.f32 	%f13584, %f13583, %f1781, %f13582;
	ld.global.f32 	%f13585, [%rd873+-8];
	fma.rn.f32 	%f13586, %f13585, %f1782, %f13584;
	ld.global.f32 	%f13587, [%rd873+-4];
	fma.rn.f32 	%f13588, %f13587, %f1783, %f13586;
	ld.global.f32 	%f13589, [%rd873];
	fma.rn.f32 	%f13590, %f13589, %f1768, 0f00000000;
	ld.global.f32 	%f13591, [%rd873+4];
	fma.rn.f32 	%f13592, %f13591, %f1769, %f13590;
	ld.global.f32 	%f13593, [%rd873+8];
	fma.rn.f32 	%f13594, %f13593, %f1770, %f13592;
	ld.global.f32 	%f13595, [%rd873+12];
	fma.rn.f32 	%f13596, %f13595, %f1771, %f13594;
	ld.global.f32 	%f13597, [%rd873+16];
	fma.rn.f32 	%f13598, %f13597, %f1772, %f13596;
	ld.global.f32 	%f13599, [%rd873+20];
	fma.rn.f32 	%f13600, %f13599, %f1773, %f13598;
	ld.global.f32 	%f13601, [%rd873+24];
	fma.rn.f32 	%f13602, %f13601, %f1774, %f13600;
	ld.global.f32 	%f13603, [%rd873+28];
	fma.rn.f32 	%f13604, %f13603, %f1775, %f13602;
	ld.global.f32 	%f13605, [%rd873+32];
	fma.rn.f32 	%f13606, %f13605, %f1776, %f13604;
	ld.global.f32 	%f13607, [%rd873+36];
	fma.rn.f32 	%f13608, %f13607, %f1777, %f13606;
	ld.global.f32 	%f13609, [%rd873+40];
	fma.rn.f32 	%f13610, %f13609, %f1778, %f13608;
	ld.global.f32 	%f13611, [%rd873+44];
	fma.rn.f32 	%f13612, %f13611, %f1779, %f13610;
	ld.global.f32 	%f13613, [%rd873+48];
	fma.rn.f32 	%f13614, %f13613, %f1780, %f13612;
	ld.global.f32 	%f13615, [%rd873+52];
	fma.rn.f32 	%f13616, %f13615, %f1781, %f13614;
	ld.global.f32 	%f13617, [%rd873+56];
	fma.rn.f32 	%f13618, %f13617, %f1782, %f13616;
	ld.global.f32 	%f13619, [%rd873+60];
	fma.rn.f32 	%f13620, %f13619, %f1783, %f13618;
	st.local.v2.f32 	[%rd874], {%f13588, %f13620};
	add.s32 	%r1341, %r1341, 2;
	add.s64 	%rd874, %rd874, 8;
	add.s64 	%rd873, %rd873, 128;
	setp.ne.s32 	%p573, %r1341, 64;
	@%p573 bra 	$L__BB1_206;
	mov.u64 	%rd583, %rd238;
	ld.param.u64 	%rd584, [%rd583+64];
	cvta.to.global.u64 	%rd585, %rd584;
	add.s64 	%rd875, %rd585, 128;
	ld.local.v4.f32 	{%f13621, %f13622, %f13623, %f13624}, [%rd5];
	setp.gt.f32 	%p574, %f13621, 0f00000000;
	mul.f32 	%f13625, %f13621, %f13621;
	selp.f32 	%f1784, %f13625, 0f00000000, %p574;
	setp.gt.f32 	%p575, %f13622, 0f00000000;
	mul.f32 	%f13626, %f13622, %f13622;
	selp.f32 	%f1785, %f13626, 0f00000000, %p575;
	setp.gt.f32 	%p576, %f13623, 0f00000000;
	mul.f32 	%f13627, %f13623, %f13623;
	selp.f32 	%f1786, %f13627, 0f00000000, %p576;
	setp.gt.f32 	%p577, %f13624, 0f00000000;
	mul.f32 	%f13628, %f13624, %f13624;
	selp.f32 	%f1787, %f13628, 0f00000000, %p577;
	ld.local.v4.f32 	{%f13629, %f13630, %f13631, %f13632}, [%rd5+16];
	setp.gt.f32 	%p578, %f13629, 0f00000000;
	mul.f32 	%f13633, %f13629, %f13629;
	selp.f32 	%f1788, %f13633, 0f00000000, %p578;
	setp.gt.f32 	%p579, %f13630, 0f00000000;
	mul.f32 	%f13634, %f13630, %f13630;
	selp.f32 	%f1789, %f13634, 0f00000000, %p579;
	setp.gt.f32 	%p580, %f13631, 0f00000000;
	mul.f32 	%f13635, %f13631, %f13631;
	selp.f32 	%f1790, %f13635, 0f00000000, %p580;
	setp.gt.f32 	%p581, %f13632, 0f00000000;
	mul.f32 	%f13636, %f13632, %f13632;
	selp.f32 	%f1791, %f13636, 0f00000000, %p581;
	ld.local.v4.f32 	{%f13637, %f13638, %f13639, %f13640}, [%rd5+32];
	setp.gt.f32 	%p582, %f13637, 0f00000000;
	mul.f32 	%f13641, %f13637, %f13637;
	selp.f32 	%f1792, %f13641, 0f00000000, %p582;
	setp.gt.f32 	%p583, %f13638, 0f00000000;
	mul.f32 	%f13642, %f13638, %f13638;
	selp.f32 	%f1793, %f13642, 0f00000000, %p583;
	setp.gt.f32 	%p584, %f13639, 0f00000000;
	mul.f32 	%f13643, %f13639, %f13639;
	selp.f32 	%f1794, %f13643, 0f00000000, %p584;
	setp.gt.f32 	%p585, %f13640, 0f00000000;
	mul.f32 	%f13644, %f13640, %f13640;
	selp.f32 	%f1795, %f13644, 0f00000000, %p585;
	ld.local.v4.f32 	{%f13645, %f13646, %f13647, %f13648}, [%rd5+48];
	setp.gt.f32 	%p586, %f13645, 0f00000000;
	mul.f32 	%f13649, %f13645, %f13645;
	selp.f32 	%f1796, %f13649, 0f00000000, %p586;
	setp.gt.f32 	%p587, %f13646, 0f00000000;
	mul.f32 	%f13650, %f13646, %f13646;
	selp.f32 	%f1797, %f13650, 0f00000000, %p587;
	setp.gt.f32 	%p588, %f13647, 0f00000000;
	mul.f32 	%f13651, %f13647, %f13647;
	selp.f32 	%f1798, %f13651, 0f00000000, %p588;
	setp.gt.f32 	%p589, %f13648, 0f00000000;
	mul.f32 	%f13652, %f13648, %f13648;
	selp.f32 	%f1799, %f13652, 0f00000000, %p589;
	ld.local.v4.f32 	{%f13653, %f13654, %f13655, %f13656}, [%rd5+64];
	setp.gt.f32 	%p590, %f13653, 0f00000000;
	mul.f32 	%f13657, %f13653, %f13653;
	selp.f32 	%f1800, %f13657, 0f00000000, %p590;
	setp.gt.f32 	%p591, %f13654, 0f00000000;
	mul.f32 	%f13658, %f13654, %f13654;
	selp.f32 	%f1801, %f13658, 0f00000000, %p591;
	setp.gt.f32 	%p592, %f13655, 0f00000000;
	mul.f32 	%f13659, %f13655, %f13655;
	selp.f32 	%f1802, %f13659, 0f00000000, %p592;
	setp.gt.f32 	%p593, %f13656, 0f00000000;
	mul.f32 	%f13660, %f13656, %f13656;
	selp.f32 	%f1803, %f13660, 0f00000000, %p593;
	ld.local.v4.f32 	{%f13661, %f13662, %f13663, %f13664}, [%rd5+80];
	setp.gt.f32 	%p594, %f13661, 0f00000000;
	mul.f32 	%f13665, %f13661, %f13661;
	selp.f32 	%f1804, %f13665, 0f00000000, %p594;
	setp.gt.f32 	%p595, %f13662, 0f00000000;
	mul.f32 	%f13666, %f13662, %f13662;
	selp.f32 	%f1805, %f13666, 0f00000000, %p595;
	setp.gt.f32 	%p596, %f13663, 0f00000000;
	mul.f32 	%f13667, %f13663, %f13663;
	selp.f32 	%f1806, %f13667, 0f00000000, %p596;
	setp.gt.f32 	%p597, %f13664, 0f00000000;
	mul.f32 	%f13668, %f13664, %f13664;
	selp.f32 	%f1807, %f13668, 0f00000000, %p597;
	ld.local.v4.f32 	{%f13669, %f13670, %f13671, %f13672}, [%rd5+96];
	setp.gt.f32 	%p598, %f13669, 0f00000000;
	mul.f32 	%f13673, %f13669, %f13669;
	selp.f32 	%f1808, %f13673, 0f00000000, %p598;
	setp.gt.f32 	%p599, %f13670, 0f00000000;
	mul.f32 	%f13674, %f13670, %f13670;
	selp.f32 	%f1809, %f13674, 0f00000000, %p599;
	setp.gt.f32 	%p600, %f13671, 0f00000000;
	mul.f32 	%f13675, %f13671, %f13671;
	selp.f32 	%f1810, %f13675, 0f00000000, %p600;
	setp.gt.f32 	%p601, %f13672, 0f00000000;
	mul.f32 	%f13676, %f13672, %f13672;
	selp.f32 	%f1811, %f13676, 0f00000000, %p601;
	ld.local.v4.f32 	{%f13677, %f13678, %f13679, %f13680}, [%rd5+112];
	setp.gt.f32 	%p602, %f13677, 0f00000000;
	mul.f32 	%f13681, %f13677, %f13677;
	selp.f32 	%f1812, %f13681, 0f00000000, %p602;
	setp.gt.f32 	%p603, %f13678, 0f00000000;
	mul.f32 	%f13682, %f13678, %f13678;
	selp.f32 	%f1813, %f13682, 0f00000000, %p603;
	setp.gt.f32 	%p604, %f13679, 0f00000000;
	mul.f32 	%f13683, %f13679, %f13679;
	selp.f32 	%f1814, %f13683, 0f00000000, %p604;
	setp.gt.f32 	%p605, %f13680, 0f00000000;
	mul.f32 	%f13684, %f13680, %f13680;
	selp.f32 	%f1815, %f13684, 0f00000000, %p605;
	ld.local.v4.f32 	{%f13685, %f13686, %f13687, %f13688}, [%rd5+128];
	setp.gt.f32 	%p606, %f13685, 0f00000000;
	mul.f32 	%f13689, %f13685, %f13685;
	selp.f32 	%f1816, %f13689, 0f00000000, %p606;
	setp.gt.f32 	%p607, %f13686, 0f00000000;
	mul.f32 	%f13690, %f13686, %f13686;
	selp.f32 	%f1817, %f13690, 0f00000000, %p607;
	setp.gt.f32 	%p608, %f13687, 0f00000000;
	mul.f32 	%f13691, %f13687, %f13687;
	selp.f32 	%f1818, %f13691, 0f00000000, %p608;
	setp.gt.f32 	%p609, %f13688, 0f00000000;
	mul.f32 	%f13692, %f13688, %f13688;
	selp.f32 	%f1819, %f13692, 0f00000000, %p609;
	ld.local.v4.f32 	{%f13693, %f13694, %f13695, %f13696}, [%rd5+144];
	setp.gt.f32 	%p610, %f13693, 0f00000000;
	mul.f32 	%f13697, %f13693, %f13693;
	selp.f32 	%f1820, %f13697, 0f00000000, %p610;
	setp.gt.f32 	%p611, %f13694, 0f00000000;
	mul.f32 	%f13698, %f13694, %f13694;
	selp.f32 	%f1821, %f13698, 0f00000000, %p611;
	setp.gt.f32 	%p612, %f13695, 0f00000000;
	mul.f32 	%f13699, %f13695, %f13695;
	selp.f32 	%f1822, %f13699, 0f00000000, %p612;
	setp.gt.f32 	%p613, %f13696, 0f00000000;
	mul.f32 	%f13700, %f13696, %f13696;
	selp.f32 	%f1823, %f13700, 0f00000000, %p613;
	ld.local.v4.f32 	{%f13701, %f13702, %f13703, %f13704}, [%rd5+160];
	setp.gt.f32 	%p614, %f13701, 0f00000000;
	mul.f32 	%f13705, %f13701, %f13701;
	selp.f32 	%f1824, %f13705, 0f00000000, %p614;
	setp.gt.f32 	%p615, %f13702, 0f00000000;
	mul.f32 	%f13706, %f13702, %f13702;
	selp.f32 	%f1825, %f13706, 0f00000000, %p615;
	setp.gt.f32 	%p616, %f13703, 0f00000000;
	mul.f32 	%f13707, %f13703, %f13703;
	selp.f32 	%f1826, %f13707, 0f00000000, %p616;
	setp.gt.f32 	%p617, %f13704, 0f00000000;
	mul.f32 	%f13708, %f13704, %f13704;
	selp.f32 	%f1827, %f13708, 0f00000000, %p617;
	ld.local.v4.f32 	{%f13709, %f13710, %f13711, %f13712}, [%rd5+176];
	setp.gt.f32 	%p618, %f13709, 0f00000000;
	mul.f32 	%f13713, %f13709, %f13709;
	selp.f32 	%f1828, %f13713, 0f00000000, %p618;
	setp.gt.f32 	%p619, %f13710, 0f00000000;
	mul.f32 	%f13714, %f13710, %f13710;
	selp.f32 	%f1829, %f13714, 0f00000000, %p619;
	setp.gt.f32 	%p620, %f13711, 0f00000000;
	mul.f32 	%f13715, %f13711, %f13711;
	selp.f32 	%f1830, %f13715, 0f00000000, %p620;
	setp.gt.f32 	%p621, %f13712, 0f00000000;
	mul.f32 	%f13716, %f13712, %f13712;
	selp.f32 	%f1831, %f13716, 0f00000000, %p621;
	ld.local.v4.f32 	{%f13717, %f13718, %f13719, %f13720}, [%rd5+192];
	setp.gt.f32 	%p622, %f13717, 0f00000000;
	mul.f32 	%f13721, %f13717, %f13717;
	selp.f32 	%f1832, %f13721, 0f00000000, %p622;
	setp.gt.f32 	%p623, %f13718, 0f00000000;
	mul.f32 	%f13722, %f13718, %f13718;
	selp.f32 	%f1833, %f13722, 0f00000000, %p623;
	setp.gt.f32 	%p624, %f13719, 0f00000000;
	mul.f32 	%f13723, %f13719, %f13719;
	selp.f32 	%f1834, %f13723, 0f00000000, %p624;
	setp.gt.f32 	%p625, %f13720, 0f00000000;
	mul.f32 	%f13724, %f13720, %f13720;
	selp.f32 	%f1835, %f13724, 0f00000000, %p625;
	ld.local.v4.f32 	{%f13725, %f13726, %f13727, %f13728}, [%rd5+208];
	setp.gt.f32 	%p626, %f13725, 0f00000000;
	mul.f32 	%f13729, %f13725, %f13725;
	selp.f32 	%f1836, %f13729, 0f00000000, %p626;
	setp.gt.f32 	%p627, %f13726, 0f00000000;
	mul.f32 	%f13730, %f13726, %f13726;
	selp.f32 	%f1837, %f13730, 0f00000000, %p627;
	setp.gt.f32 	%p628, %f13727, 0f00000000;
	mul.f32 	%f13731, %f13727, %f13727;
	selp.f32 	%f1838, %f13731, 0f00000000, %p628;
	setp.gt.f32 	%p629, %f13728, 0f00000000;
	mul.f32 	%f13732, %f13728, %f13728;
	selp.f32 	%f1839, %f13732, 0f00000000, %p629;
	ld.local.v4.f32 	{%f13733, %f13734, %f13735, %f13736}, [%rd5+224];
	setp.gt.f32 	%p630, %f13733, 0f00000000;
	mul.f32 	%f13737, %f13733, %f13733;
	selp.f32 	%f1840, %f13737, 0f00000000, %p630;
	setp.gt.f32 	%p631, %f13734, 0f00000000;
	mul.f32 	%f13738, %f13734, %f13734;
	selp.f32 	%f1841, %f13738, 0f00000000, %p631;
	setp.gt.f32 	%p632, %f13735, 0f00000000;
	mul.f32 	%f13739, %f13735, %f13735;
	selp.f32 	%f1842, %f13739, 0f00000000, %p632;
	setp.gt.f32 	%p633, %f13736, 0f00000000;
	mul.f32 	%f13740, %f13736, %f13736;
	selp.f32 	%f1843, %f13740, 0f00000000, %p633;
	ld.local.v4.f32 	{%f13741, %f13742, %f13743, %f13744}, [%rd5+240];
	setp.gt.f32 	%p634, %f13741, 0f00000000;
	mul.f32 	%f13745, %f13741, %f13741;
	selp.f32 	%f1844, %f13745, 0f00000000, %p634;
	setp.gt.f32 	%p635, %f13742, 0f00000000;
	mul.f32 	%f13746, %f13742, %f13742;
	selp.f32 	%f1845, %f13746, 0f00000000, %p635;
	setp.gt.f32 	%p636, %f13743, 0f00000000;
	mul.f32 	%f13747, %f13743, %f13743;
	selp.f32 	%f1846, %f13747, 0f00000000, %p636;
	setp.gt.f32 	%p637, %f13744, 0f00000000;
	mul.f32 	%f13748, %f13744, %f13744;
	selp.f32 	%f1847, %f13748, 0f00000000, %p637;
	mov.b32 	%r1342, 0;
	mov.u64 	%rd876, %rd6;
$L__BB1_208:
	ld.global.f32 	%f13749, [%rd875+-128];
	fma.rn.f32 	%f13750, %f13749, %f1784, 0f00000000;
	ld.global.f32 	%f13751, [%rd875+-124];
	fma.rn.f32 	%f13752, %f13751, %f1785, %f13750;
	ld.global.f32 	%f13753, [%rd875+-120];
	fma.rn.f32 	%f13754, %f13753, %f1786, %f13752;
	ld.global.f32 	%f13755, [%rd875+-116];
	fma.rn.f32 	%f13756, %f13755, %f1787, %f13754;
	ld.global.f32 	%f13757, [%rd875+-112];
	fma.rn.f32 	%f13758, %f13757, %f1788, %f13756;
	ld.global.f32 	%f13759, [%rd875+-108];
	fma.rn.f32 	%f13760, %f13759, %f1789, %f13758;
	ld.global.f32 	%f13761, [%rd875+-104];
	fma.rn.f32 	%f13762, %f13761, %f1790, %f13760;
	ld.global.f32 	%f13763, [%rd875+-100];
	fma.rn.f32 	%f13764, %f13763, %f1791, %f13762;
	ld.global.f32 	%f13765, [%rd875+-96];
	fma.rn.f32 	%f13766, %f13765, %f1792, %f13764;
	ld.global.f32 	%f13767, [%rd875+-92];
	fma.rn.f32 	%f13768, %f13767, %f1793, %f13766;
	ld.global.f32 	%f13769, [%rd875+-88];
	fma.rn.f32 	%f13770, %f13769, %f1794, %f13768;
	ld.global.f32 	%f13771, [%rd875+-84];
	fma.rn.f32 	%f13772, %f13771, %f1795, %f13770;
	ld.global.f32 	%f13773, [%rd875+-80];
	fma.rn.f32 	%f13774, %f13773, %f1796, %f13772;
	ld.global.f32 	%f13775, [%rd875+-76];
	fma.rn.f32 	%f13776, %f13775, %f1797, %f13774;
	ld.global.f32 	%f13777, [%rd875+-72];
	fma.rn.f32 	%f13778, %f13777, %f1798, %f13776;
	ld.global.f32 	%f13779, [%rd875+-68];
	fma.rn.f32 	%f13780, %f13779, %f1799, %f13778;
	ld.global.f32 	%f13781, [%rd875+-64];
	fma.rn.f32 	%f13782, %f13781, %f1800, %f13780;
	ld.global.f32 	%f13783, [%rd875+-60];
	fma.rn.f32 	%f13784, %f13783, %f1801, %f13782;
	ld.global.f32 	%f13785, [%rd875+-56];
	fma.rn.f32 	%f13786, %f13785, %f1802, %f13784;
	ld.global.f32 	%f13787, [%rd875+-52];
	fma.rn.f32 	%f13788, %f13787, %f1803, %f13786;
	ld.global.f32 	%f13789, [%rd875+-48];
	fma.rn.f32 	%f13790, %f13789, %f1804, %f13788;
	ld.global.f32 	%f13791, [%rd875+-44];
	fma.rn.f32 	%f13792, %f13791, %f1805, %f13790;
	ld.global.f32 	%f13793, [%rd875+-40];
	fma.rn.f32 	%f13794, %f13793, %f1806, %f13792;
	ld.global.f32 	%f13795, [%rd875+-36];
	fma.rn.f32 	%f13796, %f13795, %f1807, %f13794;
	ld.global.f32 	%f13797, [%rd875+-32];
	fma.rn.f32 	%f13798, %f13797, %f1808, %f13796;
	ld.global.f32 	%f13799, [%rd875+-28];
	fma.rn.f32 	%f13800, %f13799, %f1809, %f13798;
	ld.global.f32 	%f13801, [%rd875+-24];
	fma.rn.f32 	%f13802, %f13801, %f1810, %f13800;
	ld.global.f32 	%f13803, [%rd875+-20];
	fma.rn.f32 	%f13804, %f13803, %f1811, %f13802;
	ld.global.f32 	%f13805, [%rd875+-16];
	fma.rn.f32 	%f13806, %f13805, %f1812, %f13804;
	ld.global.f32 	%f13807, [%rd875+-12];
	fma.rn.f32 	%f13808, %f13807, %f1813, %f13806;
	ld.global.f32 	%f13809, [%rd875+-8];
	fma.rn.f32 	%f13810, %f13809, %f1814, %f13808;
	ld.global.f32 	%f13811, [%rd875+-4];
	fma.rn.f32 	%f13812, %f13811, %f1815, %f13810;
	ld.global.f32 	%f13813, [%rd875];
	fma.rn.f32 	%f13814, %f13813, %f1816, %f13812;
	ld.global.f32 	%f13815, [%rd875+4];
	fma.rn.f32 	%f13816, %f13815, %f1817, %f13814;
	ld.global.f32 	%f13817, [%rd875+8];
	fma.rn.f32 	%f13818, %f13817, %f1818, %f13816;
	ld.global.f32 	%f13819, [%rd875+12];
	fma.rn.f32 	%f13820, %f13819, %f1819, %f13818;
	ld.global.f32 	%f13821, [%rd875+16];
	fma.rn.f32 	%f13822, %f13821, %f1820, %f13820;
	ld.global.f32 	%f13823, [%rd875+20];
	fma.rn.f32 	%f13824, %f13823, %f1821, %f13822;
	ld.global.f32 	%f13825, [%rd875+24];
	fma.rn.f32 	%f13826, %f13825, %f1822, %f13824;
	ld.global.f32 	%f13827, [%rd875+28];
	fma.rn.f32 	%f13828, %f13827, %f1823, %f13826;
	ld.global.f32 	%f13829, [%rd875+32];
	fma.rn.f32 	%f13830, %f13829, %f1824, %f13828;
	ld.global.f32 	%f13831, [%rd875+36];
	fma.rn.f32 	%f13832, %f13831, %f1825, %f13830;
	ld.global.f32 	%f13833, [%rd875+40];
	fma.rn.f32 	%f13834, %f13833, %f1826, %f13832;
	ld.global.f32 	%f13835, [%rd875+44];
	fma.rn.f32 	%f13836, %f13835, %f1827, %f13834;
	ld.global.f32 	%f13837, [%rd875+48];
	fma.rn.f32 	%f13838, %f13837, %f1828, %f13836;
	ld.global.f32 	%f13839, [%rd875+52];
	fma.rn.f32 	%f13840, %f13839, %f1829, %f13838;
	ld.global.f32 	%f13841, [%rd875+56];
	fma.rn.f32 	%f13842, %f13841, %f1830, %f13840;
	ld.global.f32 	%f13843, [%rd875+60];
	fma.rn.f32 	%f13844, %f13843, %f1831, %f13842;
	ld.global.f32 	%f13845, [%rd875+64];
	fma.rn.f32 	%f13846, %f13845, %f1832, %f13844;
	ld.global.f32 	%f13847, [%rd875+68];
	fma.rn.f32 	%f13848, %f13847, %f1833, %f13846;
	ld.global.f32 	%f13849, [%rd875+72];
	fma.rn.f32 	%f13850, %f13849, %f1834, %f13848;
	ld.global.f32 	%f13851, [%rd875+76];
	fma.rn.f32 	%f13852, %f13851, %f1835, %f13850;
	ld.global.f32 	%f13853, [%rd875+80];
	fma.rn.f32 	%f13854, %f13853, %f1836, %f13852;
	ld.global.f32 	%f13855, [%rd875+84];
	fma.rn.f32 	%f13856, %f13855, %f1837, %f13854;
	ld.global.f32 	%f13857, [%rd875+88];
	fma.rn.f32 	%f13858, %f13857, %f1838, %f13856;
	ld.global.f32 	%f13859, [%rd875+92];
	fma.rn.f32 	%f13860, %f13859, %f1839, %f13858;
	ld.global.f32 	%f13861, [%rd875+96];
	fma.rn.f32 	%f13862, %f13861, %f1840, %f13860;
	ld.global.f32 	%f13863, [%rd875+100];
	fma.rn.f32 	%f13864, %f13863, %f1841, %f13862;
	ld.global.f32 	%f13865, [%rd875+104];
	fma.rn.f32 	%f13866, %f13865, %f1842, %f13864;
	ld.global.f32 	%f13867, [%rd875+108];
	fma.rn.f32 	%f13868, %f13867, %f1843, %f13866;
	ld.global.f32 	%f13869, [%rd875+112];
	fma.rn.f32 	%f13870, %f13869, %f1844, %f13868;
	ld.global.f32 	%f13871, [%rd875+116];
	fma.rn.f32 	%f13872, %f13871, %f1845, %f13870;
	ld.global.f32 	%f13873, [%rd875+120];
	fma.rn.f32 	%f13874, %f13873, %f1846, %f13872;
	ld.global.f32 	%f13875, [%rd875+124];
	fma.rn.f32 	%f13876, %f13875, %f1847, %f13874;
	st.local.f32 	[%rd876], %f13876;
	add.s32 	%r1342, %r1342, 1;
	add.s64 	%rd876, %rd876, 4;
	add.s64 	%rd875, %rd875, 256;
	setp.ne.s32 	%p638, %r1342, 16;
	@%p638 bra 	$L__BB1_208;
	mov.u64 	%rd586, %rd238;
	ld.param.u32 	%r870, [%rd586];
	setp.lt.s32 	%p639, %r870, 1;
	@%p639 bra 	$L__BB1_213;
	ld.local.v4.f32 	{%f13877, %f13878, %f13879, %f13880}, [%rd6];
	ld.local.v4.f32 	{%f13881, %f13882, %f13883, %f13884}, [%rd6+16];
	ld.local.v4.f32 	{%f13885, %f13886, %f13887, %f13888}, [%rd6+32];
	ld.local.v4.f32 	{%f13889, %f13890, %f13891, %f13892}, [%rd6+48];
	mov.u64 	%rd587, %rd238;
	ld.param.u32 	%r871, [%rd587];
	neg.s32 	%r1343, %r871;
	ld.param.u64 	%rd588, [%rd587+8];
	cvta.to.global.u64 	%rd589, %rd588;
	add.s64 	%rd877, %rd589, 32;
	add.f32 	%f1848, %f13892, %f1767;
	add.f32 	%f1849, %f13891, %f1766;
	add.f32 	%f1850, %f13890, %f1765;
	add.f32 	%f1851, %f13889, %f1764;
	add.f32 	%f1852, %f13888, %f1763;
	add.f32 	%f1853, %f13887, %f1762;
	add.f32 	%f1854, %f13886, %f1761;
	add.f32 	%f1855, %f13885, %f1760;
	add.f32 	%f1856, %f13884, %f1759;
	add.f32 	%f1857, %f13883, %f1758;
	add.f32 	%f1858, %f13882, %f1757;
	add.f32 	%f1859, %f13881, %f1756;
	add.f32 	%f1860, %f13880, %f1755;
	add.f32 	%f1861, %f13879, %f1754;
	add.f32 	%f1862, %f13878, %f1753;
	add.f32 	%f1863, %f13877, %f1752;
	mov.u64 	%rd878, %rd9;
$L__BB1_211:
	ld.global.f32 	%f13893, [%rd877+-32];
	fma.rn.f32 	%f13894, %f13893, %f1863, 0f00000000;
	ld.global.f32 	%f13895, [%rd877+-28];
	fma.rn.f32 	%f13896, %f13895, %f1862, %f13894;
	ld.global.f32 	%f13897, [%rd877+-24];
	fma.rn.f32 	%f13898, %f13897, %f1861, %f13896;
	ld.global.f32 	%f13899, [%rd877+-20];
	fma.rn.f32 	%f13900, %f13899, %f1860, %f13898;
	ld.global.f32 	%f13901, [%rd877+-16];
	fma.rn.f32 	%f13902, %f13901, %f1859, %f13900;
	ld.global.f32 	%f13903, [%rd877+-12];
	fma.rn.f32 	%f13904, %f13903, %f1858, %f13902;
	ld.global.f32 	%f13905, [%rd877+-8];
	fma.rn.f32 	%f13906, %f13905, %f1857, %f13904;
	ld.global.f32 	%f13907, [%rd877+-4];
	fma.rn.f32 	%f13908, %f13907, %f1856, %f13906;
	ld.global.f32 	%f13909, [%rd877];
	fma.rn.f32 	%f13910, %f13909, %f1855, %f13908;
	ld.global.f32 	%f13911, [%rd877+4];
	fma.rn.f32 	%f13912, %f13911, %f1854, %f13910;
	ld.global.f32 	%f13913, [%rd877+8];
	fma.rn.f32 	%f13914, %f13913, %f1853, %f13912;
	ld.global.f32 	%f13915, [%rd877+12];
	fma.rn.f32 	%f13916, %f13915, %f1852, %f13914;
	ld.global.f32 	%f13917, [%rd877+16];
	fma.rn.f32 	%f13918, %f13917, %f1851, %f13916;
	ld.global.f32 	%f13919, [%rd877+20];
	fma.rn.f32 	%f13920, %f13919, %f1850, %f13918;
	ld.global.f32 	%f13921, [%rd877+24];
	fma.rn.f32 	%f13922, %f13921, %f1849, %f13920;
	ld.global.f32 	%f13923, [%rd877+28];
	fma.rn.f32 	%f13924, %f13923, %f1848, %f13922;
	st.local.f32 	[%rd878], %f13924;
	add.s32 	%r1343, %r1343, 1;
	setp.ne.s32 	%p640, %r1343, 0;
	add.s64 	%rd878, %rd878, 4;
	add.s64 	%rd877, %rd877, 64;
	@%p640 bra 	$L__BB1_211;
	ld.local.f32 	%f21001, [%rd9];
$L__BB1_213:
	ld.param.u64 	%rd828, [_Z24eval_sequence_nll_kernel9ModelPtrsPKiiPf_param_1];
	mov.u64 	%rd590, %rd238;
	ld.param.u32 	%r872, [%rd590];
	setp.lt.s32 	%p641, %r872, 2;
	cvta.to.global.u64 	%rd591, %rd828;
	ld.global.u32 	%r156, [%rd591+20];
	@%p641 bra 	$L__BB1_229;
	mov.u64 	%rd592, %rd238;
	ld.param.u32 	%r874, [%rd592];
	add.s32 	%r875, %r874, -2;
	setp.lt.u32 	%p642, %r875, 15;
	mov.b32 	%r1347, 1;
	@%p642 bra 	$L__BB1_218;
	mov.u64 	%rd593, %rd238;
	ld.param.u32 	%r877, [%rd593];
	add.s32 	%r878, %r877, -1;
	and.b32  	%r879, %r878, -16;
	neg.s32 	%r1345, %r879;
	add.s64 	%rd879, %rd9, 32;
	mov.b32 	%r1344, 0;
$L__BB1_216:
	.pragma "nounroll";
	ld.local.f32 	%f13926, [%rd879+-28];
	setp.gt.f32 	%p643, %f13926, %f21001;
	selp.f32 	%f13927, %f13926, %f21001, %p643;
	ld.local.v2.f32 	{%f13928, %f13929}, [%rd879+-24];
	setp.gt.f32 	%p644, %f13928, %f13927;
	selp.f32 	%f13930, %f13928, %f13927, %p644;
	setp.gt.f32 	%p645, %f13929, %f13930;
	selp.f32 	%f13931, %f13929, %f13930, %p645;
	ld.local.v4.f32 	{%f13932, %f13933, %f13934, %f13935}, [%rd879+-16];
	setp.gt.f32 	%p646, %f13932, %f13931;
	selp.f32 	%f13936, %f13932, %f13931, %p646;
	setp.gt.f32 	%p647, %f13933, %f13936;
	selp.f32 	%f13937, %f13933, %f13936, %p647;
	setp.gt.f32 	%p648, %f13934, %f13937;
	selp.f32 	%f13938, %f13934, %f13937, %p648;
	setp.gt.f32 	%p649, %f13935, %f13938;
	selp.f32 	%f13939, %f13935, %f13938, %p649;
	ld.local.v4.f32 	{%f13940, %f13941, %f13942, %f13943}, [%rd879];
	setp.gt.f32 	%p650, %f13940, %f13939;
	selp.f32 	%f13944, %f13940, %f13939, %p650;
	setp.gt.f32 	%p651, %f13941, %f13944;
	selp.f32 	%f13945, %f13941, %f13944, %p651;
	setp.gt.f32 	%p652, %f13942, %f13945;
	selp.f32 	%f13946, %f13942, %f13945, %p652;
	setp.gt.f32 	%p653, %f13943, %f13946;
	selp.f32 	%f13947, %f13943, %f13946, %p653;
	ld.local.v4.f32 	{%f13948, %f13949, %f13950, %f13951}, [%rd879+16];
	setp.gt.f32 	%p654, %f13948, %f13947;
	selp.f32 	%f13952, %f13948, %f13947, %p654;
	setp.gt.f32 	%p655, %f13949, %f13952;
	selp.f32 	%f13953, %f13949, %f13952, %p655;
	setp.gt.f32 	%p656, %f13950, %f13953;
	selp.f32 	%f13954, %f13950, %f13953, %p656;
	setp.gt.f32 	%p657, %f13951, %f13954;
	selp.f32 	%f13955, %f13951, %f13954, %p657;
	ld.local.f32 	%f13956, [%rd879+32];
	setp.gt.f32 	%p658, %f13956, %f13955;
	selp.f32 	%f21001, %f13956, %f13955, %p658;
	add.s32 	%r1345, %r1345, 16;
	add.s32 	%r1344, %r1344, 16;
	add.s64 	%rd879, %rd879, 64;
	setp.ne.s32 	%p659, %r1345, 0;
	@%p659 bra 	$L__BB1_216;
	add.s32 	%r1347, %r1344, 1;
$L__BB1_218:
	mov.u64 	%rd594, %rd238;
	ld.param.u32 	%r880, [%rd594];
	add.s32 	%r881, %r880, -1;
	and.b32  	%r882, %r881, 15;
	setp.eq.s32 	%p660, %r882, 0;
	@%p660 bra 	$L__BB1_229;
	mov.u64 	%rd595, %rd238;
	ld.param.u32 	%r883, [%rd595];
	add.s32 	%r884, %r883, -1;
	and.b32  	%r885, %r884, 15;
	add.s32 	%r886, %r885, -1;
	setp.lt.u32 	%p661, %r886, 7;
	@%p661 bra 	$L__BB1_221;
	mul.wide.u32 	%rd596, %r1347, 4;
	add.s64 	%rd597, %rd9, %rd596;
	ld.local.f32 	%f13958, [%rd597];
	setp.gt.f32 	%p662, %f13958, %f21001;
	selp.f32 	%f13959, %f13958, %f21001, %p662;
	ld.local.f32 	%f13960, [%rd597+4];
	setp.gt.f32 	%p663, %f13960, %f13959;
	selp.f32 	%f13961, %f13960, %f13959, %p663;
	ld.local.f32 	%f13962, [%rd597+8];
	setp.gt.f32 	%p664, %f13962, %f13961;
	selp.f32 	%f13963, %f13962, %f13961, %p664;
	ld.local.f32 	%f13964, [%rd597+12];
	setp.gt.f32 	%p665, %f13964, %f13963;
	selp.f32 	%f13965, %f13964, %f13963, %p665;
	ld.local.f32 	%f13966, [%rd597+16];
	setp.gt.f32 	%p666, %f13966, %f13965;
	selp.f32 	%f13967, %f13966, %f13965, %p666;
	ld.local.f32 	%f13968, [%rd597+20];
	setp.gt.f32 	%p667, %f13968, %f13967;
	selp.f32 	%f13969, %f13968, %f13967, %p667;
	ld.local.f32 	%f13970, [%rd597+24];
	setp.gt.f32 	%p668, %f13970, %f13969;
	selp.f32 	%f13971, %f13970, %f13969, %p668;
	ld.local.f32 	%f13972, [%rd597+28];
	setp.gt.f32 	%p669, %f13972, %f13971;
	selp.f32 	%f21001, %f13972, %f13971, %p669;
	add.s32 	%r1347, %r1347, 8;
$L__BB1_221:
	mov.u64 	%rd598, %rd238;
	ld.param.u32 	%r887, [%rd598];
	add.s32 	%r888, %r887, -1;
	and.b32  	%r889, %r888, 7;
	setp.eq.s32 	%p670, %r889, 0;
	@%p670 bra 	$L__BB1_229;
	mov.u64 	%rd599, %rd238;
	ld.param.u32 	%r890, [%rd599];
	add.s32 	%r891, %r890, -1;
	and.b32  	%r892, %r891, 7;
	add.s32 	%r893, %r892, -1;
	setp.lt.u32 	%p671, %r893, 3;
	@%p671 bra 	$L__BB1_224;
	mul.wide.u32 	%rd600, %r1347, 4;
	add.s64 	%rd601, %rd9, %rd600;
	ld.local.f32 	%f13974, [%rd601];
	setp.gt.f32 	%p672, %f13974, %f21001;
	selp.f32 	%f13975, %f13974, %f21001, %p672;
	ld.local.f32 	%f13976, [%rd601+4];
	setp.gt.f32 	%p673, %f13976, %f13975;
	selp.f32 	%f13977, %f13976, %f13975, %p673;
	ld.local.f32 	%f13978, [%rd601+8];
	setp.gt.f32 	%p674, %f13978, %f13977;
	selp.f32 	%f13979, %f13978, %f13977, %p674;
	ld.local.f32 	%f13980, [%rd601+12];
	setp.gt.f32 	%p675, %f13980, %f13979;
	selp.f32 	%f21001, %f13980, %f13979, %p675;
	add.s32 	%r1347, %r1347, 4;
$L__BB1_224:
	mov.u64 	%rd602, %rd238;
	ld.param.u32 	%r894, [%rd602];
	add.s32 	%r895, %r894, -1;
	and.b32  	%r896, %r895, 3;
	setp.eq.s32 	%p676, %r896, 0;
	@%p676 bra 	$L__BB1_229;
	mul.wide.u32 	%rd603, %r1347, 4;
	add.s64 	%rd604, %rd9, %rd603;
	ld.local.f32 	%f13981, [%rd604];
	setp.gt.f32 	%p677, %f13981, %f21001;
	selp.f32 	%f21001, %f13981, %f21001, %p677;
	mov.u64 	%rd605, %rd238;
	ld.param.u32 	%r897, [%rd605];
	add.s32 	%r898, %r897, -1;
	and.b32  	%r899, %r898, 3;
	setp.eq.s32 	%p678, %r899, 1;
	@%p678 bra 	$L__BB1_229;
	mul.wide.u32 	%rd606, %r1347, 4;
	add.s64 	%rd607, %rd9, %rd606;
	ld.local.f32 	%f13982, [%rd607+4];
	setp.gt.f32 	%p679, %f13982, %f21001;
	selp.f32 	%f21001, %f13982, %f21001, %p679;
	mov.u64 	%rd608, %rd238;
	ld.param.u32 	%r900, [%rd608];
	add.s32 	%r901, %r900, -1;
	and.b32  	%r902, %r901, 3;
	setp.eq.s32 	%p680, %r902, 2;
	@%p680 bra 	$L__BB1_229;
	mul.wide.u32 	%rd609, %r1347, 4;
	add.s64 	%rd610, %rd9, %rd609;
	ld.local.f32 	%f1878, [%rd610+8];
	setp.leu.f32 	%p681, %f1878, %f21001;
	@%p681 bra 	$L__BB1_229;
	mov.f32 	%f21001, %f1878;
$L__BB1_229:
	mov.u64 	%rd611, %rd238;
	ld.param.u32 	%r903, [%rd611];
	setp.lt.s32 	%p682, %r903, 1;
	mov.f32 	%f21009, 0f00000000;
	@%p682 bra 	$L__BB1_241;
	mov.u64 	%rd612, %rd238;
	ld.param.u32 	%r905, [%rd612];
	setp.lt.u32 	%p683, %r905, 8;
	mov.f32 	%f21009, 0f00000000;
	mov.b32 	%r1351, 0;
	@%p683 bra 	$L__BB1_233;
	mov.u64 	%rd613, %rd238;
	ld.param.u32 	%r906, [%rd613];
	and.b32  	%r907, %r906, 2147483640;
	neg.s32 	%r1349, %r907;
	add.s64 	%rd881, %rd10, 16;
	add.s64 	%rd880, %rd9, 16;
	mov.f32 	%f21009, 0f00000000;
$L__BB1_232:
	.pragma "nounroll";
	mov.u64 	%rd614, %rd238;
	ld.param.u32 	%r908, [%rd614];
	and.b32  	%r1351, %r908, 2147483640;
	ld.local.v4.f32 	{%f13987, %f13988, %f13989, %f13990}, [%rd880+-16];
	sub.f32 	%f13991, %f13987, %f21001;
	fma.rn.f32 	%f13992, %f13991, 0f3BBB989D, 0f3F000000;
	cvt.sat.f32.f32 	%f13993, %f13992;
	mov.f32 	%f13994, 0f4B400001;
	mov.f32 	%f13995, 0f437C0000;
	fma.rm.f32 	%f13996, %f13993, %f13995, %f13994;
	add.f32 	%f13997, %f13996, 0fCB40007F;
	neg.f32 	%f13998, %f13997;
	fma.rn.f32 	%f13999, %f13991, 0f3FB8AA3B, %f13998;
	fma.rn.f32 	%f14000, %f13991, 0f32A57060, %f13999;
	mov.b32 	%r909, %f13996;
	shl.b32 	%r910, %r909, 23;
	mov.b32 	%f14001, %r910;
	ex2.approx.ftz.f32 	%f14002, %f14000;
	mul.f32 	%f14003, %f14002, %f14001;
	add.f32 	%f14004, %f21009, %f14003;
	sub.f32 	%f14005, %f13988, %f21001;
	fma.rn.f32 	%f14006, %f14005, 0f3BBB989D, 0f3F000000;
	cvt.sat.f32.f32 	%f14007, %f14006;
	fma.rm.f32 	%f14008, %f14007, %f13995, %f13994;
	add.f32 	%f14009, %f14008, 0fCB40007F;
	neg.f32 	%f14010, %f14009;
	fma.rn.f32 	%f14011, %f14005, 0f3FB8AA3B, %f14010;
	fma.rn.f32 	%f14012, %f14005, 0f32A57060, %f14011;
	mov.b32 	%r911, %f14008;
	shl.b32 	%r912, %r911, 23;
	mov.b32 	%f14013, %r912;
	ex2.approx.ftz.f32 	%f14014, %f14012;
	mul.f32 	%f14015, %f14014, %f14013;
	add.f32 	%f14016, %f14004, %f14015;
	sub.f32 	%f14017, %f13989, %f21001;
	fma.rn.f32 	%f14018, %f14017, 0f3BBB989D, 0f3F000000;
	cvt.sat.f32.f32 	%f14019, %f14018;
	fma.rm.f32 	%f14020, %f14019, %f13995, %f13994;
	add.f32 	%f14021, %f14020, 0fCB40007F;
	neg.f32 	%f14022, %f14021;
	fma.rn.f32 	%f14023, %f14017, 0f3FB8AA3B, %f14022;
	fma.rn.f32 	%f14024, %f14017, 0f32A57060, %f14023;
	mov.b32 	%r913, %f14020;
	shl.b32 	%r914, %r913, 23;
	mov.b32 	%f14025, %r914;
	ex2.approx.ftz.f32 	%f14026, %f14024;
	mul.f32 	%f14027, %f14026, %f14025;
	add.f32 	%f14028, %f14016, %f14027;
	sub.f32 	%f14029, %f13990, %f21001;
	fma.rn.f32 	%f14030, %f14029, 0f3BBB989D, 0f3F000000;
	cvt.sat.f32.f32 	%f14031, %f14030;
	fma.rm.f32 	%f14032, %f14031, %f13995, %f13994;
	add.f32 	%f14033, %f14032, 0fCB40007F;
	neg.f32 	%f14034, %f14033;
	fma.rn.f32 	%f14035, %f14029, 0f3FB8AA3B, %f14034;
	fma.rn.f32 	%f14036, %f14029, 0f32A57060, %f14035;
	mov.b32 	%r915, %f14032;
	shl.b32 	%r916, %r915, 23;
	mov.b32 	%f14037, %r916;
	ex2.approx.ftz.f32 	%f14038, %f14036;
	mul.f32 	%f14039, %f14038, %f14037;
	st.local.v4.f32 	[%rd881+-16], {%f14003, %f14015, %f14027, %f14039};
	add.f32 	%f14040, %f14028, %f14039;
	ld.local.v4.f32 	{%f14041, %f14042, %f14043, %f14044}, [%rd880];
	sub.f32 	%f14045, %f14041, %f21001;
	fma.rn.f32 	%f14046, %f14045, 0f3BBB989D, 0f3F000000;
	cvt.sat.f32.f32 	%f14047, %f14046;
	fma.rm.f32 	%f14048, %f14047, %f13995, %f13994;
	add.f32 	%f14049, %f14048, 0fCB40007F;
	neg.f32 	%f14050, %f14049;
	fma.rn.f32 	%f14051, %f14045, 0f3FB8AA3B, %f14050;
	fma.rn.f32 	%f14052, %f14045, 0f32A57060, %f14051;
	mov.b32 	%r917, %f14048;
	shl.b32 	%r918, %r917, 23;
	mov.b32 	%f14053, %r918;
	ex2.approx.ftz.f32 	%f14054, %f14052;
	mul.f32 	%f14055, %f14054, %f14053;
	add.f32 	%f14056, %f14040, %f14055;
	sub.f32 	%f14057, %f14042, %f21001;
	fma.rn.f32 	%f14058, %f14057, 0f3BBB989D, 0f3F000000;
	cvt.sat.f32.f32 	%f14059, %f14058;
	fma.rm.f32 	%f14060, %f14059, %f13995, %f13994;
	add.f32 	%f14061, %f14060, 0fCB40007F;
	neg.f32 	%f14062, %f14061;
	fma.rn.f32 	%f14063, %f14057, 0f3FB8AA3B, %f14062;
	fma.rn.f32 	%f14064, %f14057, 0f32A57060, %f14063;
	mov.b32 	%r919, %f14060;
	shl.b32 	%r920, %r919, 23;
	mov.b32 	%f14065, %r920;
	ex2.approx.ftz.f32 	%f14066, %f14064;
	mul.f32 	%f14067, %f14066, %f14065;
	add.f32 	%f14068, %f14056, %f14067;
	sub.f32 	%f14069, %f14043, %f21001;
	fma.rn.f32 	%f14070, %f14069, 0f3BBB989D, 0f3F000000;
	cvt.sat.f32.f32 	%f14071, %f14070;
	fma.rm.f32 	%f14072, %f14071, %f13995, %f13994;
	add.f32 	%f14073, %f14072, 0fCB40007F;
	neg.f32 	%f14074, %f14073;
	fma.rn.f32 	%f14075, %f14069, 0f3FB8AA3B, %f14074;
	fma.rn.f32 	%f14076, %f14069, 0f32A57060, %f14075;
	mov.b32 	%r921, %f14072;
	shl.b32 	%r922, %r921, 23;
	mov.b32 	%f14077, %r922;
	ex2.approx.ftz.f32 	%f14078, %f14076;
	mul.f32 	%f14079, %f14078, %f14077;
	add.f32 	%f14080, %f14068, %f14079;
	sub.f32 	%f14081, %f14044, %f21001;
	fma.rn.f32 	%f14082, %f14081, 0f3BBB989D, 0f3F000000;
	cvt.sat.f32.f32 	%f14083, %f14082;
	fma.rm.f32 	%f14084, %f14083, %f13995, %f13994;
	add.f32 	%f14085, %f14084, 0fCB40007F;
	neg.f32 	%f14086, %f14085;
	fma.rn.f32 	%f14087, %f14081, 0f3FB8AA3B, %f14086;
	fma.rn.f32 	%f14088, %f14081, 0f32A57060, %f14087;
	mov.b32 	%r923, %f14084;
	shl.b32 	%r924, %r923, 23;
	mov.b32 	%f14089, %r924;
	ex2.approx.ftz.f32 	%f14090, %f14088;
	mul.f32 	%f14091, %f14090, %f14089;
	st.local.v4.f32 	[%rd881], {%f14055, %f14067, %f14079, %f14091};
	add.f32 	%f21009, %f14080, %f14091;
	add.s32 	%r1349, %r1349, 8;
	add.s64 	%rd881, %rd881, 32;
	add.s64 	%rd880, %rd880, 32;
	setp.ne.s32 	%p684, %r1349, 0;
	@%p684 bra 	$L__BB1_232;
$L__BB1_233:
	mov.u64 	%rd615, %rd238;
	ld.param.u32 	%r925, [%rd615];
	and.b32  	%r926, %r925, 7;
	setp.eq.s32 	%p685, %r926, 0;
	@%p685 bra 	$L__BB1_241;
	mov.u64 	%rd616, %rd238;
	ld.param.u32 	%r927, [%rd616];
	and.b32  	%r928, %r927, 7;
	setp.lt.u32 	%p686, %r928, 4;
	@%p686 bra 	$L__BB1_236;
	mul.wide.u32 	%rd617, %r1351, 4;
	add.s64 	%rd618, %rd9, %rd617;
	ld.local.f32 	%f14093, [%rd618];
	sub.f32 	%f14094, %f14093, %f21001;
	fma.rn.f32 	%f14095, %f14094, 0f3BBB989D, 0f3F000000;
	cvt.sat.f32.f32 	%f14096, %f14095;
	mov.f32 	%f14097, 0f4B400001;
	mov.f32 	%f14098, 0f437C0000;
	fma.rm.f32 	%f14099, %f14096, %f14098, %f14097;
	add.f32 	%f14100, %f14099, 0fCB40007F;
	neg.f32 	%f14101, %f14100;
	fma.rn.f32 	%f14102, %f14094, 0f3FB8AA3B, %f14101;
	fma.rn.f32 	%f14103, %f14094, 0f32A57060, %f14102;
	mov.b32 	%r929, %f14099;
	shl.b32 	%r930, %r929, 23;
	mov.b32 	%f14104, %r930;
	ex2.approx.ftz.f32 	%f14105, %f14103;
	mul.f32 	%f14106, %f14105, %f14104;
	add.s64 	%rd619, %rd10, %rd617;
	st.local.f32 	[%rd619], %f14106;
	add.f32 	%f14107, %f21009, %f14106;
	ld.local.f32 	%f14108, [%rd618+4];
	sub.f32 	%f14109, %f14108, %f21001;
	fma.rn.f32 	%f14110, %f14109, 0f3BBB989D, 0f3F000000;
	cvt.sat.f32.f32 	%f14111, %f14110;
	fma.rm.f32 	%f14112, %f14111, %f14098, %f14097;
	add.f32 	%f14113, %f14112, 0fCB40007F;
	neg.f32 	%f14114, %f14113;
	fma.rn.f32 	%f14115, %f14109, 0f3FB8AA3B, %f14114;
	fma.rn.f32 	%f14116, %f14109, 0f32A57060, %f14115;
	mov.b32 	%r931, %f14112;
	shl.b32 	%r932, %r931, 23;
	mov.b32 	%f14117, %r932;
	ex2.approx.ftz.f32 	%f14118, %f14116;
	mul.f32 	%f14119, %f14118, %f14117;
	st.local.f32 	[%rd619+4], %f14119;
	add.f32 	%f14120, %f14107, %f14119;
	ld.local.f32 	%f14121, [%rd618+8];
	sub.f32 	%f14122, %f14121, %f21001;
	fma.rn.f32 	%f14123, %f14122, 0f3BBB989D, 0f3F000000;
	cvt.sat.f32.f32 	%f14124, %f14123;
	fma.rm.f32 	%f14125, %f14124, %f14098, %f14097;
	add.f32 	%f14126, %f14125, 0fCB40007F;
	neg.f32 	%f14127, %f14126;
	fma.rn.f32 	%f14128, %f14122, 0f3FB8AA3B, %f14127;
	fma.rn.f32 	%f14129, %f14122, 0f32A57060, %f14128;
	mov.b32 	%r933, %f14125;
	shl.b32 	%r934, %r933, 23;
	mov.b32 	%f14130, %r934;
	ex2.approx.ftz.f32 	%f14131, %f14129;
	mul.f32 	%f14132, %f14131, %f14130;
	st.local.f32 	[%rd619+8], %f14132;
	add.f32 	%f14133, %f14120, %f14132;
	ld.local.f32 	%f14134, [%rd618+12];
	sub.f32 	%f14135, %f14134, %f21001;
	fma.rn.f32 	%f14136, %f14135, 0f3BBB989D, 0f3F000000;
	cvt.sat.f32.f32 	%f14137, %f14136;
	fma.rm.f32 	%f14138, %f14137, %f14098, %f14097;
	add.f32 	%f14139, %f14138, 0fCB40007F;
	neg.f32 	%f14140, %f14139;
	fma.rn.f32 	%f14141, %f14135, 0f3FB8AA3B, %f14140;
	fma.rn.f32 	%f14142, %f14135, 0f32A57060, %f14141;
	mov.b32 	%r935, %f14138;
	shl.b32 	%r936, %r935, 23;
	mov.b32 	%f14143, %r936;
	ex2.approx.ftz.f32 	%f14144, %f14142;
	mul.f32 	%f14145, %f14144, %f14143;
	st.local.f32 	[%rd619+12], %f14145;
	add.f32 	%f21009, %f14133, %f14145;
	add.s32 	%r1351, %r1351, 4;
$L__BB1_236:
	mov.u64 	%rd620, %rd238;
	ld.param.u32 	%r937, [%rd620];
	and.b32  	%r938, %r937, 3;
	setp.eq.s32 	%p687, %r938, 0;
	@%p687 bra 	$L__BB1_241;
	mov.u64 	%rd621, %rd238;
	ld.param.u32 	%r939, [%rd621];
	and.b32  	%r940, %r939, 3;
	setp.eq.s32 	%p688, %r940, 1;
	@%p688 bra 	$L__BB1_239;
	mul.wide.u32 	%rd622, %r1351, 4;
	add.s64 	%rd623, %rd9, %rd622;
	ld.local.f32 	%f14147, [%rd623];
	sub.f32 	%f14148, %f14147, %f21001;
	fma.rn.f32 	%f14149, %f14148, 0f3BBB989D, 0f3F000000;
	cvt.sat.f32.f32 	%f14150, %f14149;
	mov.f32 	%f14151, 0f4B400001;
	mov.f32 	%f14152, 0f437C0000;
	fma.rm.f32 	%f14153, %f14150, %f14152, %f14151;
	add.f32 	%f14154, %f14153, 0fCB40007F;
	neg.f32 	%f14155, %f14154;
	fma.rn.f32 	%f14156, %f14148, 0f3FB8AA3B, %f14155;
	fma.rn.f32 	%f14157, %f14148, 0f32A57060, %f14156;
	mov.b32 	%r941, %f14153;
	shl.b32 	%r942, %r941, 23;
	mov.b32 	%f14158, %r942;
	ex2.approx.ftz.f32 	%f14159, %f14157;
	mul.f32 	%f14160, %f14159, %f14158;
	add.s64 	%rd624, %rd10, %rd622;
	st.local.f32 	[%rd624], %f14160;
	add.f32 	%f14161, %f21009, %f14160;
	ld.local.f32 	%f14162, [%rd623+4];
	sub.f32 	%f14163, %f14162, %f21001;
	fma.rn.f32 	%f14164, %f14163, 0f3BBB989D, 0f3F000000;
	cvt.sat.f32.f32 	%f14165, %f14164;
	fma.rm.f32 	%f14166, %f14165, %f14152, %f14151;
	add.f32 	%f14167, %f14166, 0fCB40007F;
	neg.f32 	%f14168, %f14167;
	fma.rn.f32 	%f14169, %f14163, 0f3FB8AA3B, %f14168;
	fma.rn.f32 	%f14170, %f14163, 0f32A57060, %f14169;
	mov.b32 	%r943, %f14166;
	shl.b32 	%r944, %r943, 23;
	mov.b32 	%f14171, %r944;
	ex2.approx.ftz.f32 	%f14172, %f14170;
	mul.f32 	%f14173, %f14172, %f14171;
	st.local.f32 	[%rd624+4], %f14173;
	add.f32 	%f21009, %f14161, %f14173;
	add.s32 	%r1351, %r1351, 2;
$L__BB1_239:
	mov.u64 	%rd625, %rd238;
	ld.param.u32 	%r945, [%rd625];
	and.b32  	%r946, %r945, 1;
	setp.eq.b32 	%p689, %r946, 1;
	not.pred 	%p690, %p689;
	@%p690 bra 	$L__BB1_241;
	mul.wide.u32 	%rd626, %r1351, 4;
	add.s64 	%rd627, %rd9, %rd626;
	ld.local.f32 	%f14174, [%rd627];
	sub.f32 	%f14175, %f14174, %f21001;
	fma.rn.f32 	%f14176, %f14175, 0f3BBB989D, 0f3F000000;
	cvt.sat.f32.f32 	%f14177, %f14176;
	mov.f32 	%f14178, 0f4B400001;
	mov.f32 	%f14179, 0f437C0000;
	fma.rm.f32 	%f14180, %f14177, %f14179, %f14178;
	add.f32 	%f14181, %f14180, 0fCB40007F;
	neg.f32 	%f14182, %f14181;
	fma.rn.f32 	%f14183, %f14175, 0f3FB8AA3B, %f14182;
	fma.rn.f32 	%f14184, %f14175, 0f32A57060, %f14183;
	mov.b32 	%r947, %f14180;
	shl.b32 	%r948, %r947, 23;
	mov.b32 	%f14185, %r948;
	ex2.approx.ftz.f32 	%f14186, %f14184;
	mul.f32 	%f14187, %f14186, %f14185;
	add.s64 	%rd628, %rd10, %rd626;
	st.local.f32 	[%rd628], %f14187;
	add.f32 	%f21009, %f21009, %f14187;
$L__BB1_241:
	mov.u64 	%rd629, %rd238;
	ld.param.u32 	%r949, [%rd629];
	setp.lt.s32 	%p691, %r949, 1;
	rcp.rn.f32 	%f1892, %f21009;
	@%p691 bra 	$L__BB1_255;
	mov.u64 	%rd630, %rd238;
	ld.param.u32 	%r951, [%rd630];
	setp.lt.u32 	%p692, %r951, 16;
	mov.b32 	%r1355, 0;
	@%p692 bra 	$L__BB1_245;
	mov.u64 	%rd631, %rd238;
	ld.param.u32 	%r952, [%rd631];
	and.b32  	%r953, %r952, 2147483632;
	neg.s32 	%r1353, %r953;
	add.s64 	%rd882, %rd10, 32;
$L__BB1_244:
	.pragma "nounroll";
	mov.u64 	%rd632, %rd238;
	ld.param.u32 	%r954, [%rd632];
	and.b32  	%r1355, %r954, 2147483632;
	ld.local.v4.f32 	{%f14188, %f14189, %f14190, %f14191}, [%rd882+-32];
	mul.f32 	%f14192, %f1892, %f14188;
	mul.f32 	%f14193, %f1892, %f14189;
	mul.f32 	%f14194, %f1892, %f14190;
	mul.f32 	%f14195, %f1892, %f14191;
	st.local.v4.f32 	[%rd882+-32], {%f14192, %f14193, %f14194, %f14195};
	ld.local.v4.f32 	{%f14196, %f14197, %f14198, %f14199}, [%rd882+-16];
	mul.f32 	%f14200, %f1892, %f14196;
	mul.f32 	%f14201, %f1892, %f14197;
	mul.f32 	%f14202, %f1892, %f14198;
	mul.f32 	%f14203, %f1892, %f14199;
	st.local.v4.f32 	[%rd882+-16], {%f14200, %f14201, %f14202, %f14203};
	ld.local.v4.f32 	{%f14204, %f14205, %f14206, %f14207}, [%rd882];
	mul.f32 	%f14208, %f1892, %f14204;
	mul.f32 	%f14209, %f1892, %f14205;
	mul.f32 	%f14210, %f1892, %f14206;
	mul.f32 	%f14211, %f1892, %f14207;
	st.local.v4.f32 	[%rd882], {%f14208, %f14209, %f14210, %f14211};
	ld.local.v4.f32 	{%f14212, %f14213, %f14214, %f14215}, [%rd882+16];
	mul.f32 	%f14216, %f1892, %f14212;
	mul.f32 	%f14217, %f1892, %f14213;
	mul.f32 	%f14218, %f1892, %f14214;
	mul.f32 	%f14219, %f1892, %f14215;
	st.local.v4.f32 	[%rd882+16], {%f14216, %f14217, %f14218, %f14219};
	add.s32 	%r1353, %r1353, 16;
	add.s64 	%rd882, %rd882, 64;
	setp.ne.s32 	%p693, %r1353, 0;
	@%p693 bra 	$L__BB1_244;
$L__BB1_245:
	mov.u64 	%rd633, %rd238;
	ld.param.u32 	%r955, [%rd633];
	and.b32  	%r956, %r955, 15;
	setp.eq.s32 	%p694, %r956, 0;
	@%p694 bra 	$L__BB1_255;
	mov.u64 	%rd634, %rd238;
	ld.param.u32 	%r957, [%rd634];
	and.b32  	%r958, %r957, 15;
	setp.lt.u32 	%p695, %r958, 8;
	@%p695 bra 	$L__BB1_248;
	mul.wide.u32 	%rd635, %r1355, 4;
	add.s64 	%rd636, %rd10, %rd635;
	ld.local.f32 	%f14220, [%rd636];
	mul.f32 	%f14221, %f1892, %f14220;
	st.local.f32 	[%rd636], %f14221;
	ld.local.f32 	%f14222, [%rd636+4];
	mul.f32 	%f14223, %f1892, %f14222;
	st.local.f32 	[%rd636+4], %f14223;
	ld.local.f32 	%f14224, [%rd636+8];
	mul.f32 	%f14225, %f1892, %f14224;
	st.local.f32 	[%rd636+8], %f14225;
	ld.local.f32 	%f14226, [%rd636+12];
	mul.f32 	%f14227, %f1892, %f14226;
	st.local.f32 	[%rd636+12], %f14227;
	ld.local.f32 	%f14228, [%rd636+16];
	mul.f32 	%f14229, %f1892, %f14228;
	st.local.f32 	[%rd636+16], %f14229;
	ld.local.f32 	%f14230, [%rd636+20];
	mul.f32 	%f14231, %f1892, %f14230;
	st.local.f32 	[%rd636+20], %f14231;
	ld.local.f32 	%f14232, [%rd636+24];
	mul.f32 	%f14233, %f1892, %f14232;
	st.local.f32 	[%rd636+24], %f14233;
	ld.local.f32 	%f14234, [%rd636+28];
	mul.f32 	%f14235, %f1892, %f14234;
	st.local.f32 	[%rd636+28], %f14235;
	add.s32 	%r1355, %r1355, 8;
$L__BB1_248:
	mov.u64 	%rd637, %rd238;
	ld.param.u32 	%r959, [%rd637];
	and.b32  	%r960, %r959, 7;
	setp.eq.s32 	%p696, %r960, 0;
	@%p696 bra 	$L__BB1_255;
	mov.u64 	%rd638, %rd238;
	ld.param.u32 	%r961, [%rd638];
	and.b32  	%r962, %r961, 7;
	setp.lt.u32 	%p697, %r962, 4;
	@%p697 bra 	$L__BB1_251;
	mul.wide.u32 	%rd639, %r1355, 4;
	add.s64 	%rd640, %rd10, %rd639;
	ld.local.f32 	%f14236, [%rd640];
	mul.f32 	%f14237, %f1892, %f14236;
	st.local.f32 	[%rd640], %f14237;
	ld.local.f32 	%f14238, [%rd640+4];
	mul.f32 	%f14239, %f1892, %f14238;
	st.local.f32 	[%rd640+4], %f14239;
	ld.local.f32 	%f14240, [%rd640+8];
	mul.f32 	%f14241, %f1892, %f14240;
	st.local.f32 	[%rd640+8], %f14241;
	ld.local.f32 	%f14242, [%rd640+12];
	mul.f32 	%f14243, %f1892, %f14242;
	st.local.f32 	[%rd640+12], %f14243;
	add.s32 	%r1355, %r1355, 4;
$L__BB1_251:
	mov.u64 	%rd641, %rd238;
	ld.param.u32 	%r963, [%rd641];
	and.b32  	%r964, %r963, 3;
	setp.eq.s32 	%p698, %r964, 0;
	@%p698 bra 	$L__BB1_255;
	mul.wide.u32 	%rd642, %r1355, 4;
	add.s64 	%rd643, %rd10, %rd642;
	ld.local.f32 	%f14244, [%rd643];
	mul.f32 	%f14245, %f1892, %f14244;
	st.local.f32 	[%rd643], %f14245;
	mov.u64 	%rd644, %rd238;
	ld.param.u32 	%r965, [%rd644];
	and.b32  	%r966, %r965, 3;
	setp.eq.s32 	%p699, %r966, 1;
	@%p699 bra 	$L__BB1_255;
	mul.wide.u32 	%rd645, %r1355, 4;
	add.s64 	%rd646, %rd10, %rd645;
	ld.local.f32 	%f14246, [%rd646+4];
	mul.f32 	%f14247, %f1892, %f14246;
	st.local.f32 	[%rd646+4], %f14247;
	mov.u64 	%rd647, %rd238;
	ld.param.u32 	%r967, [%rd647];
	and.b32  	%r968, %r967, 3;
	setp.eq.s32 	%p700, %r968, 2;
	@%p700 bra 	$L__BB1_255;
	mul.wide.u32 	%rd648, %r1355, 4;
	add.s64 	%rd649, %rd10, %rd648;
	ld.local.f32 	%f14248, [%rd649+8];
	mul.f32 	%f14249, %f1892, %f14248;
	st.local.f32 	[%rd649+8], %f14249;
$L__BB1_255:
	ld.param.u32 	%r1274, [_Z24eval_sequence_nll_kernel9ModelPtrsPKiiPf_param_2];
	mul.wide.s32 	%rd650, %r156, 4;
	add.s64 	%rd651, %rd9, %rd650;
	ld.local.f32 	%f14250, [%rd651];
	sub.f32 	%f14251, %f14250, %f21001;
	setp.lt.f32 	%p701, %f21009, 0f00800000;
	mul.f32 	%f14252, %f21009, 0f4B000000;
	selp.f32 	%f14253, %f14252, %f21009, %p701;
	selp.f32 	%f14254, 0fC1B80000, 0f00000000, %p701;
	mov.b32 	%r969, %f14253;
	add.s32 	%r970, %r969, -1059760811;
	and.b32  	%r971, %r970, -8388608;
	sub.s32 	%r972, %r969, %r971;
	mov.b32 	%f14255, %r972;
	cvt.rn.f32.s32 	%f14256, %r971;
	fma.rn.f32 	%f14257, %f14256, 0f34000000, %f14254;
	add.f32 	%f14258, %f14255, 0fBF800000;
	fma.rn.f32 	%f14259, %f14258, 0fBE055027, 0f3E1039F6;
	fma.rn.f32 	%f14260, %f14259, %f14258, 0fBDF8CDCC;
	fma.rn.f32 	%f14261, %f14260, %f14258, 0f3E0F2955;
	fma.rn.f32 	%f14262, %f14261, %f14258, 0fBE2AD8B9;
	fma.rn.f32 	%f14263, %f14262, %f14258, 0f3E4CED0B;
	fma.rn.f32 	%f14264, %f14263, %f14258, 0fBE7FFF22;
	fma.rn.f32 	%f14265, %f14264, %f14258, 0f3EAAAA78;
	fma.rn.f32 	%f14266, %f14265, %f14258, 0fBF000000;
	mul.f32 	%f14267, %f14258, %f14266;
	fma.rn.f32 	%f14268, %f14267, %f14258, %f14258;
	fma.rn.f32 	%f14269, %f14257, 0f3F317218, %f14268;
	setp.gt.u32 	%p702, %r969, 2139095039;
	fma.rn.f32 	%f14270, %f14253, 0f7F800000, 0f7F800000;
	selp.f32 	%f14271, %f14270, %f14269, %p702;
	setp.eq.f32 	%p703, %f14253, 0f00000000;
	selp.f32 	%f14272, 0fFF800000, %f14271, %p703;
	sub.f32 	%f14273, %f14272, %f14251;
	add.f32 	%f21060, %f21060, %f14273;
	setp.eq.s32 	%p704, %r1274, 5;
	@%p704 bra 	$L__BB1_407;
	mov.u64 	%rd652, %rd238;
	ld.param.u64 	%rd653, [%rd652+56];
	cvta.to.global.u64 	%rd654, %rd653;
	add.s64 	%rd883, %rd654, 64;
	shl.b32 	%r974, %r156, 4;
	ld.param.u64 	%rd655, [%rd652+8];
	cvta.to.global.u64 	%rd150, %rd655;
	mul.wide.s32 	%rd656, %r974, 4;
	add.s64 	%rd657, %rd150, %rd656;
	ld.global.f32 	%f14274, [%rd657];
	ld.param.u64 	%rd658, [%rd652+16];
	cvta.to.global.u64 	%rd659, %rd658;
	ld.global.f32 	%f14275, [%rd659+320];
	add.f32 	%f14276, %f14274, %f14275;
	ld.global.f32 	%f14277, [%rd657+4];
	ld.global.f32 	%f14278, [%rd659+324];
	add.f32 	%f14279, %f14277, %f14278;
	ld.global.f32 	%f14280, [%rd657+8];
	ld.global.f32 	%f14281, [%rd659+328];
	add.f32 	%f14282, %f14280, %f14281;
	ld.global.f32 	%f14283, [%rd657+12];
	ld.global.f32 	%f14284, [%rd659+332];
	add.f32 	%f14285, %f14283, %f14284;
	ld.global.f32 	%f14286, [%rd657+16];
	ld.global.f32 	%f14287, [%rd659+336];
	add.f32 	%f14288, %f14286, %f14287;
	ld.global.f32 	%f14289, [%rd657+20];
	ld.global.f32 	%f14290, [%rd659+340];
	add.f32 	%f14291, %f14289, %f14290;
	ld.global.f32 	%f14292, [%rd657+24];
	ld.global.f32 	%f14293, [%rd659+344];
	add.f32 	%f14294, %f14292, %f14293;
	ld.global.f32 	%f14295, [%rd657+28];
	ld.global.f32 	%f14296, [%rd659+348];
	add.f32 	%f14297, %f14295, %f14296;
	ld.global.f32 	%f14298, [%rd657+32];
	ld.global.f32 	%f14299, [%rd659+352];
	add.f32 	%f14300, %f14298, %f14299;
	ld.global.f32 	%f14301, [%rd657+36];
	ld.global.f32 	%f14302, [%rd659+356];
	add.f32 	%f14303, %f14301, %f14302;
	ld.global.f32 	%f14304, [%rd657+40];
	ld.global.f32 	%f14305, [%rd659+360];
	add.f32 	%f14306, %f14304, %f14305;
	ld.global.f32 	%f14307, [%rd657+44];
	ld.global.f32 	%f14308, [%rd659+364];
	add.f32 	%f14309, %f14307, %f14308;
	ld.global.f32 	%f14310, [%rd657+48];
	ld.global.f32 	%f14311, [%rd659+368];
	add.f32 	%f14312, %f14310, %f14311;
	ld.global.f32 	%f14313, [%rd657+52];
	ld.global.f32 	%f14314, [%rd659+372];
	add.f32 	%f14315, %f14313, %f14314;
	ld.global.f32 	%f14316, [%rd657+56];
	ld.global.f32 	%f14317, [%rd659+376];
	add.f32 	%f14318, %f14316, %f14317;
	ld.global.f32 	%f14319, [%rd657+60];
	ld.global.f32 	%f14320, [%rd659+380];
	add.f32 	%f14321, %f14319, %f14320;
	fma.rn.f32 	%f14322, %f14276, %f14276, 0f00000000;
	fma.rn.f32 	%f14323, %f14279, %f14279, %f14322;
	fma.rn.f32 	%f14324, %f14282, %f14282, %f14323;
	fma.rn.f32 	%f14325, %f14285, %f14285, %f14324;
	fma.rn.f32 	%f14326, %f14288, %f14288, %f14325;
	fma.rn.f32 	%f14327, %f14291, %f14291, %f14326;
	fma.rn.f32 	%f14328, %f14294, %f14294, %f14327;
	fma.rn.f32 	%f14329, %f14297, %f14297, %f14328;
	fma.rn.f32 	%f14330, %f14300, %f14300, %f14329;
	fma.rn.f32 	%f14331, %f14303, %f14303, %f14330;
	fma.rn.f32 	%f14332, %f14306, %f14306, %f14331;
	fma.rn.f32 	%f14333, %f14309, %f14309, %f14332;
	fma.rn.f32 	%f14334, %f14312, %f14312, %f14333;
	fma.rn.f32 	%f14335, %f14315, %f14315, %f14334;
	fma.rn.f32 	%f14336, %f14318, %f14318, %f14335;
	fma.rn.f32 	%f14337, %f14321, %f14321, %f14336;
	fma.rn.f32 	%f14338, %f14337, 0f3D800000, 0f3727C5AC;
	rsqrt.approx.f32 	%f14339, %f14338;
	mul.f32 	%f14340, %f14339, %f14276;
	mul.f32 	%f14341, %f14339, %f14279;
	mul.f32 	%f14342, %f14339, %f14282;
	mul.f32 	%f14343, %f14339, %f14285;
	mul.f32 	%f14344, %f14339, %f14288;
	mul.f32 	%f14345, %f14339, %f14291;
	mul.f32 	%f14346, %f14339, %f14294;
	mul.f32 	%f14347, %f14339, %f14297;
	mul.f32 	%f14348, %f14339, %f14300;
	mul.f32 	%f14349, %f14339, %f14303;
	mul.f32 	%f14350, %f14339, %f14306;
	mul.f32 	%f14351, %f14339, %f14309;
	mul.f32 	%f14352, %f14339, %f14312;
	mul.f32 	%f14353, %f14339, %f14315;
	mul.f32 	%f14354, %f14339, %f14318;
	mul.f32 	%f14355, %f14339, %f14321;
	fma.rn.f32 	%f14356, %f14340, %f14340, 0f00000000;
	fma.rn.f32 	%f14357, %f14341, %f14341, %f14356;
	fma.rn.f32 	%f14358, %f14342, %f14342, %f14357;
	fma.rn.f32 	%f14359, %f14343, %f14343, %f14358;
	fma.rn.f32 	%f14360, %f14344, %f14344, %f14359;
	fma.rn.f32 	%f14361, %f14345, %f14345, %f14360;
	fma.rn.f32 	%f14362, %f14346, %f14346, %f14361;
	fma.rn.f32 	%f14363, %f14347, %f14347, %f14362;
	fma.rn.f32 	%f14364, %f14348, %f14348, %f14363;
	fma.rn.f32 	%f14365, %f14349, %f14349, %f14364;
	fma.rn.f32 	%f14366, %f14350, %f14350, %f14365;
	fma.rn.f32 	%f14367, %f14351, %f14351, %f14366;
	fma.rn.f32 	%f14368, %f14352, %f14352, %f14367;
	fma.rn.f32 	%f14369, %f14353, %f14353, %f14368;
	fma.rn.f32 	%f14370, %f14354, %f14354, %f14369;
	fma.rn.f32 	%f14371, %f14355, %f14355, %f14370;
	fma.rn.f32 	%f14372, %f14371, 0f3D800000, 0f3727C5AC;
	rsqrt.approx.f32 	%f14373, %f14372;
	mul.f32 	%f14374, %f14373, %f14340;
	mul.f32 	%f14375, %f14373, %f14341;
	mul.f32 	%f14376, %f14373, %f14342;
	mul.f32 	%f14377, %f14373, %f14343;
	mul.f32 	%f14378, %f14373, %f14344;
	mul.f32 	%f14379, %f14373, %f14345;
	mul.f32 	%f14380, %f14373, %f14346;
	mul.f32 	%f14381, %f14373, %f14347;
	mul.f32 	%f14382, %f14373, %f14348;
	mul.f32 	%f14383, %f14373, %f14349;
	mul.f32 	%f14384, %f14373, %f14350;
	mul.f32 	%f14385, %f14373, %f14351;
	mul.f32 	%f14386, %f14373, %f14352;
	mul.f32 	%f14387, %f14373, %f14353;
	mul.f32 	%f14388, %f14373, %f14354;
	mul.f32 	%f14389, %f14373, %f14355;
	fma.rn.f32 	%f14390, %f905, %f14374, 0f00000000;
	fma.rn.f32 	%f14391, %f906, %f14375, %f14390;
	fma.rn.f32 	%f14392, %f907, %f14376, %f14391;
	fma.rn.f32 	%f14393, %f908, %f14377, %f14392;
	fma.rn.f32 	%f14394, %f909, %f14378, %f14393;
	fma.rn.f32 	%f14395, %f910, %f14379, %f14394;
	fma.rn.f32 	%f14396, %f911, %f14380, %f14395;
	fma.rn.f32 	%f14397, %f912, %f14381, %f14396;
	fma.rn.f32 	%f14398, %f913, %f14382, %f14397;
	fma.rn.f32 	%f14399, %f914, %f14383, %f14398;
	fma.rn.f32 	%f14400, %f915, %f14384, %f14399;
	fma.rn.f32 	%f14401, %f916, %f14385, %f14400;
	fma.rn.f32 	%f14402, %f917, %f14386, %f14401;
	fma.rn.f32 	%f14403, %f918, %f14387, %f14402;
	fma.rn.f32 	%f14404, %f919, %f14388, %f14403;
	fma.rn.f32 	%f14405, %f920, %f14389, %f14404;
	fma.rn.f32 	%f14406, %f921, %f14374, 0f00000000;
	fma.rn.f32 	%f14407, %f922, %f14375, %f14406;
	fma.rn.f32 	%f14408, %f923, %f14376, %f14407;
	fma.rn.f32 	%f14409, %f924, %f14377, %f14408;
	fma.rn.f32 	%f14410, %f925, %f14378, %f14409;
	fma.rn.f32 	%f14411, %f926, %f14379, %f14410;
	fma.rn.f32 	%f14412, %f927, %f14380, %f14411;
	fma.rn.f32 	%f14413, %f928, %f14381, %f14412;
	fma.rn.f32 	%f14414, %f929, %f14382, %f14413;
	fma.rn.f32 	%f14415, %f930, %f14383, %f14414;
	fma.rn.f32 	%f14416, %f931, %f14384, %f14415;
	fma.rn.f32 	%f14417, %f932, %f14385, %f14416;
	fma.rn.f32 	%f14418, %f933, %f14386, %f14417;
	fma.rn.f32 	%f14419, %f934, %f14387, %f14418;
	fma.rn.f32 	%f14420, %f935, %f14388, %f14419;
	fma.rn.f32 	%f14421, %f936, %f14389, %f14420;
	fma.rn.f32 	%f14422, %f937, %f14374, 0f00000000;
	fma.rn.f32 	%f14423, %f938, %f14375, %f14422;
	fma.rn.f32 	%f14424, %f939, %f14376, %f14423;
	fma.rn.f32 	%f14425, %f940, %f14377, %f14424;
	fma.rn.f32 	%f14426, %f941, %f14378, %f14425;
	fma.rn.f32 	%f14427, %f942, %f14379, %f14426;
	fma.rn.f32 	%f14428, %f943, %f14380, %f14427;
	fma.rn.f32 	%f14429, %f944, %f14381, %f14428;
	fma.rn.f32 	%f14430, %f945, %f14382, %f14429;
	fma.rn.f32 	%f14431, %f946, %f14383, %f14430;
	fma.rn.f32 	%f14432, %f947, %f14384, %f14431;
	fma.rn.f32 	%f14433, %f948, %f14385, %f14432;
	fma.rn.f32 	%f14434, %f949, %f14386, %f14433;
	fma.rn.f32 	%f14435, %f950, %f14387, %f14434;
	fma.rn.f32 	%f14436, %f951, %f14388, %f14435;
	fma.rn.f32 	%f14437, %f952, %f14389, %f14436;
	fma.rn.f32 	%f14438, %f953, %f14374, 0f00000000;
	fma.rn.f32 	%f14439, %f954, %f14375, %f14438;
	fma.rn.f32 	%f14440, %f955, %f14376, %f14439;
	fma.rn.f32 	%f14441, %f956, %f14377, %f14440;
	fma.rn.f32 	%f14442, %f957, %f14378, %f14441;
	fma.rn.f32 	%f14443, %f958, %f14379, %f14442;
	fma.rn.f32 	%f14444, %f959, %f14380, %f14443;
	fma.rn.f32 	%f14445, %f960, %f14381, %f14444;
	fma.rn.f32 	%f14446, %f961, %f14382, %f14445;
	fma.rn.f32 	%f14447, %f962, %f14383, %f14446;
	fma.rn.f32 	%f14448, %f963, %f14384, %f14447;
	fma.rn.f32 	%f14449, %f964, %f14385, %f14448;
	fma.rn.f32 	%f14450, %f965, %f14386, %f14449;
	fma.rn.f32 	%f14451, %f966, %f14387, %f14450;
	fma.rn.f32 	%f14452, %f967, %f14388, %f14451;
	fma.rn.f32 	%f14453, %f968, %f14389, %f14452;
	st.local.v4.f32 	[%rd3], {%f14405, %f14421, %f14437, %f14453};
	fma.rn.f32 	%f14454, %f969, %f14374, 0f00000000;
	fma.rn.f32 	%f14455, %f970, %f14375, %f14454;
	fma.rn.f32 	%f14456, %f971, %f14376, %f14455;
	fma.rn.f32 	%f14457, %f972, %f14377, %f14456;
	fma.rn.f32 	%f14458, %f973, %f14378, %f14457;
	fma.rn.f32 	%f14459, %f974, %f14379, %f14458;
	fma.rn.f32 	%f14460, %f975, %f14380, %f14459;
	fma.rn.f32 	%f14461, %f976, %f14381, %f14460;
	fma.rn.f32 	%f14462, %f977, %f14382, %f14461;
	fma.rn.f32 	%f14463, %f978, %f14383, %f14462;
	fma.rn.f32 	%f14464, %f979, %f14384, %f14463;
	fma.rn.f32 	%f14465, %f980, %f14385, %f14464;
	fma.rn.f32 	%f14466, %f981, %f14386, %f14465;
	fma.rn.f32 	%f14467, %f982, %f14387, %f14466;
	fma.rn.f32 	%f14468, %f983, %f14388, %f14467;
	fma.rn.f32 	%f14469, %f984, %f14389, %f14468;
	fma.rn.f32 	%f14470, %f985, %f14374, 0f00000000;
	fma.rn.f32 	%f14471, %f986, %f14375, %f14470;
	fma.rn.f32 	%f14472, %f987, %f14376, %f14471;
	fma.rn.f32 	%f14473, %f988, %f14377, %f14472;
	fma.rn.f32 	%f14474, %f989, %f14378, %f14473;
	fma.rn.f32 	%f14475, %f990, %f14379, %f14474;
	fma.rn.f32 	%f14476, %f991, %f14380, %f14475;
	fma.rn.f32 	%f14477, %f992, %f14381, %f14476;
	fma.rn.f32 	%f14478, %f993, %f14382, %f14477;
	fma.rn.f32 	%f14479, %f994, %f14383, %f14478;
	fma.rn.f32 	%f14480, %f995, %f14384, %f14479;
	fma.rn.f32 	%f14481, %f996, %f14385, %f14480;
	fma.rn.f32 	%f14482, %f997, %f14386, %f14481;
	fma.rn.f32 	%f14483, %f998, %f14387, %f14482;
	fma.rn.f32 	%f14484, %f999, %f14388, %f14483;
	fma.rn.f32 	%f14485, %f1000, %f14389, %f14484;
	fma.rn.f32 	%f14486, %f1001, %f14374, 0f00000000;
	fma.rn.f32 	%f14487, %f1002, %f14375, %f14486;
	fma.rn.f32 	%f14488, %f1003, %f14376, %f14487;
	fma.rn.f32 	%f14489, %f1004, %f14377, %f14488;
	fma.rn.f32 	%f14490, %f1005, %f14378, %f14489;
	fma.rn.f32 	%f14491, %f1006, %f14379, %f14490;
	fma.rn.f32 	%f14492, %f1007, %f14380, %f14491;
	fma.rn.f32 	%f14493, %f1008, %f14381, %f14492;
	fma.rn.f32 	%f14494, %f1009, %f14382, %f14493;
	fma.rn.f32 	%f14495, %f1010, %f14383, %f14494;
	fma.rn.f32 	%f14496, %f1011, %f14384, %f14495;
	fma.rn.f32 	%f14497, %f1012, %f14385, %f14496;
	fma.rn.f32 	%f14498, %f1013, %f14386, %f14497;
	fma.rn.f32 	%f14499, %f1014, %f14387, %f14498;
	fma.rn.f32 	%f14500, %f1015, %f14388, %f14499;
	fma.rn.f32 	%f14501, %f1016, %f14389, %f14500;
	fma.rn.f32 	%f14502, %f1017, %f14374, 0f00000000;
	fma.rn.f32 	%f14503, %f1018, %f14375, %f14502;
	fma.rn.f32 	%f14504, %f1019, %f14376, %f14503;
	fma.rn.f32 	%f14505, %f1020, %f14377, %f14504;
	fma.rn.f32 	%f14506, %f1021, %f14378, %f14505;
	fma.rn.f32 	%f14507, %f1022, %f14379, %f14506;
	fma.rn.f32 	%f14508, %f1023, %f14380, %f14507;
	fma.rn.f32 	%f14509, %f1024, %f14381, %f14508;
	fma.rn.f32 	%f14510, %f1025, %f14382, %f14509;
	fma.rn.f32 	%f14511, %f1026, %f14383, %f14510;
	fma.rn.f32 	%f14512, %f1027, %f14384, %f14511;
	fma.rn.f32 	%f14513, %f1028, %f14385, %f14512;
	fma.rn.f32 	%f14514, %f1029, %f14386, %f14513;
	fma.rn.f32 	%f14515, %f1030, %f14387, %f14514;
	fma.rn.f32 	%f14516, %f1031, %f14388, %f14515;
	fma.rn.f32 	%f14517, %f1032, %f14389, %f14516;
	st.local.v4.f32 	[%rd3+16], {%f14469, %f14485, %f14501, %f14517};
	fma.rn.f32 	%f14518, %f1033, %f14374, 0f00000000;
	fma.rn.f32 	%f14519, %f1034, %f14375, %f14518;
	fma.rn.f32 	%f14520, %f1035, %f14376, %f14519;
	fma.rn.f32 	%f14521, %f1036, %f14377, %f14520;
	fma.rn.f32 	%f14522, %f1037, %f14378, %f14521;
	fma.rn.f32 	%f14523, %f1038, %f14379, %f14522;
	fma.rn.f32 	%f14524, %f1039, %f14380, %f14523;
	fma.rn.f32 	%f14525, %f1040, %f14381, %f14524;
	fma.rn.f32 	%f14526, %f1041, %f14382, %f14525;
	fma.rn.f32 	%f14527, %f1042, %f14383, %f14526;
	fma.rn.f32 	%f14528, %f1043, %f14384, %f14527;
	fma.rn.f32 	%f14529, %f1044, %f14385, %f14528;
	fma.rn.f32 	%f14530, %f1045, %f14386, %f14529;
	fma.rn.f32 	%f14531, %f1046, %f14387, %f14530;
	fma.rn.f32 	%f14532, %f1047, %f14388, %f14531;
	fma.rn.f32 	%f14533, %f1048, %f14389, %f14532;
	fma.rn.f32 	%f14534, %f1049, %f14374, 0f00000000;
	fma.rn.f32 	%f14535, %f1050, %f14375, %f14534;
	fma.rn.f32 	%f14536, %f1051, %f14376, %f14535;
	fma.rn.f32 	%f14537, %f1052, %f14377, %f14536;
	fma.rn.f32 	%f14538, %f1053, %f14378, %f14537;
	fma.rn.f32 	%f14539, %f1054, %f14379, %f14538;
	fma.rn.f32 	%f14540, %f1055, %f14380, %f14539;
	fma.rn.f32 	%f14541, %f1056, %f14381, %f14540;
	fma.rn.f32 	%f14542, %f1057, %f14382, %f14541;
	fma.rn.f32 	%f14543, %f1058, %f14383, %f14542;
	fma.rn.f32 	%f14544, %f1059, %f14384, %f14543;
	fma.rn.f32 	%f14545, %f1060, %f14385, %f14544;
	fma.rn.f32 	%f14546, %f1061, %f14386, %f14545;
	fma.rn.f32 	%f14547, %f1062, %f14387, %f14546;
	fma.rn.f32 	%f14548, %f1063, %f14388, %f14547;
	fma.rn.f32 	%f14549, %f1064, %f14389, %f14548;
	fma.rn.f32 	%f14550, %f1065, %f14374, 0f00000000;
	fma.rn.f32 	%f14551, %f1066, %f14375, %f14550;
	fma.rn.f32 	%f14552, %f1067, %f14376, %f14551;
	fma.rn.f32 	%f14553, %f1068, %f14377, %f14552;
	fma.rn.f32 	%f14554, %f1069, %f14378, %f14553;
	fma.rn.f32 	%f14555, %f1070, %f14379, %f14554;
	fma.rn.f32 	%f14556, %f1071, %f14380, %f14555;
	fma.rn.f32 	%f14557, %f1072, %f14381, %f14556;
	fma.rn.f32 	%f14558, %f1073, %f14382, %f14557;
	fma.rn.f32 	%f14559, %f1074, %f14383, %f14558;
	fma.rn.f32 	%f14560, %f1075, %f14384, %f14559;
	fma.rn.f32 	%f14561, %f1076, %f14385, %f14560;
	fma.rn.f32 	%f14562, %f1077, %f14386, %f14561;
	fma.rn.f32 	%f14563, %f1078, %f14387, %f14562;
	fma.rn.f32 	%f14564, %f1079, %f14388, %f14563;
	fma.rn.f32 	%f14565, %f1080, %f14389, %f14564;
	fma.rn.f32 	%f14566, %f1081, %f14374, 0f00000000;
	fma.rn.f32 	%f14567, %f1082, %f14375, %f14566;
	fma.rn.f32 	%f14568, %f1083, %f14376, %f14567;
	fma.rn.f32 	%f14569, %f1084, %f14377, %f14568;
	fma.rn.f32 	%f14570, %f1085, %f14378, %f14569;
	fma.rn.f32 	%f14571, %f1086, %f14379, %f14570;
	fma.rn.f32 	%f14572, %f1087, %f14380, %f14571;
	fma.rn.f32 	%f14573, %f1088, %f14381, %f14572;
	fma.rn.f32 	%f14574, %f1089, %f14382, %f14573;
	fma.rn.f32 	%f14575, %f1090, %f14383, %f14574;
	fma.rn.f32 	%f14576, %f1091, %f14384, %f14575;
	fma.rn.f32 	%f14577, %f1092, %f14385, %f14576;
	fma.rn.f32 	%f14578, %f1093, %f14386, %f14577;
	fma.rn.f32 	%f14579, %f1094, %f14387, %f14578;
	fma.rn.f32 	%f14580, %f1095, %f14388, %f14579;
	fma.rn.f32 	%f14581, %f1096, %f14389, %f14580;
	st.local.v4.f32 	[%rd3+32], {%f14533, %f14549, %f14565, %f14581};
	fma.rn.f32 	%f14582, %f1097, %f14374, 0f00000000;
	fma.rn.f32 	%f14583, %f1098, %f14375, %f14582;
	fma.rn.f32 	%f14584, %f1099, %f14376, %f14583;
	fma.rn.f32 	%f14585, %f1100, %f14377, %f14584;
	fma.rn.f32 	%f14586, %f1101, %f14378, %f14585;
	fma.rn.f32 	%f14587, %f1102, %f14379, %f14586;
	fma.rn.f32 	%f14588, %f1103, %f14380, %f14587;
	fma.rn.f32 	%f14589, %f1104, %f14381, %f14588;
	fma.rn.f32 	%f14590, %f1105, %f14382, %f14589;
	fma.rn.f32 	%f14591, %f1106, %f14383, %f14590;
	fma.rn.f32 	%f14592, %f1107, %f14384, %f14591;
	fma.rn.f32 	%f14593, %f1108, %f14385, %f14592;
	fma.rn.f32 	%f14594, %f1109, %f14386, %f14593;
	fma.rn.f32 	%f14595, %f1110, %f14387, %f14594;
	fma.rn.f32 	%f14596, %f1111, %f14388, %f14595;
	fma.rn.f32 	%f14597, %f1112, %f14389, %f14596;
	fma.rn.f32 	%f14598, %f1113, %f14374, 0f00000000;
	fma.rn.f32 	%f14599, %f1114, %f14375, %f14598;
	fma.rn.f32 	%f14600, %f1115, %f14376, %f14599;
	fma.rn.f32 	%f14601, %f1116, %f14377, %f14600;
	fma.rn.f32 	%f14602, %f1117, %f14378, %f14601;
	fma.rn.f32 	%f14603, %f1118, %f14379, %f14602;
	fma.rn.f32 	%f14604, %f1119, %f14380, %f14603;
	fma.rn.f32 	%f14605, %f1120, %f14381, %f14604;
	fma.rn.f32 	%f14606, %f1121, %f14382, %f14605;
	fma.rn.f32 	%f14607, %f1122, %f14383, %f14606;
	fma.rn.f32 	%f14608, %f1123, %f14384, %f14607;
	fma.rn.f32 	%f14609, %f1124, %f14385, %f14608;
	fma.rn.f32 	%f14610, %f1125, %f14386, %f14609;
	fma.rn.f32 	%f14611, %f1126, %f14387, %f14610;
	fma.rn.f32 	%f14612, %f1127, %f14388, %f14611;
	fma.rn.f32 	%f14613, %f1128, %f14389, %f14612;
	fma.rn.f32 	%f14614, %f1129, %f14374, 0f00000000;
	fma.rn.f32 	%f14615, %f1130, %f14375, %f14614;
	fma.rn.f32 	%f14616, %f1131, %f14376, %f14615;
	fma.rn.f32 	%f14617, %f1132, %f14377, %f14616;
	fma.rn.f32 	%f14618, %f1133, %f14378, %f14617;
	fma.rn.f32 	%f14619, %f1134, %f14379, %f14618;
	fma.rn.f32 	%f14620, %f1135, %f14380, %f14619;
	fma.rn.f32 	%f14621, %f1136, %f14381, %f14620;
	fma.rn.f32 	%f14622, %f1137, %f14382, %f14621;
	fma.rn.f32 	%f14623, %f1138, %f14383, %f14622;
	fma.rn.f32 	%f14624, %f1139, %f14384, %f14623;
	fma.rn.f32 	%f14625, %f1140, %f14385, %f14624;
	fma.rn.f32 	%f14626, %f1141, %f14386, %f14625;
	fma.rn.f32 	%f14627, %f1142, %f14387, %f14626;
	fma.rn.f32 	%f14628, %f1143, %f14388, %f14627;
	fma.rn.f32 	%f14629, %f1144, %f14389, %f14628;
	fma.rn.f32 	%f14630, %f1145, %f14374, 0f00000000;
	fma.rn.f32 	%f14631, %f1146, %f14375, %f14630;
	fma.rn.f32 	%f14632, %f1147, %f14376, %f14631;
	fma.rn.f32 	%f14633, %f1148, %f14377, %f14632;
	fma.rn.f32 	%f14634, %f1149, %f14378, %f14633;
	fma.rn.f32 	%f14635, %f1150, %f14379, %f14634;
	fma.rn.f32 	%f14636, %f1151, %f14380, %f14635;
	fma.rn.f32 	%f14637, %f1152, %f14381, %f14636;
	fma.rn.f32 	%f14638, %f1153, %f14382, %f14637;
	fma.rn.f32 	%f14639, %f1154, %f14383, %f14638;
	fma.rn.f32 	%f14640, %f1155, %f14384, %f14639;
	fma.rn.f32 	%f14641, %f1156, %f14385, %f14640;
	fma.rn.f32 	%f14642, %f1157, %f14386, %f14641;
	fma.rn.f32 	%f14643, %f1158, %f14387, %f14642;
	fma.rn.f32 	%f14644, %f1159, %f14388, %f14643;
	fma.rn.f32 	%f14645, %f1160, %f14389, %f14644;
	st.local.v4.f32 	[%rd3+48], {%f14597, %f14613, %f14629, %f14645};
	fma.rn.f32 	%f14646, %f1161, %f14374, 0f00000000;
	fma.rn.f32 	%f14647, %f1162, %f14375, %f14646;
	fma.rn.f32 	%f14648, %f1163, %f14376, %f14647;
	fma.rn.f32 	%f14649, %f1164, %f14377, %f14648;
	fma.rn.f32 	%f14650, %f1165, %f14378, %f14649;
	fma.rn.f32 	%f14651, %f1166, %f14379, %f14650;
	fma.rn.f32 	%f14652, %f1167, %f14380, %f14651;
	fma.rn.f32 	%f14653, %f1168, %f14381, %f14652;
	fma.rn.f32 	%f14654, %f1169, %f14382, %f14653;
	fma.rn.f32 	%f14655, %f1170, %f14383, %f14654;
	fma.rn.f32 	%f14656, %f1171, %f14384, %f14655;
	fma.rn.f32 	%f14657, %f1172, %f14385, %f14656;
	fma.rn.f32 	%f14658, %f1173, %f14386, %f14657;
	fma.rn.f32 	%f14659, %f1174, %f14387, %f14658;
	fma.rn.f32 	%f14660, %f1175, %f14388, %f14659;
	fma.rn.f32 	%f14661, %f1176, %f14389, %f14660;
	fma.rn.f32 	%f14662, %f1178, %f14374, 0f00000000;
	fma.rn.f32 	%f14663, %f1179, %f14375, %f14662;
	fma.rn.f32 	%f14664, %f1180, %f14376, %f14663;
	fma.rn.f32 	%f14665, %f1181, %f14377, %f14664;
	fma.rn.f32 	%f14666, %f1182, %f14378, %f14665;
	fma.rn.f32 	%f14667, %f1183, %f14379, %f14666;
	fma.rn.f32 	%f14668, %f1184, %f14380, %f14667;
	fma.rn.f32 	%f14669, %f1185, %f14381, %f14668;
	fma.rn.f32 	%f14670, %f1186, %f14382, %f14669;
	fma.rn.f32 	%f14671, %f1187, %f14383, %f14670;
	fma.rn.f32 	%f14672, %f1188, %f14384, %f14671;
	fma.rn.f32 	%f14673, %f1189, %f14385, %f14672;
	fma.rn.f32 	%f14674, %f1190, %f14386, %f14673;
	fma.rn.f32 	%f14675, %f1191, %f14387, %f14674;
	fma.rn.f32 	%f14676, %f1192, %f14388, %f14675;
	fma.rn.f32 	%f14677, %f1193, %f14389, %f14676;
	fma.rn.f32 	%f14678, %f1195, %f14374, 0f00000000;
	fma.rn.f32 	%f14679, %f1196, %f14375, %f14678;
	fma.rn.f32 	%f14680, %f1197, %f14376, %f14679;
	fma.rn.f32 	%f14681, %f1, %f14377, %f14680;
	fma.rn.f32 	%f14682, %f2, %f14378, %f14681;
	fma.rn.f32 	%f14683, %f3, %f14379, %f14682;
	fma.rn.f32 	%f14684, %f4, %f14380, %f14683;
	fma.rn.f32 	%f14685, %f5, %f14381, %f14684;
	fma.rn.f32 	%f14686, %f6, %f14382, %f14685;
	fma.rn.f32 	%f14687, %f7, %f14383, %f14686;
	fma.rn.f32 	%f14688, %f8, %f14384, %f14687;
	fma.rn.f32 	%f14689, %f9, %f14385, %f14688;
	fma.rn.f32 	%f14690, %f10, %f14386, %f14689;
	fma.rn.f32 	%f14691, %f11, %f14387, %f14690;
	fma.rn.f32 	%f14692, %f12, %f14388, %f14691;
	fma.rn.f32 	%f14693, %f13, %f14389, %f14692;
	fma.rn.f32 	%f14694, %f15, %f14374, 0f00000000;
	fma.rn.f32 	%f14695, %f16, %f14375, %f14694;
	fma.rn.f32 	%f14696, %f17, %f14376, %f14695;
	fma.rn.f32 	%f14697, %f18, %f14377, %f14696;
	fma.rn.f32 	%f14698, %f19, %f14378, %f14697;
	fma.rn.f32 	%f14699, %f20, %f14379, %f14698;
	fma.rn.f32 	%f14700, %f21, %f14380, %f14699;
	fma.rn.f32 	%f14701, %f22, %f14381, %f14700;
	fma.rn.f32 	%f14702, %f23, %f14382, %f14701;
	fma.rn.f32 	%f14703, %f24, %f14383, %f14702;
	fma.rn.f32 	%f14704, %f25, %f14384, %f14703;
	fma.rn.f32 	%f14705, %f26, %f14385, %f14704;
	fma.rn.f32 	%f14706, %f27, %f14386, %f14705;
	fma.rn.f32 	%f14707, %f28, %f14387, %f14706;
	fma.rn.f32 	%f14708, %f29, %f14388, %f14707;
	fma.rn.f32 	%f14709, %f30, %f14389, %f14708;
	st.local.v4.f32 	[%rd7+320], {%f14661, %f14677, %f14693, %f14709};
	fma.rn.f32 	%f14710, %f32, %f14374, 0f00000000;
	fma.rn.f32 	%f14711, %f33, %f14375, %f14710;
	fma.rn.f32 	%f14712, %f34, %f14376, %f14711;
	fma.rn.f32 	%f14713, %f35, %f14377, %f14712;
	fma.rn.f32 	%f14714, %f36, %f14378, %f14713;
	fma.rn.f32 	%f14715, %f37, %f14379, %f14714;
	fma.rn.f32 	%f14716, %f38, %f14380, %f14715;
	fma.rn.f32 	%f14717, %f39, %f14381, %f14716;
	fma.rn.f32 	%f14718, %f40, %f14382, %f14717;
	fma.rn.f32 	%f14719, %f41, %f14383, %f14718;
	fma.rn.f32 	%f14720, %f42, %f14384, %f14719;
	fma.rn.f32 	%f14721, %f43, %f14385, %f14720;
	fma.rn.f32 	%f14722, %f44, %f14386, %f14721;
	fma.rn.f32 	%f14723, %f45, %f14387, %f14722;
	fma.rn.f32 	%f14724, %f46, %f14388, %f14723;
	fma.rn.f32 	%f14725, %f47, %f14389, %f14724;
	fma.rn.f32 	%f14726, %f49, %f14374, 0f00000000;
	fma.rn.f32 	%f14727, %f50, %f14375, %f14726;
	fma.rn.f32 	%f14728, %f51, %f14376, %f14727;
	fma.rn.f32 	%f14729, %f52, %f14377, %f14728;
	fma.rn.f32 	%f14730, %f53, %f14378, %f14729;
	fma.rn.f32 	%f14731, %f54, %f14379, %f14730;
	fma.rn.f32 	%f14732, %f55, %f14380, %f14731;
	fma.rn.f32 	%f14733, %f56, %f14381, %f14732;
	fma.rn.f32 	%f14734, %f57, %f14382, %f14733;
	fma.rn.f32 	%f14735, %f58, %f14383, %f14734;
	fma.rn.f32 	%f14736, %f59, %f14384, %f14735;
	fma.rn.f32 	%f14737, %f60, %f14385, %f14736;
	fma.rn.f32 	%f14738, %f61, %f14386, %f14737;
	fma.rn.f32 	%f14739, %f62, %f14387, %f14738;
	fma.rn.f32 	%f14740, %f63, %f14388, %f14739;
	fma.rn.f32 	%f14741, %f64, %f14389, %f14740;
	fma.rn.f32 	%f14742, %f66, %f14374, 0f00000000;
	fma.rn.f32 	%f14743, %f67, %f14375, %f14742;
	fma.rn.f32 	%f14744, %f68, %f14376, %f14743;
	fma.rn.f32 	%f14745, %f69, %f14377, %f14744;
	fma.rn.f32 	%f14746, %f70, %f14378, %f14745;
	fma.rn.f32 	%f14747, %f71, %f14379, %f14746;
	fma.rn.f32 	%f14748, %f72, %f14380, %f14747;
	fma.rn.f32 	%f14749, %f73, %f14381, %f14748;
	fma.rn.f32 	%f14750, %f74, %f14382, %f14749;
	fma.rn.f32 	%f14751, %f75, %f14383, %f14750;
	fma.rn.f32 	%f14752, %f76, %f14384, %f14751;
	fma.rn.f32 	%f14753, %f77, %f14385, %f14752;
	fma.rn.f32 	%f14754, %f78, %f14386, %f14753;
	fma.rn.f32 	%f14755, %f79, %f14387, %f14754;
	fma.rn.f32 	%f14756, %f80, %f14388, %f14755;
	fma.rn.f32 	%f14757, %f81, %f14389, %f14756;
	fma.rn.f32 	%f14758, %f83, %f14374, 0f00000000;
	fma.rn.f32 	%f14759, %f84, %f14375, %f14758;
	fma.rn.f32 	%f14760, %f85, %f14376, %f14759;
	fma.rn.f32 	%f14761, %f86, %f14377, %f14760;
	fma.rn.f32 	%f14762, %f87, %f14378, %f14761;
	fma.rn.f32 	%f14763, %f88, %f14379, %f14762;
	fma.rn.f32 	%f14764, %f89, %f14380, %f14763;
	fma.rn.f32 	%f14765, %f90, %f14381, %f14764;
	fma.rn.f32 	%f14766, %f91, %f14382, %f14765;
	fma.rn.f32 	%f14767, %f92, %f14383, %f14766;
	fma.rn.f32 	%f14768, %f93, %f14384, %f14767;
	fma.rn.f32 	%f14769, %f94, %f14385, %f14768;
	fma.rn.f32 	%f14770, %f95, %f14386, %f14769;
	fma.rn.f32 	%f14771, %f96, %f14387, %f14770;
	fma.rn.f32 	%f14772, %f97, %f14388, %f14771;
	fma.rn.f32 	%f14773, %f98, %f14389, %f14772;
	st.local.v4.f32 	[%rd7+336], {%f14725, %f14741, %f14757, %f14773};
	fma.rn.f32 	%f14774, %f100, %f14374, 0f00000000;
	fma.rn.f32 	%f14775, %f101, %f14375, %f14774;
	fma.rn.f32 	%f14776, %f102, %f14376, %f14775;
	fma.rn.f32 	%f14777, %f103, %f14377, %f14776;
	fma.rn.f32 	%f14778, %f104, %f14378, %f14777;
	fma.rn.f32 	%f14779, %f105, %f14379, %f14778;
	fma.rn.f32 	%f14780, %f106, %f14380, %f14779;
	fma.rn.f32 	%f14781, %f107, %f14381, %f14780;
	fma.rn.f32 	%f14782, %f108, %f14382, %f14781;
	fma.rn.f32 	%f14783, %f109, %f14383, %f14782;
	fma.rn.f32 	%f14784, %f110, %f14384, %f14783;
	fma.rn.f32 	%f14785, %f111, %f14385, %f14784;
	fma.rn.f32 	%f14786, %f112, %f14386, %f14785;
	fma.rn.f32 	%f14787, %f113, %f14387, %f14786;
	fma.rn.f32 	%f14788, %f114, %f14388, %f14787;
	fma.rn.f32 	%f14789, %f115, %f14389, %f14788;
	fma.rn.f32 	%f14790, %f117, %f14374, 0f00000000;
	fma.rn.f32 	%f14791, %f118, %f14375, %f14790;
	fma.rn.f32 	%f14792, %f119, %f14376, %f14791;
	fma.rn.f32 	%f14793, %f120, %f14377, %f14792;
	fma.rn.f32 	%f14794, %f121, %f14378, %f14793;
	fma.rn.f32 	%f14795, %f122, %f14379, %f14794;
	fma.rn.f32 	%f14796, %f123, %f14380, %f14795;
	fma.rn.f32 	%f14797, %f124, %f14381, %f14796;
	fma.rn.f32 	%f14798, %f125, %f14382, %f14797;
	fma.rn.f32 	%f14799, %f126, %f14383, %f14798;
	fma.rn.f32 	%f14800, %f127, %f14384, %f14799;
	fma.rn.f32 	%f14801, %f128, %f14385, %f14800;
	fma.rn.f32 	%f14802, %f129, %f14386, %f14801;
	fma.rn.f32 	%f14803, %f130, %f14387, %f14802;
	fma.rn.f32 	%f14804, %f131, %f14388, %f14803;
	fma.rn.f32 	%f14805, %f132, %f14389, %f14804;
	fma.rn.f32 	%f14806, %f134, %f14374, 0f00000000;
	fma.rn.f32 	%f14807, %f135, %f14375, %f14806;
	fma.rn.f32 	%f14808, %f136, %f14376, %f14807;
	fma.rn.f32 	%f14809, %f137, %f14377, %f14808;
	fma.rn.f32 	%f14810, %f138, %f14378, %f14809;
	fma.rn.f32 	%f14811, %f139, %f14379, %f14810;
	fma.rn.f32 	%f14812, %f140, %f14380, %f14811;
	fma.rn.f32 	%f14813, %f141, %f14381, %f14812;
	fma.rn.f32 	%f14814, %f142, %f14382, %f14813;
	fma.rn.f32 	%f14815, %f143, %f14383, %f14814;
	fma.rn.f32 	%f14816, %f144, %f14384, %f14815;
	fma.rn.f32 	%f14817, %f145, %f14385, %f14816;
	fma.rn.f32 	%f14818, %f146, %f14386, %f14817;
	fma.rn.f32 	%f14819, %f147, %f14387, %f14818;
	fma.rn.f32 	%f14820, %f148, %f14388, %f14819;
	fma.rn.f32 	%f14821, %f149, %f14389, %f14820;
	fma.rn.f32 	%f14822, %f151, %f14374, 0f00000000;
	fma.rn.f32 	%f14823, %f152, %f14375, %f14822;
	fma.rn.f32 	%f14824, %f153, %f14376, %f14823;
	fma.rn.f32 	%f14825, %f154, %f14377, %f14824;
	fma.rn.f32 	%f14826, %f155, %f14378, %f14825;
	fma.rn.f32 	%f14827, %f156, %f14379, %f14826;
	fma.rn.f32 	%f14828, %f157, %f14380, %f14827;
	fma.rn.f32 	%f14829, %f158, %f14381, %f14828;
	fma.rn.f32 	%f14830, %f159, %f14382, %f14829;
	fma.rn.f32 	%f14831, %f160, %f14383, %f14830;
	fma.rn.f32 	%f14832, %f161, %f14384, %f14831;
	fma.rn.f32 	%f14833, %f162, %f14385, %f14832;
	fma.rn.f32 	%f14834, %f163, %f14386, %f14833;
	fma.rn.f32 	%f14835, %f164, %f14387, %f14834;
	fma.rn.f32 	%f14836, %f165, %f14388, %f14835;
	fma.rn.f32 	%f14837, %f166, %f14389, %f14836;
	st.local.v4.f32 	[%rd7+352], {%f14789, %f14805, %f14821, %f14837};
	fma.rn.f32 	%f14838, %f168, %f14374, 0f00000000;
	fma.rn.f32 	%f14839, %f169, %f14375, %f14838;
	fma.rn.f32 	%f14840, %f170, %f14376, %f14839;
	fma.rn.f32 	%f14841, %f171, %f14377, %f14840;
	fma.rn.f32 	%f14842, %f172, %f14378, %f14841;
	fma.rn.f32 	%f14843, %f173, %f14379, %f14842;
	fma.rn.f32 	%f14844, %f174, %f14380, %f14843;
	fma.rn.f32 	%f14845, %f175, %f14381, %f14844;
	fma.rn.f32 	%f14846, %f176, %f14382, %f14845;
	fma.rn.f32 	%f14847, %f177, %f14383, %f14846;
	fma.rn.f32 	%f14848, %f178, %f14384, %f14847;
	fma.rn.f32 	%f14849, %f179, %f14385, %f14848;
	fma.rn.f32 	%f14850, %f180, %f14386, %f14849;
	fma.rn.f32 	%f14851, %f181, %f14387, %f14850;
	fma.rn.f32 	%f14852, %f182, %f14388, %f14851;
	fma.rn.f32 	%f14853, %f183, %f14389, %f14852;
	fma.rn.f32 	%f14854, %f185, %f14374, 0f00000000;
	fma.rn.f32 	%f14855, %f186, %f14375, %f14854;
	fma.rn.f32 	%f14856, %f187, %f14376, %f14855;
	fma.rn.f32 	%f14857, %f188, %f14377, %f14856;
	fma.rn.f32 	%f14858, %f189, %f14378, %f14857;
	fma.rn.f32 	%f14859, %f190, %f14379, %f14858;
	fma.rn.f32 	%f14860, %f191, %f14380, %f14859;
	fma.rn.f32 	%f14861, %f192, %f14381, %f14860;
	fma.rn.f32 	%f14862, %f193, %f14382, %f14861;
	fma.rn.f32 	%f14863, %f194, %f14383, %f14862;
	fma.rn.f32 	%f14864, %f195, %f14384, %f14863;
	fma.rn.f32 	%f14865, %f196, %f14385, %f14864;
	fma.rn.f32 	%f14866, %f197, %f14386, %f14865;
	fma.rn.f32 	%f14867, %f198, %f14387, %f14866;
	fma.rn.f32 	%f14868, %f199, %f14388, %f14867;
	fma.rn.f32 	%f14869, %f200, %f14389, %f14868;
	fma.rn.f32 	%f14870, %f202, %f14374, 0f00000000;
	fma.rn.f32 	%f14871, %f203, %f14375, %f14870;
	fma.rn.f32 	%f14872, %f204, %f14376, %f14871;
	fma.rn.f32 	%f14873, %f205, %f14377, %f14872;
	fma.rn.f32 	%f14874, %f206, %f14378, %f14873;
	fma.rn.f32 	%f14875, %f207, %f14379, %f14874;
	fma.rn.f32 	%f14876, %f208, %f14380, %f14875;
	fma.rn.f32 	%f14877, %f209, %f14381, %f14876;
	fma.rn.f32 	%f14878, %f210, %f14382, %f14877;
	fma.rn.f32 	%f14879, %f211, %f14383, %f14878;
	fma.rn.f32 	%f14880, %f212, %f14384, %f14879;
	fma.rn.f32 	%f14881, %f213, %f14385, %f14880;
	fma.rn.f32 	%f14882, %f214, %f14386, %f14881;
	fma.rn.f32 	%f14883, %f215, %f14387, %f14882;
	fma.rn.f32 	%f14884, %f216, %f14388, %f14883;
	fma.rn.f32 	%f14885, %f217, %f14389, %f14884;
	fma.rn.f32 	%f14886, %f219, %f14374, 0f00000000;
	fma.rn.f32 	%f14887, %f220, %f14375, %f14886;
	fma.rn.f32 	%f14888, %f221, %f14376, %f14887;
	fma.rn.f32 	%f14889, %f222, %f14377, %f14888;
	fma.rn.f32 	%f14890, %f223, %f14378, %f14889;
	fma.rn.f32 	%f14891, %f224, %f14379, %f14890;
	fma.rn.f32 	%f14892, %f225, %f14380, %f14891;
	fma.rn.f32 	%f14893, %f226, %f14381, %f14892;
	fma.rn.f32 	%f14894, %f227, %f14382, %f14893;
	fma.rn.f32 	%f14895, %f228, %f14383, %f14894;
	fma.rn.f32 	%f14896, %f229, %f14384, %f14895;
	fma.rn.f32 	%f14897, %f230, %f14385, %f14896;
	fma.rn.f32 	%f14898, %f231, %f14386, %f14897;
	fma.rn.f32 	%f14899, %f232, %f14387, %f14898;
	fma.rn.f32 	%f14900, %f233, %f14388, %f14899;
	fma.rn.f32 	%f14901, %f234, %f14389, %f14900;
	st.local.v4.f32 	[%rd7+368], {%f14853, %f14869, %f14885, %f14901};
	fma.rn.f32 	%f14902, %f236, %f14374, 0f00000000;
	fma.rn.f32 	%f14903, %f237, %f14375, %f14902;
	fma.rn.f32 	%f14904, %f238, %f14376, %f14903;
	fma.rn.f32 	%f14905, %f239, %f14377, %f14904;
	fma.rn.f32 	%f14906, %f240, %f14378, %f14905;
	fma.rn.f32 	%f14907, %f241, %f14379, %f14906;
	fma.rn.f32 	%f14908, %f242, %f14380, %f14907;
	fma.rn.f32 	%f14909, %f243, %f14381, %f14908;
	fma.rn.f32 	%f14910, %f244, %f14382, %f14909;
	fma.rn.f32 	%f14911, %f245, %f14383, %f14910;
	fma.rn.f32 	%f14912, %f246, %f14384, %f14911;
	fma.rn.f32 	%f14913, %f247, %f14385, %f14912;
	fma.rn.f32 	%f14914, %f248, %f14386, %f14913;
	fma.rn.f32 	%f14915, %f249, %f14387, %f14914;
	fma.rn.f32 	%f14916, %f250, %f14388, %f14915;
	fma.rn.f32 	%f14917, %f251, %f14389, %f14916;
	fma.rn.f32 	%f14918, %f253, %f14374, 0f00000000;
	fma.rn.f32 	%f14919, %f254, %f14375, %f14918;
	fma.rn.f32 	%f14920, %f255, %f14376, %f14919;
	fma.rn.f32 	%f14921, %f256, %f14377, %f14920;
	fma.rn.f32 	%f14922, %f257, %f14378, %f14921;
	fma.rn.f32 	%f14923, %f258, %f14379, %f14922;
	fma.rn.f32 	%f14924, %f259, %f14380, %f14923;
	fma.rn.f32 	%f14925, %f260, %f14381, %f14924;
	fma.rn.f32 	%f14926, %f261, %f14382, %f14925;
	fma.rn.f32 	%f14927, %f262, %f14383, %f14926;
	fma.rn.f32 	%f14928, %f263, %f14384, %f14927;
	fma.rn.f32 	%f14929, %f264, %f14385, %f14928;
	fma.rn.f32 	%f14930, %f265, %f14386, %f14929;
	fma.rn.f32 	%f14931, %f266, %f14387, %f14930;
	fma.rn.f32 	%f14932, %f267, %f14388, %f14931;
	fma.rn.f32 	%f14933, %f268, %f14389, %f14932;
	fma.rn.f32 	%f14934, %f270, %f14374, 0f00000000;
	fma.rn.f32 	%f14935, %f271, %f14375, %f14934;
	fma.rn.f32 	%f14936, %f272, %f14376, %f14935;
	fma.rn.f32 	%f14937, %f273, %f14377, %f14936;
	fma.rn.f32 	%f14938, %f274, %f14378, %f14937;
	fma.rn.f32 	%f14939, %f275, %f14379, %f14938;
	fma.rn.f32 	%f14940, %f276, %f14380, %f14939;
	fma.rn.f32 	%f14941, %f277, %f14381, %f14940;
	fma.rn.f32 	%f14942, %f278, %f14382, %f14941;
	fma.rn.f32 	%f14943, %f279, %f14383, %f14942;
	fma.rn.f32 	%f14944, %f280, %f14384, %f14943;
	fma.rn.f32 	%f14945, %f281, %f14385, %f14944;
	fma.rn.f32 	%f14946, %f282, %f14386, %f14945;
	fma.rn.f32 	%f14947, %f283, %f14387, %f14946;
	fma.rn.f32 	%f14948, %f284, %f14388, %f14947;
	fma.rn.f32 	%f14949, %f285, %f14389, %f14948;
	fma.rn.f32 	%f14950, %f287, %f14374, 0f00000000;
	fma.rn.f32 	%f14951, %f288, %f14375, %f14950;
	fma.rn.f32 	%f14952, %f289, %f14376, %f14951;
	fma.rn.f32 	%f14953, %f290, %f14377, %f14952;
	fma.rn.f32 	%f14954, %f291, %f14378, %f14953;
	fma.rn.f32 	%f14955, %f292, %f14379, %f14954;
	fma.rn.f32 	%f14956, %f293, %f14380, %f14955;
	fma.rn.f32 	%f14957, %f294, %f14381, %f14956;
	fma.rn.f32 	%f14958, %f295, %f14382, %f14957;
	fma.rn.f32 	%f14959, %f296, %f14383, %f14958;
	fma.rn.f32 	%f14960, %f297, %f14384, %f14959;
	fma.rn.f32 	%f14961, %f298, %f14385, %f14960;
	fma.rn.f32 	%f14962, %f299, %f14386, %f14961;
	fma.rn.f32 	%f14963, %f300, %f14387, %f14962;
	fma.rn.f32 	%f14964, %f301, %f14388, %f14963;
	fma.rn.f32 	%f14965, %f302, %f14389, %f14964;
	st.local.v4.f32 	[%rd8+320], {%f14917, %f14933, %f14949, %f14965};
	fma.rn.f32 	%f14966, %f304, %f14374, 0f00000000;
	fma.rn.f32 	%f14967, %f305, %f14375, %f14966;
	fma.rn.f32 	%f14968, %f306, %f14376, %f14967;
	fma.rn.f32 	%f14969, %f307, %f14377, %f14968;
	fma.rn.f32 	%f14970, %f308, %f14378, %f14969;
	fma.rn.f32 	%f14971, %f309, %f14379, %f14970;
	fma.rn.f32 	%f14972, %f310, %f14380, %f14971;
	fma.rn.f32 	%f14973, %f311, %f14381, %f14972;
	fma.rn.f32 	%f14974, %f312, %f14382, %f14973;
	fma.rn.f32 	%f14975, %f313, %f14383, %f14974;
	fma.rn.f32 	%f14976, %f314, %f14384, %f14975;
	fma.rn.f32 	%f14977, %f315, %f14385, %f14976;
	fma.rn.f32 	%f14978, %f316, %f14386, %f14977;
	fma.rn.f32 	%f14979, %f317, %f14387, %f14978;
	fma.rn.f32 	%f14980, %f318, %f14388, %f14979;
	fma.rn.f32 	%f14981, %f319, %f14389, %f14980;
	fma.rn.f32 	%f14982, %f321, %f14374, 0f00000000;
	fma.rn.f32 	%f14983, %f322, %f14375, %f14982;
	fma.rn.f32 	%f14984, %f323, %f14376, %f14983;
	fma.rn.f32 	%f14985, %f324, %f14377, %f14984;
	fma.rn.f32 	%f14986, %f325, %f14378, %f14985;
	fma.rn.f32 	%f14987, %f326, %f14379, %f14986;
	fma.rn.f32 	%f14988, %f327, %f14380, %f14987;
	fma.rn.f32 	%f14989, %f328, %f14381, %f14988;
	fma.rn.f32 	%f14990, %f329, %f14382, %f14989;
	fma.rn.f32 	%f14991, %f330, %f14383, %f14990;
	fma.rn.f32 	%f14992, %f331, %f14384, %f14991;
	fma.rn.f32 	%f14993, %f332, %f14385, %f14992;
	fma.rn.f32 	%f14994, %f333, %f14386, %f14993;
	fma.rn.f32 	%f14995, %f334, %f14387, %f14994;
	fma.rn.f32 	%f14996, %f335, %f14388, %f14995;
	fma.rn.f32 	%f14997, %f336, %f14389, %f14996;
	fma.rn.f32 	%f14998, %f338, %f14374, 0f00000000;
	fma.rn.f32 	%f14999, %f339, %f14375, %f14998;
	fma.rn.f32 	%f15000, %f340, %f14376, %f14999;
	fma.rn.f32 	%f15001, %f341, %f14377, %f15000;
	fma.rn.f32 	%f15002, %f342, %f14378, %f15001;
	fma.rn.f32 	%f15003, %f343, %f14379, %f15002;
	fma.rn.f32 	%f15004, %f344, %f14380, %f15003;
	fma.rn.f32 	%f15005, %f345, %f14381, %f15004;
	fma.rn.f32 	%f15006, %f346, %f14382, %f15005;
	fma.rn.f32 	%f15007, %f347, %f14383, %f15006;
	fma.rn.f32 	%f15008, %f348, %f14384, %f15007;
	fma.rn.f32 	%f15009, %f349, %f14385, %f15008;
	fma.rn.f32 	%f15010, %f350, %f14386, %f15009;
	fma.rn.f32 	%f15011, %f351, %f14387, %f15010;
	fma.rn.f32 	%f15012, %f352, %f14388, %f15011;
	fma.rn.f32 	%f15013, %f353, %f14389, %f15012;
	fma.rn.f32 	%f15014, %f355, %f14374, 0f00000000;
	fma.rn.f32 	%f15015, %f356, %f14375, %f15014;
	fma.rn.f32 	%f15016, %f357, %f14376, %f15015;
	fma.rn.f32 	%f15017, %f358, %f14377, %f15016;
	fma.rn.f32 	%f15018, %f359, %f14378, %f15017;
	fma.rn.f32 	%f15019, %f360, %f14379, %f15018;
	fma.rn.f32 	%f15020, %f361, %f14380, %f15019;
	fma.rn.f32 	%f15021, %f362, %f14381, %f15020;
	fma.rn.f32 	%f15022, %f363, %f14382, %f15021;
	fma.rn.f32 	%f15023, %f364, %f14383, %f15022;
	fma.rn.f32 	%f15024, %f365, %f14384, %f15023;
	fma.rn.f32 	%f15025, %f366, %f14385, %f15024;
	fma.rn.f32 	%f15026, %f367, %f14386, %f15025;
	fma.rn.f32 	%f15027, %f368, %f14387, %f15026;
	fma.rn.f32 	%f15028, %f369, %f14388, %f15027;
	fma.rn.f32 	%f15029, %f370, %f14389, %f15028;
	st.local.v4.f32 	[%rd8+336], {%f14981, %f14997, %f15013, %f15029};
	fma.rn.f32 	%f15030, %f372, %f14374, 0f00000000;
	fma.rn.f32 	%f15031, %f373, %f14375, %f15030;
	fma.rn.f32 	%f15032, %f374, %f14376, %f15031;
	fma.rn.f32 	%f15033, %f375, %f14377, %f15032;
	fma.rn.f32 	%f15034, %f376, %f14378, %f15033;
	fma.rn.f32 	%f15035, %f377, %f14379, %f15034;
	fma.rn.f32 	%f15036, %f378, %f14380, %f15035;
	fma.rn.f32 	%f15037, %f379, %f14381, %f15036;
	fma.rn.f32 	%f15038, %f380, %f14382, %f15037;
	fma.rn.f32 	%f15039, %f381, %f14383, %f15038;
	fma.rn.f32 	%f15040, %f382, %f14384, %f15039;
	fma.rn.f32 	%f15041, %f383, %f14385, %f15040;
	fma.rn.f32 	%f15042, %f384, %f14386, %f15041;
	fma.rn.f32 	%f15043, %f385, %f14387, %f15042;
	fma.rn.f32 	%f15044, %f386, %f14388, %f15043;
	fma.rn.f32 	%f15045, %f387, %f14389, %f15044;
	fma.rn.f32 	%f15046, %f389, %f14374, 0f00000000;
	fma.rn.f32 	%f15047, %f390, %f14375, %f15046;
	fma.rn.f32 	%f15048, %f391, %f14376, %f15047;
	fma.rn.f32 	%f15049, %f392, %f14377, %f15048;
	fma.rn.f32 	%f15050, %f393, %f14378, %f15049;
	fma.rn.f32 	%f15051, %f394, %f14379, %f15050;
	fma.rn.f32 	%f15052, %f395, %f14380, %f15051;
	fma.rn.f32 	%f15053, %f396, %f14381, %f15052;
	fma.rn.f32 	%f15054, %f397, %f14382, %f15053;
	fma.rn.f32 	%f15055, %f398, %f14383, %f15054;
	fma.rn.f32 	%f15056, %f399, %f14384, %f15055;
	fma.rn.f32 	%f15057, %f400, %f14385, %f15056;
	fma.rn.f32 	%f15058, %f401, %f14386, %f15057;
	fma.rn.f32 	%f15059, %f402, %f14387, %f15058;
	fma.rn.f32 	%f15060, %f403, %f14388, %f15059;
	fma.rn.f32 	%f15061, %f404, %f14389, %f15060;
	fma.rn.f32 	%f15062, %f406, %f14374, 0f00000000;
	fma.rn.f32 	%f15063, %f407, %f14375, %f15062;
	fma.rn.f32 	%f15064, %f408, %f14376, %f15063;
	fma.rn.f32 	%f15065, %f409, %f14377, %f15064;
	fma.rn.f32 	%f15066, %f410, %f14378, %f15065;
	fma.rn.f32 	%f15067, %f411, %f14379, %f15066;
	fma.rn.f32 	%f15068, %f412, %f14380, %f15067;
	fma.rn.f32 	%f15069, %f413, %f14381, %f15068;
	fma.rn.f32 	%f15070, %f414, %f14382, %f15069;
	fma.rn.f32 	%f15071, %f415, %f14383, %f15070;
	fma.rn.f32 	%f15072, %f416, %f14384, %f15071;
	fma.rn.f32 	%f15073, %f417, %f14385, %f15072;
	fma.rn.f32 	%f15074, %f418, %f14386, %f15073;
	fma.rn.f32 	%f15075, %f419, %f14387, %f15074;
	fma.rn.f32 	%f15076, %f420, %f14388, %f15075;
	fma.rn.f32 	%f15077, %f421, %f14389, %f15076;
	fma.rn.f32 	%f15078, %f423, %f14374, 0f00000000;
	fma.rn.f32 	%f15079, %f424, %f14375, %f15078;
	fma.rn.f32 	%f15080, %f425, %f14376, %f15079;
	fma.rn.f32 	%f15081, %f426, %f14377, %f15080;
	fma.rn.f32 	%f15082, %f427, %f14378, %f15081;
	fma.rn.f32 	%f15083, %f428, %f14379, %f15082;
	fma.rn.f32 	%f15084, %f429, %f14380, %f15083;
	fma.rn.f32 	%f15085, %f430, %f14381, %f15084;
	fma.rn.f32 	%f15086, %f431, %f14382, %f15085;
	fma.rn.f32 	%f15087, %f432, %f14383, %f15086;
	fma.rn.f32 	%f15088, %f433, %f14384, %f15087;
	fma.rn.f32 	%f15089, %f434, %f14385, %f15088;
	fma.rn.f32 	%f15090, %f435, %f14386, %f15089;
	fma.rn.f32 	%f15091, %f436, %f14387, %f15090;
	fma.rn.f32 	%f15092, %f437, %f14388, %f15091;
	fma.rn.f32 	%f15093, %f438, %f14389, %f15092;
	st.local.v4.f32 	[%rd8+352], {%f15045, %f15061, %f15077, %f15093};
	fma.rn.f32 	%f15094, %f440, %f14374, 0f00000000;
	fma.rn.f32 	%f15095, %f441, %f14375, %f15094;
	fma.rn.f32 	%f15096, %f442, %f14376, %f15095;
	fma.rn.f32 	%f15097, %f443, %f14377, %f15096;
	fma.rn.f32 	%f15098, %f444, %f14378, %f15097;
	fma.rn.f32 	%f15099, %f445, %f14379, %f15098;
	fma.rn.f32 	%f15100, %f446, %f14380, %f15099;
	fma.rn.f32 	%f15101, %f447, %f14381, %f15100;
	fma.rn.f32 	%f15102, %f448, %f14382, %f15101;
	fma.rn.f32 	%f15103, %f449, %f14383, %f15102;
	fma.rn.f32 	%f15104, %f450, %f14384, %f15103;
	fma.rn.f32 	%f15105, %f451, %f14385, %f15104;
	fma.rn.f32 	%f15106, %f452, %f14386, %f15105;
	fma.rn.f32 	%f15107, %f453, %f14387, %f15106;
	fma.rn.f32 	%f15108, %f454, %f14388, %f15107;
	fma.rn.f32 	%f15109, %f455, %f14389, %f15108;
	fma.rn.f32 	%f15110, %f457, %f14374, 0f00000000;
	fma.rn.f32 	%f15111, %f458, %f14375, %f15110;
	fma.rn.f32 	%f15112, %f459, %f14376, %f15111;
	fma.rn.f32 	%f15113, %f460, %f14377, %f15112;
	fma.rn.f32 	%f15114, %f461, %f14378, %f15113;
	fma.rn.f32 	%f15115, %f462, %f14379, %f15114;
	fma.rn.f32 	%f15116, %f463, %f14380, %f15115;
	fma.rn.f32 	%f15117, %f464, %f14381, %f15116;
	fma.rn.f32 	%f15118, %f465, %f14382, %f15117;
	fma.rn.f32 	%f15119, %f466, %f14383, %f15118;
	fma.rn.f32 	%f15120, %f467, %f14384, %f15119;
	fma.rn.f32 	%f15121, %f468, %f14385, %f15120;
	fma.rn.f32 	%f15122, %f469, %f14386, %f15121;
	fma.rn.f32 	%f15123, %f470, %f14387, %f15122;
	fma.rn.f32 	%f15124, %f471, %f14388, %f15123;
	fma.rn.f32 	%f15125, %f472, %f14389, %f15124;
	fma.rn.f32 	%f15126, %f474, %f14374, 0f00000000;
	fma.rn.f32 	%f15127, %f475, %f14375, %f15126;
	fma.rn.f32 	%f15128, %f476, %f14376, %f15127;
	fma.rn.f32 	%f15129, %f477, %f14377, %f15128;
	fma.rn.f32 	%f15130, %f478, %f14378, %f15129;
	fma.rn.f32 	%f15131, %f479, %f14379, %f15130;
	fma.rn.f32 	%f15132, %f480, %f14380, %f15131;
	fma.rn.f32 	%f15133, %f481, %f14381, %f15132;
	fma.rn.f32 	%f15134, %f482, %f14382, %f15133;
	fma.rn.f32 	%f15135, %f483, %f14383, %f15134;
	fma.rn.f32 	%f15136, %f484, %f14384, %f15135;
	fma.rn.f32 	%f15137, %f485, %f14385, %f15136;
	fma.rn.f32 	%f15138, %f486, %f14386, %f15137;
	fma.rn.f32 	%f15139, %f487, %f14387, %f15138;
	fma.rn.f32 	%f15140, %f488, %f14388, %f15139;
	fma.rn.f32 	%f15141, %f489, %f14389, %f15140;
	fma.rn.f32 	%f15142, %f491, %f14374, 0f00000000;
	fma.rn.f32 	%f15143, %f492, %f14375, %f15142;
	fma.rn.f32 	%f15144, %f493, %f14376, %f15143;
	fma.rn.f32 	%f15145, %f494, %f14377, %f15144;
	fma.rn.f32 	%f15146, %f495, %f14378, %f15145;
	fma.rn.f32 	%f15147, %f496, %f14379, %f15146;
	fma.rn.f32 	%f15148, %f497, %f14380, %f15147;
	fma.rn.f32 	%f15149, %f498, %f14381, %f15148;
	fma.rn.f32 	%f15150, %f499, %f14382, %f15149;
	fma.rn.f32 	%f15151, %f500, %f14383, %f15150;
	fma.rn.f32 	%f15152, %f501, %f14384, %f15151;
	fma.rn.f32 	%f15153, %f502, %f14385, %f15152;
	fma.rn.f32 	%f15154, %f503, %f14386, %f15153;
	fma.rn.f32 	%f15155, %f504, %f14387, %f15154;
	fma.rn.f32 	%f15156, %f505, %f14388, %f15155;
	fma.rn.f32 	%f15157, %f506, %f14389, %f15156;
	st.local.v4.f32 	[%rd8+368], {%f15109, %f15125, %f15141, %f15157};
	fma.rn.f32 	%f15158, %f14405, %f1228, 0f00000000;
	fma.rn.f32 	%f15159, %f14421, %f1229, %f15158;
	fma.rn.f32 	%f15160, %f14437, %f14, %f15159;
	fma.rn.f32 	%f15161, %f14453, %f31, %f15160;
	mul.f32 	%f15162, %f15161, 0f3F000000;
	fma.rn.f32 	%f15163, %f14405, %f1177, 0f00000000;
	fma.rn.f32 	%f15164, %f14421, %f1194, %f15163;
	fma.rn.f32 	%f15165, %f14437, %f1198, %f15164;
	fma.rn.f32 	%f15166, %f14453, %f1199, %f15165;
	mul.f32 	%f15167, %f15166, 0f3F000000;
	fma.rn.f32 	%f15168, %f14405, %f1372, 0f00000000;
	fma.rn.f32 	%f15169, %f14421, %f1373, %f15168;
	fma.rn.f32 	%f15170, %f14437, %f1374, %f15169;
	fma.rn.f32 	%f15171, %f14453, %f1375, %f15170;
	mul.f32 	%f15172, %f15171, 0f3F000000;
	fma.rn.f32 	%f15173, %f14405, %f1546, 0f00000000;
	fma.rn.f32 	%f15174, %f14421, %f1547, %f15173;
	fma.rn.f32 	%f15175, %f14437, %f1548, %f15174;
	fma.rn.f32 	%f15176, %f14453, %f1549, %f15175;
	mul.f32 	%f15177, %f15176, 0f3F000000;
	fma.rn.f32 	%f15178, %f14405, %f1720, 0f00000000;
	fma.rn.f32 	%f15179, %f14421, %f1721, %f15178;
	fma.rn.f32 	%f15180, %f14437, %f1722, %f15179;
	fma.rn.f32 	%f15181, %f14453, %f1723, %f15180;
	mul.f32 	%f15182, %f15181, 0f3F000000;
	fma.rn.f32 	%f15183, %f14405, %f14661, 0f00000000;
	fma.rn.f32 	%f15184, %f14421, %f14677, %f15183;
	fma.rn.f32 	%f15185, %f14437, %f14693, %f15184;
	fma.rn.f32 	%f15186, %f14453, %f14709, %f15185;
	mul.f32 	%f15187, %f15186, 0f3F000000;
	setp.gt.f32 	%p705, %f15167, %f15162;
	selp.f32 	%f15188, %f15167, %f15162, %p705;
	setp.gt.f32 	%p706, %f15172, %f15188;
	selp.f32 	%f15189, %f15172, %f15188, %p706;
	setp.gt.f32 	%p707, %f15177, %f15189;
	selp.f32 	%f15190, %f15177, %f15189, %p707;
	setp.gt.f32 	%p708, %f15182, %f15190;
	selp.f32 	%f15191, %f15182, %f15190, %p708;
	setp.gt.f32 	%p709, %f15187, %f15191;
	selp.f32 	%f15192, %f15187, %f15191, %p709;
	sub.f32 	%f15193, %f15162, %f15192;
	fma.rn.f32 	%f15194, %f15193, 0f3BBB989D, 0f3F000000;
	cvt.sat.f32.f32 	%f15195, %f15194;
	mov.f32 	%f15196, 0f4B400001;
	mov.f32 	%f15197, 0f437C0000;
	fma.rm.f32 	%f15198, %f15195, %f15197, %f15196;
	add.f32 	%f15199, %f15198, 0fCB40007F;
	neg.f32 	%f15200, %f15199;
	fma.rn.f32 	%f15201, %f15193, 0f3FB8AA3B, %f15200;
	fma.rn.f32 	%f15202, %f15193, 0f32A57060, %f15201;
	mov.b32 	%r975, %f15198;
	shl.b32 	%r976, %r975, 23;
	mov.b32 	%f15203, %r976;
	ex2.approx.ftz.f32 	%f15204, %f15202;
	mul.f32 	%f15205, %f15204, %f15203;
	add.f32 	%f15206, %f15205, 0f00000000;
	sub.f32 	%f15207, %f15167, %f15192;
	fma.rn.f32 	%f15208, %f15207, 0f3BBB989D, 0f3F000000;
	cvt.sat.f32.f32 	%f15209, %f15208;
	fma.rm.f32 	%f15210, %f15209, %f15197, %f15196;
	add.f32 	%f15211, %f15210, 0fCB40007F;
	neg.f32 	%f15212, %f15211;
	fma.rn.f32 	%f15213, %f15207, 0f3FB8AA3B, %f15212;
	fma.rn.f32 	%f15214, %f15207, 0f32A57060, %f15213;
	mov.b32 	%r977, %f15210;
	shl.b32 	%r978, %r977, 23;
	mov.b32 	%f15215, %r978;
	ex2.approx.ftz.f32 	%f15216, %f15214;
	mul.f32 	%f15217, %f15216, %f15215;
	add.f32 	%f15218, %f15206, %f15217;
	sub.f32 	%f15219, %f15172, %f15192;
	fma.rn.f32 	%f15220, %f15219, 0f3BBB989D, 0f3F000000;
	cvt.sat.f32.f32 	%f15221, %f15220;
	fma.rm.f32 	%f15222, %f15221, %f15197, %f15196;
	add.f32 	%f15223, %f15222, 0fCB40007F;
	neg.f32 	%f15224, %f15223;
	fma.rn.f32 	%f15225, %f15219, 0f3FB8AA3B, %f15224;
	fma.rn.f32 	%f15226, %f15219, 0f32A57060, %f15225;
	mov.b32 	%r979, %f15222;
	shl.b32 	%r980, %r979, 23;
	mov.b32 	%f15227, %r980;
	ex2.approx.ftz.f32 	%f15228, %f15226;
	mul.f32 	%f15229, %f15228, %f15227;
	add.f32 	%f15230, %f15218, %f15229;
	sub.f32 	%f15231, %f15177, %f15192;
	fma.rn.f32 	%f15232, %f15231, 0f3BBB989D, 0f3F000000;
	cvt.sat.f32.f32 	%f15233, %f15232;
	fma.rm.f32 	%f15234, %f15233, %f15197, %f15196;
	add.f32 	%f15235, %f15234, 0fCB40007F;
	neg.f32 	%f15236, %f15235;
	fma.rn.f32 	%f15237, %f15231, 0f3FB8AA3B, %f15236;
	fma.rn.f32 	%f15238, %f15231, 0f32A57060, %f15237;
	mov.b32 	%r981, %f15234;
	shl.b32 	%r982, %r981, 23;
	mov.b32 	%f15239, %r982;
	ex2.approx.ftz.f32 	%f15240, %f15238;
	mul.f32 	%f15241, %f15240, %f15239;
	add.f32 	%f15242, %f15230, %f15241;
	sub.f32 	%f15243, %f15182, %f15192;
	fma.rn.f32 	%f15244, %f15243, 0f3BBB989D, 0f3F000000;
	cvt.sat.f32.f32 	%f15245, %f15244;
	fma.rm.f32 	%f15246, %f15245, %f15197, %f15196;
	add.f32 	%f15247, %f15246, 0fCB40007F;
	neg.f32 	%f15248, %f15247;
	fma.rn.f32 	%f15249, %f15243, 0f3FB8AA3B, %f15248;
	fma.rn.f32 	%f15250, %f15243, 0f32A57060, %f15249;
	mov.b32 	%r983, %f15246;
	shl.b32 	%r984, %r983, 23;
	mov.b32 	%f15251, %r984;
	ex2.approx.ftz.f32 	%f15252, %f15250;
	mul.f32 	%f15253, %f15252, %f15251;
	add.f32 	%f15254, %f15242, %f15253;
	sub.f32 	%f15255, %f15187, %f15192;
	fma.rn.f32 	%f15256, %f15255, 0f3BBB989D, 0f3F000000;
	cvt.sat.f32.f32 	%f15257, %f15256;
	fma.rm.f32 	%f15258, %f15257, %f15197, %f15196;
	add.f32 	%f15259, %f15258, 0fCB40007F;
	neg.f32 	%f15260, %f15259;
	fma.rn.f32 	%f15261, %f15255, 0f3FB8AA3B, %f15260;
	fma.rn.f32 	%f15262, %f15255, 0f32A57060, %f15261;
	mov.b32 	%r985, %f15258;
	shl.b32 	%r986, %r985, 23;
	mov.b32 	%f15263, %r986;
	ex2.approx.ftz.f32 	%f15264, %f15262;
	mul.f32 	%f15265, %f15264, %f15263;
	add.f32 	%f15266, %f15254, %f15265;
	rcp.rn.f32 	%f15267, %f15266;
	mul.f32 	%f15268, %f15267, %f15205;
	mul.f32 	%f15269, %f15267, %f15217;
	mul.f32 	%f15270, %f15267, %f15229;
	mul.f32 	%f15271, %f15267, %f15241;
	mul.f32 	%f15272, %f15267, %f15253;
	mul.f32 	%f15273, %f15267, %f15265;
	fma.rn.f32 	%f15274, %f15268, %f252, 0f00000000;
	fma.rn.f32 	%f15275, %f15269, %f1212, %f15274;
	fma.rn.f32 	%f15276, %f15270, %f1388, %f15275;
	fma.rn.f32 	%f15277, %f15271, %f1562, %f15276;
	fma.rn.f32 	%f15278, %f15272, %f1736, %f15277;
	fma.rn.f32 	%f15279, %f15273, %f14917, %f15278;
	fma.rn.f32 	%f15280, %f15268, %f269, 0f00000000;
	fma.rn.f32 	%f15281, %f15269, %f1213, %f15280;
	fma.rn.f32 	%f15282, %f15270, %f1389, %f15281;
	fma.rn.f32 	%f15283, %f15271, %f1563, %f15282;
	fma.rn.f32 	%f15284, %f15272, %f1737, %f15283;
	fma.rn.f32 	%f15285, %f15273, %f14933, %f15284;
	fma.rn.f32 	%f15286, %f15268, %f286, 0f00000000;
	fma.rn.f32 	%f15287, %f15269, %f1214, %f15286;
	fma.rn.f32 	%f15288, %f15270, %f1390, %f15287;
	fma.rn.f32 	%f15289, %f15271, %f1564, %f15288;
	fma.rn.f32 	%f15290, %f15272, %f1738, %f15289;
	fma.rn.f32 	%f15291, %f15273, %f14949, %f15290;
	fma.rn.f32 	%f15292, %f15268, %f303, 0f00000000;
	fma.rn.f32 	%f15293, %f15269, %f1215, %f15292;
	fma.rn.f32 	%f15294, %f15270, %f1391, %f15293;
	fma.rn.f32 	%f15295, %f15271, %f1565, %f15294;
	fma.rn.f32 	%f15296, %f15272, %f1739, %f15295;
	fma.rn.f32 	%f15297, %f15273, %f14965, %f15296;
	st.local.v4.f32 	[%rd4], {%f15279, %f15285, %f15291, %f15297};
	fma.rn.f32 	%f15298, %f14469, %f48, 0f00000000;
	fma.rn.f32 	%f15299, %f14485, %f65, %f15298;
	fma.rn.f32 	%f15300, %f14501, %f82, %f15299;
	fma.rn.f32 	%f15301, %f14517, %f99, %f15300;
	mul.f32 	%f15302, %f15301, 0f3F000000;
	fma.rn.f32 	%f15303, %f14469, %f1200, 0f00000000;
	fma.rn.f32 	%f15304, %f14485, %f1201, %f15303;
	fma.rn.f32 	%f15305, %f14501, %f1202, %f15304;
	fma.rn.f32 	%f15306, %f14517, %f1203, %f15305;
	mul.f32 	%f15307, %f15306, 0f3F000000;
	fma.rn.f32 	%f15308, %f14469, %f1376, 0f00000000;
	fma.rn.f32 	%f15309, %f14485, %f1377, %f15308;
	fma.rn.f32 	%f15310, %f14501, %f1378, %f15309;
	fma.rn.f32 	%f15311, %f14517, %f1379, %f15310;
	mul.f32 	%f15312, %f15311, 0f3F000000;
	fma.rn.f32 	%f15313, %f14469, %f1550, 0f00000000;
	fma.rn.f32 	%f15314, %f14485, %f1551, %f15313;
	fma.rn.f32 	%f15315, %f14501, %f1552, %f15314;
	fma.rn.f32 	%f15316, %f14517, %f1553, %f15315;
	mul.f32 	%f15317, %f15316, 0f3F000000;
	fma.rn.f32 	%f15318, %f14469, %f1724, 0f00000000;
	fma.rn.f32 	%f15319, %f14485, %f1725, %f15318;
	fma.rn.f32 	%f15320, %f14501, %f1726, %f15319;
	fma.rn.f32 	%f15321, %f14517, %f1727, %f15320;
	mul.f32 	%f15322, %f15321, 0f3F000000;
	fma.rn.f32 	%f15323, %f14469, %f14725, 0f00000000;
	fma.rn.f32 	%f15324, %f14485, %f14741, %f15323;
	fma.rn.f32 	%f15325, %f14501, %f14757, %f15324;
	fma.rn.f32 	%f15326, %f14517, %f14773, %f15325;
	mul.f32 	%f15327, %f15326, 0f3F000000;
	setp.gt.f32 	%p710, %f15307, %f15302;
	selp.f32 	%f15328, %f15307, %f15302, %p710;
	setp.gt.f32 	%p711, %f15312, %f15328;
	selp.f32 	%f15329, %f15312, %f15328, %p711;
	setp.gt.f32 	%p712, %f15317, %f15329;
	selp.f32 	%f15330, %f15317, %f15329, %p712;
	setp.gt.f32 	%p713, %f15322, %f15330;
	selp.f32 	%f15331, %f15322, %f15330, %p713;
	setp.gt.f32 	%p714, %f15327, %f15331;
	selp.f32 	%f15332, %f15327, %f15331, %p714;
	sub.f32 	%f15333, %f15302, %f15332;
	fma.rn.f32 	%f15334, %f15333, 0f3BBB989D, 0f3F000000;
	cvt.sat.f32.f32 	%f15335, %f15334;
	fma.rm.f32 	%f15336, %f15335, %f15197, %f15196;
	add.f32 	%f15337, %f15336, 0fCB40007F;
	neg.f32 	%f15338, %f15337;
	fma.rn.f32 	%f15339, %f15333, 0f3FB8AA3B, %f15338;
	fma.rn.f32 	%f15340, %f15333, 0f32A57060, %f15339;
	mov.b32 	%r987, %f15336;
	shl.b32 	%r988, %r987, 23;
	mov.b32 	%f15341, %r988;
	ex2.approx.ftz.f32 	%f15342, %f15340;
	mul.f32 	%f15343, %f15342, %f15341;
	add.f32 	%f15344, %f15343, 0f00000000;
	sub.f32 	%f15345, %f15307, %f15332;
	fma.rn.f32 	%f15346, %f15345, 0f3BBB989D, 0f3F000000;
	cvt.sat.f32.f32 	%f15347, %f15346;
	fma.rm.f32 	%f15348, %f15347, %f15197, %f15196;
	add.f32 	%f15349, %f15348, 0fCB40007F;
	neg.f32 	%f15350, %f15349;
	fma.rn.f32 	%f15351, %f15345, 0f3FB8AA3B, %f15350;
	fma.rn.f32 	%f15352, %f15345, 0f32A57060, %f15351;
	mov.b32 	%r989, %f15348;
	shl.b32 	%r990, %r989, 23;
	mov.b32 	%f15353, %r990;
	ex2.approx.ftz.f32 	%f15354, %f15352;
	mul.f32 	%f15355, %f15354, %f15353;
	add.f32 	%f15356, %f15344, %f15355;
	sub.f32 	%f15357, %f15312, %f15332;
	fma.rn.f32 	%f15358, %f15357, 0f3BBB989D, 0f3F000000;
	cvt.sat.f32.f32 	%f15359, %f15358;
	fma.rm.f32 	%f15360, %f15359, %f15197, %f15196;
	add.f32 	%f15361, %f15360, 0fCB40007F;
	neg.f32 	%f15362, %f15361;
	fma.rn.f32 	%f15363, %f15357, 0f3FB8AA3B, %f15362;
	fma.rn.f32 	%f15364, %f15357, 0f32A57060, %f15363;
	mov.b32 	%r991, %f15360;
	shl.b32 	%r992, %r991, 23;
	mov.b32 	%f15365, %r992;
	ex2.approx.ftz.f32 	%f15366, %f15364;
	mul.f32 	%f15367, %f15366, %f15365;
	add.f32 	%f15368, %f15356, %f15367;
	sub.f32 	%f15369, %f15317, %f15332;
	fma.rn.f32 	%f15370, %f15369, 0f3BBB989D, 0f3F000000;
	cvt.sat.f32.f32 	%f15371, %f15370;
	fma.rm.f32 	%f15372, %f15371, %f15197, %f15196;
	add.f32 	%f15373, %f15372, 0fCB40007F;
	neg.f32 	%f15374, %f15373;
	fma.rn.f32 	%f15375, %f15369, 0f3FB8AA3B, %f15374;
	fma.rn.f32 	%f15376, %f15369, 0f32A57060, %f15375;
	mov.b32 	%r993, %f15372;
	shl.b32 	%r994, %r993, 23;
	mov.b32 	%f15377, %r994;
	ex2.approx.ftz.f32 	%f15378, %f15376;
	mul.f32 	%f15379, %f15378, %f15377;
	add.f32 	%f15380, %f15368, %f15379;
	sub.f32 	%f15381, %f15322, %f15332;
	fma.rn.f32 	%f15382, %f15381, 0f3BBB989D, 0f3F000000;
	cvt.sat.f32.f32 	%f15383, %f15382;
	fma.rm.f32 	%f15384, %f15383, %f15197, %f15196;
	add.f32 	%f15385, %f15384, 0fCB40007F;
	neg.f32 	%f15386, %f15385;
	fma.rn.f32 	%f15387, %f15381, 0f3FB8AA3B, %f15386;
	fma.rn.f32 	%f15388, %f15381, 0f32A57060, %f15387;
	mov.b32 	%r995, %f15384;
	shl.b32 	%r996, %r995, 23;
	mov.b32 	%f15389, %r996;
	ex2.approx.ftz.f32 	%f15390, %f15388;
	mul.f32 	%f15391, %f15390, %f15389;
	add.f32 	%f15392, %f15380, %f15391;
	sub.f32 	%f15393, %f15327, %f15332;
	fma.rn.f32 	%f15394, %f15393, 0f3BBB989D, 0f3F000000;
	cvt.sat.f32.f32 	%f15395, %f15394;
	fma.rm.f32 	%f15396, %f15395, %f15197, %f15196;
	add.f32 	%f15397, %f15396, 0fCB40007F;
	neg.f32 	%f15398, %f15397;
	fma.rn.f32 	%f15399, %f15393, 0f3FB8AA3B, %f15398;
	fma.rn.f32 	%f15400, %f15393, 0f32A57060, %f15399;
	mov.b32 	%r997, %f15396;
	shl.b32 	%r998, %r997, 23;
	mov.b32 	%f15401, %r998;
	ex2.approx.ftz.f32 	%f15402, %f15400;
	mul.f32 	%f15403, %f15402, %f15401;
	add.f32 	%f15404, %f15392, %f15403;
	rcp.rn.f32 	%f15405, %f15404;
	mul.f32 	%f15406, %f15405, %f15343;
	mul.f32 	%f15407, %f15405, %f15355;
	mul.f32 	%f15408, %f15405, %f15367;
	mul.f32 	%f15409, %f15405, %f15379;
	mul.f32 	%f15410, %f15405, %f15391;
	mul.f32 	%f15411, %f15405, %f15403;
	fma.rn.f32 	%f15412, %f15406, %f320, 0f00000000;
	fma.rn.f32 	%f15413, %f15407, %f1216, %f15412;
	fma.rn.f32 	%f15414, %f15408, %f1392, %f15413;
	fma.rn.f32 	%f15415, %f15409, %f1566, %f15414;
	fma.rn.f32 	%f15416, %f15410, %f1740, %f15415;
	fma.rn.f32 	%f15417, %f15411, %f14981, %f15416;
	fma.rn.f32 	%f15418, %f15406, %f337, 0f00000000;
	fma.rn.f32 	%f15419, %f15407, %f1217, %f15418;
	fma.rn.f32 	%f15420, %f15408, %f1393, %f15419;
	fma.rn.f32 	%f15421, %f15409, %f1567, %f15420;
	fma.rn.f32 	%f15422, %f15410, %f1741, %f15421;
	fma.rn.f32 	%f15423, %f15411, %f14997, %f15422;
	fma.rn.f32 	%f15424, %f15406, %f354, 0f00000000;
	fma.rn.f32 	%f15425, %f15407, %f1218, %f15424;
	fma.rn.f32 	%f15426, %f15408, %f1394, %f15425;
	fma.rn.f32 	%f15427, %f15409, %f1568, %f15426;
	fma.rn.f32 	%f15428, %f15410, %f1742, %f15427;
	fma.rn.f32 	%f15429, %f15411, %f15013, %f15428;
	fma.rn.f32 	%f15430, %f15406, %f371, 0f00000000;
	fma.rn.f32 	%f15431, %f15407, %f1219, %f15430;
	fma.rn.f32 	%f15432, %f15408, %f1395, %f15431;
	fma.rn.f32 	%f15433, %f15409, %f1569, %f15432;
	fma.rn.f32 	%f15434, %f15410, %f1743, %f15433;
	fma.rn.f32 	%f15435, %f15411, %f15029, %f15434;
	st.local.v4.f32 	[%rd4+16], {%f15417, %f15423, %f15429, %f15435};
	fma.rn.f32 	%f15436, %f14533, %f116, 0f00000000;
	fma.rn.f32 	%f15437, %f14549, %f133, %f15436;
	fma.rn.f32 	%f15438, %f14565, %f150, %f15437;
	fma.rn.f32 	%f15439, %f14581, %f167, %f15438;
	mul.f32 	%f15440, %f15439, 0f3F000000;
	fma.rn.f32 	%f15441, %f14533, %f1204, 0f00000000;
	fma.rn.f32 	%f15442, %f14549, %f1205, %f15441;
	fma.rn.f32 	%f15443, %f14565, %f1206, %f15442;
	fma.rn.f32 	%f15444, %f14581, %f1207, %f15443;
	mul.f32 	%f15445, %f15444, 0f3F000000;
	fma.rn.f32 	%f15446, %f14533, %f1380, 0f00000000;
	fma.rn.f32 	%f15447, %f14549, %f1381, %f15446;
	fma.rn.f32 	%f15448, %f14565, %f1382, %f15447;
	fma.rn.f32 	%f15449, %f14581, %f1383, %f15448;
	mul.f32 	%f15450, %f15449, 0f3F000000;
	fma.rn.f32 	%f15451, %f14533, %f1554, 0f00000000;
	fma.rn.f32 	%f15452, %f14549, %f1555, %f15451;
	fma.rn.f32 	%f15453, %f14565, %f1556, %f15452;
	fma.rn.f32 	%f15454, %f14581, %f1557, %f15453;
	mul.f32 	%f15455, %f15454, 0f3F000000;
	fma.rn.f32 	%f15456, %f14533, %f1728, 0f00000000;
	fma.rn.f32 	%f15457, %f14549, %f1729, %f15456;
	fma.rn.f32 	%f15458, %f14565, %f1730, %f15457;
	fma.rn.f32 	%f15459, %f14581, %f1731, %f15458;
	mul.f32 	%f15460, %f15459, 0f3F000000;
	fma.rn.f32 	%f15461, %f14533, %f14789, 0f00000000;
	fma.rn.f32 	%f15462, %f14549, %f14805, %f15461;
	fma.rn.f32 	%f15463, %f14565, %f14821, %f15462;
	fma.rn.f32 	%f15464, %f14581, %f14837, %f15463;
	mul.f32 	%f15465, %f15464, 0f3F000000;
	setp.gt.f32 	%p715, %f15445, %f15440;
	selp.f32 	%f15466, %f15445, %f15440, %p715;
	setp.gt.f32 	%p716, %f15450, %f15466;
	selp.f32 	%f15467, %f15450, %f15466, %p716;
	setp.gt.f32 	%p717, %f15455, %f15467;
	selp.f32 	%f15468, %f15455, %f15467, %p717;
	setp.gt.f32 	%p718, %f15460, %f15468;
	selp.f32 	%f15469, %f15460, %f15468, %p718;
	setp.gt.f32 	%p719, %f15465, %f15469;
	selp.f32 	%f15470, %f15465, %f15469, %p719;
	sub.f32 	%f15471, %f15440, %f15470;
	fma.rn.f32 	%f15472, %f15471, 0f3BBB989D, 0f3F000000;
	cvt.sat.f32.f32 	%f15473, %f15472;
	fma.rm.f32 	%f15474, %f15473, %f15197, %f15196;
	add.f32 	%f15475, %f15474, 0fCB40007F;
	neg.f32 	%f15476, %f15475;
	fma.rn.f32 	%f15477, %f15471, 0f3FB8AA3B, %f15476;
	fma.rn.f32 	%f15478, %f15471, 0f32A57060, %f15477;
	mov.b32 	%r999, %f15474;
	shl.b32 	%r1000, %r999, 23;
	mov.b32 	%f15479, %r1000;
	ex2.approx.ftz.f32 	%f15480, %f15478;
	mul.f32 	%f15481, %f15480, %f15479;
	add.f32 	%f15482, %f15481, 0f00000000;
	sub.f32 	%f15483, %f15445, %f15470;
	fma.rn.f32 	%f15484, %f15483, 0f3BBB989D, 0f3F000000;
	cvt.sat.f32.f32 	%f15485, %f15484;
	fma.rm.f32 	%f15486, %f15485, %f15197, %f15196;
	add.f32 	%f15487, %f15486, 0fCB40007F;
	neg.f32 	%f15488, %f15487;
	fma.rn.f32 	%f15489, %f15483, 0f3FB8AA3B, %f15488;
	fma.rn.f32 	%f15490, %f15483, 0f32A57060, %f15489;
	mov.b32 	%r1001, %f15486;
	shl.b32 	%r1002, %r1001, 23;
	mov.b32 	%f15491, %r1002;
	ex2.approx.ftz.f32 	%f15492, %f15490;
	mul.f32 	%f15493, %f15492, %f15491;
	add.f32 	%f15494, %f15482, %f15493;
	sub.f32 	%f15495, %f15450, %f15470;
	fma.rn.f32 	%f15496, %f15495, 0f3BBB989D, 0f3F000000;
	cvt.sat.f32.f32 	%f15497, %f15496;
	fma.rm.f32 	%f15498, %f15497, %f15197, %f15196;
	add.f32 	%f15499, %f15498, 0fCB40007F;
	neg.f32 	%f15500, %f15499;
	fma.rn.f32 	%f15501, %f15495, 0f3FB8AA3B, %f15500;
	fma.rn.f32 	%f15502, %f15495, 0f32A57060, %f15501;
	mov.b32 	%r1003, %f15498;
	shl.b32 	%r1004, %r1003, 23;
	mov.b32 	%f15503, %r1004;
	ex2.approx.ftz.f32 	%f15504, %f15502;
	mul.f32 	%f15505, %f15504, %f15503;
	add.f32 	%f15506, %f15494, %f15505;
	sub.f32 	%f15507, %f15455, %f15470;
	fma.rn.f32 	%f15508, %f15507, 0f3BBB989D, 0f3F000000;
	cvt.sat.f32.f32 	%f15509, %f15508;
	fma.rm.f32 	%f15510, %f15509, %f15197, %f15196;
	add.f32 	%f15511, %f15510, 0fCB40007F;
	neg.f32 	%f15512, %f15511;
	fma.rn.f32 	%f15513, %f15507, 0f3FB8AA3B, %f15512;
	fma.rn.f32 	%f15514, %f15507, 0f32A57060, %f15513;
	mov.b32 	%r1005, %f15510;
	shl.b32 	%r1006, %r1005, 23;
	mov.b32 	%f15515, %r1006;
	ex2.approx.ftz.f32 	%f15516, %f15514;
	mul.f32 	%f15517, %f15516, %f15515;
	add.f32 	%f15518, %f15506, %f15517;
	sub.f32 	%f15519, %f15460, %f15470;
	fma.rn.f32 	%f15520, %f15519, 0f3BBB989D, 0f3F000000;
	cvt.sat.f32.f32 	%f15521, %f15520;
	fma.rm.f32 	%f15522, %f15521, %f15197, %f15196;
	add.f32 	%f15523, %f15522, 0fCB40007F;
	neg.f32 	%f15524, %f15523;
	fma.rn.f32 	%f15525, %f15519, 0f3FB8AA3B, %f15524;
	fma.rn.f32 	%f15526, %f15519, 0f32A57060, %f15525;
	mov.b32 	%r1007, %f15522;
	shl.b32 	%r1008, %r1007, 23;
	mov.b32 	%f15527, %r1008;
	ex2.approx.ftz.f32 	%f15528, %f15526;
	mul.f32 	%f15529, %f15528, %f15527;
	add.f32 	%f15530, %f15518, %f15529;
	sub.f32 	%f15531, %f15465, %f15470;
	fma.rn.f32 	%f15532, %f15531, 0f3BBB989D, 0f3F000000;
	cvt.sat.f32.f32 	%f15533, %f15532;
	fma.rm.f32 	%f15534, %f15533, %f15197, %f15196;
	add.f32 	%f15535, %f15534, 0fCB40007F;
	neg.f32 	%f15536, %f15535;
	fma.rn.f32 	%f15537, %f15531, 0f3FB8AA3B, %f15536;
	fma.rn.f32 	%f15538, %f15531, 0f32A57060, %f15537;
	mov.b32 	%r1009, %f15534;
	shl.b32 	%r1010, %r1009, 23;
	mov.b32 	%f15539, %r1010;
	ex2.approx.ftz.f32 	%f15540, %f15538;
	mul.f32 	%f15541, %f15540, %f15539;
	add.f32 	%f15542, %f15530, %f15541;
	rcp.rn.f32 	%f15543, %f15542;
	mul.f32 	%f15544, %f15543, %f15481;
	mul.f32 	%f15545, %f15543, %f15493;
	mul.f32 	%f15546, %f15543, %f15505;
	mul.f32 	%f15547, %f15543, %f15517;
	mul.f32 	%f15548, %f15543, %f15529;
	mul.f32 	%f15549, %f15543, %f15541;
	fma.rn.f32 	%f15550, %f15544, %f388, 0f00000000;
	fma.rn.f32 	%f15551, %f15545, %f1220, %f15550;
	fma.rn.f32 	%f15552, %f15546, %f1396, %f15551;
	fma.rn.f32 	%f15553, %f15547, %f1570, %f15552;
	fma.rn.f32 	%f15554, %f15548, %f1744, %f15553;
	fma.rn.f32 	%f15555, %f15549, %f15045, %f15554;
	fma.rn.f32 	%f15556, %f15544, %f405, 0f00000000;
	fma.rn.f32 	%f15557, %f15545, %f1221, %f15556;
	fma.rn.f32 	%f15558, %f15546, %f1397, %f15557;
	fma.rn.f32 	%f15559, %f15547, %f1571, %f15558;
	fma.rn.f32 	%f15560, %f15548, %f1745, %f15559;
	fma.rn.f32 	%f15561, %f15549, %f15061, %f15560;
	fma.rn.f32 	%f15562, %f15544, %f422, 0f00000000;
	fma.rn.f32 	%f15563, %f15545, %f1222, %f15562;
	fma.rn.f32 	%f15564, %f15546, %f1398, %f15563;
	fma.rn.f32 	%f15565, %f15547, %f1572, %f15564;
	fma.rn.f32 	%f15566, %f15548, %f1746, %f15565;
	fma.rn.f32 	%f15567, %f15549, %f15077, %f15566;
	fma.rn.f32 	%f15568, %f15544, %f439, 0f00000000;
	fma.rn.f32 	%f15569, %f15545, %f1223, %f15568;
	fma.rn.f32 	%f15570, %f15546, %f1399, %f15569;
	fma.rn.f32 	%f15571, %f15547, %f1573, %f15570;
	fma.rn.f32 	%f15572, %f15548, %f1747, %f15571;
	fma.rn.f32 	%f15573, %f15549, %f15093, %f15572;
	st.local.v4.f32 	[%rd4+32], {%f15555, %f15561, %f15567, %f15573};
	fma.rn.f32 	%f15574, %f14597, %f184, 0f00000000;
	fma.rn.f32 	%f15575, %f14613, %f201, %f15574;
	fma.rn.f32 	%f15576, %f14629, %f218, %f15575;
	fma.rn.f32 	%f15577, %f14645, %f235, %f15576;
	mul.f32 	%f15578, %f15577, 0f3F000000;
	fma.rn.f32 	%f15579, %f14597, %f1208, 0f00000000;
	fma.rn.f32 	%f15580, %f14613, %f1209, %f15579;
	fma.rn.f32 	%f15581, %f14629, %f1210, %f15580;
	fma.rn.f32 	%f15582, %f14645, %f1211, %f15581;
	mul.f32 	%f15583, %f15582, 0f3F000000;
	fma.rn.f32 	%f15584, %f14597, %f1384, 0f00000000;
	fma.rn.f32 	%f15585, %f14613, %f1385, %f15584;
	fma.rn.f32 	%f15586, %f14629, %f1386, %f15585;
	fma.rn.f32 	%f15587, %f14645, %f1387, %f15586;
	mul.f32 	%f15588, %f15587, 0f3F000000;
	fma.rn.f32 	%f15589, %f14597, %f1558, 0f00000000;
	fma.rn.f32 	%f15590, %f14613, %f1559, %f15589;
	fma.rn.f32 	%f15591, %f14629, %f1560, %f15590;
	fma.rn.f32 	%f15592, %f14645, %f1561, %f15591;
	mul.f32 	%f15593, %f15592, 0f3F000000;
	fma.rn.f32 	%f15594, %f14597, %f1732, 0f00000000;
	fma.rn.f32 	%f15595, %f14613, %f1733, %f15594;
	fma.rn.f32 	%f15596, %f14629, %f1734, %f15595;
	fma.rn.f32 	%f15597, %f14645, %f1735, %f15596;
	mul.f32 	%f15598, %f15597, 0f3F000000;
	fma.rn.f32 	%f15599, %f14597, %f14853, 0f00000000;
	fma.rn.f32 	%f15600, %f14613, %f14869, %f15599;
	fma.rn.f32 	%f15601, %f14629, %f14885, %f15600;
	fma.rn.f32 	%f15602, %f14645, %f14901, %f15601;
	mul.f32 	%f15603, %f15602, 0f3F000000;
	setp.gt.f32 	%p720, %f15583, %f15578;
	selp.f32 	%f15604, %f15583, %f15578, %p720;
	setp.gt.f32 	%p721, %f15588, %f15604;
	selp.f32 	%f15605, %f15588, %f15604, %p721;
	setp.gt.f32 	%p722, %f15593, %f15605;
	selp.f32 	%f15606, %f15593, %f15605, %p722;
	setp.gt.f32 	%p723, %f15598, %f15606;
	selp.f32 	%f15607, %f15598, %f15606, %p723;
	setp.gt.f32 	%p724, %f15603, %f15607;
	selp.f32 	%f15608, %f15603, %f15607, %p724;
	sub.f32 	%f15609, %f15578, %f15608;
	fma.rn.f32 	%f15610, %f15609, 0f3BBB989D, 0f3F000000;
	cvt.sat.f32.f32 	%f15611, %f15610;
	fma.rm.f32 	%f15612, %f15611, %f15197, %f15196;
	add.f32 	%f15613, %f15612, 0fCB40007F;
	neg.f32 	%f15614, %f15613;
	fma.rn.f32 	%f15615, %f15609, 0f3FB8AA3B, %f15614;
	fma.rn.f32 	%f15616, %f15609, 0f32A57060, %f15615;
	mov.b32 	%r1011, %f15612;
	shl.b32 	%r1012, %r1011, 23;
	mov.b32 	%f15617, %r1012;
	ex2.approx.ftz.f32 	%f15618, %f15616;
	mul.f32 	%f15619, %f15618, %f15617;
	add.f32 	%f15620, %f15619, 0f00000000;
	sub.f32 	%f15621, %f15583, %f15608;
	fma.rn.f32 	%f15622, %f15621, 0f3BBB989D, 0f3F000000;
	cvt.sat.f32.f32 	%f15623, %f15622;
	fma.rm.f32 	%f15624, %f15623, %f15197, %f15196;
	add.f32 	%f15625, %f15624, 0fCB40007F;
	neg.f32 	%f15626, %f15625;
	fma.rn.f32 	%f15627, %f15621, 0f3FB8AA3B, %f15626;
	fma.rn.f32 	%f15628, %f15621, 0f32A57060, %f15627;
	mov.b32 	%r1013, %f15624;
	shl.b32 	%r1014, %r1013, 23;
	mov.b32 	%f15629, %r1014;
	ex2.approx.ftz.f32 	%f15630, %f15628;
	mul.f32 	%f15631, %f15630, %f15629;
	add.f32 	%f15632, %f15620, %f15631;
	sub.f32 	%f15633, %f15588, %f15608;
	fma.rn.f32 	%f15634, %f15633, 0f3BBB989D, 0f3F000000;
	cvt.sat.f32.f32 	%f15635, %f15634;
	fma.rm.f32 	%f15636, %f15635, %f15197, %f15196;
	add.f32 	%f15637, %f15636, 0fCB40007F;
	neg.f32 	%f15638, %f15637;
	fma.rn.f32 	%f15639, %f15633, 0f3FB8AA3B, %f15638;
	fma.rn.f32 	%f15640, %f15633, 0f32A57060, %f15639;
	mov.b32 	%r1015, %f15636;
	shl.b32 	%r1016, %r1015, 23;
	mov.b32 	%f15641, %r1016;
	ex2.approx.ftz.f32 	%f15642, %f15640;
	mul.f32 	%f15643, %f15642, %f15641;
	add.f32 	%f15644, %f15632, %f15643;
	sub.f32 	%f15645, %f15593, %f15608;
	fma.rn.f32 	%f15646, %f15645, 0f3BBB989D, 0f3F000000;
	cvt.sat.f32.f32 	%f15647, %f15646;
	fma.rm.f32 	%f15648, %f15647, %f15197, %f15196;
	add.f32 	%f15649, %f15648, 0fCB40007F;
	neg.f32 	%f15650, %f15649;
	fma.rn.f32 	%f15651, %f15645, 0f3FB8AA3B, %f15650;
	fma.rn.f32 	%f15652, %f15645, 0f32A57060, %f15651;
	mov.b32 	%r1017, %f15648;
	shl.b32 	%r1018, %r1017, 23;
	mov.b32 	%f15653, %r1018;
	ex2.approx.ftz.f32 	%f15654, %f15652;
	mul.f32 	%f15655, %f15654, %f15653;
	add.f32 	%f15656, %f15644, %f15655;
	sub.f32 	%f15657, %f15598, %f15608;
	fma.rn.f32 	%f15658, %f15657, 0f3BBB989D, 0f3F000000;
	cvt.sat.f32.f32 	%f15659, %f15658;
	fma.rm.f32 	%f15660, %f15659, %f15197, %f15196;
	add.f32 	%f15661, %f15660, 0fCB40007F;
	neg.f32 	%f15662, %f15661;
	fma.rn.f32 	%f15663, %f15657, 0f3FB8AA3B, %f15662;
	fma.rn.f32 	%f15664, %f15657, 0f32A57060, %f15663;
	mov.b32 	%r1019, %f15660;
	shl.b32 	%r1020, %r1019, 23;
	mov.b32 	%f15665, %r1020;
	ex2.approx.ftz.f32 	%f15666, %f15664;
	mul.f32 	%f15667, %f15666, %f15665;
	add.f32 	%f15668, %f15656, %f15667;
	sub.f32 	%f15669, %f15603, %f15608;
	fma.rn.f32 	%f15670, %f15669, 0f3BBB989D, 0f3F000000;
	cvt.sat.f32.f32 	%f15671, %f15670;
	fma.rm.f32 	%f15672, %f15671, %f15197, %f15196;
	add.f32 	%f15673, %f15672, 0fCB40007F;
	neg.f32 	%f15674, %f15673;
	fma.rn.f32 	%f15675, %f15669, 0f3FB8AA3B, %f15674;
	fma.rn.f32 	%f15676, %f15669, 0f32A57060, %f15675;
	mov.b32 	%r1021, %f15672;
	shl.b32 	%r1022, %r1021, 23;
	mov.b32 	%f15677, %r1022;
	ex2.approx.ftz.f32 	%f15678, %f15676;
	mul.f32 	%f15679, %f15678, %f15677;
	add.f32 	%f15680, %f15668, %f15679;
	rcp.rn.f32 	%f15681, %f15680;
	mul.f32 	%f15682, %f15681, %f15619;
	mul.f32 	%f15683, %f15681, %f15631;
	mul.f32 	%f15684, %f15681, %f15643;
	mul.f32 	%f15685, %f15681, %f15655;
	mul.f32 	%f15686, %f15681, %f15667;
	mul.f32 	%f15687, %f15681, %f15679;
	fma.rn.f32 	%f15688, %f15682, %f456, 0f00000000;
	fma.rn.f32 	%f15689, %f15683, %f1224, %f15688;
	fma.rn.f32 	%f15690, %f15684, %f1400, %f15689;
	fma.rn.f32 	%f15691, %f15685, %f1574, %f15690;
	fma.rn.f32 	%f15692, %f15686, %f1748, %f15691;
	fma.rn.f32 	%f15693, %f15687, %f15109, %f15692;
	fma.rn.f32 	%f15694, %f15682, %f473, 0f00000000;
	fma.rn.f32 	%f15695, %f15683, %f1225, %f15694;
	fma.rn.f32 	%f15696, %f15684, %f1401, %f15695;
	fma.rn.f32 	%f15697, %f15685, %f1575, %f15696;
	fma.rn.f32 	%f15698, %f15686, %f1749, %f15697;
	fma.rn.f32 	%f15699, %f15687, %f15125, %f15698;
	fma.rn.f32 	%f15700, %f15682, %f490, 0f00000000;
	fma.rn.f32 	%f15701, %f15683, %f1226, %f15700;
	fma.rn.f32 	%f15702, %f15684, %f1402, %f15701;
	fma.rn.f32 	%f15703, %f15685, %f1576, %f15702;
	fma.rn.f32 	%f15704, %f15686, %f1750, %f15703;
	fma.rn.f32 	%f15705, %f15687, %f15141, %f15704;
	fma.rn.f32 	%f15706, %f15682, %f507, 0f00000000;
	fma.rn.f32 	%f15707, %f15683, %f1227, %f15706;
	fma.rn.f32 	%f15708, %f15684, %f1403, %f15707;
	fma.rn.f32 	%f15709, %f15685, %f1577, %f15708;
	fma.rn.f32 	%f15710, %f15686, %f1751, %f15709;
	fma.rn.f32 	%f15711, %f15687, %f15157, %f15710;
	st.local.v4.f32 	[%rd4+48], {%f15693, %f15699, %f15705, %f15711};
	fma.rn.f32 	%f15712, %f508, %f15279, 0f00000000;
	fma.rn.f32 	%f15713, %f509, %f15285, %f15712;
	fma.rn.f32 	%f15714, %f510, %f15291, %f15713;
	fma.rn.f32 	%f15715, %f511, %f15297, %f15714;
	fma.rn.f32 	%f15716, %f512, %f15417, %f15715;
	fma.rn.f32 	%f15717, %f513, %f15423, %f15716;
	fma.rn.f32 	%f15718, %f514, %f15429, %f15717;
	fma.rn.f32 	%f15719, %f515, %f15435, %f15718;
	fma.rn.f32 	%f15720, %f516, %f15555, %f15719;
	fma.rn.f32 	%f15721, %f517, %f15561, %f15720;
	fma.rn.f32 	%f15722, %f518, %f15567, %f15721;
	fma.rn.f32 	%f15723, %f519, %f15573, %f15722;
	fma.rn.f32 	%f15724, %f520, %f15693, %f15723;
	fma.rn.f32 	%f15725, %f521, %f15699, %f15724;
	fma.rn.f32 	%f15726, %f522, %f15705, %f15725;
	fma.rn.f32 	%f15727, %f523, %f15711, %f15726;
	fma.rn.f32 	%f15728, %f524, %f15279, 0f00000000;
	fma.rn.f32 	%f15729, %f525, %f15285, %f15728;
	fma.rn.f32 	%f15730, %f526, %f15291, %f15729;
	fma.rn.f32 	%f15731, %f527, %f15297, %f15730;
	fma.rn.f32 	%f15732, %f528, %f15417, %f15731;
	fma.rn.f32 	%f15733, %f529, %f15423, %f15732;
	fma.rn.f32 	%f15734, %f530, %f15429, %f15733;
	fma.rn.f32 	%f15735, %f531, %f15435, %f15734;
	fma.rn.f32 	%f15736, %f532, %f15555, %f15735;
	fma.rn.f32 	%f15737, %f533, %f15561, %f15736;
	fma.rn.f32 	%f15738, %f534, %f15567, %f15737;
	fma.rn.f32 	%f15739, %f535, %f15573, %f15738;
	fma.rn.f32 	%f15740, %f536, %f15693, %f15739;
	fma.rn.f32 	%f15741, %f537, %f15699, %f15740;
	fma.rn.f32 	%f15742, %f538, %f15705, %f15741;
	fma.rn.f32 	%f15743, %f539, %f15711, %f15742;
	fma.rn.f32 	%f15744, %f540, %f15279, 0f00000000;
	fma.rn.f32 	%f15745, %f541, %f15285, %f15744;
	fma.rn.f32 	%f15746, %f542, %f15291, %f15745;
	fma.rn.f32 	%f15747, %f543, %f15297, %f15746;
	fma.rn.f32 	%f15748, %f544, %f15417, %f15747;
	fma.rn.f32 	%f15749, %f545, %f15423, %f15748;
	fma.rn.f32 	%f15750, %f546, %f15429, %f15749;
	fma.rn.f32 	%f15751, %f547, %f15435, %f15750;
	fma.rn.f32 	%f15752, %f548, %f15555, %f15751;
	fma.rn.f32 	%f15753, %f549, %f15561, %f15752;
	fma.rn.f32 	%f15754, %f550, %f15567, %f15753;
	fma.rn.f32 	%f15755, %f551, %f15573, %f15754;
	fma.rn.f32 	%f15756, %f552, %f15693, %f15755;
	fma.rn.f32 	%f15757, %f553, %f15699, %f15756;
	fma.rn.f32 	%f15758, %f554, %f15705, %f15757;
	fma.rn.f32 	%f15759, %f555, %f15711, %f15758;
	fma.rn.f32 	%f15760, %f556, %f15279, 0f00000000;
	fma.rn.f32 	%f15761, %f557, %f15285, %f15760;
	fma.rn.f32 	%f15762, %f558, %f15291, %f15761;
	fma.rn.f32 	%f15763, %f559, %f15297, %f15762;
	fma.rn.f32 	%f15764, %f560, %f15417, %f15763;
	fma.rn.f32 	%f15765, %f561, %f15423, %f15764;
	fma.rn.f32 	%f15766, %f562, %f15429, %f15765;
	fma.rn.f32 	%f15767, %f563, %f15435, %f15766;
	fma.rn.f32 	%f15768, %f564, %f15555, %f15767;
	fma.rn.f32 	%f15769, %f565, %f15561, %f15768;
	fma.rn.f32 	%f15770, %f566, %f15567, %f15769;
	fma.rn.f32 	%f15771, %f567, %f15573, %f15770;
	fma.rn.f32 	%f15772, %f568, %f15693, %f15771;
	fma.rn.f32 	%f15773, %f569, %f15699, %f15772;
	fma.rn.f32 	%f15774, %f570, %f15705, %f15773;
	fma.rn.f32 	%f15775, %f571, %f15711, %f15774;
	fma.rn.f32 	%f15776, %f572, %f15279, 0f00000000;
	fma.rn.f32 	%f15777, %f573, %f15285, %f15776;
	fma.rn.f32 	%f15778, %f574, %f15291, %f15777;
	fma.rn.f32 	%f15779, %f575, %f15297, %f15778;
	fma.rn.f32 	%f15780, %f576, %f15417, %f15779;
	fma.rn.f32 	%f15781, %f577, %f15423, %f15780;
	fma.rn.f32 	%f15782, %f578, %f15429, %f15781;
	fma.rn.f32 	%f15783, %f579, %f15435, %f15782;
	fma.rn.f32 	%f15784, %f580, %f15555, %f15783;
	fma.rn.f32 	%f15785, %f581, %f15561, %f15784;
	fma.rn.f32 	%f15786, %f582, %f15567, %f15785;
	fma.rn.f32 	%f15787, %f583, %f15573, %f15786;
	fma.rn.f32 	%f15788, %f584, %f15693, %f15787;
	fma.rn.f32 	%f15789, %f585, %f15699, %f15788;
	fma.rn.f32 	%f15790, %f586, %f15705, %f15789;
	fma.rn.f32 	%f15791, %f587, %f15711, %f15790;
	fma.rn.f32 	%f15792, %f588, %f15279, 0f00000000;
	fma.rn.f32 	%f15793, %f589, %f15285, %f15792;
	fma.rn.f32 	%f15794, %f590, %f15291, %f15793;
	fma.rn.f32 	%f15795, %f591, %f15297, %f15794;
	fma.rn.f32 	%f15796, %f592, %f15417, %f15795;
	fma.rn.f32 	%f15797, %f593, %f15423, %f15796;
	fma.rn.f32 	%f15798, %f594, %f15429, %f15797;
	fma.rn.f32 	%f15799, %f595, %f15435, %f15798;
	fma.rn.f32 	%f15800, %f596, %f15555, %f15799;
	fma.rn.f32 	%f15801, %f597, %f15561, %f15800;
	fma.rn.f32 	%f15802, %f598, %f15567, %f15801;
	fma.rn.f32 	%f15803, %f599, %f15573, %f15802;
	fma.rn.f32 	%f15804, %f600, %f15693, %f15803;
	fma.rn.f32 	%f15805, %f601, %f15699, %f15804;
	fma.rn.f32 	%f15806, %f602, %f15705, %f15805;
	fma.rn.f32 	%f15807, %f603, %f15711, %f15806;
	fma.rn.f32 	%f15808, %f604, %f15279, 0f00000000;
	fma.rn.f32 	%f15809, %f605, %f15285, %f15808;
	fma.rn.f32 	%f15810, %f606, %f15291, %f15809;
	fma.rn.f32 	%f15811, %f607, %f15297, %f15810;
	fma.rn.f32 	%f15812, %f608, %f15417, %f15811;
	fma.rn.f32 	%f15813, %f609, %f15423, %f15812;
	fma.rn.f32 	%f15814, %f610, %f15429, %f15813;
	fma.rn.f32 	%f15815, %f611, %f15435, %f15814;
	fma.rn.f32 	%f15816, %f612, %f15555, %f15815;
	fma.rn.f32 	%f15817, %f613, %f15561, %f15816;
	fma.rn.f32 	%f15818, %f614, %f15567, %f15817;
	fma.rn.f32 	%f15819, %f615, %f15573, %f15818;
	fma.rn.f32 	%f15820, %f616, %f15693, %f15819;
	fma.rn.f32 	%f15821, %f617, %f15699, %f15820;
	fma.rn.f32 	%f15822, %f618, %f15705, %f15821;
	fma.rn.f32 	%f15823, %f619, %f15711, %f15822;
	fma.rn.f32 	%f15824, %f620, %f15279, 0f00000000;
	fma.rn.f32 	%f15825, %f621, %f15285, %f15824;
	fma.rn.f32 	%f15826, %f622, %f15291, %f15825;
	fma.rn.f32 	%f15827, %f623, %f15297, %f15826;
	fma.rn.f32 	%f15828, %f624, %f15417, %f15827;
	fma.rn.f32 	%f15829, %f625, %f15423, %f15828;
	fma.rn.f32 	%f15830, %f626, %f15429, %f15829;
	fma.rn.f32 	%f15831, %f627, %f15435, %f15830;
	fma.rn.f32 	%f15832, %f628, %f15555, %f15831;
	fma.rn.f32 	%f15833, %f629, %f15561, %f15832;
	fma.rn.f32 	%f15834, %f630, %f15567, %f15833;
	fma.rn.f32 	%f15835, %f631, %f15573, %f15834;
	fma.rn.f32 	%f15836, %f632, %f15693, %f15835;
	fma.rn.f32 	%f15837, %f633, %f15699, %f15836;
	fma.rn.f32 	%f15838, %f634, %f15705, %f15837;
	fma.rn.f32 	%f15839, %f635, %f15711, %f15838;
	fma.rn.f32 	%f15840, %f636, %f15279, 0f00000000;
	fma.rn.f32 	%f15841, %f637, %f15285, %f15840;
	fma.rn.f32 	%f15842, %f638, %f15291, %f15841;
	fma.rn.f32 	%f15843, %f639, %f15297, %f15842;
	fma.rn.f32 	%f15844, %f640, %f15417, %f15843;
	fma.rn.f32 	%f15845, %f641, %f15423, %f15844;
	fma.rn.f32 	%f15846, %f642, %f15429, %f15845;
	fma.rn.f32 	%f15847, %f643, %f15435, %f15846;
	fma.rn.f32 	%f15848, %f644, %f15555, %f15847;
	fma.rn.f32 	%f15849, %f645, %f15561, %f15848;
	fma.rn.f32 	%f15850, %f646, %f15567, %f15849;
	fma.rn.f32 	%f15851, %f647, %f15573, %f15850;
	fma.rn.f32 	%f15852, %f648, %f15693, %f15851;
	fma.rn.f32 	%f15853, %f649, %f15699, %f15852;
	fma.rn.f32 	%f15854, %f650, %f15705, %f15853;
	fma.rn.f32 	%f15855, %f651, %f15711, %f15854;
	fma.rn.f32 	%f15856, %f652, %f15279, 0f00000000;
	fma.rn.f32 	%f15857, %f653, %f15285, %f15856;
	fma.rn.f32 	%f15858, %f654, %f15291, %f15857;
	fma.rn.f32 	%f15859, %f655, %f15297, %f15858;
	fma.rn.f32 	%f15860, %f656, %f15417, %f15859;
	fma.rn.f32 	%f15861, %f657, %f15423, %f15860;
	fma.rn.f32 	%f15862, %f658, %f15429, %f15861;
	fma.rn.f32 	%f15863, %f659, %f15435, %f15862;
	fma.rn.f32 	%f15864, %f660, %f15555, %f15863;
	fma.rn.f32 	%f15865, %f661, %f15561, %f15864;
	fma.rn.f32 	%f15866, %f662, %f15567, %f15865;
	fma.rn.f32 	%f15867, %f663, %f15573, %f15866;
	fma.rn.f32 	%f15868, %f664, %f15693, %f15867;
	fma.rn.f32 	%f15869, %f665, %f15699, %f15868;
	fma.rn.f32 	%f15870, %f666, %f15705, %f15869;
	fma.rn.f32 	%f15871, %f667, %f15711, %f15870;
	fma.rn.f32 	%f15872, %f668, %f15279, 0f00000000;
	fma.rn.f32 	%f15873, %f669, %f15285, %f15872;
	fma.rn.f32 	%f15874, %f670, %f15291, %f15873;
	fma.rn.f32 	%f15875, %f671, %f15297, %f15874;
	fma.rn.f32 	%f15876, %f672, %f15417, %f15875;
	fma.rn.f32 	%f15877, %f673, %f15423, %f15876;
	fma.rn.f32 	%f15878, %f674, %f15429, %f15877;
	fma.rn.f32 	%f15879, %f675, %f15435, %f15878;
	fma.rn.f32 	%f15880, %f676, %f15555, %f15879;
	fma.rn.f32 	%f15881, %f677, %f15561, %f15880;
	fma.rn.f32 	%f15882, %f678, %f15567, %f15881;
	fma.rn.f32 	%f15883, %f679, %f15573, %f15882;
	fma.rn.f32 	%f15884, %f680, %f15693, %f15883;
	fma.rn.f32 	%f15885, %f681, %f15699, %f15884;
	fma.rn.f32 	%f15886, %f682, %f15705, %f15885;
	fma.rn.f32 	%f15887, %f683, %f15711, %f15886;
	fma.rn.f32 	%f15888, %f684, %f15279, 0f00000000;
	fma.rn.f32 	%f15889, %f685, %f15285, %f15888;
	fma.rn.f32 	%f15890, %f686, %f15291, %f15889;
	fma.rn.f32 	%f15891, %f687, %f15297, %f15890;
	fma.rn.f32 	%f15892, %f688, %f15417, %f15891;
	fma.rn.f32 	%f15893, %f689, %f15423, %f15892;
	fma.rn.f32 	%f15894, %f690, %f15429, %f15893;
	fma.rn.f32 	%f15895, %f691, %f15435, %f15894;
	fma.rn.f32 	%f15896, %f692, %f15555, %f15895;
	fma.rn.f32 	%f15897, %f693, %f15561, %f15896;
	fma.rn.f32 	%f15898, %f694, %f15567, %f15897;
	fma.rn.f32 	%f15899, %f695, %f15573, %f15898;
	fma.rn.f32 	%f15900, %f696, %f15693, %f15899;
	fma.rn.f32 	%f15901, %f697, %f15699, %f15900;
	fma.rn.f32 	%f15902, %f698, %f15705, %f15901;
	fma.rn.f32 	%f15903, %f699, %f15711, %f15902;
	fma.rn.f32 	%f15904, %f700, %f15279, 0f00000000;
	fma.rn.f32 	%f15905, %f701, %f15285, %f15904;
	fma.rn.f32 	%f15906, %f702, %f15291, %f15905;
	fma.rn.f32 	%f15907, %f703, %f15297, %f15906;
	fma.rn.f32 	%f15908, %f704, %f15417, %f15907;
	fma.rn.f32 	%f15909, %f705, %f15423, %f15908;
	fma.rn.f32 	%f15910, %f706, %f15429, %f15909;
	fma.rn.f32 	%f15911, %f707, %f15435, %f15910;
	fma.rn.f32 	%f15912, %f708, %f15555, %f15911;
	fma.rn.f32 	%f15913, %f709, %f15561, %f15912;
	fma.rn.f32 	%f15914, %f710, %f15567, %f15913;
	fma.rn.f32 	%f15915, %f711, %f15573, %f15914;
	fma.rn.f32 	%f15916, %f712, %f15693, %f15915;
	fma.rn.f32 	%f15917, %f713, %f15699, %f15916;
	fma.rn.f32 	%f15918, %f714, %f15705, %f15917;
	fma.rn.f32 	%f15919, %f715, %f15711, %f15918;
	fma.rn.f32 	%f15920, %f716, %f15279, 0f00000000;
	fma.rn.f32 	%f15921, %f717, %f15285, %f15920;
	fma.rn.f32 	%f15922, %f718, %f15291, %f15921;
	fma.rn.f32 	%f15923, %f719, %f15297, %f15922;
	fma.rn.f32 	%f15924, %f720, %f15417, %f15923;
	fma.rn.f32 	%f15925, %f721, %f15423, %f15924;
	fma.rn.f32 	%f15926, %f722, %f15429, %f15925;
	fma.rn.f32 	%f15927, %f723, %f15435, %f15926;
	fma.rn.f32 	%f15928, %f724, %f15555, %f15927;
	fma.rn.f32 	%f15929, %f725, %f15561, %f15928;
	fma.rn.f32 	%f15930, %f726, %f15567, %f15929;
	fma.rn.f32 	%f15931, %f727, %f15573, %f15930;
	fma.rn.f32 	%f15932, %f728, %f15693, %f15931;
	fma.rn.f32 	%f15933, %f729, %f15699, %f15932;
	fma.rn.f32 	%f15934, %f730, %f15705, %f15933;
	fma.rn.f32 	%f15935, %f731, %f15711, %f15934;
	fma.rn.f32 	%f15936, %f732, %f15279, 0f00000000;
	fma.rn.f32 	%f15937, %f733, %f15285, %f15936;
	fma.rn.f32 	%f15938, %f734, %f15291, %f15937;
	fma.rn.f32 	%f15939, %f735, %f15297, %f15938;
	fma.rn.f32 	%f15940, %f736, %f15417, %f15939;
	fma.rn.f32 	%f15941, %f737, %f15423, %f15940;
	fma.rn.f32 	%f15942, %f738, %f15429, %f15941;
	fma.rn.f32 	%f15943, %f739, %f15435, %f15942;
	fma.rn.f32 	%f15944, %f740, %f15555, %f15943;
	fma.rn.f32 	%f15945, %f741, %f15561, %f15944;
	fma.rn.f32 	%f15946, %f742, %f15567, %f15945;
	fma.rn.f32 	%f15947, %f743, %f15573, %f15946;
	fma.rn.f32 	%f15948, %f744, %f15693, %f15947;
	fma.rn.f32 	%f15949, %f745, %f15699, %f15948;
	fma.rn.f32 	%f15950, %f746, %f15705, %f15949;
	fma.rn.f32 	%f15951, %f747, %f15711, %f15950;
	fma.rn.f32 	%f15952, %f748, %f15279, 0f00000000;
	fma.rn.f32 	%f15953, %f749, %f15285, %f15952;
	fma.rn.f32 	%f15954, %f750, %f15291, %f15953;
	fma.rn.f32 	%f15955, %f751, %f15297, %f15954;
	fma.rn.f32 	%f15956, %f752, %f15417, %f15955;
	fma.rn.f32 	%f15957, %f753, %f15423, %f15956;
	fma.rn.f32 	%f15958, %f754, %f15429, %f15957;
	fma.rn.f32 	%f15959, %f755, %f15435, %f15958;
	fma.rn.f32 	%f15960, %f756, %f15555, %f15959;
	fma.rn.f32 	%f15961, %f757, %f15561, %f15960;
	fma.rn.f32 	%f15962, %f758, %f15567, %f15961;
	fma.rn.f32 	%f15963, %f759, %f15573, %f15962;
	fma.rn.f32 	%f15964, %f760, %f15693, %f15963;
	fma.rn.f32 	%f15965, %f761, %f15699, %f15964;
	fma.rn.f32 	%f15966, %f762, %f15705, %f15965;
	fma.rn.f32 	%f15967, %f763, %f15711, %f15966;
	add.f32 	%f1894, %f15727, %f14340;
	add.f32 	%f1895, %f15743, %f14341;
	add.f32 	%f1896, %f15759, %f14342;
	add.f32 	%f1897, %f15775, %f14343;
	add.f32 	%f1898, %f15791, %f14344;
	add.f32 	%f1899, %f15807, %f14345;
	add.f32 	%f1900, %f15823, %f14346;
	add.f32 	%f1901, %f15839, %f14347;
	add.f32 	%f1902, %f15855, %f14348;
	add.f32 	%f1903, %f15871, %f14349;
	add.f32 	%f1904, %f15887, %f14350;
	add.f32 	%f1905, %f15903, %f14351;
	add.f32 	%f1906, %f15919, %f14352;
	add.f32 	%f1907, %f15935, %f14353;
	add.f32 	%f1908, %f15951, %f14354;
	add.f32 	%f1909, %f15967, %f14355;
	fma.rn.f32 	%f15968, %f1894, %f1894, 0f00000000;
	fma.rn.f32 	%f15969, %f1895, %f1895, %f15968;
	fma.rn.f32 	%f15970, %f1896, %f1896, %f15969;
	fma.rn.f32 	%f15971, %f1897, %f1897, %f15970;
	fma.rn.f32 	%f15972, %f1898, %f1898, %f15971;
	fma.rn.f32 	%f15973, %f1899, %f1899, %f15972;
	fma.rn.f32 	%f15974, %f1900, %f1900, %f15973;
	fma.rn.f32 	%f15975, %f1901, %f1901, %f15974;
	fma.rn.f32 	%f15976, %f1902, %f1902, %f15975;
	fma.rn.f32 	%f15977, %f1903, %f1903, %f15976;
	fma.rn.f32 	%f15978, %f1904, %f1904, %f15977;
	fma.rn.f32 	%f15979, %f1905, %f1905, %f15978;
	fma.rn.f32 	%f15980, %f1906, %f1906, %f15979;
	fma.rn.f32 	%f15981, %f1907, %f1907, %f15980;
	fma.rn.f32 	%f15982, %f1908, %f1908, %f15981;
	fma.rn.f32 	%f15983, %f1909, %f1909, %f15982;
	fma.rn.f32 	%f15984, %f15983, 0f3D800000, 0f3727C5AC;
	rsqrt.approx.f32 	%f15985, %f15984;
	mul.f32 	%f1910, %f15985, %f1894;
	mul.f32 	%f1911, %f15985, %f1895;
	mul.f32 	%f1912, %f15985, %f1896;
	mul.f32 	%f1913, %f15985, %f1897;
	mul.f32 	%f1914, %f15985, %f1898;
	mul.f32 	%f1915, %f15985, %f1899;
	mul.f32 	%f1916, %f15985, %f1900;
	mul.f32 	%f1917, %f15985, %f1901;
	mul.f32 	%f1918, %f15985, %f1902;
	mul.f32 	%f1919, %f15985, %f1903;
	mul.f32 	%f1920, %f15985, %f1904;
	mul.f32 	%f1921, %f15985, %f1905;
	mul.f32 	%f1922, %f15985, %f1906;
	mul.f32 	%f1923, %f15985, %f1907;
	mul.f32 	%f1924, %f15985, %f1908;
	mul.f32 	%f1925, %f15985, %f1909;
	mov.b32 	%r1357, 0;
	mov.u64 	%rd884, %rd5;
$L__BB1_257:
	ld.global.f32 	%f15986, [%rd883+-64];
	fma.rn.f32 	%f15987, %f15986, %f1910, 0f00000000;
	ld.global.f32 	%f15988, [%rd883+-60];
	fma.rn.f32 	%f15989, %f15988, %f1911, %f15987;
	ld.global.f32 	%f15990, [%rd883+-56];
	fma.rn.f32 	%f15991, %f15990, %f1912, %f15989;
	ld.global.f32 	%f15992, [%rd883+-52];
	fma.rn.f32 	%f15993, %f15992, %f1913, %f15991;
	ld.global.f32 	%f15994, [%rd883+-48];
	fma.rn.f32 	%f15995, %f15994, %f1914, %f15993;
	ld.global.f32 	%f15996, [%rd883+-44];
	fma.rn.f32 	%f15997, %f15996, %f1915, %f15995;
	ld.global.f32 	%f15998, [%rd883+-40];
	fma.rn.f32 	%f15999, %f15998, %f1916, %f15997;
	ld.global.f32 	%f16000, [%rd883+-36];
	fma.rn.f32 	%f16001, %f16000, %f1917, %f15999;
	ld.global.f32 	%f16002, [%rd883+-32];
	fma.rn.f32 	%f16003, %f16002, %f1918, %f16001;
	ld.global.f32 	%f16004, [%rd883+-28];
	fma.rn.f32 	%f16005, %f16004, %f1919, %f16003;
	ld.global.f32 	%f16006, [%rd883+-24];
	fma.rn.f32 	%f16007, %f16006, %f1920, %f16005;
	ld.global.f32 	%f16008, [%rd883+-20];
	fma.rn.f32 	%f16009, %f16008, %f1921, %f16007;
	ld.global.f32 	%f16010, [%rd883+-16];
	fma.rn.f32 	%f16011, %f16010, %f1922, %f16009;
	ld.global.f32 	%f16012, [%rd883+-12];
	fma.rn.f32 	%f16013, %f16012, %f1923, %f16011;
	ld.global.f32 	%f16014, [%rd883+-8];
	fma.rn.f32 	%f16015, %f16014, %f1924, %f16013;
	ld.global.f32 	%f16016, [%rd883+-4];
	fma.rn.f32 	%f16017, %f16016, %f1925, %f16015;
	ld.global.f32 	%f16018, [%rd883];
	fma.rn.f32 	%f16019, %f16018, %f1910, 0f00000000;
	ld.global.f32 	%f16020, [%rd883+4];
	fma.rn.f32 	%f16021, %f16020, %f1911, %f16019;
	ld.global.f32 	%f16022, [%rd883+8];
	fma.rn.f32 	%f16023, %f16022, %f1912, %f16021;
	ld.global.f32 	%f16024, [%rd883+12];
	fma.rn.f32 	%f16025, %f16024, %f1913, %f16023;
	ld.global.f32 	%f16026, [%rd883+16];
	fma.rn.f32 	%f16027, %f16026, %f1914, %f16025;
	ld.global.f32 	%f16028, [%rd883+20];
	fma.rn.f32 	%f16029, %f16028, %f1915, %f16027;
	ld.global.f32 	%f16030, [%rd883+24];
	fma.rn.f32 	%f16031, %f16030, %f1916, %f16029;
	ld.global.f32 	%f16032, [%rd883+28];
	fma.rn.f32 	%f16033, %f16032, %f1917, %f16031;
	ld.global.f32 	%f16034, [%rd883+32];
	fma.rn.f32 	%f16035, %f16034, %f1918, %f16033;
	ld.global.f32 	%f16036, [%rd883+36];
	fma.rn.f32 	%f16037, %f16036, %f1919, %f16035;
	ld.global.f32 	%f16038, [%rd883+40];
	fma.rn.f32 	%f16039, %f16038, %f1920, %f16037;
	ld.global.f32 	%f16040, [%rd883+44];
	fma.rn.f32 	%f16041, %f16040, %f1921, %f16039;
	ld.global.f32 	%f16042, [%rd883+48];
	fma.rn.f32 	%f16043, %f16042, %f1922, %f16041;
	ld.global.f32 	%f16044, [%rd883+52];
	fma.rn.f32 	%f16045, %f16044, %f1923, %f16043;
	ld.global.f32 	%f16046, [%rd883+56];
	fma.rn.f32 	%f16047, %f16046, %f1924, %f16045;
	ld.global.f32 	%f16048, [%rd883+60];
	fma.rn.f32 	%f16049, %f16048, %f1925, %f16047;
	st.local.v2.f32 	[%rd884], {%f16017, %f16049};
	add.s32 	%r1357, %r1357, 2;
	add.s64 	%rd884, %rd884, 8;
	add.s64 	%rd883, %rd883, 128;
	setp.ne.s32 	%p725, %r1357, 64;
	@%p725 bra 	$L__BB1_257;
	mov.u64 	%rd660, %rd238;
	ld.param.u64 	%rd661, [%rd660+64];
	cvta.to.global.u64 	%rd662, %rd661;
	add.s64 	%rd885, %rd662, 128;
	ld.local.v4.f32 	{%f16050, %f16051, %f16052, %f16053}, [%rd5];
	setp.gt.f32 	%p726, %f16050, 0f00000000;
	mul.f32 	%f16054, %f16050, %f16050;
	selp.f32 	%f1926, %f16054, 0f00000000, %p726;
	setp.gt.f32 	%p727, %f16051, 0f00000000;
	mul.f32 	%f16055, %f16051, %f16051;
	selp.f32 	%f1927, %f16055, 0f00000000, %p727;
	setp.gt.f32 	%p728, %f16052, 0f00000000;
	mul.f32 	%f16056, %f16052, %f16052;
	selp.f32 	%f1928, %f16056, 0f00000000, %p728;
	setp.gt.f32 	%p729, %f16053, 0f00000000;
	mul.f32 	%f16057, %f16053, %f16053;
	selp.f32 	%f1929, %f16057, 0f00000000, %p729;
	ld.local.v4.f32 	{%f16058, %f16059, %f16060, %f16061}, [%rd5+16];
	setp.gt.f32 	%p730, %f16058, 0f00000000;
	mul.f32 	%f16062, %f16058, %f16058;
	selp.f32 	%f1930, %f16062, 0f00000000, %p730;
	setp.gt.f32 	%p731, %f16059, 0f00000000;
	mul.f32 	%f16063, %f16059, %f16059;
	selp.f32 	%f1931, %f16063, 0f00000000, %p731;
	setp.gt.f32 	%p732, %f16060, 0f00000000;
	mul.f32 	%f16064, %f16060, %f16060;
	selp.f32 	%f1932, %f16064, 0f00000000, %p732;
	setp.gt.f32 	%p733, %f16061, 0f00000000;
	mul.f32 	%f16065, %f16061, %f16061;
	selp.f32 	%f1933, %f16065, 0f00000000, %p733;
	ld.local.v4.f32 	{%f16066, %f16067, %f16068, %f16069}, [%rd5+32];
	setp.gt.f32 	%p734, %f16066, 0f00000000;
	mul.f32 	%f16070, %f16066, %f16066;
	selp.f32 	%f1934, %f16070, 0f00000000, %p734;
	setp.gt.f32 	%p735, %f16067, 0f00000000;
	mul.f32 	%f16071, %f16067, %f16067;
	selp.f32 	%f1935, %f16071, 0f00000000, %p735;
	setp.gt.f32 	%p736, %f16068, 0f00000000;
	mul.f32 	%f16072, %f16068, %f16068;
	selp.f32 	%f1936, %f16072, 0f00000000, %p736;
	setp.gt.f32 	%p737, %f16069, 0f00000000;
	mul.f32 	%f16073, %f16069, %f16069;
	selp.f32 	%f1937, %f16073, 0f00000000, %p737;
	ld.local.v4.f32 	{%f16074, %f16075, %f16076, %f16077}, [%rd5+48];
	setp.gt.f32 	%p738, %f16074, 0f00000000;
	mul.f32 	%f16078, %f16074, %f16074;
	selp.f32 	%f1938, %f16078, 0f00000000, %p738;
	setp.gt.f32 	%p739, %f16075, 0f00000000;
	mul.f32 	%f16079, %f16075, %f16075;
	selp.f32 	%f1939, %f16079, 0f00000000, %p739;
	setp.gt.f32 	%p740, %f16076, 0f00000000;
	mul.f32 	%f16080, %f16076, %f16076;
	selp.f32 	%f1940, %f16080, 0f00000000, %p740;
	setp.gt.f32 	%p741, %f16077, 0f00000000;
	mul.f32 	%f16081, %f16077, %f16077;
	selp.f32 	%f1941, %f16081, 0f00000000, %p741;
	ld.local.v4.f32 	{%f16082, %f16083, %f16084, %f16085}, [%rd5+64];
	setp.gt.f32 	%p742, %f16082, 0f00000000;
	mul.f32 	%f16086, %f16082, %f16082;
	selp.f32 	%f1942, %f16086, 0f00000000, %p742;
	setp.gt.f32 	%p743, %f16083, 0f00000000;
	mul.f32 	%f16087, %f16083, %f16083;
	selp.f32 	%f1943, %f16087, 0f00000000, %p743;
	setp.gt.f32 	%p744, %f16084, 0f00000000;
	mul.f32 	%f16088, %f16084, %f16084;
	selp.f32 	%f1944, %f16088, 0f00000000, %p744;
	setp.gt.f32 	%p745, %f16085, 0f00000000;
	mul.f32 	%f16089, %f16085, %f16085;
	selp.f32 	%f1945, %f16089, 0f00000000, %p745;
	ld.local.v4.f32 	{%f16090, %f16091, %f16092, %f16093}, [%rd5+80];
	setp.gt.f32 	%p746, %f16090, 0f00000000;
	mul.f32 	%f16094, %f16090, %f16090;
	selp.f32 	%f1946, %f16094, 0f00000000, %p746;
	setp.gt.f32 	%p747, %f16091, 0f00000000;
	mul.f32 	%f16095, %f16091, %f16091;
	selp.f32 	%f1947, %f16095, 0f00000000, %p747;
	setp.gt.f32 	%p748, %f16092, 0f00000000;
	mul.f32 	%f16096, %f16092, %f16092;
	selp.f32 	%f1948, %f16096, 0f00000000, %p748;
	setp.gt.f32 	%p749, %f16093, 0f00000000;
	mul.f32 	%f16097, %f16093, %f16093;
	selp.f32 	%f1949, %f16097, 0f00000000, %p749;
	ld.local.v4.f32 	{%f16098, %f16099, %f16100, %f16101}, [%rd5+96];
	setp.gt.f32 	%p750, %f16098, 0f00000000;
	mul.f32 	%f16102, %f16098, %f16098;
	selp.f32 	%f1950, %f16102, 0f00000000, %p750;
	setp.gt.f32 	%p751, %f16099, 0f00000000;
	mul.f32 	%f16103, %f16099, %f16099;
	selp.f32 	%f1951, %f16103, 0f00000000, %p751;
	setp.gt.f32 	%p752, %f16100, 0f00000000;
	mul.f32 	%f16104, %f16100, %f16100;
	selp.f32 	%f1952, %f16104, 0f00000000, %p752;
	setp.gt.f32 	%p753, %f16101, 0f00000000;
	mul.f32 	%f16105, %f16101, %f16101;
	selp.f32 	%f1953, %f16105, 0f00000000, %p753;
	ld.local.v4.f32 	{%f16106, %f16107, %f16108, %f16109}, [%rd5+112];
	setp.gt.f32 	%p754, %f16106, 0f00000000;
	mul.f32 	%f16110, %f16106, %f16106;
	selp.f32 	%f1954, %f16110, 0f00000000, %p754;
	setp.gt.f32 	%p755, %f16107, 0f00000000;
	mul.f32 	%f16111, %f16107, %f16107;
	selp.f32 	%f1955, %f16111, 0f00000000, %p755;
	setp.gt.f32 	%p756, %f16108, 0f00000000;
	mul.f32 	%f16112, %f16108, %f16108;
	selp.f32 	%f1956, %f16112, 0f00000000, %p756;
	setp.gt.f32 	%p757, %f16109, 0f00000000;
	mul.f32 	%f16113, %f16109, %f16109;
	selp.f32 	%f1957, %f16113, 0f00000000, %p757;
	ld.local.v4.f32 	{%f16114, %f16115, %f16116, %f16117}, [%rd5+128];
	setp.gt.f32 	%p758, %f16114, 0f00000000;
	mul.f32 	%f16118, %f16114, %f16114;
	selp.f32 	%f1958, %f16118, 0f00000000, %p758;
	setp.gt.f32 	%p759, %f16115, 0f00000000;
	mul.f32 	%f16119, %f16115, %f16115;
	selp.f32 	%f1959, %f16119, 0f00000000, %p759;
	setp.gt.f32 	%p760, %f16116, 0f00000000;
	mul.f32 	%f16120, %f16116, %f16116;
	selp.f32 	%f1960, %f16120, 0f00000000, %p760;
	setp.gt.f32 	%p761, %f16117, 0f00000000;
	mul.f32 	%f16121, %f16117, %f16117;
	selp.f32 	%f1961, %f16121, 0f00000000, %p761;
	ld.local.v4.f32 	{%f16122, %f16123, %f16124, %f16125}, [%rd5+144];
	setp.gt.f32 	%p762, %f16122, 0f00000000;
	mul.f32 	%f16126, %f16122, %f16122;
	selp.f32 	%f1962, %f16126, 0f00000000, %p762;
	setp.gt.f32 	%p763, %f16123, 0f00000000;
	mul.f32 	%f16127, %f16123, %f16123;
	selp.f32 	%f1963, %f16127, 0f00000000, %p763;
	setp.gt.f32 	%p764, %f16124, 0f00000000;
	mul.f32 	%f16128, %f16124, %f16124;
	selp.f32 	%f1964, %f16128, 0f00000000, %p764;
	setp.gt.f32 	%p765, %f16125, 0f00000000;
	mul.f32 	%f16129, %f16125, %f16125;
	selp.f32 	%f1965, %f16129, 0f00000000, %p765;
	ld.local.v4.f32 	{%f16130, %f16131, %f16132, %f16133}, [%rd5+160];
	setp.gt.f32 	%p766, %f16130, 0f00000000;
	mul.f32 	%f16134, %f16130, %f16130;
	selp.f32 	%f1966, %f16134, 0f00000000, %p766;
	setp.gt.f32 	%p767, %f16131, 0f00000000;
	mul.f32 	%f16135, %f16131, %f16131;
	selp.f32 	%f1967, %f16135, 0f00000000, %p767;
	setp.gt.f32 	%p768, %f16132, 0f00000000;
	mul.f32 	%f16136, %f16132, %f16132;
	selp.f32 	%f1968, %f16136, 0f00000000, %p768;
	setp.gt.f32 	%p769, %f16133, 0f00000000;
	mul.f32 	%f16137, %f16133, %f16133;
	selp.f32 	%f1969, %f16137, 0f00000000, %p769;
	ld.local.v4.f32 	{%f16138, %f16139, %f16140, %f16141}, [%rd5+176];
	setp.gt.f32 	%p770, %f16138, 0f00000000;
	mul.f32 	%f16142, %f16138, %f16138;
	selp.f32 	%f1970, %f16142, 0f00000000, %p770;
	setp.gt.f32 	%p771, %f16139, 0f00000000;
	mul.f32 	%f16143, %f16139, %f16139;
	selp.f32 	%f1971, %f16143, 0f00000000, %p771;
	setp.gt.f32 	%p772, %f16140, 0f00000000;
	mul.f32 	%f16144, %f16140, %f16140;
	selp.f32 	%f1972, %f16144, 0f00000000, %p772;
	setp.gt.f32 	%p773, %f16141, 0f00000000;
	mul.f32 	%f16145, %f16141, %f16141;
	selp.f32 	%f1973, %f16145, 0f00000000, %p773;
	ld.local.v4.f32 	{%f16146, %f16147, %f16148, %f16149}, [%rd5+192];
	setp.gt.f32 	%p774, %f16146, 0f00000000;
	mul.f32 	%f16150, %f16146, %f16146;
	selp.f32 	%f1974, %f16150, 0f00000000, %p774;
	setp.gt.f32 	%p775, %f16147, 0f00000000;
	mul.f32 	%f16151, %f16147, %f16147;
	selp.f32 	%f1975, %f16151, 0f00000000, %p775;
	setp.gt.f32 	%p776, %f16148, 0f00000000;
	mul.f32 	%f16152, %f16148, %f16148;
	selp.f32 	%f1976, %f16152, 0f00000000, %p776;
	setp.gt.f32 	%p777, %f16149, 0f00000000;
	mul.f32 	%f16153, %f16149, %f16149;
	selp.f32 	%f1977, %f16153, 0f00000000, %p777;
	ld.local.v4.f32 	{%f16154, %f16155, %f16156, %f16157}, [%rd5+208];
	setp.gt.f32 	%p778, %f16154, 0f00000000;
	mul.f32 	%f16158, %f16154, %f16154;
	selp.f32 	%f1978, %f16158, 0f00000000, %p778;
	setp.gt.f32 	%p779, %f16155, 0f00000000;
	mul.f32 	%f16159, %f16155, %f16155;
	selp.f32 	%f1979, %f16159, 0f00000000, %p779;
	setp.gt.f32 	%p780, %f16156, 0f00000000;
	mul.f32 	%f16160, %f16156, %f16156;
	selp.f32 	%f1980, %f16160, 0f00000000, %p780;
	setp.gt.f32 	%p781, %f16157, 0f00000000;
	mul.f32 	%f16161, %f16157, %f16157;
	selp.f32 	%f1981, %f16161, 0f00000000, %p781;
	ld.local.v4.f32 	{%f16162, %f16163, %f16164, %f16165}, [%rd5+224];
	setp.gt.f32 	%p782, %f16162, 0f00000000;
	mul.f32 	%f16166, %f16162, %f16162;
	selp.f32 	%f1982, %f16166, 0f00000000, %p782;
	setp.gt.f32 	%p783, %f16163, 0f00000000;
	mul.f32 	%f16167, %f16163, %f16163;
	selp.f32 	%f1983, %f16167, 0f00000000, %p783;
	setp.gt.f32 	%p784, %f16164, 0f00000000;
	mul.f32 	%f16168, %f16164, %f16164;
	selp.f32 	%f1984, %f16168, 0f00000000, %p784;
	setp.gt.f32 	%p785, %f16165, 0f00000000;
	mul.f32 	%f16169, %f16165, %f16165;
	selp.f32 	%f1985, %f16169, 0f00000000, %p785;
	ld.local.v4.f32 	{%f16170, %f16171, %f16172, %f16173}, [%rd5+240];
	setp.gt.f32 	%p786, %f16170, 0f00000000;
	mul.f32 	%f16174, %f16170, %f16170;
	selp.f32 	%f1986, %f16174, 0f00000000, %p786;
	setp.gt.f32 	%p787, %f16171, 0f00000000;
	mul.f32 	%f16175, %f16171, %f16171;
	selp.f32 	%f1987, %f16175, 0f00000000, %p787;
	setp.gt.f32 	%p788, %f16172, 0f00000000;
	mul.f32 	%f16176, %f16172, %f16172;
	selp.f32 	%f1988, %f16176, 0f00000000, %p788;
	setp.gt.f32 	%p789, %f16173, 0f00000000;
	mul.f32 	%f16177, %f16173, %f16173;
	selp.f32 	%f1989, %f16177, 0f00000000, %p789;
	mov.b32 	%r1358, 0;
	mov.u64 	%rd886, %rd6;
$L__BB1_259:
	ld.global.f32 	%f16178, [%rd885+-128];
	fma.rn.f32 	%f16179, %f16178, %f1926, 0f00000000;
	ld.global.f32 	%f16180, [%rd885+-124];
	fma.rn.f32 	%f16181, %f16180, %f1927, %f16179;
	ld.global.f32 	%f16182, [%rd885+-120];
	fma.rn.f32 	%f16183, %f16182, %f1928, %f16181;
	ld.global.f32 	%f16184, [%rd885+-116];
	fma.rn.f32 	%f16185, %f16184, %f1929, %f16183;
	ld.global.f32 	%f16186, [%rd885+-112];
	fma.rn.f32 	%f16187, %f16186, %f1930, %f16185;
	ld.global.f32 	%f16188, [%rd885+-108];
	fma.rn.f32 	%f16189, %f16188, %f1931, %f16187;
	ld.global.f32 	%f16190, [%rd885+-104];
	fma.rn.f32 	%f16191, %f16190, %f1932, %f16189;
	ld.global.f32 	%f16192, [%rd885+-100];
	fma.rn.f32 	%f16193, %f16192, %f1933, %f16191;
	ld.global.f32 	%f16194, [%rd885+-96];
	fma.rn.f32 	%f16195, %f16194, %f1934, %f16193;
	ld.global.f32 	%f16196, [%rd885+-92];
	fma.rn.f32 	%f16197, %f16196, %f1935, %f16195;
	ld.global.f32 	%f16198, [%rd885+-88];
	fma.rn.f32 	%f16199, %f16198, %f1936, %f16197;
	ld.global.f32 	%f16200, [%rd885+-84];
	fma.rn.f32 	%f16201, %f16200, %f1937, %f16199;
	ld.global.f32 	%f16202, [%rd885+-80];
	fma.rn.f32 	%f16203, %f16202, %f1938, %f16201;
	ld.global.f32 	%f16204, [%rd885+-76];
	fma.rn.f32 	%f16205, %f16204, %f1939, %f16203;
	ld.global.f32 	%f16206, [%rd885+-72];
	fma.rn.f32 	%f16207, %f16206, %f1940, %f16205;
	ld.global.f32 	%f16208, [%rd885+-68];
	fma.rn.f32 	%f16209, %f16208, %f1941, %f16207;
	ld.global.f32 	%f16210, [%rd885+-64];
	fma.rn.f32 	%f16211, %f16210, %f1942, %f16209;
	ld.global.f32 	%f16212, [%rd885+-60];
	fma.rn.f32 	%f16213, %f16212, %f1943, %f16211;
	ld.global.f32 	%f16214, [%rd885+-56];
	fma.rn.f32 	%f16215, %f16214, %f1944, %f16213;
	ld.global.f32 	%f16216, [%rd885+-52];
	fma.rn.f32 	%f16217, %f16216, %f1945, %f16215;
	ld.global.f32 	%f16218, [%rd885+-48];
	fma.rn.f32 	%f16219, %f16218, %f1946, %f16217;
	ld.global.f32 	%f16220, [%rd885+-44];
	fma.rn.f32 	%f16221, %f16220, %f1947, %f16219;
	ld.global.f32 	%f16222, [%rd885+-40];
	fma.rn.f32 	%f16223, %f16222, %f1948, %f16221;
	ld.global.f32 	%f16224, [%rd885+-36];
	fma.rn.f32 	%f16225, %f16224, %f1949, %f16223;
	ld.global.f32 	%f16226, [%rd885+-32];
	fma.rn.f32 	%f16227, %f16226, %f1950, %f16225;
	ld.global.f32 	%f16228, [%rd885+-28];
	fma.rn.f32 	%f16229, %f16228, %f1951, %f16227;
	ld.global.f32 	%f16230, [%rd885+-24];
	fma.rn.f32 	%f16231, %f16230, %f1952, %f16229;
	ld.global.f32 	%f16232, [%rd885+-20];
	fma.rn.f32 	%f16233, %f16232, %f1953, %f16231;
	ld.global.f32 	%f16234, [%rd885+-16];
	fma.rn.f32 	%f16235, %f16234, %f1954, %f16233;
	ld.global.f32 	%f16236, [%rd885+-12];
	fma.rn.f32 	%f16237, %f16236, %f1955, %f16235;
	ld.global.f32 	%f16238, [%rd885+-8];
	fma.rn.f32 	%f16239, %f16238, %f1956, %f16237;
	ld.global.f32 	%f16240, [%rd885+-4];
	fma.rn.f32 	%f16241, %f16240, %f1957, %f16239;
	ld.global.f32 	%f16242, [%rd885];
	fma.rn.f32 	%f16243, %f16242, %f1958, %f16241;
	ld.global.f32 	%f16244, [%rd885+4];
	fma.rn.f32 	%f16245, %f16244, %f1959, %f16243;
	ld.global.f32 	%f16246, [%rd885+8];
	fma.rn.f32 	%f16247, %f16246, %f1960, %f16245;
	ld.global.f32 	%f16248, [%rd885+12];
	fma.rn.f32 	%f16249, %f16248, %f1961, %f16247;
	ld.global.f32 	%f16250, [%rd885+16];
	fma.rn.f32 	%f16251, %f16250, %f1962, %f16249;
	ld.global.f32 	%f16252, [%rd885+20];
	fma.rn.f32 	%f16253, %f16252, %f1963, %f16251;
	ld.global.f32 	%f16254, [%rd885+24];
	fma.rn.f32 	%f16255, %f16254, %f1964, %f16253;
	ld.global.f32 	%f16256, [%rd885+28];
	fma.rn.f32 	%f16257, %f16256, %f1965, %f16255;
	ld.global.f32 	%f16258, [%rd885+32];
	fma.rn.f32 	%f16259, %f16258, %f1966, %f16257;
	ld.global.f32 	%f16260, [%rd885+36];
	fma.rn.f32 	%f16261, %f16260, %f1967, %f16259;
	ld.global.f32 	%f16262, [%rd885+40];
	fma.rn.f32 	%f16263, %f16262, %f1968, %f16261;
	ld.global.f32 	%f16264, [%rd885+44];
	fma.rn.f32 	%f16265, %f16264, %f1969, %f16263;
	ld.global.f32 	%f16266, [%rd885+48];
	fma.rn.f32 	%f16267, %f16266, %f1970, %f16265;
	ld.global.f32 	%f16268, [%rd885+52];
	fma.rn.f32 	%f16269, %f16268, %f1971, %f16267;
	ld.global.f32 	%f16270, [%rd885+56];
	fma.rn.f32 	%f16271, %f16270, %f1972, %f16269;
	ld.global.f32 	%f16272, [%rd885+60];
	fma.rn.f32 	%f16273, %f16272, %f1973, %f16271;
	ld.global.f32 	%f16274, [%rd885+64];
	fma.rn.f32 	%f16275, %f16274, %f1974, %f16273;
	ld.global.f32 	%f16276, [%rd885+68];
	fma.rn.f32 	%f16277, %f16276, %f1975, %f16275;
	ld.global.f32 	%f16278, [%rd885+72];
	fma.rn.f32 	%f16279, %f16278, %f1976, %f16277;
	ld.global.f32 	%f16280, [%rd885+76];
	fma.rn.f32 	%f16281, %f16280, %f1977, %f16279;
	ld.global.f32 	%f16282, [%rd885+80];
	fma.rn.f32 	%f16283, %f16282, %f1978, %f16281;
	ld.global.f32 	%f16284, [%rd885+84];
	fma.rn.f32 	%f16285, %f16284, %f1979, %f16283;
	ld.global.f32 	%f16286, [%rd885+88];
	fma.rn.f32 	%f16287, %f16286, %f1980, %f16285;
	ld.global.f32 	%f16288, [%rd885+92];
	fma.rn.f32 	%f16289, %f16288, %f1981, %f16287;
	ld.global.f32 	%f16290, [%rd885+96];
	fma.rn.f32 	%f16291, %f16290, %f1982, %f16289;
	ld.global.f32 	%f16292, [%rd885+100];
	fma.rn.f32 	%f16293, %f16292, %f1983, %f16291;
	ld.global.f32 	%f16294, [%rd885+104];
	fma.rn.f32 	%f16295, %f16294, %f1984, %f16293;
	ld.global.f32 	%f16296, [%rd885+108];
	fma.rn.f32 	%f16297, %f16296, %f1985, %f16295;
	ld.global.f32 	%f16298, [%rd885+112];
	fma.rn.f32 	%f16299, %f16298, %f1986, %f16297;
	ld.global.f32 	%f16300, [%rd885+116];
	fma.rn.f32 	%f16301, %f16300, %f1987, %f16299;
	ld.global.f32 	%f16302, [%rd885+120];
	fma.rn.f32 	%f16303, %f16302, %f1988, %f16301;
	ld.global.f32 	%f16304, [%rd885+124];
	fma.rn.f32 	%f16305, %f16304, %f1989, %f16303;
	st.local.f32 	[%rd886], %f16305;
	add.s32 	%r1358, %r1358, 1;
	add.s64 	%rd886, %rd886, 4;
	add.s64 	%rd885, %rd885, 256;
	setp.ne.s32 	%p790, %r1358, 16;
	@%p790 bra 	$L__BB1_259;
	mov.u64 	%rd663, %rd238;
	ld.param.u32 	%r190, [%rd663];
	setp.lt.s32 	%p791, %r190, 1;
	@%p791 bra 	$L__BB1_263;
	ld.local.v4.f32 	{%f16306, %f16307, %f16308, %f16309}, [%rd6];
	ld.local.v4.f32 	{%f16310, %f16311, %f16312, %f16313}, [%rd6+16];
	ld.local.v4.f32 	{%f16314, %f16315, %f16316, %f16317}, [%rd6+32];
	ld.local.v4.f32 	{%f16318, %f16319, %f16320, %f16321}, [%rd6+48];
	neg.s32 	%r1359, %r190;
	add.s64 	%rd887, %rd150, 32;
	add.f32 	%f1990, %f16321, %f1909;
	add.f32 	%f1991, %f16320, %f1908;
	add.f32 	%f1992, %f16319, %f1907;
	add.f32 	%f1993, %f16318, %f1906;
	add.f32 	%f1994, %f16317, %f1905;
	add.f32 	%f1995, %f16316, %f1904;
	add.f32 	%f1996, %f16315, %f1903;
	add.f32 	%f1997, %f16314, %f1902;
	add.f32 	%f1998, %f16313, %f1901;
	add.f32 	%f1999, %f16312, %f1900;
	add.f32 	%f2000, %f16311, %f1899;
	add.f32 	%f2001, %f16310, %f1898;
	add.f32 	%f2002, %f16309, %f1897;
	add.f32 	%f2003, %f16308, %f1896;
	add.f32 	%f2004, %f16307, %f1895;
	add.f32 	%f2005, %f16306, %f1894;
	mov.u64 	%rd888, %rd9;
$L__BB1_262:
	ld.global.f32 	%f16322, [%rd887+-32];
	fma.rn.f32 	%f16323, %f16322, %f2005, 0f00000000;
	ld.global.f32 	%f16324, [%rd887+-28];
	fma.rn.f32 	%f16325, %f16324, %f2004, %f16323;
	ld.global.f32 	%f16326, [%rd887+-24];
	fma.rn.f32 	%f16327, %f16326, %f2003, %f16325;
	ld.global.f32 	%f16328, [%rd887+-20];
	fma.rn.f32 	%f16329, %f16328, %f2002, %f16327;
	ld.global.f32 	%f16330, [%rd887+-16];
	fma.rn.f32 	%f16331, %f16330, %f2001, %f16329;
	ld.global.f32 	%f16332, [%rd887+-12];
	fma.rn.f32 	%f16333, %f16332, %f2000, %f16331;
	ld.global.f32 	%f16334, [%rd887+-8];
	fma.rn.f32 	%f16335, %f16334, %f1999, %f16333;
	ld.global.f32 	%f16336, [%rd887+-4];
	fma.rn.f32 	%f16337, %f16336, %f1998, %f16335;
	ld.global.f32 	%f16338, [%rd887];
	fma.rn.f32 	%f16339, %f16338, %f1997, %f16337;
	ld.global.f32 	%f16340, [%rd887+4];
	fma.rn.f32 	%f16341, %f16340, %f1996, %f16339;
	ld.global.f32 	%f16342, [%rd887+8];
	fma.rn.f32 	%f16343, %f16342, %f1995, %f16341;
	ld.global.f32 	%f16344, [%rd887+12];
	fma.rn.f32 	%f16345, %f16344, %f1994, %f16343;
	ld.global.f32 	%f16346, [%rd887+16];
	fma.rn.f32 	%f16347, %f16346, %f1993, %f16345;
	ld.global.f32 	%f16348, [%rd887+20];
	fma.rn.f32 	%f16349, %f16348, %f1992, %f16347;
	ld.global.f32 	%f16350, [%rd887+24];
	fma.rn.f32 	%f16351, %f16350, %f1991, %f16349;
	ld.global.f32 	%f16352, [%rd887+28];
	fma.rn.f32 	%f16353, %f16352, %f1990, %f16351;
	st.local.f32 	[%rd888], %f16353;
	add.s32 	%r1359, %r1359, 1;
	setp.ne.s32 	%p792, %r1359, 0;
	add.s64 	%rd888, %rd888, 4;
	add.s64 	%rd887, %rd887, 64;
	@%p792 bra 	$L__BB1_262;
$L__BB1_263:
	ld.param.u64 	%rd829, [_Z24eval_sequence_nll_kernel9ModelPtrsPKiiPf_param_1];
	setp.lt.s32 	%p793, %r190, 2;
	cvta.to.global.u64 	%rd664, %rd829;
	ld.global.u32 	%r194, [%rd664+24];
	ld.local.f32 	%f21051, [%rd9];
	mov.f32 	%f21017, %f21051;
	@%p793 bra 	$L__BB1_279;
	add.s32 	%r195, %r190, -1;
	add.s32 	%r1025, %r190, -2;
	setp.lt.u32 	%p794, %r1025, 15;
	mov.b32 	%r1363, 1;
	mov.f32 	%f21017, %f21051;
	@%p794 bra 	$L__BB1_268;
	and.b32  	%r1027, %r195, -16;
	neg.s32 	%r1361, %r1027;
	add.s64 	%rd889, %rd9, 32;
	mov.b32 	%r1360, 0;
	mov.f32 	%f21017, %f21051;
$L__BB1_266:
	.pragma "nounroll";
	ld.local.f32 	%f16355, [%rd889+-28];
	setp.gt.f32 	%p795, %f16355, %f21017;
	selp.f32 	%f16356, %f16355, %f21017, %p795;
	ld.local.v2.f32 	{%f16357, %f16358}, [%rd889+-24];
	setp.gt.f32 	%p796, %f16357, %f16356;
	selp.f32 	%f16359, %f16357, %f16356, %p796;
	setp.gt.f32 	%p797, %f16358, %f16359;
	selp.f32 	%f16360, %f16358, %f16359, %p797;
	ld.local.v4.f32 	{%f16361, %f16362, %f16363, %f16364}, [%rd889+-16];
	setp.gt.f32 	%p798, %f16361, %f16360;
	selp.f32 	%f16365, %f16361, %f16360, %p798;
	setp.gt.f32 	%p799, %f16362, %f16365;
	selp.f32 	%f16366, %f16362, %f16365, %p799;
	setp.gt.f32 	%p800, %f16363, %f16366;
	selp.f32 	%f16367, %f16363, %f16366, %p800;
	setp.gt.f32 	%p801, %f16364, %f16367;
	selp.f32 	%f16368, %f16364, %f16367, %p801;
	ld.local.v4.f32 	{%f16369, %f16370, %f16371, %f16372}, [%rd889];
	setp.gt.f32 	%p802, %f16369, %f16368;
	selp.f32 	%f16373, %f16369, %f16368, %p802;
	setp.gt.f32 	%p803, %f16370, %f16373;
	selp.f32 	%f16374, %f16370, %f16373, %p803;
	setp.gt.f32 	%p804, %f16371, %f16374;
	selp.f32 	%f16375, %f16371, %f16374, %p804;
	setp.gt.f32 	%p805, %f16372, %f16375;
	selp.f32 	%f16376, %f16372, %f16375, %p805;
	ld.local.v4.f32 	{%f16377, %f16378, %f16379, %f16380}, [%rd889+16];
	setp.gt.f32 	%p806, %f16377, %f16376;
	selp.f32 	%f16381, %f16377, %f16376, %p806;
	setp.gt.f32 	%p807, %f16378, %f16381;
	selp.f32 	%f16382, %f16378, %f16381, %p807;
	setp.gt.f32 	%p808, %f16379, %f16382;
	selp.f32 	%f16383, %f16379, %f16382, %p808;
	setp.gt.f32 	%p809, %f16380, %f16383;
	selp.f32 	%f16384, %f16380, %f16383, %p809;
	ld.local.f32 	%f16385, [%rd889+32];
	setp.gt.f32 	%p810, %f16385, %f16384;
	selp.f32 	%f21017, %f16385, %f16384, %p810;
	add.s32 	%r1361, %r1361, 16;
	add.s32 	%r1360, %r1360, 16;
	add.s64 	%rd889, %rd889, 64;
	setp.ne.s32 	%p811, %r1361, 0;
	@%p811 bra 	$L__BB1_266;
	add.s32 	%r1363, %r1360, 1;
$L__BB1_268:
	and.b32  	%r1028, %r195, 15;
	setp.eq.s32 	%p812, %r1028, 0;
	@%p812 bra 	$L__BB1_279;
	add.s32 	%r1031, %r1028, -1;
	setp.lt.u32 	%p813, %r1031, 7;
	@%p813 bra 	$L__BB1_271;
	mul.wide.u32 	%rd665, %r1363, 4;
	add.s64 	%rd666, %rd9, %rd665;
	ld.local.f32 	%f16387, [%rd666];
	setp.gt.f32 	%p814, %f16387, %f21017;
	selp.f32 	%f16388, %f16387, %f21017, %p814;
	ld.local.f32 	%f16389, [%rd666+4];
	setp.gt.f32 	%p815, %f16389, %f16388;
	selp.f32 	%f16390, %f16389, %f16388, %p815;
	ld.local.f32 	%f16391, [%rd666+8];
	setp.gt.f32 	%p816, %f16391, %f16390;
	selp.f32 	%f16392, %f16391, %f16390, %p816;
	ld.local.f32 	%f16393, [%rd666+12];
	setp.gt.f32 	%p817, %f16393, %f16392;
	selp.f32 	%f16394, %f16393, %f16392, %p817;
	ld.local.f32 	%f16395, [%rd666+16];
	setp.gt.f32 	%p818, %f16395, %f16394;
	selp.f32 	%f16396, %f16395, %f16394, %p818;
	ld.local.f32 	%f16397, [%rd666+20];
	setp.gt.f32 	%p819, %f16397, %f16396;
	selp.f32 	%f16398, %f16397, %f16396, %p819;
	ld.local.f32 	%f16399, [%rd666+24];
	setp.gt.f32 	%p820, %f16399, %f16398;
	selp.f32 	%f16400, %f16399, %f16398, %p820;
	ld.local.f32 	%f16401, [%rd666+28];
	setp.gt.f32 	%p821, %f16401, %f16400;
	selp.f32 	%f21017, %f16401, %f16400, %p821;
	add.s32 	%r1363, %r1363, 8;
$L__BB1_271:
	and.b32  	%r1033, %r195, 7;
	setp.eq.s32 	%p822, %r1033, 0;
	@%p822 bra 	$L__BB1_279;
	add.s32 	%r1034, %r190, 7;
	and.b32  	%r205, %r1034, 3;
	and.b32  	%r1035, %r1034, 7;
	add.s32 	%r1036, %r1035, -1;
	setp.lt.u32 	%p823, %r1036, 3;
	@%p823 bra 	$L__BB1_274;
	mul.wide.u32 	%rd667, %r1363, 4;
	add.s64 	%rd668, %rd9, %rd667;
	ld.local.f32 	%f16403, [%rd668];
	setp.gt.f32 	%p824, %f16403, %f21017;
	selp.f32 	%f16404, %f16403, %f21017, %p824;
	ld.local.f32 	%f16405, [%rd668+4];
	setp.gt.f32 	%p825, %f16405, %f16404;
	selp.f32 	%f16406, %f16405, %f16404, %p825;
	ld.local.f32 	%f16407, [%rd668+8];
	setp.gt.f32 	%p826, %f16407, %f16406;
	selp.f32 	%f16408, %f16407, %f16406, %p826;
	ld.local.f32 	%f16409, [%rd668+12];
	setp.gt.f32 	%p827, %f16409, %f16408;
	selp.f32 	%f21017, %f16409, %f16408, %p827;
	add.s32 	%r1363, %r1363, 4;
$L__BB1_274:
	setp.eq.s32 	%p828, %r205, 0;
	@%p828 bra 	$L__BB1_279;
	mul.wide.u32 	%rd669, %r1363, 4;
	add.s64 	%rd168, %rd9, %rd669;
	ld.local.f32 	%f16410, [%rd168];
	setp.gt.f32 	%p829, %f16410, %f21017;
	selp.f32 	%f21017, %f16410, %f21017, %p829;
	setp.eq.s32 	%p830, %r205, 1;
	@%p830 bra 	$L__BB1_279;
	ld.local.f32 	%f16411, [%rd168+4];
	setp.gt.f32 	%p831, %f16411, %f21017;
	selp.f32 	%f21017, %f16411, %f21017, %p831;
	setp.eq.s32 	%p832, %r205, 2;
	@%p832 bra 	$L__BB1_279;
	ld.local.f32 	%f2019, [%rd168+8];
	setp.leu.f32 	%p833, %f2019, %f21017;
	@%p833 bra 	$L__BB1_279;
	mov.f32 	%f21017, %f2019;
$L__BB1_279:
	and.b32  	%r208, %r190, 3;
	and.b32  	%r209, %r190, 7;
	setp.lt.s32 	%p834, %r190, 1;
	mov.f32 	%f21025, 0f00000000;
	@%p834 bra 	$L__BB1_291;
	setp.lt.u32 	%p835, %r190, 8;
	mov.f32 	%f21025, 0f00000000;
	mov.b32 	%r1367, 0;
	@%p835 bra 	$L__BB1_283;
	and.b32  	%r1367, %r190, 2147483640;
	neg.s32 	%r1365, %r1367;
	add.s64 	%rd891, %rd10, 16;
	add.s64 	%rd890, %rd9, 16;
	mov.f32 	%f21025, 0f00000000;
$L__BB1_282:
	.pragma "nounroll";
	ld.local.v4.f32 	{%f16416, %f16417, %f16418, %f16419}, [%rd890+-16];
	sub.f32 	%f16420, %f16416, %f21017;
	fma.rn.f32 	%f16421, %f16420, 0f3BBB989D, 0f3F000000;
	cvt.sat.f32.f32 	%f16422, %f16421;
	mov.f32 	%f16423, 0f4B400001;
	mov.f32 	%f16424, 0f437C0000;
	fma.rm.f32 	%f16425, %f16422, %f16424, %f16423;
	add.f32 	%f16426, %f16425, 0fCB40007F;
	neg.f32 	%f16427, %f16426;
	fma.rn.f32 	%f16428, %f16420, 0f3FB8AA3B, %f16427;
	fma.rn.f32 	%f16429, %f16420, 0f32A57060, %f16428;
	mov.b32 	%r1038, %f16425;
	shl.b32 	%r1039, %r1038, 23;
	mov.b32 	%f16430, %r1039;
	ex2.approx.ftz.f32 	%f16431, %f16429;
	mul.f32 	%f16432, %f16431, %f16430;
	add.f32 	%f16433, %f21025, %f16432;
	sub.f32 	%f16434, %f16417, %f21017;
	fma.rn.f32 	%f16435, %f16434, 0f3BBB989D, 0f3F000000;
	cvt.sat.f32.f32 	%f16436, %f16435;
	fma.rm.f32 	%f16437, %f16436, %f16424, %f16423;
	add.f32 	%f16438, %f16437, 0fCB40007F;
	neg.f32 	%f16439, %f16438;
	fma.rn.f32 	%f16440, %f16434, 0f3FB8AA3B, %f16439;
	fma.rn.f32 	%f16441, %f16434, 0f32A57060, %f16440;
	mov.b32 	%r1040, %f16437;
	shl.b32 	%r1041, %r1040, 23;
	mov.b32 	%f16442, %r1041;
	ex2.approx.ftz.f32 	%f16443, %f16441;
	mul.f32 	%f16444, %f16443, %f16442;
	add.f32 	%f16445, %f16433, %f16444;
	sub.f32 	%f16446, %f16418, %f21017;
	fma.rn.f32 	%f16447, %f16446, 0f3BBB989D, 0f3F000000;
	cvt.sat.f32.f32 	%f16448, %f16447;
	fma.rm.f32 	%f16449, %f16448, %f16424, %f16423;
	add.f32 	%f16450, %f16449, 0fCB40007F;
	neg.f32 	%f16451, %f16450;
	fma.rn.f32 	%f16452, %f16446, 0f3FB8AA3B, %f16451;
	fma.rn.f32 	%f16453, %f16446, 0f32A57060, %f16452;
	mov.b32 	%r1042, %f16449;
	shl.b32 	%r1043, %r1042, 23;
	mov.b32 	%f16454, %r1043;
	ex2.approx.ftz.f32 	%f16455, %f16453;
	mul.f32 	%f16456, %f16455, %f16454;
	add.f32 	%f16457, %f16445, %f16456;
	sub.f32 	%f16458, %f16419, %f21017;
	fma.rn.f32 	%f16459, %f16458, 0f3BBB989D, 0f3F000000;
	cvt.sat.f32.f32 	%f16460, %f16459;
	fma.rm.f32 	%f16461, %f16460, %f16424, %f16423;
	add.f32 	%f16462, %f16461, 0fCB40007F;
	neg.f32 	%f16463, %f16462;
	fma.rn.f32 	%f16464, %f16458, 0f3FB8AA3B, %f16463;
	fma.rn.f32 	%f16465, %f16458, 0f32A57060, %f16464;
	mov.b32 	%r1044, %f16461;
	shl.b32 	%r1045, %r1044, 23;
	mov.b32 	%f16466, %r1045;
	ex2.approx.ftz.f32 	%f16467, %f16465;
	mul.f32 	%f16468, %f16467, %f16466;
	st.local.v4.f32 	[%rd891+-16], {%f16432, %f16444, %f16456, %f16468};
	add.f32 	%f16469, %f16457, %f16468;
	ld.local.v4.f32 	{%f16470, %f16471, %f16472, %f16473}, [%rd890];
	sub.f32 	%f16474, %f16470, %f21017;
	fma.rn.f32 	%f16475, %f16474, 0f3BBB989D, 0f3F000000;
	cvt.sat.f32.f32 	%f16476, %f16475;
	fma.rm.f32 	%f16477, %f16476, %f16424, %f16423;
	add.f32 	%f16478, %f16477, 0fCB40007F;
	neg.f32 	%f16479, %f16478;
	fma.rn.f32 	%f16480, %f16474, 0f3FB8AA3B, %f16479;
	fma.rn.f32 	%f16481, %f16474, 0f32A57060, %f16480;
	mov.b32 	%r1046, %f16477;
	shl.b32 	%r1047, %r1046, 23;
	mov.b32 	%f16482, %r1047;
	ex2.approx.ftz.f32 	%f16483, %f16481;
	mul.f32 	%f16484, %f16483, %f16482;
	add.f32 	%f16485, %f16469, %f16484;
	sub.f32 	%f16486, %f16471, %f21017;
	fma.rn.f32 	%f16487, %f16486, 0f3BBB989D, 0f3F000000;
	cvt.sat.f32.f32 	%f16488, %f16487;
	fma.rm.f32 	%f16489, %f16488, %f16424, %f16423;
	add.f32 	%f16490, %f16489, 0fCB40007F;
	neg.f32 	%f16491, %f16490;
	fma.rn.f32 	%f16492, %f16486, 0f3FB8AA3B, %f16491;
	fma.rn.f32 	%f16493, %f16486, 0f32A57060, %f16492;
	mov.b32 	%r1048, %f16489;
	shl.b32 	%r1049, %r1048, 23;
	mov.b32 	%f16494, %r1049;
	ex2.approx.ftz.f32 	%f16495, %f16493;
	mul.f32 	%f16496, %f16495, %f16494;
	add.f32 	%f16497, %f16485, %f16496;
	sub.f32 	%f16498, %f16472, %f21017;
	fma.rn.f32 	%f16499, %f16498, 0f3BBB989D, 0f3F000000;
	cvt.sat.f32.f32 	%f16500, %f16499;
	fma.rm.f32 	%f16501, %f16500, %f16424, %f16423;
	add.f32 	%f16502, %f16501, 0fCB40007F;
	neg.f32 	%f16503, %f16502;
	fma.rn.f32 	%f16504, %f16498, 0f3FB8AA3B, %f16503;
	fma.rn.f32 	%f16505, %f16498, 0f32A57060, %f16504;
	mov.b32 	%r1050, %f16501;
	shl.b32 	%r1051, %r1050, 23;
	mov.b32 	%f16506, %r1051;
	ex2.approx.ftz.f32 	%f16507, %f16505;
	mul.f32 	%f16508, %f16507, %f16506;
	add.f32 	%f16509, %f16497, %f16508;
	sub.f32 	%f16510, %f16473, %f21017;
	fma.rn.f32 	%f16511, %f16510, 0f3BBB989D, 0f3F000000;
	cvt.sat.f32.f32 	%f16512, %f16511;
	fma.rm.f32 	%f16513, %f16512, %f16424, %f16423;
	add.f32 	%f16514, %f16513, 0fCB40007F;
	neg.f32 	%f16515, %f16514;
	fma.rn.f32 	%f16516, %f16510, 0f3FB8AA3B, %f16515;
	fma.rn.f32 	%f16517, %f16510, 0f32A57060, %f16516;
	mov.b32 	%r1052, %f16513;
	shl.b32 	%r1053, %r1052, 23;
	mov.b32 	%f16518, %r1053;
	ex2.approx.ftz.f32 	%f16519, %f16517;
	mul.f32 	%f16520, %f16519, %f16518;
	st.local.v4.f32 	[%rd891], {%f16484, %f16496, %f16508, %f16520};
	add.f32 	%f21025, %f16509, %f16520;
	add.s32 	%r1365, %r1365, 8;
	add.s64 	%rd891, %rd891, 32;
	add.s64 	%rd890, %rd890, 32;
	setp.ne.s32 	%p836, %r1365, 0;
	@%p836 bra 	$L__BB1_282;
$L__BB1_283:
	setp.eq.s32 	%p837, %r209, 0;
	@%p837 bra 	$L__BB1_291;
	setp.lt.u32 	%p838, %r209, 4;
	@%p838 bra 	$L__BB1_286;
	mul.wide.u32 	%rd670, %r1367, 4;
	add.s64 	%rd671, %rd9, %rd670;
	ld.local.f32 	%f16522, [%rd671];
	sub.f32 	%f16523, %f16522, %f21017;
	fma.rn.f32 	%f16524, %f16523, 0f3BBB989D, 0f3F000000;
	cvt.sat.f32.f32 	%f16525, %f16524;
	mov.f32 	%f16526, 0f4B400001;
	mov.f32 	%f16527, 0f437C0000;
	fma.rm.f32 	%f16528, %f16525, %f16527, %f16526;
	add.f32 	%f16529, %f16528, 0fCB40007F;
	neg.f32 	%f16530, %f16529;
	fma.rn.f32 	%f16531, %f16523, 0f3FB8AA3B, %f16530;
	fma.rn.f32 	%f16532, %f16523, 0f32A57060, %f16531;
	mov.b32 	%r1054, %f16528;
	shl.b32 	%r1055, %r1054, 23;
	mov.b32 	%f16533, %r1055;
	ex2.approx.ftz.f32 	%f16534, %f16532;
	mul.f32 	%f16535, %f16534, %f16533;
	add.s64 	%rd672, %rd10, %rd670;
	st.local.f32 	[%rd672], %f16535;
	add.f32 	%f16536, %f21025, %f16535;
	ld.local.f32 	%f16537, [%rd671+4];
	sub.f32 	%f16538, %f16537, %f21017;
	fma.rn.f32 	%f16539, %f16538, 0f3BBB989D, 0f3F000000;
	cvt.sat.f32.f32 	%f16540, %f16539;
	fma.rm.f32 	%f16541, %f16540, %f16527, %f16526;
	add.f32 	%f16542, %f16541, 0fCB40007F;
	neg.f32 	%f16543, %f16542;
	fma.rn.f32 	%f16544, %f16538, 0f3FB8AA3B, %f16543;
	fma.rn.f32 	%f16545, %f16538, 0f32A57060, %f16544;
	mov.b32 	%r1056, %f16541;
	shl.b32 	%r1057, %r1056, 23;
	mov.b32 	%f16546, %r1057;
	ex2.approx.ftz.f32 	%f16547, %f16545;
	mul.f32 	%f16548, %f16547, %f16546;
	st.local.f32 	[%rd672+4], %f16548;
	add.f32 	%f16549, %f16536, %f16548;
	ld.local.f32 	%f16550, [%rd671+8];
	sub.f32 	%f16551, %f16550, %f21017;
	fma.rn.f32 	%f16552, %f16551, 0f3BBB989D, 0f3F000000;
	cvt.sat.f32.f32 	%f16553, %f16552;
	fma.rm.f32 	%f16554, %f16553, %f16527, %f16526;
	add.f32 	%f16555, %f16554, 0fCB40007F;
	neg.f32 	%f16556, %f16555;
	fma.rn.f32 	%f16557, %f16551, 0f3FB8AA3B, %f16556;
	fma.rn.f32 	%f16558, %f16551, 0f32A57060, %f16557;
	mov.b32 	%r1058, %f16554;
	shl.b32 	%r1059, %r1058, 23;
	mov.b32 	%f16559, %r1059;
	ex2.approx.ftz.f32 	%f16560, %f16558;
	mul.f32 	%f16561, %f16560, %f16559;
	st.local.f32 	[%rd672+8], %f16561;
	add.f32 	%f16562, %f16549, %f16561;
	ld.local.f32 	%f16563, [%rd671+12];
	sub.f32 	%f16564, %f16563, %f21017;
	fma.rn.f32 	%f16565, %f16564, 0f3BBB989D, 0f3F000000;
	cvt.sat.f32.f32 	%f16566, %f16565;
	fma.rm.f32 	%f16567, %f16566, %f16527, %f16526;
	add.f32 	%f16568, %f16567, 0fCB40007F;
	neg.f32 	%f16569, %f16568;
	fma.rn.f32 	%f16570, %f16564, 0f3FB8AA3B, %f16569;
	fma.rn.f32 	%f16571, %f16564, 0f32A57060, %f16570;
	mov.b32 	%r1060, %f16567;
	shl.b32 	%r1061, %r1060, 23;
	mov.b32 	%f16572, %r1061;
	ex2.approx.ftz.f32 	%f16573, %f16571;
	mul.f32 	%f16574, %f16573, %f16572;
	st.local.f32 	[%rd672+12], %f16574;
	add.f32 	%f21025, %f16562, %f16574;
	add.s32 	%r1367, %r1367, 4;
$L__BB1_286:
	setp.eq.s32 	%p839, %r208, 0;
	@%p839 bra 	$L__BB1_291;
	setp.eq.s32 	%p840, %r208, 1;
	@%p840 bra 	$L__BB1_289;
	mul.wide.u32 	%rd673, %r1367, 4;
	add.s64 	%rd674, %rd9, %rd673;
	ld.local.f32 	%f16576, [%rd674];
	sub.f32 	%f16577, %f16576, %f21017;
	fma.rn.f32 	%f16578, %f16577, 0f3BBB989D, 0f3F000000;
	cvt.sat.f32.f32 	%f16579, %f16578;
	mov.f32 	%f16580, 0f4B400001;
	mov.f32 	%f16581, 0f437C0000;
	fma.rm.f32 	%f16582, %f16579, %f16581, %f16580;
	add.f32 	%f16583, %f16582, 0fCB40007F;
	neg.f32 	%f16584, %f16583;
	fma.rn.f32 	%f16585, %f16577, 0f3FB8AA3B, %f16584;
	fma.rn.f32 	%f16586, %f16577, 0f32A57060, %f16585;
	mov.b32 	%r1062, %f16582;
	shl.b32 	%r1063, %r1062, 23;
	mov.b32 	%f16587, %r1063;
	ex2.approx.ftz.f32 	%f16588, %f16586;
	mul.f32 	%f16589, %f16588, %f16587;
	add.s64 	%rd675, %rd10, %rd673;
	st.local.f32 	[%rd675], %f16589;
	add.f32 	%f16590, %f21025, %f16589;
	ld.local.f32 	%f16591, [%rd674+4];
	sub.f32 	%f16592, %f16591, %f21017;
	fma.rn.f32 	%f16593, %f16592, 0f3BBB989D, 0f3F000000;
	cvt.sat.f32.f32 	%f16594, %f16593;
	fma.rm.f32 	%f16595, %f16594, %f16581, %f16580;
	add.f32 	%f16596, %f16595, 0fCB40007F;
	neg.f32 	%f16597, %f16596;
	fma.rn.f32 	%f16598, %f16592, 0f3FB8AA3B, %f16597;
	fma.rn.f32 	%f16599, %f16592, 0f32A57060, %f16598;
	mov.b32 	%r1064, %f16595;
	shl.b32 	%r1065, %r1064, 23;
	mov.b32 	%f16600, %r1065;
	ex2.approx.ftz.f32 	%f16601, %f16599;
	mul.f32 	%f16602, %f16601, %f16600;
	st.local.f32 	[%rd675+4], %f16602;
	add.f32 	%f21025, %f16590, %f16602;
	add.s32 	%r1367, %r1367, 2;
$L__BB1_289:
	and.b32  	%r1066, %r190, 1;
	setp.eq.b32 	%p841, %r1066, 1;
	not.pred 	%p842, %p841;
	@%p842 bra 	$L__BB1_291;
	mul.wide.u32 	%rd676, %r1367, 4;
	add.s64 	%rd677, %rd9, %rd676;
	ld.local.f32 	%f16603, [%rd677];
	sub.f32 	%f16604, %f16603, %f21017;
	fma.rn.f32 	%f16605, %f16604, 0f3BBB989D, 0f3F000000;
	cvt.sat.f32.f32 	%f16606, %f16605;
	mov.f32 	%f16607, 0f4B400001;
	mov.f32 	%f16608, 0f437C0000;
	fma.rm.f32 	%f16609, %f16606, %f16608, %f16607;
	add.f32 	%f16610, %f16609, 0fCB40007F;
	neg.f32 	%f16611, %f16610;
	fma.rn.f32 	%f16612, %f16604, 0f3FB8AA3B, %f16611;
	fma.rn.f32 	%f16613, %f16604, 0f32A57060, %f16612;
	mov.b32 	%r1067, %f16609;
	shl.b32 	%r1068, %r1067, 23;
	mov.b32 	%f16614, %r1068;
	ex2.approx.ftz.f32 	%f16615, %f16613;
	mul.f32 	%f16616, %f16615, %f16614;
	add.s64 	%rd678, %rd10, %rd676;
	st.local.f32 	[%rd678], %f16616;
	add.f32 	%f21025, %f21025, %f16616;
$L__BB1_291:
	setp.lt.s32 	%p843, %r190, 1;
	rcp.rn.f32 	%f2033, %f21025;
	@%p843 bra 	$L__BB1_305;
	setp.lt.u32 	%p844, %r190, 16;
	mov.b32 	%r1371, 0;
	@%p844 bra 	$L__BB1_295;
	and.b32  	%r1371, %r190, 2147483632;
	neg.s32 	%r1369, %r1371;
	add.s64 	%rd892, %rd10, 32;
$L__BB1_294:
	.pragma "nounroll";
	ld.local.v4.f32 	{%f16617, %f16618, %f16619, %f16620}, [%rd892+-32];
	mul.f32 	%f16621, %f2033, %f16617;
	mul.f32 	%f16622, %f2033, %f16618;
	mul.f32 	%f16623, %f2033, %f16619;
	mul.f32 	%f16624, %f2033, %f16620;
	st.local.v4.f32 	[%rd892+-32], {%f16621, %f16622, %f16623, %f16624};
	ld.local.v4.f32 	{%f16625, %f16626, %f16627, %f16628}, [%rd892+-16];
	mul.f32 	%f16629, %f2033, %f16625;
	mul.f32 	%f16630, %f2033, %f16626;
	mul.f32 	%f16631, %f2033, %f16627;
	mul.f32 	%f16632, %f2033, %f16628;
	st.local.v4.f32 	[%rd892+-16], {%f16629, %f16630, %f16631, %f16632};
	ld.local.v4.f32 	{%f16633, %f16634, %f16635, %f16636}, [%rd892];
	mul.f32 	%f16637, %f2033, %f16633;
	mul.f32 	%f16638, %f2033, %f16634;
	mul.f32 	%f16639, %f2033, %f16635;
	mul.f32 	%f16640, %f2033, %f16636;
	st.local.v4.f32 	[%rd892], {%f16637, %f16638, %f16639, %f16640};
	ld.local.v4.f32 	{%f16641, %f16642, %f16643, %f16644}, [%rd892+16];
	mul.f32 	%f16645, %f2033, %f16641;
	mul.f32 	%f16646, %f2033, %f16642;
	mul.f32 	%f16647, %f2033, %f16643;
	mul.f32 	%f16648, %f2033, %f16644;
	st.local.v4.f32 	[%rd892+16], {%f16645, %f16646, %f16647, %f16648};
	add.s32 	%r1369, %r1369, 16;
	add.s64 	%rd892, %rd892, 64;
	setp.ne.s32 	%p845, %r1369, 0;
	@%p845 bra 	$L__BB1_294;
$L__BB1_295:
	and.b32  	%r224, %r190, 15;
	setp.eq.s32 	%p846, %r224, 0;
	@%p846 bra 	$L__BB1_305;
	setp.lt.u32 	%p847, %r224, 8;
	@%p847 bra 	$L__BB1_298;
	mul.wide.u32 	%rd679, %r1371, 4;
	add.s64 	%rd680, %rd10, %rd679;
	ld.local.f32 	%f16649, [%rd680];
	mul.f32 	%f16650, %f2033, %f16649;
	st.local.f32 	[%rd680], %f16650;
	ld.local.f32 	%f16651, [%rd680+4];
	mul.f32 	%f16652, %f2033, %f16651;
	st.local.f32 	[%rd680+4], %f16652;
	ld.local.f32 	%f16653, [%rd680+8];
	mul.f32 	%f16654, %f2033, %f16653;
	st.local.f32 	[%rd680+8], %f16654;
	ld.local.f32 	%f16655, [%rd680+12];
	mul.f32 	%f16656, %f2033, %f16655;
	st.local.f32 	[%rd680+12], %f16656;
	ld.local.f32 	%f16657, [%rd680+16];
	mul.f32 	%f16658, %f2033, %f16657;
	st.local.f32 	[%rd680+16], %f16658;
	ld.local.f32 	%f16659, [%rd680+20];
	mul.f32 	%f16660, %f2033, %f16659;
	st.local.f32 	[%rd680+20], %f16660;
	ld.local.f32 	%f16661, [%rd680+24];
	mul.f32 	%f16662, %f2033, %f16661;
	st.local.f32 	[%rd680+24], %f16662;
	ld.local.f32 	%f16663, [%rd680+28];
	mul.f32 	%f16664, %f2033, %f16663;
	st.local.f32 	[%rd680+28], %f16664;
	add.s32 	%r1371, %r1371, 8;
$L__BB1_298:
	setp.eq.s32 	%p848, %r209, 0;
	@%p848 bra 	$L__BB1_305;
	setp.lt.u32 	%p849, %r209, 4;
	@%p849 bra 	$L__BB1_301;
	mul.wide.u32 	%rd681, %r1371, 4;
	add.s64 	%rd682, %rd10, %rd681;
	ld.local.f32 	%f16665, [%rd682];
	mul.f32 	%f16666, %f2033, %f16665;
	st.local.f32 	[%rd682], %f16666;
	ld.local.f32 	%f16667, [%rd682+4];
	mul.f32 	%f16668, %f2033, %f16667;
	st.local.f32 	[%rd682+4], %f16668;
	ld.local.f32 	%f16669, [%rd682+8];
	mul.f32 	%f16670, %f2033, %f16669;
	st.local.f32 	[%rd682+8], %f16670;
	ld.local.f32 	%f16671, [%rd682+12];
	mul.f32 	%f16672, %f2033, %f16671;
	st.local.f32 	[%rd682+12], %f16672;
	add.s32 	%r1371, %r1371, 4;
$L__BB1_301:
	setp.eq.s32 	%p850, %r208, 0;
	@%p850 bra 	$L__BB1_305;
	mul.wide.u32 	%rd683, %r1371, 4;
	add.s64 	%rd178, %rd10, %rd683;
	ld.local.f32 	%f16673, [%rd178];
	mul.f32 	%f16674, %f2033, %f16673;
	st.local.f32 	[%rd178], %f16674;
	setp.eq.s32 	%p851, %r208, 1;
	@%p851 bra 	$L__BB1_305;
	ld.local.f32 	%f16675, [%rd178+4];
	mul.f32 	%f16676, %f2033, %f16675;
	st.local.f32 	[%rd178+4], %f16676;
	setp.eq.s32 	%p852, %r208, 2;
	@%p852 bra 	$L__BB1_305;
	ld.local.f32 	%f16677, [%rd178+8];
	mul.f32 	%f16678, %f2033, %f16677;
	st.local.f32 	[%rd178+8], %f16678;
$L__BB1_305:
	ld.param.u32 	%r1275, [_Z24eval_sequence_nll_kernel9ModelPtrsPKiiPf_param_2];
	mul.wide.s32 	%rd684, %r194, 4;
	add.s64 	%rd685, %rd9, %rd684;
	ld.local.f32 	%f16679, [%rd685];
	sub.f32 	%f16680, %f16679, %f21017;
	setp.lt.f32 	%p853, %f21025, 0f00800000;
	mul.f32 	%f16681, %f21025, 0f4B000000;
	selp.f32 	%f16682, %f16681, %f21025, %p853;
	selp.f32 	%f16683, 0fC1B80000, 0f00000000, %p853;
	mov.b32 	%r1070, %f16682;
	add.s32 	%r1071, %r1070, -1059760811;
	and.b32  	%r1072, %r1071, -8388608;
	sub.s32 	%r1073, %r1070, %r1072;
	mov.b32 	%f16684, %r1073;
	cvt.rn.f32.s32 	%f16685, %r1072;
	fma.rn.f32 	%f16686, %f16685, 0f34000000, %f16683;
	add.f32 	%f16687, %f16684, 0fBF800000;
	fma.rn.f32 	%f16688, %f16687, 0fBE055027, 0f3E1039F6;
	fma.rn.f32 	%f16689, %f16688, %f16687, 0fBDF8CDCC;
	fma.rn.f32 	%f16690, %f16689, %f16687, 0f3E0F2955;
	fma.rn.f32 	%f16691, %f16690, %f16687, 0fBE2AD8B9;
	fma.rn.f32 	%f16692, %f16691, %f16687, 0f3E4CED0B;
	fma.rn.f32 	%f16693, %f16692, %f16687, 0fBE7FFF22;
	fma.rn.f32 	%f16694, %f16693, %f16687, 0f3EAAAA78;
	fma.rn.f32 	%f16695, %f16694, %f16687, 0fBF000000;
	mul.f32 	%f16696, %f16687, %f16695;
	fma.rn.f32 	%f16697, %f16696, %f16687, %f16687;
	fma.rn.f32 	%f16698, %f16686, 0f3F317218, %f16697;
	setp.gt.u32 	%p854, %r1070, 2139095039;
	fma.rn.f32 	%f16699, %f16682, 0f7F800000, 0f7F800000;
	selp.f32 	%f16700, %f16699, %f16698, %p854;
	setp.eq.f32 	%p855, %f16682, 0f00000000;
	selp.f32 	%f16701, 0fFF800000, %f16700, %p855;
	sub.f32 	%f16702, %f16701, %f16680;
	add.f32 	%f21060, %f21060, %f16702;
	setp.eq.s32 	%p856, %r1275, 6;
	@%p856 bra 	$L__BB1_407;
	shl.b32 	%r1075, %r194, 4;
	mov.u64 	%rd687, %rd238;
	ld.param.u64 	%rd688, [%rd687+8];
	cvta.to.global.u64 	%rd689, %rd688;
	mul.wide.s32 	%rd690, %r1075, 4;
	add.s64 	%rd691, %rd689, %rd690;
	ld.global.f32 	%f16703, [%rd691];
	ld.param.u64 	%rd692, [%rd687+16];
	cvta.to.global.u64 	%rd693, %rd692;
	ld.global.f32 	%f16704, [%rd693+384];
	add.f32 	%f16705, %f16703, %f16704;
	ld.global.f32 	%f16706, [%rd691+4];
	ld.global.f32 	%f16707, [%rd693+388];
	add.f32 	%f16708, %f16706, %f16707;
	ld.global.f32 	%f16709, [%rd691+8];
	ld.global.f32 	%f16710, [%rd693+392];
	add.f32 	%f16711, %f16709, %f16710;
	ld.global.f32 	%f16712, [%rd691+12];
	ld.global.f32 	%f16713, [%rd693+396];
	add.f32 	%f16714, %f16712, %f16713;
	ld.global.f32 	%f16715, [%rd691+16];
	ld.global.f32 	%f16716, [%rd693+400];
	add.f32 	%f16717, %f16715, %f16716;
	ld.global.f32 	%f16718, [%rd691+20];
	ld.global.f32 	%f16719, [%rd693+404];
	add.f32 	%f16720, %f16718, %f16719;
	ld.global.f32 	%f16721, [%rd691+24];
	ld.global.f32 	%f16722, [%rd693+408];
	add.f32 	%f16723, %f16721, %f16722;
	ld.global.f32 	%f16724, [%rd691+28];
	ld.global.f32 	%f16725, [%rd693+412];
	add.f32 	%f16726, %f16724, %f16725;
	ld.global.f32 	%f16727, [%rd691+32];
	ld.global.f32 	%f16728, [%rd693+416];
	add.f32 	%f16729, %f16727, %f16728;
	ld.global.f32 	%f16730, [%rd691+36];
	ld.global.f32 	%f16731, [%rd693+420];
	add.f32 	%f16732, %f16730, %f16731;
	ld.global.f32 	%f16733, [%rd691+40];
	ld.global.f32 	%f16734, [%rd693+424];
	add.f32 	%f16735, %f16733, %f16734;
	ld.global.f32 	%f16736, [%rd691+44];
	ld.global.f32 	%f16737, [%rd693+428];
	add.f32 	%f16738, %f16736, %f16737;
	ld.global.f32 	%f16739, [%rd691+48];
	ld.global.f32 	%f16740, [%rd693+432];
	add.f32 	%f16741, %f16739, %f16740;
	ld.global.f32 	%f16742, [%rd691+52];
	ld.global.f32 	%f16743, [%rd693+436];
	add.f32 	%f16744, %f16742, %f16743;
	ld.global.f32 	%f16745, [%rd691+56];
	ld.global.f32 	%f16746, [%rd693+440];
	add.f32 	%f16747, %f16745, %f16746;
	ld.global.f32 	%f16748, [%rd691+60];
	ld.global.f32 	%f16749, [%rd693+444];
	add.f32 	%f16750, %f16748, %f16749;
	fma.rn.f32 	%f16751, %f16705, %f16705, 0f00000000;
	fma.rn.f32 	%f16752, %f16708, %f16708, %f16751;
	fma.rn.f32 	%f16753, %f16711, %f16711, %f16752;
	fma.rn.f32 	%f16754, %f16714, %f16714, %f16753;
	fma.rn.f32 	%f16755, %f16717, %f16717, %f16754;
	fma.rn.f32 	%f16756, %f16720, %f16720, %f16755;
	fma.rn.f32 	%f16757, %f16723, %f16723, %f16756;
	fma.rn.f32 	%f16758, %f16726, %f16726, %f16757;
	fma.rn.f32 	%f16759, %f16729, %f16729, %f16758;
	fma.rn.f32 	%f16760, %f16732, %f16732, %f16759;
	fma.rn.f32 	%f16761, %f16735, %f16735, %f16760;
	fma.rn.f32 	%f16762, %f16738, %f16738, %f16761;
	fma.rn.f32 	%f16763, %f16741, %f16741, %f16762;
	fma.rn.f32 	%f16764, %f16744, %f16744, %f16763;
	fma.rn.f32 	%f16765, %f16747, %f16747, %f16764;
	fma.rn.f32 	%f16766, %f16750, %f16750, %f16765;
	fma.rn.f32 	%f16767, %f16766, 0f3D800000, 0f3727C5AC;
	rsqrt.approx.f32 	%f16768, %f16767;
	mul.f32 	%f2035, %f16768, %f16705;
	mul.f32 	%f2036, %f16768, %f16708;
	mul.f32 	%f2037, %f16768, %f16711;
	mul.f32 	%f2038, %f16768, %f16714;
	mul.f32 	%f2039, %f16768, %f16717;
	mul.f32 	%f2040, %f16768, %f16720;
	mul.f32 	%f2041, %f16768, %f16723;
	mul.f32 	%f2042, %f16768, %f16726;
	mul.f32 	%f2043, %f16768, %f16729;
	mul.f32 	%f2044, %f16768, %f16732;
	mul.f32 	%f2045, %f16768, %f16735;
	mul.f32 	%f2046, %f16768, %f16738;
	mul.f32 	%f2047, %f16768, %f16741;
	mul.f32 	%f2048, %f16768, %f16744;
	mul.f32 	%f2049, %f16768, %f16747;
	mul.f32 	%f2050, %f16768, %f16750;
	fma.rn.f32 	%f16769, %f2035, %f2035, 0f00000000;
	fma.rn.f32 	%f16770, %f2036, %f2036, %f16769;
	fma.rn.f32 	%f16771, %f2037, %f2037, %f16770;
	fma.rn.f32 	%f16772, %f2038, %f2038, %f16771;
	fma.rn.f32 	%f16773, %f2039, %f2039, %f16772;
	fma.rn.f32 	%f16774, %f2040, %f2040, %f16773;
	fma.rn.f32 	%f16775, %f2041, %f2041, %f16774;
	fma.rn.f32 	%f16776, %f2042, %f2042, %f16775;
	fma.rn.f32 	%f16777, %f2043, %f2043, %f16776;
	fma.rn.f32 	%f16778, %f2044, %f2044, %f16777;
	fma.rn.f32 	%f16779, %f2045, %f2045, %f16778;
	fma.rn.f32 	%f16780, %f2046, %f2046, %f16779;
	fma.rn.f32 	%f16781, %f2047, %f2047, %f16780;
	fma.rn.f32 	%f16782, %f2048, %f2048, %f16781;
	fma.rn.f32 	%f16783, %f2049, %f2049, %f16782;
	fma.rn.f32 	%f16784, %f2050, %f2050, %f16783;
	fma.rn.f32 	%f16785, %f16784, 0f3D800000, 0f3727C5AC;
	rsqrt.approx.f32 	%f16786, %f16785;
	mul.f32 	%f16787, %f16786, %f2035;
	mul.f32 	%f16788, %f16786, %f2036;
	mul.f32 	%f16789, %f16786, %f2037;
	mul.f32 	%f16790, %f16786, %f2038;
	mul.f32 	%f16791, %f16786, %f2039;
	mul.f32 	%f16792, %f16786, %f2040;
	mul.f32 	%f16793, %f16786, %f2041;
	mul.f32 	%f16794, %f16786, %f2042;
	mul.f32 	%f16795, %f16786, %f2043;
	mul.f32 	%f16796, %f16786, %f2044;
	mul.f32 	%f16797, %f16786, %f2045;
	mul.f32 	%f16798, %f16786, %f2046;
	mul.f32 	%f16799, %f16786, %f2047;
	mul.f32 	%f16800, %f16786, %f2048;
	mul.f32 	%f16801, %f16786, %f2049;
	mul.f32 	%f16802, %f16786, %f2050;
	ld.param.u64 	%rd694, [%rd687+24];
	cvta.to.global.u64 	%rd695, %rd694;
	ld.global.f32 	%f2051, [%rd695];
	fma.rn.f32 	%f16803, %f2051, %f16787, 0f00000000;
	ld.global.f32 	%f2052, [%rd695+4];
	fma.rn.f32 	%f16804, %f2052, %f16788, %f16803;
	ld.global.f32 	%f2053, [%rd695+8];
	fma.rn.f32 	%f16805, %f2053, %f16789, %f16804;
	ld.global.f32 	%f2054, [%rd695+12];
	fma.rn.f32 	%f16806, %f2054, %f16790, %f16805;
	ld.global.f32 	%f2055, [%rd695+16];
	fma.rn.f32 	%f16807, %f2055, %f16791, %f16806;
	ld.global.f32 	%f2056, [%rd695+20];
	fma.rn.f32 	%f16808, %f2056, %f16792, %f16807;
	ld.global.f32 	%f2057, [%rd695+24];
	fma.rn.f32 	%f16809, %f2057, %f16793, %f16808;
	ld.global.f32 	%f2058, [%rd695+28];
	fma.rn.f32 	%f16810, %f2058, %f16794, %f16809;
	ld.global.f32 	%f2059, [%rd695+32];
	fma.rn.f32 	%f16811, %f2059, %f16795, %f16810;
	ld.global.f32 	%f2060, [%rd695+36];
	fma.rn.f32 	%f16812, %f2060, %f16796, %f16811;
	ld.global.f32 	%f2061, [%rd695+40];
	fma.rn.f32 	%f16813, %f2061, %f16797, %f16812;
	ld.global.f32 	%f2062, [%rd695+44];
	fma.rn.f32 	%f16814, %f2062, %f16798, %f16813;
	ld.global.f32 	%f2063, [%rd695+48];
	fma.rn.f32 	%f16815, %f2063, %f16799, %f16814;
	ld.global.f32 	%f2064, [%rd695+52];
	fma.rn.f32 	%f16816, %f2064, %f16800, %f16815;
	ld.global.f32 	%f2065, [%rd695+56];
	fma.rn.f32 	%f16817, %f2065, %f16801, %f16816;
	ld.global.f32 	%f2066, [%rd695+60];
	fma.rn.f32 	%f16818, %f2066, %f16802, %f16817;
	ld.global.f32 	%f2067, [%rd695+64];
	fma.rn.f32 	%f16819, %f2067, %f16787, 0f00000000;
	ld.global.f32 	%f2068, [%rd695+68];
	fma.rn.f32 	%f16820, %f2068, %f16788, %f16819;
	ld.global.f32 	%f2069, [%rd695+72];
	fma.rn.f32 	%f16821, %f2069, %f16789, %f16820;
	ld.global.f32 	%f2070, [%rd695+76];
	fma.rn.f32 	%f16822, %f2070, %f16790, %f16821;
	ld.global.f32 	%f2071, [%rd695+80];
	fma.rn.f32 	%f16823, %f2071, %f16791, %f16822;
	ld.global.f32 	%f2072, [%rd695+84];
	fma.rn.f32 	%f16824, %f2072, %f16792, %f16823;
	ld.global.f32 	%f2073, [%rd695+88];
	fma.rn.f32 	%f16825, %f2073, %f16793, %f16824;
	ld.global.f32 	%f2074, [%rd695+92];
	fma.rn.f32 	%f16826, %f2074, %f16794, %f16825;
	ld.global.f32 	%f2075, [%rd695+96];
	fma.rn.f32 	%f16827, %f2075, %f16795, %f16826;
	ld.global.f32 	%f2076, [%rd695+100];
	fma.rn.f32 	%f16828, %f2076, %f16796, %f16827;
	ld.global.f32 	%f2077, [%rd695+104];
	fma.rn.f32 	%f16829, %f2077, %f16797, %f16828;
	ld.global.f32 	%f2078, [%rd695+108];
	fma.rn.f32 	%f16830, %f2078, %f16798, %f16829;
	ld.global.f32 	%f2079, [%rd695+112];
	fma.rn.f32 	%f16831, %f2079, %f16799, %f16830;
	ld.global.f32 	%f2080, [%rd695+116];
	fma.rn.f32 	%f16832, %f2080, %f16800, %f16831;
	ld.global.f32 	%f2081, [%rd695+120];
	fma.rn.f32 	%f16833, %f2081, %f16801, %f16832;
	ld.global.f32 	%f2082, [%rd695+124];
	fma.rn.f32 	%f16834, %f2082, %f16802, %f16833;
	ld.global.f32 	%f2083, [%rd695+128];
	fma.rn.f32 	%f16835, %f2083, %f16787, 0f00000000;
	ld.global.f32 	%f2084, [%rd695+132];
	fma.rn.f32 	%f16836, %f2084, %f16788, %f16835;
	ld.global.f32 	%f2085, [%rd695+136];
	fma.rn.f32 	%f16837, %f2085, %f16789, %f16836;
	ld.global.f32 	%f2086, [%rd695+140];
	fma.rn.f32 	%f16838, %f2086, %f16790, %f16837;
	ld.global.f32 	%f2087, [%rd695+144];
	fma.rn.f32 	%f16839, %f2087, %f16791, %f16838;
	ld.global.f32 	%f2088, [%rd695+148];
	fma.rn.f32 	%f16840, %f2088, %f16792, %f16839;
	ld.global.f32 	%f2089, [%rd695+152];
	fma.rn.f32 	%f16841, %f2089, %f16793, %f16840;
	ld.global.f32 	%f2090, [%rd695+156];
	fma.rn.f32 	%f16842, %f2090, %f16794, %f16841;
	ld.global.f32 	%f2091, [%rd695+160];
	fma.rn.f32 	%f16843, %f2091, %f16795, %f16842;
	ld.global.f32 	%f2092, [%rd695+164];
	fma.rn.f32 	%f16844, %f2092, %f16796, %f16843;
	ld.global.f32 	%f2093, [%rd695+168];
	fma.rn.f32 	%f16845, %f2093, %f16797, %f16844;
	ld.global.f32 	%f2094, [%rd695+172];
	fma.rn.f32 	%f16846, %f2094, %f16798, %f16845;
	ld.global.f32 	%f2095, [%rd695+176];
	fma.rn.f32 	%f16847, %f2095, %f16799, %f16846;
	ld.global.f32 	%f2096, [%rd695+180];
	fma.rn.f32 	%f16848, %f2096, %f16800, %f16847;
	ld.global.f32 	%f2097, [%rd695+184];
	fma.rn.f32 	%f16849, %f2097, %f16801, %f16848;
	ld.global.f32 	%f2098, [%rd695+188];
	fma.rn.f32 	%f16850, %f2098, %f16802, %f16849;
	ld.global.f32 	%f2099, [%rd695+192];
	fma.rn.f32 	%f16851, %f2099, %f16787, 0f00000000;
	ld.global.f32 	%f2100, [%rd695+196];
	fma.rn.f32 	%f16852, %f2100, %f16788, %f16851;
	ld.global.f32 	%f2101, [%rd695+200];
	fma.rn.f32 	%f16853, %f2101, %f16789, %f16852;
	ld.global.f32 	%f2102, [%rd695+204];
	fma.rn.f32 	%f16854, %f2102, %f16790, %f16853;
	ld.global.f32 	%f2103, [%rd695+208];
	fma.rn.f32 	%f16855, %f2103, %f16791, %f16854;
	ld.global.f32 	%f2104, [%rd695+212];
	fma.rn.f32 	%f16856, %f2104, %f16792, %f16855;
	ld.global.f32 	%f2105, [%rd695+216];
	fma.rn.f32 	%f16857, %f2105, %f16793, %f16856;
	ld.global.f32 	%f2106, [%rd695+220];
	fma.rn.f32 	%f16858, %f2106, %f16794, %f16857;
	ld.global.f32 	%f2107, [%rd695+224];
	fma.rn.f32 	%f16859, %f2107, %f16795, %f16858;
	ld.global.f32 	%f2108, [%rd695+228];
	fma.rn.f32 	%f16860, %f2108, %f16796, %f16859;
	ld.global.f32 	%f2109, [%rd695+232];
	fma.rn.f32 	%f16861, %f2109, %f16797, %f16860;
	ld.global.f32 	%f2110, [%rd695+236];
	fma.rn.f32 	%f16862, %f2110, %f16798, %f16861;
	ld.global.f32 	%f2111, [%rd695+240];
	fma.rn.f32 	%f16863, %f2111, %f16799, %f16862;
	ld.global.f32 	%f2112, [%rd695+244];
	fma.rn.f32 	%f16864, %f2112, %f16800, %f16863;
	ld.global.f32 	%f2113, [%rd695+248];
	fma.rn.f32 	%f16865, %f2113, %f16801, %f16864;
	ld.global.f32 	%f2114, [%rd695+252];
	fma.rn.f32 	%f16866, %f2114, %f16802, %f16865;
	st.local.v4.f32 	[%rd3], {%f16818, %f16834, %f16850, %f16866};
	ld.global.f32 	%f2115, [%rd695+256];
	fma.rn.f32 	%f16867, %f2115, %f16787, 0f00000000;
	ld.global.f32 	%f2116, [%rd695+260];
	fma.rn.f32 	%f16868, %f2116, %f16788, %f16867;
	ld.global.f32 	%f2117, [%rd695+264];
	fma.rn.f32 	%f16869, %f2117, %f16789, %f16868;
	ld.global.f32 	%f2118, [%rd695+268];
	fma.rn.f32 	%f16870, %f2118, %f16790, %f16869;
	ld.global.f32 	%f2119, [%rd695+272];
	fma.rn.f32 	%f16871, %f2119, %f16791, %f16870;
	ld.global.f32 	%f2120, [%rd695+276];
	fma.rn.f32 	%f16872, %f2120, %f16792, %f16871;
	ld.global.f32 	%f2121, [%rd695+280];
	fma.rn.f32 	%f16873, %f2121, %f16793, %f16872;
	ld.global.f32 	%f2122, [%rd695+284];
	fma.rn.f32 	%f16874, %f2122, %f16794, %f16873;
	ld.global.f32 	%f2123, [%rd695+288];
	fma.rn.f32 	%f16875, %f2123, %f16795, %f16874;
	ld.global.f32 	%f2124, [%rd695+292];
	fma.rn.f32 	%f16876, %f2124, %f16796, %f16875;
	ld.global.f32 	%f2125, [%rd695+296];
	fma.rn.f32 	%f16877, %f2125, %f16797, %f16876;
	ld.global.f32 	%f2126, [%rd695+300];
	fma.rn.f32 	%f16878, %f2126, %f16798, %f16877;
	ld.global.f32 	%f2127, [%rd695+304];
	fma.rn.f32 	%f16879, %f2127, %f16799, %f16878;
	ld.global.f32 	%f2128, [%rd695+308];
	fma.rn.f32 	%f16880, %f2128, %f16800, %f16879;
	ld.global.f32 	%f2129, [%rd695+312];
	fma.rn.f32 	%f16881, %f2129, %f16801, %f16880;
	ld.global.f32 	%f2130, [%rd695+316];
	fma.rn.f32 	%f16882, %f2130, %f16802, %f16881;
	ld.global.f32 	%f2131, [%rd695+320];
	fma.rn.f32 	%f16883, %f2131, %f16787, 0f00000000;
	ld.global.f32 	%f2132, [%rd695+324];
	fma.rn.f32 	%f16884, %f2132, %f16788, %f16883;
	ld.global.f32 	%f2133, [%rd695+328];
	fma.rn.f32 	%f16885, %f2133, %f16789, %f16884;
	ld.global.f32 	%f2134, [%rd695+332];
	fma.rn.f32 	%f16886, %f2134, %f16790, %f16885;
	ld.global.f32 	%f2135, [%rd695+336];
	fma.rn.f32 	%f16887, %f2135, %f16791, %f16886;
	ld.global.f32 	%f2136, [%rd695+340];
	fma.rn.f32 	%f16888, %f2136, %f16792, %f16887;
	ld.global.f32 	%f2137, [%rd695+344];
	fma.rn.f32 	%f16889, %f2137, %f16793, %f16888;
	ld.global.f32 	%f2138, [%rd695+348];
	fma.rn.f32 	%f16890, %f2138, %f16794, %f16889;
	ld.global.f32 	%f2139, [%rd695+352];
	fma.rn.f32 	%f16891, %f2139, %f16795, %f16890;
	ld.global.f32 	%f2140, [%rd695+356];
	fma.rn.f32 	%f16892, %f2140, %f16796, %f16891;
	ld.global.f32 	%f2141, [%rd695+360];
	fma.rn.f32 	%f16893, %f2141, %f16797, %f16892;
	ld.global.f32 	%f2142, [%rd695+364];
	fma.rn.f32 	%f16894, %f2142, %f16798, %f16893;
	ld.global.f32 	%f2143, [%rd695+368];
	fma.rn.f32 	%f16895, %f2143, %f16799, %f16894;
	ld.global.f32 	%f2144, [%rd695+372];
	fma.rn.f32 	%f16896, %f2144, %f16800, %f16895;
	ld.global.f32 	%f2145, [%rd695+376];
	fma.rn.f32 	%f16897, %f2145, %f16801, %f16896;
	ld.global.f32 	%f2146, [%rd695+380];
	fma.rn.f32 	%f16898, %f2146, %f16802, %f16897;
	ld.global.f32 	%f2147, [%rd695+384];
	fma.rn.f32 	%f16899, %f2147, %f16787, 0f00000000;
	ld.global.f32 	%f2148, [%rd695+388];
	fma.rn.f32 	%f16900, %f2148, %f16788, %f16899;
	ld.global.f32 	%f2149, [%rd695+392];
	fma.rn.f32 	%f16901, %f2149, %f16789, %f16900;
	ld.global.f32 	%f2150, [%rd695+396];
	fma.rn.f32 	%f16902, %f2150, %f16790, %f16901;
	ld.global.f32 	%f2151, [%rd695+400];
	fma.rn.f32 	%f16903, %f2151, %f16791, %f16902;
	ld.global.f32 	%f2152, [%rd695+404];
	fma.rn.f32 	%f16904, %f2152, %f16792, %f16903;
	ld.global.f32 	%f2153, [%rd695+408];
	fma.rn.f32 	%f16905, %f2153, %f16793, %f16904;
	ld.global.f32 	%f2154, [%rd695+412];
	fma.rn.f32 	%f16906, %f2154, %f16794, %f16905;
	ld.global.f32 	%f2155, [%rd695+416];
	fma.rn.f32 	%f16907, %f2155, %f16795, %f16906;
	ld.global.f32 	%f2156, [%rd695+420];
	fma.rn.f32 	%f16908, %f2156, %f16796, %f16907;
	ld.global.f32 	%f2157, [%rd695+424];
	fma.rn.f32 	%f16909, %f2157, %f16797, %f16908;
	ld.global.f32 	%f2158, [%rd695+428];
	fma.rn.f32 	%f16910, %f2158, %f16798, %f16909;
	ld.global.f32 	%f2159, [%rd695+432];
	fma.rn.f32 	%f16911, %f2159, %f16799, %f16910;
	ld.global.f32 	%f2160, [%rd695+436];
	fma.rn.f32 	%f16912, %f2160, %f16800, %f16911;
	ld.global.f32 	%f2161, [%rd695+440];
	fma.rn.f32 	%f16913, %f2161, %f16801, %f16912;
	ld.global.f32 	%f2162, [%rd695+444];
	fma.rn.f32 	%f16914, %f2162, %f16802, %f16913;
	ld.global.f32 	%f2163, [%rd695+448];
	fma.rn.f32 	%f16915, %f2163, %f16787, 0f00000000;
	ld.global.f32 	%f2164, [%rd695+452];
	fma.rn.f32 	%f16916, %f2164, %f16788, %f16915;
	ld.global.f32 	%f2165, [%rd695+456];
	fma.rn.f32 	%f16917, %f2165, %f16789, %f16916;
	ld.global.f32 	%f2166, [%rd695+460];
	fma.rn.f32 	%f16918, %f2166, %f16790, %f16917;
	ld.global.f32 	%f2167, [%rd695+464];
	fma.rn.f32 	%f16919, %f2167, %f16791, %f16918;
	ld.global.f32 	%f2168, [%rd695+468];
	fma.rn.f32 	%f16920, %f2168, %f16792, %f16919;
	ld.global.f32 	%f2169, [%rd695+472];
	fma.rn.f32 	%f16921, %f2169, %f16793, %f16920;
	ld.global.f32 	%f2170, [%rd695+476];
	fma.rn.f32 	%f16922, %f2170, %f16794, %f16921;
	ld.global.f32 	%f2171, [%rd695+480];
	fma.rn.f32 	%f16923, %f2171, %f16795, %f16922;
	ld.global.f32 	%f2172, [%rd695+484];
	fma.rn.f32 	%f16924, %f2172, %f16796, %f16923;
	ld.global.f32 	%f2173, [%rd695+488];
	fma.rn.f32 	%f16925, %f2173, %f16797, %f16924;
	ld.global.f32 	%f2174, [%rd695+492];
	fma.rn.f32 	%f16926, %f2174, %f16798, %f16925;
	ld.global.f32 	%f2175, [%rd695+496];
	fma.rn.f32 	%f16927, %f2175, %f16799, %f16926;
	ld.global.f32 	%f2176, [%rd695+500];
	fma.rn.f32 	%f16928, %f2176, %f16800, %f16927;
	ld.global.f32 	%f2177, [%rd695+504];
	fma.rn.f32 	%f16929, %f2177, %f16801, %f16928;
	ld.global.f32 	%f2178, [%rd695+508];
	fma.rn.f32 	%f16930, %f2178, %f16802, %f16929;
	st.local.v4.f32 	[%rd3+16], {%f16882, %f16898, %f16914, %f16930};
	ld.global.f32 	%f2179, [%rd695+512];
	fma.rn.f32 	%f16931, %f2179, %f16787, 0f00000000;
	ld.global.f32 	%f2180, [%rd695+516];
	fma.rn.f32 	%f16932, %f2180, %f16788, %f16931;
	ld.global.f32 	%f2181, [%rd695+520];
	fma.rn.f32 	%f16933, %f2181, %f16789, %f16932;
	ld.global.f32 	%f2182, [%rd695+524];
	fma.rn.f32 	%f16934, %f2182, %f16790, %f16933;
	ld.global.f32 	%f2183, [%rd695+528];
	fma.rn.f32 	%f16935, %f2183, %f16791, %f16934;
	ld.global.f32 	%f2184, [%rd695+532];
	fma.rn.f32 	%f16936, %f2184, %f16792, %f16935;
	ld.global.f32 	%f2185, [%rd695+536];
	fma.rn.f32 	%f16937, %f2185, %f16793, %f16936;
	ld.global.f32 	%f2186, [%rd695+540];
	fma.rn.f32 	%f16938, %f2186, %f16794, %f16937;
	ld.global.f32 	%f2187, [%rd695+544];
	fma.rn.f32 	%f16939, %f2187, %f16795, %f16938;
	ld.global.f32 	%f2188, [%rd695+548];
	fma.rn.f32 	%f16940, %f2188, %f16796, %f16939;
	ld.global.f32 	%f2189, [%rd695+552];
	fma.rn.f32 	%f16941, %f2189, %f16797, %f16940;
	ld.global.f32 	%f2190, [%rd695+556];
	fma.rn.f32 	%f16942, %f2190, %f16798, %f16941;
	ld.global.f32 	%f2191, [%rd695+560];
	fma.rn.f32 	%f16943, %f2191, %f16799, %f16942;
	ld.global.f32 	%f2192, [%rd695+564];
	fma.rn.f32 	%f16944, %f2192, %f16800, %f16943;
	ld.global.f32 	%f2193, [%rd695+568];
	fma.rn.f32 	%f16945, %f2193, %f16801, %f16944;
	ld.global.f32 	%f2194, [%rd695+572];
	fma.rn.f32 	%f16946, %f2194, %f16802, %f16945;
	ld.global.f32 	%f2195, [%rd695+576];
	fma.rn.f32 	%f16947, %f2195, %f16787, 0f00000000;
	ld.global.f32 	%f2196, [%rd695+580];
	fma.rn.f32 	%f16948, %f2196, %f16788, %f16947;
	ld.global.f32 	%f2197, [%rd695+584];
	fma.rn.f32 	%f16949, %f2197, %f16789, %f16948;
	ld.global.f32 	%f2198, [%rd695+588];
	fma.rn.f32 	%f16950, %f2198, %f16790, %f16949;
	ld.global.f32 	%f2199, [%rd695+592];
	fma.rn.f32 	%f16951, %f2199, %f16791, %f16950;
	ld.global.f32 	%f2200, [%rd695+596];
	fma.rn.f32 	%f16952, %f2200, %f16792, %f16951;
	ld.global.f32 	%f2201, [%rd695+600];
	fma.rn.f32 	%f16953, %f2201, %f16793, %f16952;
	ld.global.f32 	%f2202, [%rd695+604];
	fma.rn.f32 	%f16954, %f2202, %f16794, %f16953;
	ld.global.f32 	%f2203, [%rd695+608];
	fma.rn.f32 	%f16955, %f2203, %f16795, %f16954;
	ld.global.f32 	%f2204, [%rd695+612];
	fma.rn.f32 	%f16956, %f2204, %f16796, %f16955;
	ld.global.f32 	%f2205, [%rd695+616];
	fma.rn.f32 	%f16957, %f2205, %f16797, %f16956;
	ld.global.f32 	%f2206, [%rd695+620];
	fma.rn.f32 	%f16958, %f2206, %f16798, %f16957;
	ld.global.f32 	%f2207, [%rd695+624];
	fma.rn.f32 	%f16959, %f2207, %f16799, %f16958;
	ld.global.f32 	%f2208, [%rd695+628];
	fma.rn.f32 	%f16960, %f2208, %f16800, %f16959;
	ld.global.f32 	%f2209, [%rd695+632];
	fma.rn.f32 	%f16961, %f2209, %f16801, %f16960;
	ld.global.f32 	%f2210, [%rd695+636];
	fma.rn.f32 	%f16962, %f2210, %f16802, %f16961;
	ld.global.f32 	%f2211, [%rd695+640];
	fma.rn.f32 	%f16963, %f2211, %f16787, 0f00000000;
	ld.global.f32 	%f2212, [%rd695+644];
	fma.rn.f32 	%f16964, %f2212, %f16788, %f16963;
	ld.global.f32 	%f2213, [%rd695+648];
	fma.rn.f32 	%f16965, %f2213, %f16789, %f16964;
	ld.global.f32 	%f2214, [%rd695+652];
	fma.rn.f32 	%f16966, %f2214, %f16790, %f16965;
	ld.global.f32 	%f2215, [%rd695+656];
	fma.rn.f32 	%f16967, %f2215, %f16791, %f16966;
	ld.global.f32 	%f2216, [%rd695+660];
	fma.rn.f32 	%f16968, %f2216, %f16792, %f16967;
	ld.global.f32 	%f2217, [%rd695+664];
	fma.rn.f32 	%f16969, %f2217, %f16793, %f16968;
	ld.global.f32 	%f2218, [%rd695+668];
	fma.rn.f32 	%f16970, %f2218, %f16794, %f16969;
	ld.global.f32 	%f2219, [%rd695+672];
	fma.rn.f32 	%f16971, %f2219, %f16795, %f16970;
	ld.global.f32 	%f2220, [%rd695+676];
	fma.rn.f32 	%f16972, %f2220, %f16796, %f16971;
	ld.global.f32 	%f2221, [%rd695+680];
	fma.rn.f32 	%f16973, %f2221, %f16797, %f16972;
	ld.global.f32 	%f2222, [%rd695+684];
	fma.rn.f32 	%f16974, %f2222, %f16798, %f16973;
	ld.global.f32 	%f2223, [%rd695+688];
	fma.rn.f32 	%f16975, %f2223, %f16799, %f16974;
	ld.global.f32 	%f2224, [%rd695+692];
	fma.rn.f32 	%f16976, %f2224, %f16800, %f16975;
	ld.global.f32 	%f2225, [%rd695+696];
	fma.rn.f32 	%f16977, %f2225, %f16801, %f16976;
	ld.global.f32 	%f2226, [%rd695+700];
	fma.rn.f32 	%f16978, %f2226, %f16802, %f16977;
	ld.global.f32 	%f2227, [%rd695+704];
	fma.rn.f32 	%f16979, %f2227, %f16787, 0f00000000;
	ld.global.f32 	%f2228, [%rd695+708];
	fma.rn.f32 	%f16980, %f2228, %f16788, %f16979;
	ld.global.f32 	%f2229, [%rd695+712];
	fma.rn.f32 	%f16981, %f2229, %f16789, %f16980;
	ld.global.f32 	%f2230, [%rd695+716];
	fma.rn.f32 	%f16982, %f2230, %f16790, %f16981;
	ld.global.f32 	%f2231, [%rd695+720];
	fma.rn.f32 	%f16983, %f2231, %f16791, %f16982;
	ld.global.f32 	%f2232, [%rd695+724];
	fma.rn.f32 	%f16984, %f2232, %f16792, %f16983;
	ld.global.f32 	%f2233, [%rd695+728];
	fma.rn.f32 	%f16985, %f2233, %f16793, %f16984;
	ld.global.f32 	%f2234, [%rd695+732];
	fma.rn.f32 	%f16986, %f2234, %f16794, %f16985;
	ld.global.f32 	%f2235, [%rd695+736];
	fma.rn.f32 	%f16987, %f2235, %f16795, %f16986;
	ld.global.f32 	%f2236, [%rd695+740];
	fma.rn.f32 	%f16988, %f2236, %f16796, %f16987;
	ld.global.f32 	%f2237, [%rd695+744];
	fma.rn.f32 	%f16989, %f2237, %f16797, %f16988;
	ld.global.f32 	%f2238, [%rd695+748];
	fma.rn.f32 	%f16990, %f2238, %f16798, %f16989;
	ld.global.f32 	%f2239, [%rd695+752];
	fma.rn.f32 	%f16991, %f2239, %f16799, %f16990;
	ld.global.f32 	%f2240, [%rd695+756];
	fma.rn.f32 	%f16992, %f2240, %f16800, %f16991;
	ld.global.f32 	%f2241, [%rd695+760];
	fma.rn.f32 	%f16993, %f2241, %f16801, %f16992;
	ld.global.f32 	%f2242, [%rd695+764];
	fma.rn.f32 	%f16994, %f2242, %f16802, %f16993;
	st.local.v4.f32 	[%rd3+32], {%f16946, %f16962, %f16978, %f16994};
	ld.global.f32 	%f2243, [%rd695+768];
	fma.rn.f32 	%f16995, %f2243, %f16787, 0f00000000;
	ld.global.f32 	%f2244, [%rd695+772];
	fma.rn.f32 	%f16996, %f2244, %f16788, %f16995;
	ld.global.f32 	%f2245, [%rd695+776];
	fma.rn.f32 	%f16997, %f2245, %f16789, %f16996;
	ld.global.f32 	%f2246, [%rd695+780];
	fma.rn.f32 	%f16998, %f2246, %f16790, %f16997;
	ld.global.f32 	%f2247, [%rd695+784];
	fma.rn.f32 	%f16999, %f2247, %f16791, %f16998;
	ld.global.f32 	%f2248, [%rd695+788];
	fma.rn.f32 	%f17000, %f2248, %f16792, %f16999;
	ld.global.f32 	%f2249, [%rd695+792];
	fma.rn.f32 	%f17001, %f2249, %f16793, %f17000;
	ld.global.f32 	%f2250, [%rd695+796];
	fma.rn.f32 	%f17002, %f2250, %f16794, %f17001;
	ld.global.f32 	%f2251, [%rd695+800];
	fma.rn.f32 	%f17003, %f2251, %f16795, %f17002;
	ld.global.f32 	%f2252, [%rd695+804];
	fma.rn.f32 	%f17004, %f2252, %f16796, %f17003;
	ld.global.f32 	%f2253, [%rd695+808];
	fma.rn.f32 	%f17005, %f2253, %f16797, %f17004;
	ld.global.f32 	%f2254, [%rd695+812];
	fma.rn.f32 	%f17006, %f2254, %f16798, %f17005;
	ld.global.f32 	%f2255, [%rd695+816];
	fma.rn.f32 	%f17007, %f2255, %f16799, %f17006;
	ld.global.f32 	%f2256, [%rd695+820];
	fma.rn.f32 	%f17008, %f2256, %f16800, %f17007;
	ld.global.f32 	%f2257, [%rd695+824];
	fma.rn.f32 	%f17009, %f2257, %f16801, %f17008;
	ld.global.f32 	%f2258, [%rd695+828];
	fma.rn.f32 	%f17010, %f2258, %f16802, %f17009;
	ld.global.f32 	%f2259, [%rd695+832];
	fma.rn.f32 	%f17011, %f2259, %f16787, 0f00000000;
	ld.global.f32 	%f2260, [%rd695+836];
	fma.rn.f32 	%f17012, %f2260, %f16788, %f17011;
	ld.global.f32 	%f2261, [%rd695+840];
	fma.rn.f32 	%f17013, %f2261, %f16789, %f17012;
	ld.global.f32 	%f2262, [%rd695+844];
	fma.rn.f32 	%f17014, %f2262, %f16790, %f17013;
	ld.global.f32 	%f2263, [%rd695+848];
	fma.rn.f32 	%f17015, %f2263, %f16791, %f17014;
	ld.global.f32 	%f2264, [%rd695+852];
	fma.rn.f32 	%f17016, %f2264, %f16792, %f17015;
	ld.global.f32 	%f2265, [%rd695+856];
	fma.rn.f32 	%f17017, %f2265, %f16793, %f17016;
	ld.global.f32 	%f2266, [%rd695+860];
	fma.rn.f32 	%f17018, %f2266, %f16794, %f17017;
	ld.global.f32 	%f2267, [%rd695+864];
	fma.rn.f32 	%f17019, %f2267, %f16795, %f17018;
	ld.global.f32 	%f2268, [%rd695+868];
	fma.rn.f32 	%f17020, %f2268, %f16796, %f17019;
	ld.global.f32 	%f2269, [%rd695+872];
	fma.rn.f32 	%f17021, %f2269, %f16797, %f17020;
	ld.global.f32 	%f2270, [%rd695+876];
	fma.rn.f32 	%f17022, %f2270, %f16798, %f17021;
	ld.global.f32 	%f2271, [%rd695+880];
	fma.rn.f32 	%f17023, %f2271, %f16799, %f17022;
	ld.global.f32 	%f2272, [%rd695+884];
	fma.rn.f32 	%f17024, %f2272, %f16800, %f17023;
	ld.global.f32 	%f2273, [%rd695+888];
	fma.rn.f32 	%f17025, %f2273, %f16801, %f17024;
	ld.global.f32 	%f2274, [%rd695+892];
	fma.rn.f32 	%f17026, %f2274, %f16802, %f17025;
	ld.global.f32 	%f2275, [%rd695+896];
	fma.rn.f32 	%f17027, %f2275, %f16787, 0f00000000;
	ld.global.f32 	%f2276, [%rd695+900];
	fma.rn.f32 	%f17028, %f2276, %f16788, %f17027;
	ld.global.f32 	%f2277, [%rd695+904];
	fma.rn.f32 	%f17029, %f2277, %f16789, %f17028;
	ld.global.f32 	%f2278, [%rd695+908];
	fma.rn.f32 	%f17030, %f2278, %f16790, %f17029;
	ld.global.f32 	%f2279, [%rd695+912];
	fma.rn.f32 	%f17031, %f2279, %f16791, %f17030;
	ld.global.f32 	%f2280, [%rd695+916];
	fma.rn.f32 	%f17032, %f2280, %f16792, %f17031;
	ld.global.f32 	%f2281, [%rd695+920];
	fma.rn.f32 	%f17033, %f2281, %f16793, %f17032;
	ld.global.f32 	%f2282, [%rd695+924];
	fma.rn.f32 	%f17034, %f2282, %f16794, %f17033;
	ld.global.f32 	%f2283, [%rd695+928];
	fma.rn.f32 	%f17035, %f2283, %f16795, %f17034;
	ld.global.f32 	%f2284, [%rd695+932];
	fma.rn.f32 	%f17036, %f2284, %f16796, %f17035;
	ld.global.f32 	%f2285, [%rd695+936];
	fma.rn.f32 	%f17037, %f2285, %f16797, %f17036;
	ld.global.f32 	%f2286, [%rd695+940];
	fma.rn.f32 	%f17038, %f2286, %f16798, %f17037;
	ld.global.f32 	%f2287, [%rd695+944];
	fma.rn.f32 	%f17039, %f2287, %f16799, %f17038;
	ld.global.f32 	%f2288, [%rd695+948];
	fma.rn.f32 	%f17040, %f2288, %f16800, %f17039;
	ld.global.f32 	%f2289, [%rd695+952];
	fma.rn.f32 	%f17041, %f2289, %f16801, %f17040;
	ld.global.f32 	%f2290, [%rd695+956];
	fma.rn.f32 	%f17042, %f2290, %f16802, %f17041;
	ld.global.f32 	%f2291, [%rd695+960];
	fma.rn.f32 	%f17043, %f2291, %f16787, 0f00000000;
	ld.global.f32 	%f2292, [%rd695+964];
	fma.rn.f32 	%f17044, %f2292, %f16788, %f17043;
	ld.global.f32 	%f2293, [%rd695+968];
	fma.rn.f32 	%f17045, %f2293, %f16789, %f17044;
	ld.global.f32 	%f2294, [%rd695+972];
	fma.rn.f32 	%f17046, %f2294, %f16790, %f17045;
	ld.global.f32 	%f2295, [%rd695+976];
	fma.rn.f32 	%f17047, %f2295, %f16791, %f17046;
	ld.global.f32 	%f2296, [%rd695+980];
	fma.rn.f32 	%f17048, %f2296, %f16792, %f17047;
	ld.global.f32 	%f2297, [%rd695+984];
	fma.rn.f32 	%f17049, %f2297, %f16793, %f17048;
	ld.global.f32 	%f2298, [%rd695+988];
	fma.rn.f32 	%f17050, %f2298, %f16794, %f17049;
	ld.global.f32 	%f2299, [%rd695+992];
	fma.rn.f32 	%f17051, %f2299, %f16795, %f17050;
	ld.global.f32 	%f2300, [%rd695+996];
	fma.rn.f32 	%f17052, %f2300, %f16796, %f17051;
	ld.global.f32 	%f2301, [%rd695+1000];
	fma.rn.f32 	%f17053, %f2301, %f16797, %f17052;
	ld.global.f32 	%f2302, [%rd695+1004];
	fma.rn.f32 	%f17054, %f2302, %f16798, %f17053;
	ld.global.f32 	%f2303, [%rd695+1008];
	fma.rn.f32 	%f17055, %f2303, %f16799, %f17054;
	ld.global.f32 	%f2304, [%rd695+1012];
	fma.rn.f32 	%f17056, %f2304, %f16800, %f17055;
	ld.global.f32 	%f2305, [%rd695+1016];
	fma.rn.f32 	%f17057, %f2305, %f16801, %f17056;
	ld.global.f32 	%f2306, [%rd695+1020];
	fma.rn.f32 	%f17058, %f2306, %f16802, %f17057;
	st.local.v4.f32 	[%rd3+48], {%f17010, %f17026, %f17042, %f17058};
	ld.param.u64 	%rd696, [%rd687+32];
	cvta.to.global.u64 	%rd697, %rd696;
	ld.global.f32 	%f2307, [%rd697];
	fma.rn.f32 	%f17059, %f2307, %f16787, 0f00000000;
	ld.global.f32 	%f2308, [%rd697+4];
	fma.rn.f32 	%f17060, %f2308, %f16788, %f17059;
	ld.global.f32 	%f2309, [%rd697+8];
	fma.rn.f32 	%f17061, %f2309, %f16789, %f17060;
	ld.global.f32 	%f2310, [%rd697+12];
	fma.rn.f32 	%f17062, %f2310, %f16790, %f17061;
	ld.global.f32 	%f2311, [%rd697+16];
	fma.rn.f32 	%f17063, %f2311, %f16791, %f17062;
	ld.global.f32 	%f2312, [%rd697+20];
	fma.rn.f32 	%f17064, %f2312, %f16792, %f17063;
	ld.global.f32 	%f2313, [%rd697+24];
	fma.rn.f32 	%f17065, %f2313, %f16793, %f17064;
	ld.global.f32 	%f2314, [%rd697+28];
	fma.rn.f32 	%f17066, %f2314, %f16794, %f17065;
	ld.global.f32 	%f2315, [%rd697+32];
	fma.rn.f32 	%f17067, %f2315, %f16795, %f17066;
	ld.global.f32 	%f2316, [%rd697+36];
	fma.rn.f32 	%f17068, %f2316, %f16796, %f17067;
	ld.global.f32 	%f2317, [%rd697+40];
	fma.rn.f32 	%f17069, %f2317, %f16797, %f17068;
	ld.global.f32 	%f2318, [%rd697+44];
	fma.rn.f32 	%f17070, %f2318, %f16798, %f17069;
	ld.global.f32 	%f2319, [%rd697+48];
	fma.rn.f32 	%f17071, %f2319, %f16799, %f17070;
	ld.global.f32 	%f2320, [%rd697+52];
	fma.rn.f32 	%f17072, %f2320, %f16800, %f17071;
	ld.global.f32 	%f2321, [%rd697+56];
	fma.rn.f32 	%f17073, %f2321, %f16801, %f17072;
	ld.global.f32 	%f2322, [%rd697+60];
	fma.rn.f32 	%f17074, %f2322, %f16802, %f17073;
	ld.global.f32 	%f2323, [%rd697+64];
	fma.rn.f32 	%f17075, %f2323, %f16787, 0f00000000;
	ld.global.f32 	%f2324, [%rd697+68];
	fma.rn.f32 	%f17076, %f2324, %f16788, %f17075;
	ld.global.f32 	%f2325, [%rd697+72];
	fma.rn.f32 	%f17077, %f2325, %f16789, %f17076;
	ld.global.f32 	%f2326, [%rd697+76];
	fma.rn.f32 	%f17078, %f2326, %f16790, %f17077;
	ld.global.f32 	%f2327, [%rd697+80];
	fma.rn.f32 	%f17079, %f2327, %f16791, %f17078;
	ld.global.f32 	%f2328, [%rd697+84];
	fma.rn.f32 	%f17080, %f2328, %f16792, %f17079;
	ld.global.f32 	%f2329, [%rd697+88];
	fma.rn.f32 	%f17081, %f2329, %f16793, %f17080;
	ld.global.f32 	%f2330, [%rd697+92];
	fma.rn.f32 	%f17082, %f2330, %f16794, %f17081;
	ld.global.f32 	%f2331, [%rd697+96];
	fma.rn.f32 	%f17083, %f2331, %f16795, %f17082;
	ld.global.f32 	%f2332, [%rd697+100];
	fma.rn.f32 	%f17084, %f2332, %f16796, %f17083;
	ld.global.f32 	%f2333, [%rd697+104];
	fma.rn.f32 	%f17085, %f2333, %f16797, %f17084;
	ld.global.f32 	%f2334, [%rd697+108];
	fma.rn.f32 	%f17086, %f2334, %f16798, %f17085;
	ld.global.f32 	%f2335, [%rd697+112];
	fma.rn.f32 	%f17087, %f2335, %f16799, %f17086;
	ld.global.f32 	%f2336, [%rd697+116];
	fma.rn.f32 	%f17088, %f2336, %f16800, %f17087;
	ld.global.f32 	%f2337, [%rd697+120];
	fma.rn.f32 	%f17089, %f2337, %f16801, %f17088;
	ld.global.f32 	%f2338, [%rd697+124];
	fma.rn.f32 	%f17090, %f2338, %f16802, %f17089;
	ld.global.f32 	%f2339, [%rd697+128];
	fma.rn.f32 	%f17091, %f2339, %f16787, 0f00000000;
	ld.global.f32 	%f2340, [%rd697+132];
	fma.rn.f32 	%f17092, %f2340, %f16788, %f17091;
	ld.global.f32 	%f2341, [%rd697+136];
	fma.rn.f32 	%f17093, %f2341, %f16789, %f17092;
	ld.global.f32 	%f2342, [%rd697+140];
	fma.rn.f32 	%f17094, %f2342, %f16790, %f17093;
	ld.global.f32 	%f2343, [%rd697+144];
	fma.rn.f32 	%f17095, %f2343, %f16791, %f17094;
	ld.global.f32 	%f2344, [%rd697+148];
	fma.rn.f32 	%f17096, %f2344, %f16792, %f17095;
	ld.global.f32 	%f2345, [%rd697+152];
	fma.rn.f32 	%f17097, %f2345, %f16793, %f17096;
	ld.global.f32 	%f2346, [%rd697+156];
	fma.rn.f32 	%f17098, %f2346, %f16794, %f17097;
	ld.global.f32 	%f2347, [%rd697+160];
	fma.rn.f32 	%f17099, %f2347, %f16795, %f17098;
	ld.global.f32 	%f2348, [%rd697+164];
	fma.rn.f32 	%f17100, %f2348, %f16796, %f17099;
	ld.global.f32 	%f2349, [%rd697+168];
	fma.rn.f32 	%f17101, %f2349, %f16797, %f17100;
	ld.global.f32 	%f2350, [%rd697+172];
	fma.rn.f32 	%f17102, %f2350, %f16798, %f17101;
	ld.global.f32 	%f2351, [%rd697+176];
	fma.rn.f32 	%f17103, %f2351, %f16799, %f17102;
	ld.global.f32 	%f2352, [%rd697+180];
	fma.rn.f32 	%f17104, %f2352, %f16800, %f17103;
	ld.global.f32 	%f2353, [%rd697+184];
	fma.rn.f32 	%f17105, %f2353, %f16801, %f17104;
	ld.global.f32 	%f2354, [%rd697+188];
	fma.rn.f32 	%f17106, %f2354, %f16802, %f17105;
	ld.global.f32 	%f2355, [%rd697+192];
	fma.rn.f32 	%f17107, %f2355, %f16787, 0f00000000;
	ld.global.f32 	%f2356, [%rd697+196];
	fma.rn.f32 	%f17108, %f2356, %f16788, %f17107;
	ld.global.f32 	%f2357, [%rd697+200];
	fma.rn.f32 	%f17109, %f2357, %f16789, %f17108;
	ld.global.f32 	%f2358, [%rd697+204];
	fma.rn.f32 	%f17110, %f2358, %f16790, %f17109;
	ld.global.f32 	%f2359, [%rd697+208];
	fma.rn.f32 	%f17111, %f2359, %f16791, %f17110;
	ld.global.f32 	%f2360, [%rd697+212];
	fma.rn.f32 	%f17112, %f2360, %f16792, %f17111;
	ld.global.f32 	%f2361, [%rd697+216];
	fma.rn.f32 	%f17113, %f2361, %f16793, %f17112;
	ld.global.f32 	%f2362, [%rd697+220];
	fma.rn.f32 	%f17114, %f2362, %f16794, %f17113;
	ld.global.f32 	%f2363, [%rd697+224];
	fma.rn.f32 	%f17115, %f2363, %f16795, %f17114;
	ld.global.f32 	%f2364, [%rd697+228];
	fma.rn.f32 	%f17116, %f2364, %f16796, %f17115;
	ld.global.f32 	%f2365, [%rd697+232];
	fma.rn.f32 	%f17117, %f2365, %f16797, %f17116;
	ld.global.f32 	%f2366, [%rd697+236];
	fma.rn.f32 	%f17118, %f2366, %f16798, %f17117;
	ld.global.f32 	%f2367, [%rd697+240];
	fma.rn.f32 	%f17119, %f2367, %f16799, %f17118;
	ld.global.f32 	%f2368, [%rd697+244];
	fma.rn.f32 	%f17120, %f2368, %f16800, %f17119;
	ld.global.f32 	%f2369, [%rd697+248];
	fma.rn.f32 	%f17121, %f2369, %f16801, %f17120;
	ld.global.f32 	%f2370, [%rd697+252];
	fma.rn.f32 	%f17122, %f2370, %f16802, %f17121;
	st.local.v4.f32 	[%rd7+384], {%f17074, %f17090, %f17106, %f17122};
	ld.global.f32 	%f2371, [%rd697+256];
	fma.rn.f32 	%f17123, %f2371, %f16787, 0f00000000;
	ld.global.f32 	%f2372, [%rd697+260];
	fma.rn.f32 	%f17124, %f2372, %f16788, %f17123;
	ld.global.f32 	%f2373, [%rd697+264];
	fma.rn.f32 	%f17125, %f2373, %f16789, %f17124;
	ld.global.f32 	%f2374, [%rd697+268];
	fma.rn.f32 	%f17126, %f2374, %f16790, %f17125;
	ld.global.f32 	%f2375, [%rd697+272];
	fma.rn.f32 	%f17127, %f2375, %f16791, %f17126;
	ld.global.f32 	%f2376, [%rd697+276];
	fma.rn.f32 	%f17128, %f2376, %f16792, %f17127;
	ld.global.f32 	%f2377, [%rd697+280];
	fma.rn.f32 	%f17129, %f2377, %f16793, %f17128;
	ld.global.f32 	%f2378, [%rd697+284];
	fma.rn.f32 	%f17130, %f2378, %f16794, %f17129;
	ld.global.f32 	%f2379, [%rd697+288];
	fma.rn.f32 	%f17131, %f2379, %f16795, %f17130;
	ld.global.f32 	%f2380, [%rd697+292];
	fma.rn.f32 	%f17132, %f2380, %f16796, %f17131;
	ld.global.f32 	%f2381, [%rd697+296];
	fma.rn.f32 	%f17133, %f2381, %f16797, %f17132;
	ld.global.f32 	%f2382, [%rd697+300];
	fma.rn.f32 	%f17134, %f2382, %f16798, %f17133;
	ld.global.f32 	%f2383, [%rd697+304];
	fma.rn.f32 	%f17135, %f2383, %f16799, %f17134;
	ld.global.f32 	%f2384, [%rd697+308];
	fma.rn.f32 	%f17136, %f2384, %f16800, %f17135;
	ld.global.f32 	%f2385, [%rd697+312];
	fma.rn.f32 	%f17137, %f2385, %f16801, %f17136;
	ld.global.f32 	%f2386, [%rd697+316];
	fma.rn.f32 	%f17138, %f2386, %f16802, %f17137;
	ld.global.f32 	%f2387, [%rd697+320];
	fma.rn.f32 	%f17139, %f2387, %f16787, 0f00000000;
	ld.global.f32 	%f2388, [%rd697+324];
	fma.rn.f32 	%f17140, %f2388, %f16788, %f17139;
	ld.global.f32 	%f2389, [%rd697+328];
	fma.rn.f32 	%f17141, %f2389, %f16789, %f17140;
	ld.global.f32 	%f2390, [%rd697+332];
	fma.rn.f32 	%f17142, %f2390, %f16790, %f17141;
	ld.global.f32 	%f2391, [%rd697+336];
	fma.rn.f32 	%f17143, %f2391, %f16791, %f17142;
	ld.global.f32 	%f2392, [%rd697+340];
	fma.rn.f32 	%f17144, %f2392, %f16792, %f17143;
	ld.global.f32 	%f2393, [%rd697+344];
	fma.rn.f32 	%f17145, %f2393, %f16793, %f17144;
	ld.global.f32 	%f2394, [%rd697+348];
	fma.rn.f32 	%f17146, %f2394, %f16794, %f17145;
	ld.global.f32 	%f2395, [%rd697+352];
	fma.rn.f32 	%f17147, %f2395, %f16795, %f17146;
	ld.global.f32 	%f2396, [%rd697+356];
	fma.rn.f32 	%f17148, %f2396, %f16796, %f17147;
	ld.global.f32 	%f2397, [%rd697+360];
	fma.rn.f32 	%f17149, %f2397, %f16797, %f17148;
	ld.global.f32 	%f2398, [%rd697+364];
	fma.rn.f32 	%f17150, %f2398, %f16798, %f17149;
	ld.global.f32 	%f2399, [%rd697+368];
	fma.rn.f32 	%f17151, %f2399, %f16799, %f17150;
	ld.global.f32 	%f2400, [%rd697+372];
	fma.rn.f32 	%f17152, %f2400, %f16800, %f17151;
	ld.global.f32 	%f2401, [%rd697+376];
	fma.rn.f32 	%f17153, %f2401, %f16801, %f17152;
	ld.global.f32 	%f2402, [%rd697+380];
	fma.rn.f32 	%f17154, %f2402, %f16802, %f17153;
	ld.global.f32 	%f2403, [%rd697+384];
	fma.rn.f32 	%f17155, %f2403, %f16787, 0f00000000;
	ld.global.f32 	%f2404, [%rd697+388];
	fma.rn.f32 	%f17156, %f2404, %f16788, %f17155;
	ld.global.f32 	%f2405, [%rd697+392];
	fma.rn.f32 	%f17157, %f2405, %f16789, %f17156;
	ld.global.f32 	%f2406, [%rd697+396];
	fma.rn.f32 	%f17158, %f2406, %f16790, %f17157;
	ld.global.f32 	%f2407, [%rd697+400];
	fma.rn.f32 	%f17159, %f2407, %f16791, %f17158;
	ld.global.f32 	%f2408, [%rd697+404];
	fma.rn.f32 	%f17160, %f2408, %f16792, %f17159;
	ld.global.f32 	%f2409, [%rd697+408];
	fma.rn.f32 	%f17161, %f2409, %f16793, %f17160;
	ld.global.f32 	%f2410, [%rd697+412];
	fma.rn.f32 	%f17162, %f2410, %f16794, %f17161;
	ld.global.f32 	%f2411, [%rd697+416];
	fma.rn.f32 	%f17163, %f2411, %f16795, %f17162;
	ld.global.f32 	%f2412, [%rd697+420];
	fma.rn.f32 	%f17164, %f2412, %f16796, %f17163;
	ld.global.f32 	%f2413, [%rd697+424];
	fma.rn.f32 	%f17165, %f2413, %f16797, %f17164;
	ld.global.f32 	%f2414, [%rd697+428];
	fma.rn.f32 	%f17166, %f2414, %f16798, %f17165;
	ld.global.f32 	%f2415, [%rd697+432];
	fma.rn.f32 	%f17167, %f2415, %f16799, %f17166;
	ld.global.f32 	%f2416, [%rd697+436];
	fma.rn.f32 	%f17168, %f2416, %f16800, %f17167;
	ld.global.f32 	%f2417, [%rd697+440];
	fma.rn.f32 	%f17169, %f2417, %f16801, %f17168;
	ld.global.f32 	%f2418, [%rd697+444];
	fma.rn.f32 	%f17170, %f2418, %f16802, %f17169;
	ld.global.f32 	%f2419, [%rd697+448];
	fma.rn.f32 	%f17171, %f2419, %f16787, 0f00000000;
	ld.global.f32 	%f2420, [%rd697+452];
	fma.rn.f32 	%f17172, %f2420, %f16788, %f17171;
	ld.global.f32 	%f2421, [%rd697+456];
	fma.rn.f32 	%f17173, %f2421, %f16789, %f17172;
	ld.global.f32 	%f2422, [%rd697+460];
	fma.rn.f32 	%f17174, %f2422, %f16790, %f17173;
	ld.global.f32 	%f2423, [%rd697+464];
	fma.rn.f32 	%f17175, %f2423, %f16791, %f17174;
	ld.global.f32 	%f2424, [%rd697+468];
	fma.rn.f32 	%f17176, %f2424, %f16792, %f17175;
	ld.global.f32 	%f2425, [%rd697+472];
	fma.rn.f32 	%f17177, %f2425, %f16793, %f17176;
	ld.global.f32 	%f2426, [%rd697+476];
	fma.rn.f32 	%f17178, %f2426, %f16794, %f17177;
	ld.global.f32 	%f2427, [%rd697+480];
	fma.rn.f32 	%f17179, %f2427, %f16795, %f17178;
	ld.global.f32 	%f2428, [%rd697+484];
	fma.rn.f32 	%f17180, %f2428, %f16796, %f17179;
	ld.global.f32 	%f2429, [%rd697+488];
	fma.rn.f32 	%f17181, %f2429, %f16797, %f17180;
	ld.global.f32 	%f2430, [%rd697+492];
	fma.rn.f32 	%f17182, %f2430, %f16798, %f17181;
	ld.global.f32 	%f2431, [%rd697+496];
	fma.rn.f32 	%f17183, %f2431, %f16799, %f17182;
	ld.global.f32 	%f2432, [%rd697+500];
	fma.rn.f32 	%f17184, %f2432, %f16800, %f17183;
	ld.global.f32 	%f2433, [%rd697+504];
	fma.rn.f32 	%f17185, %f2433, %f16801, %f17184;
	ld.global.f32 	%f2434, [%rd697+508];
	fma.rn.f32 	%f17186, %f2434, %f16802, %f17185;
	st.local.v4.f32 	[%rd7+400], {%f17138, %f17154, %f17170, %f17186};
	ld.global.f32 	%f2435, [%rd697+512];
	fma.rn.f32 	%f17187, %f2435, %f16787, 0f00000000;
	ld.global.f32 	%f2436, [%rd697+516];
	fma.rn.f32 	%f17188, %f2436, %f16788, %f17187;
	ld.global.f32 	%f2437, [%rd697+520];
	fma.rn.f32 	%f17189, %f2437, %f16789, %f17188;
	ld.global.f32 	%f2438, [%rd697+524];
	fma.rn.f32 	%f17190, %f2438, %f16790, %f17189;
	ld.global.f32 	%f2439, [%rd697+528];
	fma.rn.f32 	%f17191, %f2439, %f16791, %f17190;
	ld.global.f32 	%f2440, [%rd697+532];
	fma.rn.f32 	%f17192, %f2440, %f16792, %f17191;
	ld.global.f32 	%f2441, [%rd697+536];
	fma.rn.f32 	%f17193, %f2441, %f16793, %f17192;
	ld.global.f32 	%f2442, [%rd697+540];
	fma.rn.f32 	%f17194, %f2442, %f16794, %f17193;
	ld.global.f32 	%f2443, [%rd697+544];
	fma.rn.f32 	%f17195, %f2443, %f16795, %f17194;
	ld.global.f32 	%f2444, [%rd697+548];
	fma.rn.f32 	%f17196, %f2444, %f16796, %f17195;
	ld.global.f32 	%f2445, [%rd697+552];
	fma.rn.f32 	%f17197, %f2445, %f16797, %f17196;
	ld.global.f32 	%f2446, [%rd697+556];
	fma.rn.f32 	%f17198, %f2446, %f16798, %f17197;
	ld.global.f32 	%f2447, [%rd697+560];
	fma.rn.f32 	%f17199, %f2447, %f16799, %f17198;
	ld.global.f32 	%f2448, [%rd697+564];
	fma.rn.f32 	%f17200, %f2448, %f16800, %f17199;
	ld.global.f32 	%f2449, [%rd697+568];
	fma.rn.f32 	%f17201, %f2449, %f16801, %f17200;
	ld.global.f32 	%f2450, [%rd697+572];
	fma.rn.f32 	%f17202, %f2450, %f16802, %f17201;
	ld.global.f32 	%f2451, [%rd697+576];
	fma.rn.f32 	%f17203, %f2451, %f16787, 0f00000000;
	ld.global.f32 	%f2452, [%rd697+580];
	fma.rn.f32 	%f17204, %f2452, %f16788, %f17203;
	ld.global.f32 	%f2453, [%rd697+584];
	fma.rn.f32 	%f17205, %f2453, %f16789, %f17204;
	ld.global.f32 	%f2454, [%rd697+588];
	fma.rn.f32 	%f17206, %f2454, %f16790, %f17205;
	ld.global.f32 	%f2455, [%rd697+592];
	fma.rn.f32 	%f17207, %f2455, %f16791, %f17206;
	ld.global.f32 	%f2456, [%rd697+596];
	fma.rn.f32 	%f17208, %f2456, %f16792, %f17207;
	ld.global.f32 	%f2457, [%rd697+600];
	fma.rn.f32 	%f17209, %f2457, %f16793, %f17208;
	ld.global.f32 	%f2458, [%rd697+604];
	fma.rn.f32 	%f17210, %f2458, %f16794, %f17209;
	ld.global.f32 	%f2459, [%rd697+608];
	fma.rn.f32 	%f17211, %f2459, %f16795, %f17210;
	ld.global.f32 	%f2460, [%rd697+612];
	fma.rn.f32 	%f17212, %f2460, %f16796, %f17211;
	ld.global.f32 	%f2461, [%rd697+616];
	fma.rn.f32 	%f17213, %f2461, %f16797, %f17212;
	ld.global.f32 	%f2462, [%rd697+620];
	fma.rn.f32 	%f17214, %f2462, %f16798, %f17213;
	ld.global.f32 	%f2463, [%rd697+624];
	fma.rn.f32 	%f17215, %f2463, %f16799, %f17214;
	ld.global.f32 	%f2464, [%rd697+628];
	fma.rn.f32 	%f17216, %f2464, %f16800, %f17215;
	ld.global.f32 	%f2465, [%rd697+632];
	fma.rn.f32 	%f17217, %f2465, %f16801, %f17216;
	ld.global.f32 	%f2466, [%rd697+636];
	fma.rn.f32 	%f17218, %f2466, %f16802, %f17217;
	ld.global.f32 	%f2467, [%rd697+640];
	fma.rn.f32 	%f17219, %f2467, %f16787, 0f00000000;
	ld.global.f32 	%f2468, [%rd697+644];
	fma.rn.f32 	%f17220, %f2468, %f16788, %f17219;
	ld.global.f32 	%f2469, [%rd697+648];
	fma.rn.f32 	%f17221, %f2469, %f16789, %f17220;
	ld.global.f32 	%f2470, [%rd697+652];
	fma.rn.f32 	%f17222, %f2470, %f16790, %f17221;
	ld.global.f32 	%f2471, [%rd697+656];
	fma.rn.f32 	%f17223, %f2471, %f16791, %f17222;
	ld.global.f32 	%f2472, [%rd697+660];
	fma.rn.f32 	%f17224, %f2472, %f16792, %f17223;
	ld.global.f32 	%f2473, [%rd697+664];
	fma.rn.f32 	%f17225, %f2473, %f16793, %f17224;
	ld.global.f32 	%f2474, [%rd697+668];
	fma.rn.f32 	%f17226, %f2474, %f16794, %f17225;
	ld.global.f32 	%f2475, [%rd697+672];
	fma.rn.f32 	%f17227, %f2475, %f16795, %f17226;
	ld.global.f32 	%f2476, [%rd697+676];
	fma.rn.f32 	%f17228, %f2476, %f16796, %f17227;
	ld.global.f32 	%f2477, [%rd697+680];
	fma.rn.f32 	%f17229, %f2477, %f16797, %f17228;
	ld.global.f32 	%f2478, [%rd697+684];
	fma.rn.f32 	%f17230, %f2478, %f16798, %f17229;
	ld.global.f32 	%f2479, [%rd697+688];
	fma.rn.f32 	%f17231, %f2479, %f16799, %f17230;
	ld.global.f32 	%f2480, [%rd697+692];
	fma.rn.f32 	%f17232, %f2480, %f16800, %f17231;
	ld.global.f32 	%f2481, [%rd697+696];
	fma.rn.f32 	%f17233, %f2481, %f16801, %f17232;
	ld.global.f32 	%f2482, [%rd697+700];
	fma.rn.f32 	%f17234, %f2482, %f16802, %f17233;
	ld.global.f32 	%f2483, [%rd697+704];
	fma.rn.f32 	%f17235, %f2483, %f16787, 0f00000000;
	ld.global.f32 	%f2484, [%rd697+708];
	fma.rn.f32 	%f17236, %f2484, %f16788, %f17235;
	ld.global.f32 	%f2485, [%rd697+712];
	fma.rn.f32 	%f17237, %f2485, %f16789, %f17236;
	ld.global.f32 	%f2486, [%rd697+716];
	fma.rn.f32 	%f17238, %f2486, %f16790, %f17237;
	ld.global.f32 	%f2487, [%rd697+720];
	fma.rn.f32 	%f17239, %f2487, %f16791, %f17238;
	ld.global.f32 	%f2488, [%rd697+724];
	fma.rn.f32 	%f17240, %f2488, %f16792, %f17239;
	ld.global.f32 	%f2489, [%rd697+728];
	fma.rn.f32 	%f17241, %f2489, %f16793, %f17240;
	ld.global.f32 	%f2490, [%rd697+732];
	fma.rn.f32 	%f17242, %f2490, %f16794, %f17241;
	ld.global.f32 	%f2491, [%rd697+736];
	fma.rn.f32 	%f17243, %f2491, %f16795, %f17242;
	ld.global.f32 	%f2492, [%rd697+740];
	fma.rn.f32 	%f17244, %f2492, %f16796, %f17243;
	ld.global.f32 	%f2493, [%rd697+744];
	fma.rn.f32 	%f17245, %f2493, %f16797, %f17244;
	ld.global.f32 	%f2494, [%rd697+748];
	fma.rn.f32 	%f17246, %f2494, %f16798, %f17245;
	ld.global.f32 	%f2495, [%rd697+752];
	fma.rn.f32 	%f17247, %f2495, %f16799, %f17246;
	ld.global.f32 	%f2496, [%rd697+756];
	fma.rn.f32 	%f17248, %f2496, %f16800, %f17247;
	ld.global.f32 	%f2497, [%rd697+760];
	fma.rn.f32 	%f17249, %f2497, %f16801, %f17248;
	ld.global.f32 	%f2498, [%rd697+764];
	fma.rn.f32 	%f17250, %f2498, %f16802, %f17249;
	st.local.v4.f32 	[%rd7+416], {%f17202, %f17218, %f17234, %f17250};
	ld.global.f32 	%f2499, [%rd697+768];
	fma.rn.f32 	%f17251, %f2499, %f16787, 0f00000000;
	ld.global.f32 	%f2500, [%rd697+772];
	fma.rn.f32 	%f17252, %f2500, %f16788, %f17251;
	ld.global.f32 	%f2501, [%rd697+776];
	fma.rn.f32 	%f17253, %f2501, %f16789, %f17252;
	ld.global.f32 	%f2502, [%rd697+780];
	fma.rn.f32 	%f17254, %f2502, %f16790, %f17253;
	ld.global.f32 	%f2503, [%rd697+784];
	fma.rn.f32 	%f17255, %f2503, %f16791, %f17254;
	ld.global.f32 	%f2504, [%rd697+788];
	fma.rn.f32 	%f17256, %f2504, %f16792, %f17255;
	ld.global.f32 	%f2505, [%rd697+792];
	fma.rn.f32 	%f17257, %f2505, %f16793, %f17256;
	ld.global.f32 	%f2506, [%rd697+796];
	fma.rn.f32 	%f17258, %f2506, %f16794, %f17257;
	ld.global.f32 	%f2507, [%rd697+800];
	fma.rn.f32 	%f17259, %f2507, %f16795, %f17258;
	ld.global.f32 	%f2508, [%rd697+804];
	fma.rn.f32 	%f17260, %f2508, %f16796, %f17259;
	ld.global.f32 	%f2509, [%rd697+808];
	fma.rn.f32 	%f17261, %f2509, %f16797, %f17260;
	ld.global.f32 	%f2510, [%rd697+812];
	fma.rn.f32 	%f17262, %f2510, %f16798, %f17261;
	ld.global.f32 	%f2511, [%rd697+816];
	fma.rn.f32 	%f17263, %f2511, %f16799, %f17262;
	ld.global.f32 	%f2512, [%rd697+820];
	fma.rn.f32 	%f17264, %f2512, %f16800, %f17263;
	ld.global.f32 	%f2513, [%rd697+824];
	fma.rn.f32 	%f17265, %f2513, %f16801, %f17264;
	ld.global.f32 	%f2514, [%rd697+828];
	fma.rn.f32 	%f17266, %f2514, %f16802, %f17265;
	ld.global.f32 	%f2515, [%rd697+832];
	fma.rn.f32 	%f17267, %f2515, %f16787, 0f00000000;
	ld.global.f32 	%f2516, [%rd697+836];
	fma.rn.f32 	%f17268, %f2516, %f16788, %f17267;
	ld.global.f32 	%f2517, [%rd697+840];
	fma.rn.f32 	%f17269, %f2517, %f16789, %f17268;
	ld.global.f32 	%f2518, [%rd697+844];
	fma.rn.f32 	%f17270, %f2518, %f16790, %f17269;
	ld.global.f32 	%f2519, [%rd697+848];
	fma.rn.f32 	%f17271, %f2519, %f16791, %f17270;
	ld.global.f32 	%f2520, [%rd697+852];
	fma.rn.f32 	%f17272, %f2520, %f16792, %f17271;
	ld.global.f32 	%f2521, [%rd697+856];
	fma.rn.f32 	%f17273, %f2521, %f16793, %f17272;
	ld.global.f32 	%f2522, [%rd697+860];
	fma.rn.f32 	%f17274, %f2522, %f16794, %f17273;
	ld.global.f32 	%f2523, [%rd697+864];
	fma.rn.f32 	%f17275, %f2523, %f16795, %f17274;
	ld.global.f32 	%f2524, [%rd697+868];
	fma.rn.f32 	%f17276, %f2524, %f16796, %f17275;
	ld.global.f32 	%f2525, [%rd697+872];
	fma.rn.f32 	%f17277, %f2525, %f16797, %f17276;
	ld.global.f32 	%f2526, [%rd697+876];
	fma.rn.f32 	%f17278, %f2526, %f16798, %f17277;
	ld.global.f32 	%f2527, [%rd697+880];
	fma.rn.f32 	%f17279, %f2527, %f16799, %f17278;
	ld.global.f32 	%f2528, [%rd697+884];
	fma.rn.f32 	%f17280, %f2528, %f16800, %f17279;
	ld.global.f32 	%f2529, [%rd697+888];
	fma.rn.f32 	%f17281, %f2529, %f16801, %f17280;
	ld.global.f32 	%f2530, [%rd697+892];
	fma.rn.f32 	%f17282, %f2530, %f16802, %f17281;
	ld.global.f32 	%f2531, [%rd697+896];
	fma.rn.f32 	%f17283, %f2531, %f16787, 0f00000000;
	ld.global.f32 	%f2532, [%rd697+900];
	fma.rn.f32 	%f17284, %f2532, %f16788, %f17283;
	ld.global.f32 	%f2533, [%rd697+904];
	fma.rn.f32 	%f17285, %f2533, %f16789, %f17284;
	ld.global.f32 	%f2534, [%rd697+908];
	fma.rn.f32 	%f17286, %f2534, %f16790, %f17285;
	ld.global.f32 	%f2535, [%rd697+912];
	fma.rn.f32 	%f17287, %f2535, %f16791, %f17286;
	ld.global.f32 	%f2536, [%rd697+916];
	fma.rn.f32 	%f17288, %f2536, %f16792, %f17287;
	ld.global.f32 	%f2537, [%rd697+920];
	fma.rn.f32 	%f17289, %f2537, %f16793, %f17288;
	ld.global.f32 	%f2538, [%rd697+924];
	fma.rn.f32 	%f17290, %f2538, %f16794, %f17289;
	ld.global.f32 	%f2539, [%rd697+928];
	fma.rn.f32 	%f17291, %f2539, %f16795, %f17290;
	ld.global.f32 	%f2540, [%rd697+932];
	fma.rn.f32 	%f17292, %f2540, %f16796, %f17291;
	ld.global.f32 	%f2541, [%rd697+936];
	fma.rn.f32 	%f17293, %f2541, %f16797, %f17292;
	ld.global.f32 	%f2542, [%rd697+940];
	fma.rn.f32 	%f17294, %f2542, %f16798, %f17293;
	ld.global.f32 	%f2543, [%rd697+944];
	fma.rn.f32 	%f17295, %f2543, %f16799, %f17294;
	ld.global.f32 	%f2544, [%rd697+948];
	fma.rn.f32 	%f17296, %f2544, %f16800, %f17295;
	ld.global.f32 	%f2545, [%rd697+952];
	fma.rn.f32 	%f17297, %f2545, %f16801, %f17296;
	ld.global.f32 	%f2546, [%rd697+956];
	fma.rn.f32 	%f17298, %f2546, %f16802, %f17297;
	ld.global.f32 	%f2547, [%rd697+960];
	fma.rn.f32 	%f17299, %f2547, %f16787, 0f00000000;
	ld.global.f32 	%f2548, [%rd697+964];
	fma.rn.f32 	%f17300, %f2548, %f16788, %f17299;
	ld.global.f32 	%f2549, [%rd697+968];
	fma.rn.f32 	%f17301, %f2549, %f16789, %f17300;
	ld.global.f32 	%f2550, [%rd697+972];
	fma.rn.f32 	%f17302, %f2550, %f16790, %f17301;
	ld.global.f32 	%f2551, [%rd697+976];
	fma.rn.f32 	%f17303, %f2551, %f16791, %f17302;
	ld.global.f32 	%f2552, [%rd697+980];
	fma.rn.f32 	%f17304, %f2552, %f16792, %f17303;
	ld.global.f32 	%f2553, [%rd697+984];
	fma.rn.f32 	%f17305, %f2553, %f16793, %f17304;
	ld.global.f32 	%f2554, [%rd697+988];
	fma.rn.f32 	%f17306, %f2554, %f16794, %f17305;
	ld.global.f32 	%f2555, [%rd697+992];
	fma.rn.f32 	%f17307, %f2555, %f16795, %f17306;
	ld.global.f32 	%f2556, [%rd697+996];
	fma.rn.f32 	%f17308, %f2556, %f16796, %f17307;
	ld.global.f32 	%f2557, [%rd697+1000];
	fma.rn.f32 	%f17309, %f2557, %f16797, %f17308;
	ld.global.f32 	%f2558, [%rd697+1004];
	fma.rn.f32 	%f17310, %f2558, %f16798, %f17309;
	ld.global.f32 	%f2559, [%rd697+1008];
	fma.rn.f32 	%f17311, %f2559, %f16799, %f17310;
	ld.global.f32 	%f2560, [%rd697+1012];
	fma.rn.f32 	%f17312, %f2560, %f16800, %f17311;
	ld.global.f32 	%f2561, [%rd697+1016];
	fma.rn.f32 	%f17313, %f2561, %f16801, %f17312;
	ld.global.f32 	%f2562, [%rd697+1020];
	fma.rn.f32 	%f17314, %f2562, %f16802, %f17313;
	st.local.v4.f32 	[%rd7+432], {%f17266, %f17282, %f17298, %f17314};
	ld.param.u64 	%rd698, [%rd687+40];
	cvta.to.global.u64 	%rd699, %rd698;
	ld.global.f32 	%f2563, [%rd699];
	fma.rn.f32 	%f17315, %f2563, %f16787, 0f00000000;
	ld.global.f32 	%f2564, [%rd699+4];
	fma.rn.f32 	%f17316, %f2564, %f16788, %f17315;
	ld.global.f32 	%f2565, [%rd699+8];
	fma.rn.f32 	%f17317, %f2565, %f16789, %f17316;
	ld.global.f32 	%f2566, [%rd699+12];
	fma.rn.f32 	%f17318, %f2566, %f16790, %f17317;
	ld.global.f32 	%f2567, [%rd699+16];
	fma.rn.f32 	%f17319, %f2567, %f16791, %f17318;
	ld.global.f32 	%f2568, [%rd699+20];
	fma.rn.f32 	%f17320, %f2568, %f16792, %f17319;
	ld.global.f32 	%f2569, [%rd699+24];
	fma.rn.f32 	%f17321, %f2569, %f16793, %f17320;
	ld.global.f32 	%f2570, [%rd699+28];
	fma.rn.f32 	%f17322, %f2570, %f16794, %f17321;
	ld.global.f32 	%f2571, [%rd699+32];
	fma.rn.f32 	%f17323, %f2571, %f16795, %f17322;
	ld.global.f32 	%f2572, [%rd699+36];
	fma.rn.f32 	%f17324, %f2572, %f16796, %f17323;
	ld.global.f32 	%f2573, [%rd699+40];
	fma.rn.f32 	%f17325, %f2573, %f16797, %f17324;
	ld.global.f32 	%f2574, [%rd699+44];
	fma.rn.f32 	%f17326, %f2574, %f16798, %f17325;
	ld.global.f32 	%f2575, [%rd699+48];
	fma.rn.f32 	%f17327, %f2575, %f16799, %f17326;
	ld.global.f32 	%f2576, [%rd699+52];
	fma.rn.f32 	%f17328, %f2576, %f16800, %f17327;
	ld.global.f32 	%f2577, [%rd699+56];
	fma.rn.f32 	%f17329, %f2577, %f16801, %f17328;
	ld.global.f32 	%f2578, [%rd699+60];
	fma.rn.f32 	%f17330, %f2578, %f16802, %f17329;
	ld.global.f32 	%f2579, [%rd699+64];
	fma.rn.f32 	%f17331, %f2579, %f16787, 0f00000000;
	ld.global.f32 	%f2580, [%rd699+68];
	fma.rn.f32 	%f17332, %f2580, %f16788, %f17331;
	ld.global.f32 	%f2581, [%rd699+72];
	fma.rn.f32 	%f17333, %f2581, %f16789, %f17332;
	ld.global.f32 	%f2582, [%rd699+76];
	fma.rn.f32 	%f17334, %f2582, %f16790, %f17333;
	ld.global.f32 	%f2583, [%rd699+80];
	fma.rn.f32 	%f17335, %f2583, %f16791, %f17334;
	ld.global.f32 	%f2584, [%rd699+84];
	fma.rn.f32 	%f17336, %f2584, %f16792, %f17335;
	ld.global.f32 	%f2585, [%rd699+88];
	fma.rn.f32 	%f17337, %f2585, %f16793, %f17336;
	ld.global.f32 	%f2586, [%rd699+92];
	fma.rn.f32 	%f17338, %f2586, %f16794, %f17337;
	ld.global.f32 	%f2587, [%rd699+96];
	fma.rn.f32 	%f17339, %f2587, %f16795, %f17338;
	ld.global.f32 	%f2588, [%rd699+100];
	fma.rn.f32 	%f17340, %f2588, %f16796, %f17339;
	ld.global.f32 	%f2589, [%rd699+104];
	fma.rn.f32 	%f17341, %f2589, %f16797, %f17340;
	ld.global.f32 	%f2590, [%rd699+108];
	fma.rn.f32 	%f17342, %f2590, %f16798, %f17341;
	ld.global.f32 	%f2591, [%rd699+112];
	fma.rn.f32 	%f17343, %f2591, %f16799, %f17342;
	ld.global.f32 	%f2592, [%rd699+116];
	fma.rn.f32 	%f17344, %f2592, %f16800, %f17343;
	ld.global.f32 	%f2593, [%rd699+120];
	fma.rn.f32 	%f17345, %f2593, %f16801, %f17344;
	ld.global.f32 	%f2594, [%rd699+124];
	fma.rn.f32 	%f17346, %f2594, %f16802, %f17345;
	ld.global.f32 	%f2595, [%rd699+128];
	fma.rn.f32 	%f17347, %f2595, %f16787, 0f00000000;
	ld.global.f32 	%f2596, [%rd699+132];
	fma.rn.f32 	%f17348, %f2596, %f16788, %f17347;
	ld.global.f32 	%f2597, [%rd699+136];
	fma.rn.f32 	%f17349, %f2597, %f16789, %f17348;
	ld.global.f32 	%f2598, [%rd699+140];
	fma.rn.f32 	%f17350, %f2598, %f16790, %f17349;
	ld.global.f32 	%f2599, [%rd699+144];
	fma.rn.f32 	%f17351, %f2599, %f16791, %f17350;
	ld.global.f32 	%f2600, [%rd699+148];
	fma.rn.f32 	%f17352, %f2600, %f16792, %f17351;
	ld.global.f32 	%f2601, [%rd699+152];
	fma.rn.f32 	%f17353, %f2601, %f16793, %f17352;
	ld.global.f32 	%f2602, [%rd699+156];
	fma.rn.f32 	%f17354, %f2602, %f16794, %f17353;
	ld.global.f32 	%f2603, [%rd699+160];
	fma.rn.f32 	%f17355, %f2603, %f16795, %f17354;
	ld.global.f32 	%f2604, [%rd699+164];
	fma.rn.f32 	%f17356, %f2604, %f16796, %f17355;
	ld.global.f32 	%f2605, [%rd699+168];
	fma.rn.f32 	%f17357, %f2605, %f16797, %f17356;
	ld.global.f32 	%f2606, [%rd699+172];
	fma.rn.f32 	%f17358, %f2606, %f16798, %f17357;
	ld.global.f32 	%f2607, [%rd699+176];
	fma.rn.f32 	%f17359, %f2607, %f16799, %f17358;
	ld.global.f32 	%f2608, [%rd699+180];
	fma.rn.f32 	%f17360, %f2608, %f16800, %f17359;
	ld.global.f32 	%f2609, [%rd699+184];
	fma.rn.f32 	%f17361, %f2609, %f16801, %f17360;
	ld.global.f32 	%f2610, [%rd699+188];
	fma.rn.f32 	%f17362, %f2610, %f16802, %f17361;
	ld.global.f32 	%f2611, [%rd699+192];
	fma.rn.f32 	%f17363, %f2611, %f16787, 0f00000000;
	ld.global.f32 	%f2612, [%rd699+196];
	fma.rn.f32 	%f17364, %f2612, %f16788, %f17363;
	ld.global.f32 	%f2613, [%rd699+200];
	fma.rn.f32 	%f17365, %f2613, %f16789, %f17364;
	ld.global.f32 	%f2614, [%rd699+204];
	fma.rn.f32 	%f17366, %f2614, %f16790, %f17365;
	ld.global.f32 	%f2615, [%rd699+208];
	fma.rn.f32 	%f17367, %f2615, %f16791, %f17366;
	ld.global.f32 	%f2616, [%rd699+212];
	fma.rn.f32 	%f17368, %f2616, %f16792, %f17367;
	ld.global.f32 	%f2617, [%rd699+216];
	fma.rn.f32 	%f17369, %f2617, %f16793, %f17368;
	ld.global.f32 	%f2618, [%rd699+220];
	fma.rn.f32 	%f17370, %f2618, %f16794, %f17369;
	ld.global.f32 	%f2619, [%rd699+224];
	fma.rn.f32 	%f17371, %f2619, %f16795, %f17370;
	ld.global.f32 	%f2620, [%rd699+228];
	fma.rn.f32 	%f17372, %f2620, %f16796, %f17371;
	ld.global.f32 	%f2621, [%rd699+232];
	fma.rn.f32 	%f17373, %f2621, %f16797, %f17372;
	ld.global.f32 	%f2622, [%rd699+236];
	fma.rn.f32 	%f17374, %f2622, %f16798, %f17373;
	ld.global.f32 	%f2623, [%rd699+240];
	fma.rn.f32 	%f17375, %f2623, %f16799, %f17374;
	ld.global.f32 	%f2624, [%rd699+244];
	fma.rn.f32 	%f17376, %f2624, %f16800, %f17375;
	ld.global.f32 	%f2625, [%rd699+248];
	fma.rn.f32 	%f17377, %f2625, %f16801, %f17376;
	ld.global.f32 	%f2626, [%rd699+252];
	fma.rn.f32 	%f17378, %f2626, %f16802, %f17377;
	st.local.v4.f32 	[%rd8+384], {%f17330, %f17346, %f17362, %f17378};
	ld.global.f32 	%f2627, [%rd699+256];
	fma.rn.f32 	%f17379, %f2627, %f16787, 0f00000000;
	ld.global.f32 	%f2628, [%rd699+260];
	fma.rn.f32 	%f17380, %f2628, %f16788, %f17379;
	ld.global.f32 	%f2629, [%rd699+264];
	fma.rn.f32 	%f17381, %f2629, %f16789, %f17380;
	ld.global.f32 	%f2630, [%rd699+268];
	fma.rn.f32 	%f17382, %f2630, %f16790, %f17381;
	ld.global.f32 	%f2631, [%rd699+272];
	fma.rn.f32 	%f17383, %f2631, %f16791, %f17382;
	ld.global.f32 	%f2632, [%rd699+276];
	fma.rn.f32 	%f17384, %f2632, %f16792, %f17383;
	ld.global.f32 	%f2633, [%rd699+280];
	fma.rn.f32 	%f17385, %f2633, %f16793, %f17384;
	ld.global.f32 	%f2634, [%rd699+284];
	fma.rn.f32 	%f17386, %f2634, %f16794, %f17385;
	ld.global.f32 	%f2635, [%rd699+288];
	fma.rn.f32 	%f17387, %f2635, %f16795, %f17386;
	ld.global.f32 	%f2636, [%rd699+292];
	fma.rn.f32 	%f17388, %f2636, %f16796, %f17387;
	ld.global.f32 	%f2637, [%rd699+296];
	fma.rn.f32 	%f17389, %f2637, %f16797, %f17388;
	ld.global.f32 	%f2638, [%rd699+300];
	fma.rn.f32 	%f17390, %f2638, %f16798, %f17389;
	ld.global.f32 	%f2639, [%rd699+304];
	fma.rn.f32 	%f17391, %f2639, %f16799, %f17390;
	ld.global.f32 	%f2640, [%rd699+308];
	fma.rn.f32 	%f17392, %f2640, %f16800, %f17391;
	ld.global.f32 	%f2641, [%rd699+312];
	fma.rn.f32 	%f17393, %f2641, %f16801, %f17392;
	ld.global.f32 	%f2642, [%rd699+316];
	fma.rn.f32 	%f17394, %f2642, %f16802, %f17393;
	ld.global.f32 	%f2643, [%rd699+320];
	fma.rn.f32 	%f17395, %f2643, %f16787, 0f00000000;
	ld.global.f32 	%f2644, [%rd699+324];
	fma.rn.f32 	%f17396, %f2644, %f16788, %f17395;
	ld.global.f32 	%f2645, [%rd699+328];
	fma.rn.f32 	%f17397, %f2645, %f16789, %f17396;
	ld.global.f32 	%f2646, [%rd699+332];
	fma.rn.f32 	%f17398, %f2646, %f16790, %f17397;
	ld.global.f32 	%f2647, [%rd699+336];
	fma.rn.f32 	%f17399, %f2647, %f16791, %f17398;
	ld.global.f32 	%f2648, [%rd699+340];
	fma.rn.f32 	%f17400, %f2648, %f16792, %f17399;
	ld.global.f32 	%f2649, [%rd699+344];
	fma.rn.f32 	%f17401, %f2649, %f16793, %f17400;
	ld.global.f32 	%f2650, [%rd699+348];
	fma.rn.f32 	%f17402, %f2650, %f16794, %f17401;
	ld.global.f32 	%f2651, [%rd699+352];
	fma.rn.f32 	%f17403, %f2651, %f16795, %f17402;
	ld.global.f32 	%f2652, [%rd699+356];
	fma.rn.f32 	%f17404, %f2652, %f16796, %f17403;
	ld.global.f32 	%f2653, [%rd699+360];
	fma.rn.f32 	%f17405, %f2653, %f16797, %f17404;
	ld.global.f32 	%f2654, [%rd699+364];
	fma.rn.f32 	%f17406, %f2654, %f16798, %f17405;
	ld.global.f32 	%f2655, [%rd699+368];
	fma.rn.f32 	%f17407, %f2655, %f16799, %f17406;
	ld.global.f32 	%f2656, [%rd699+372];
	fma.rn.f32 	%f17408, %f2656, %f16800, %f17407;
	ld.global.f32 	%f2657, [%rd699+376];
	fma.rn.f32 	%f17409, %f2657, %f16801, %f17408;
	ld.global.f32 	%f2658, [%rd699+380];
	fma.rn.f32 	%f17410, %f2658, %f16802, %f17409;
	ld.global.f32 	%f2659, [%rd699+384];
	fma.rn.f32 	%f17411, %f2659, %f16787, 0f00000000;
	ld.global.f32 	%f2660, [%rd699+388];
	fma.rn.f32 	%f17412, %f2660, %f16788, %f17411;
	ld.global.f32 	%f2661, [%rd699+392];
	fma.rn.f32 	%f17413, %f2661, %f16789, %f17412;
	ld.global.f32 	%f2662, [%rd699+396];
	fma.rn.f32 	%f17414, %f2662, %f16790, %f17413;
	ld.global.f32 	%f2663, [%rd699+400];
	fma.rn.f32 	%f17415, %f2663, %f16791, %f17414;
	ld.global.f32 	%f2664, [%rd699+404];
	fma.rn.f32 	%f17416, %f2664, %f16792, %f17415;
	ld.global.f32 	%f2665, [%rd699+408];
	fma.rn.f32 	%f17417, %f2665, %f16793, %f17416;
	ld.global.f32 	%f2666, [%rd699+412];
	fma.rn.f32 	%f17418, %f2666, %f16794, %f17417;
	ld.global.f32 	%f2667, [%rd699+416];
	fma.rn.f32 	%f17419, %f2667, %f16795, %f17418;
	ld.global.f32 	%f2668, [%rd699+420];
	fma.rn.f32 	%f17420, %f2668, %f16796, %f17419;
	ld.global.f32 	%f2669, [%rd699+424];
	fma.rn.f32 	%f17421, %f2669, %f16797, %f17420;
	ld.global.f32 	%f2670, [%rd699+428];
	fma.rn.f32 	%f17422, %f2670, %f16798, %f17421;
	ld.global.f32 	%f2671, [%rd699+432];
	fma.rn.f32 	%f17423, %f2671, %f16799, %f17422;
	ld.global.f32 	%f2672, [%rd699+436];
	fma.rn.f32 	%f17424, %f2672, %f16800, %f17423;
	ld.global.f32 	%f2673, [%rd699+440];
	fma.rn.f32 	%f17425, %f2673, %f16801, %f17424;
	ld.global.f32 	%f2674, [%rd699+444];
	fma.rn.f32 	%f17426, %f2674, %f16802, %f17425;
	ld.global.f32 	%f2675, [%rd699+448];
	fma.rn.f32 	%f17427, %f2675, %f16787, 0f00000000;
	ld.global.f32 	%f2676, [%rd699+452];
	fma.rn.f32 	%f17428, %f2676, %f16788, %f17427;
	ld.global.f32 	%f2677, [%rd699+456];
	fma.rn.f32 	%f17429, %f2677, %f16789, %f17428;
	ld.global.f32 	%f2678, [%rd699+460];
	fma.rn.f32 	%f17430, %f2678, %f16790, %f17429;
	ld.global.f32 	%f2679, [%rd699+464];
	fma.rn.f32 	%f17431, %f2679, %f16791, %f17430;
	ld.global.f32 	%f2680, [%rd699+468];
	fma.rn.f32 	%f17432, %f2680, %f16792, %f17431;
	ld.global.f32 	%f2681, [%rd699+472];
	fma.rn.f32 	%f17433, %f2681, %f16793, %f17432;
	ld.global.f32 	%f2682, [%rd699+476];
	fma.rn.f32 	%f17434, %f2682, %f16794, %f17433;
	ld.global.f32 	%f2683, [%rd699+480];
	fma.rn.f32 	%f17435, %f2683, %f16795, %f17434;
	ld.global.f32 	%f2684, [%rd699+484];
	fma.rn.f32 	%f17436, %f2684, %f16796, %f17435;
	ld.global.f32 	%f2685, [%rd699+488];
	fma.rn.f32 	%f17437, %f2685, %f16797, %f17436;
	ld.global.f32 	%f2686, [%rd699+492];
	fma.rn.f32 	%f17438, %f2686, %f16798, %f17437;
	ld.global.f32 	%f2687, [%rd699+496];
	fma.rn.f32 	%f17439, %f2687, %f16799, %f17438;
	ld.global.f32 	%f2688, [%rd699+500];
	fma.rn.f32 	%f17440, %f2688, %f16800, %f17439;
	ld.global.f32 	%f2689, [%rd699+504];
	fma.rn.f32 	%f17441, %f2689, %f16801, %f17440;
	ld.global.f32 	%f2690, [%rd699+508];
	fma.rn.f32 	%f17442, %f2690, %f16802, %f17441;
	st.local.v4.f32 	[%rd8+400], {%f17394, %f17410, %f17426, %f17442};
	ld.global.f32 	%f2691, [%rd699+512];
	fma.rn.f32 	%f17443, %f2691, %f16787, 0f00000000;
	ld.global.f32 	%f2692, [%rd699+516];
	fma.rn.f32 	%f17444, %f2692, %f16788, %f17443;
	ld.global.f32 	%f2693, [%rd699+520];
	fma.rn.f32 	%f17445, %f2693, %f16789, %f17444;
	ld.global.f32 	%f2694, [%rd699+524];
	fma.rn.f32 	%f17446, %f2694, %f16790, %f17445;
	ld.global.f32 	%f2695, [%rd699+528];
	fma.rn.f32 	%f17447, %f2695, %f16791, %f17446;
	ld.global.f32 	%f2696, [%rd699+532];
	fma.rn.f32 	%f17448, %f2696, %f16792, %f17447;
	ld.global.f32 	%f2697, [%rd699+536];
	fma.rn.f32 	%f17449, %f2697, %f16793, %f17448;
	ld.global.f32 	%f2698, [%rd699+540];
	fma.rn.f32 	%f17450, %f2698, %f16794, %f17449;
	ld.global.f32 	%f2699, [%rd699+544];
	fma.rn.f32 	%f17451, %f2699, %f16795, %f17450;
	ld.global.f32 	%f2700, [%rd699+548];
	fma.rn.f32 	%f17452, %f2700, %f16796, %f17451;
	ld.global.f32 	%f2701, [%rd699+552];
	fma.rn.f32 	%f17453, %f2701, %f16797, %f17452;
	ld.global.f32 	%f2702, [%rd699+556];
	fma.rn.f32 	%f17454, %f2702, %f16798, %f17453;
	ld.global.f32 	%f2703, [%rd699+560];
	fma.rn.f32 	%f17455, %f2703, %f16799, %f17454;
	ld.global.f32 	%f2704, [%rd699+564];
	fma.rn.f32 	%f17456, %f2704, %f16800, %f17455;
	ld.global.f32 	%f2705, [%rd699+568];
	fma.rn.f32 	%f17457, %f2705, %f16801, %f17456;
	ld.global.f32 	%f2706, [%rd699+572];
	fma.rn.f32 	%f17458, %f2706, %f16802, %f17457;
	ld.global.f32 	%f2707, [%rd699+576];
	fma.rn.f32 	%f17459, %f2707, %f16787, 0f00000000;
	ld.global.f32 	%f2708, [%rd699+580];
	fma.rn.f32 	%f17460, %f2708, %f16788, %f17459;
	ld.global.f32 	%f2709, [%rd699+584];
	fma.rn.f32 	%f17461, %f2709, %f16789, %f17460;
	ld.global.f32 	%f2710, [%rd699+588];
	fma.rn.f32 	%f17462, %f2710, %f16790, %f17461;
	ld.global.f32 	%f2711, [%rd699+592];
	fma.rn.f32 	%f17463, %f2711, %f16791, %f17462;
	ld.global.f32 	%f2712, [%rd699+596];
	fma.rn.f32 	%f17464, %f2712, %f16792, %f17463;
	ld.global.f32 	%f2713, [%rd699+600];
	fma.rn.f32 	%f17465, %f2713, %f16793, %f17464;
	ld.global.f32 	%f2714, [%rd699+604];
	fma.rn.f32 	%f17466, %f2714, %f16794, %f17465;
	ld.global.f32 	%f2715, [%rd699+608];
	fma.rn.f32 	%f17467, %f2715, %f16795, %f17466;
	ld.global.f32 	%f2716, [%rd699+612];
	fma.rn.f32 	%f17468, %f2716, %f16796, %f17467;
	ld.global.f32 	%f2717, [%rd699+616];
	fma.rn.f32 	%f17469, %f2717, %f16797, %f17468;
	ld.global.f32 	%f2718, [%rd699+620];
	fma.rn.f32 	%f17470, %f2718, %f16798, %f17469;
	ld.global.f32 	%f2719, [%rd699+624];
	fma.rn.f32 	%f17471, %f2719, %f16799, %f17470;
	ld.global.f32 	%f2720, [%rd699+628];
	fma.rn.f32 	%f17472, %f2720, %f16800, %f17471;
	ld.global.f32 	%f2721, [%rd699+632];
	fma.rn.f32 	%f17473, %f2721, %f16801, %f17472;
	ld.global.f32 	%f2722, [%rd699+636];
	fma.rn.f32 	%f17474, %f2722, %f16802, %f17473;
	ld.global.f32 	%f2723, [%rd699+640];
	fma.rn.f32 	%f17475, %f2723, %f16787, 0f00000000;
	ld.global.f32 	%f2724, [%rd699+644];
	fma.rn.f32 	%f17476, %f2724, %f16788, %f17475;
	ld.global.f32 	%f2725, [%rd699+648];
	fma.rn.f32 	%f17477, %f2725, %f16789, %f17476;
	ld.global.f32 	%f2726, [%rd699+652];
	fma.rn.f32 	%f17478, %f2726, %f16790, %f17477;
	ld.global.f32 	%f2727, [%rd699+656];
	fma.rn.f32 	%f17479, %f2727, %f16791, %f17478;
	ld.global.f32 	%f2728, [%rd699+660];
	fma.rn.f32 	%f17480, %f2728, %f16792, %f17479;
	ld.global.f32 	%f2729, [%rd699+664];
	fma.rn.f32 	%f17481, %f2729, %f16793, %f17480;
	ld.global.f32 	%f2730, [%rd699+668];
	fma.rn.f32 	%f17482, %f2730, %f16794, %f17481;
	ld.global.f32 	%f2731, [%rd699+672];
	fma.rn.f32 	%f17483, %f2731, %f16795, %f17482;
	ld.global.f32 	%f2732, [%rd699+676];
	fma.rn.f32 	%f17484, %f2732, %f16796, %f17483;
	ld.global.f32 	%f2733, [%rd699+680];
	fma.rn.f32 	%f17485, %f2733, %f16797, %f17484;
	ld.global.f32 	%f2734, [%rd699+684];
	fma.rn.f32 	%f17486, %f2734, %f16798, %f17485;
	ld.global.f32 	%f2735, [%rd699+688];
	fma.rn.f32 	%f17487, %f2735, %f16799, %f17486;
	ld.global.f32 	%f2736, [%rd699+692];
	fma.rn.f32 	%f17488, %f2736, %f16800, %f17487;
	ld.global.f32 	%f2737, [%rd699+696];
	fma.rn.f32 	%f17489, %f2737, %f16801, %f17488;
	ld.global.f32 	%f2738, [%rd699+700];
	fma.rn.f32 	%f17490, %f2738, %f16802, %f17489;
	ld.global.f32 	%f2739, [%rd699+704];
	fma.rn.f32 	%f17491, %f2739, %f16787, 0f00000000;
	ld.global.f32 	%f2740, [%rd699+708];
	fma.rn.f32 	%f17492, %f2740, %f16788, %f17491;
	ld.global.f32 	%f2741, [%rd699+712];
	fma.rn.f32 	%f17493, %f2741, %f16789, %f17492;
	ld.global.f32 	%f2742, [%rd699+716];
	fma.rn.f32 	%f17494, %f2742, %f16790, %f17493;
	ld.global.f32 	%f2743, [%rd699+720];
	fma.rn.f32 	%f17495, %f2743, %f16791, %f17494;
	ld.global.f32 	%f2744, [%rd699+724];
	fma.rn.f32 	%f17496, %f2744, %f16792, %f17495;
	ld.global.f32 	%f2745, [%rd699+728];
	fma.rn.f32 	%f17497, %f2745, %f16793, %f17496;
	ld.global.f32 	%f2746, [%rd699+732];
	fma.rn.f32 	%f17498, %f2746, %f16794, %f17497;
	ld.global.f32 	%f2747, [%rd699+736];
	fma.rn.f32 	%f17499, %f2747, %f16795, %f17498;
	ld.global.f32 	%f2748, [%rd699+740];
	fma.rn.f32 	%f17500, %f2748, %f16796, %f17499;
	ld.global.f32 	%f2749, [%rd699+744];
	fma.rn.f32 	%f17501, %f2749, %f16797, %f17500;
	ld.global.f32 	%f2750, [%rd699+748];
	fma.rn.f32 	%f17502, %f2750, %f16798, %f17501;
	ld.global.f32 	%f2751, [%rd699+752];
	fma.rn.f32 	%f17503, %f2751, %f16799, %f17502;
	ld.global.f32 	%f2752, [%rd699+756];
	fma.rn.f32 	%f17504, %f2752, %f16800, %f17503;
	ld.global.f32 	%f2753, [%rd699+760];
	fma.rn.f32 	%f17505, %f2753, %f16801, %f17504;
	ld.global.f32 	%f2754, [%rd699+764];
	fma.rn.f32 	%f17506, %f2754, %f16802, %f17505;
	st.local.v4.f32 	[%rd8+416], {%f17458, %f17474, %f17490, %f17506};
	ld.global.f32 	%f2755, [%rd699+768];
	fma.rn.f32 	%f17507, %f2755, %f16787, 0f00000000;
	ld.global.f32 	%f2756, [%rd699+772];
	fma.rn.f32 	%f17508, %f2756, %f16788, %f17507;
	ld.global.f32 	%f2757, [%rd699+776];
	fma.rn.f32 	%f17509, %f2757, %f16789, %f17508;
	ld.global.f32 	%f2758, [%rd699+780];
	fma.rn.f32 	%f17510, %f2758, %f16790, %f17509;
	ld.global.f32 	%f2759, [%rd699+784];
	fma.rn.f32 	%f17511, %f2759, %f16791, %f17510;
	ld.global.f32 	%f2760, [%rd699+788];
	fma.rn.f32 	%f17512, %f2760, %f16792, %f17511;
	ld.global.f32 	%f2761, [%rd699+792];
	fma.rn.f32 	%f17513, %f2761, %f16793, %f17512;
	ld.global.f32 	%f2762, [%rd699+796];
	fma.rn.f32 	%f17514, %f2762, %f16794, %f17513;
	ld.global.f32 	%f2763, [%rd699+800];
	fma.rn.f32 	%f17515, %f2763, %f16795, %f17514;
	ld.global.f32 	%f2764, [%rd699+804];
	fma.rn.f32 	%f17516, %f2764, %f16796, %f17515;
	ld.global.f32 	%f2765, [%rd699+808];
	fma.rn.f32 	%f17517, %f2765, %f16797, %f17516;
	ld.global.f32 	%f2766, [%rd699+812];
	fma.rn.f32 	%f17518, %f2766, %f16798, %f17517;
	ld.global.f32 	%f2767, [%rd699+816];
	fma.rn.f32 	%f17519, %f2767, %f16799, %f17518;
	ld.global.f32 	%f2768, [%rd699+820];
	fma.rn.f32 	%f17520, %f2768, %f16800, %f17519;
	ld.global.f32 	%f2769, [%rd699+824];
	fma.rn.f32 	%f17521, %f2769, %f16801, %f17520;
	ld.global.f32 	%f2770, [%rd699+828];
	fma.rn.f32 	%f17522, %f2770, %f16802, %f17521;
	ld.global.f32 	%f2771, [%rd699+832];
	fma.rn.f32 	%f17523, %f2771, %f16787, 0f00000000;
	ld.global.f32 	%f2772, [%rd699+836];
	fma.rn.f32 	%f17524, %f2772, %f16788, %f17523;
	ld.global.f32 	%f2773, [%rd699+840];
	fma.rn.f32 	%f17525, %f2773, %f16789, %f17524;
	ld.global.f32 	%f2774, [%rd699+844];
	fma.rn.f32 	%f17526, %f2774, %f16790, %f17525;
	ld.global.f32 	%f2775, [%rd699+848];
	fma.rn.f32 	%f17527, %f2775, %f16791, %f17526;
	ld.global.f32 	%f2776, [%rd699+852];
	fma.rn.f32 	%f17528, %f2776, %f16792, %f17527;
	ld.global.f32 	%f2777, [%rd699+856];
	fma.rn.f32 	%f17529, %f2777, %f16793, %f17528;
	ld.global.f32 	%f2778, [%rd699+860];
	fma.rn.f32 	%f17530, %f2778, %f16794, %f17529;
	ld.global.f32 	%f2779, [%rd699+864];
	fma.rn.f32 	%f17531, %f2779, %f16795, %f17530;
	ld.global.f32 	%f2780, [%rd699+868];
	fma.rn.f32 	%f17532, %f2780, %f16796, %f17531;
	ld.global.f32 	%f2781, [%rd699+872];
	fma.rn.f32 	%f17533, %f2781, %f16797, %f17532;
	ld.global.f32 	%f2782, [%rd699+876];
	fma.rn.f32 	%f17534, %f2782, %f16798, %f17533;
	ld.global.f32 	%f2783, [%rd699+880];
	fma.rn.f32 	%f17535, %f2783, %f16799, %f17534;
	ld.global.f32 	%f2784, [%rd699+884];
	fma.rn.f32 	%f17536, %f2784, %f16800, %f17535;
	ld.global.f32 	%f2785, [%rd699+888];
	fma.rn.f32 	%f17537, %f2785, %f16801, %f17536;
	ld.global.f32 	%f2786, [%rd699+892];
	fma.rn.f32 	%f17538, %f2786, %f16802, %f17537;
	ld.global.f32 	%f2787, [%rd699+896];
	fma.rn.f32 	%f17539, %f2787, %f16787, 0f00000000;
	ld.global.f32 	%f2788, [%rd699+900];
	fma.rn.f32 	%f17540, %f2788, %f16788, %f17539;
	ld.global.f32 	%f2789, [%rd699+904];
	fma.rn.f32 	%f17541, %f2789, %f16789, %f17540;
	ld.global.f32 	%f2790, [%rd699+908];
	fma.rn.f32 	%f17542, %f2790, %f16790, %f17541;
	ld.global.f32 	%f2791, [%rd699+912];
	fma.rn.f32 	%f17543, %f2791, %f16791, %f17542;
	ld.global.f32 	%f2792, [%rd699+916];
	fma.rn.f32 	%f17544, %f2792, %f16792, %f17543;
	ld.global.f32 	%f2793, [%rd699+920];
	fma.rn.f32 	%f17545, %f2793, %f16793, %f17544;
	ld.global.f32 	%f2794, [%rd699+924];
	fma.rn.f32 	%f17546, %f2794, %f16794, %f17545;
	ld.global.f32 	%f2795, [%rd699+928];
	fma.rn.f32 	%f17547, %f2795, %f16795, %f17546;
	ld.global.f32 	%f2796, [%rd699+932];
	fma.rn.f32 	%f17548, %f2796, %f16796, %f17547;
	ld.global.f32 	%f2797, [%rd699+936];
	fma.rn.f32 	%f17549, %f2797, %f16797, %f17548;
	ld.global.f32 	%f2798, [%rd699+940];
	fma.rn.f32 	%f17550, %f2798, %f16798, %f17549;
	ld.global.f32 	%f2799, [%rd699+944];
	fma.rn.f32 	%f17551, %f2799, %f16799, %f17550;
	ld.global.f32 	%f2800, [%rd699+948];
	fma.rn.f32 	%f17552, %f2800, %f16800, %f17551;
	ld.global.f32 	%f2801, [%rd699+952];
	fma.rn.f32 	%f17553, %f2801, %f16801, %f17552;
	ld.global.f32 	%f2802, [%rd699+956];
	fma.rn.f32 	%f17554, %f2802, %f16802, %f17553;
	ld.global.f32 	%f2803, [%rd699+960];
	fma.rn.f32 	%f17555, %f2803, %f16787, 0f00000000;
	ld.global.f32 	%f2804, [%rd699+964];
	fma.rn.f32 	%f17556, %f2804, %f16788, %f17555;
	ld.global.f32 	%f2805, [%rd699+968];
	fma.rn.f32 	%f17557, %f2805, %f16789, %f17556;
	ld.global.f32 	%f2806, [%rd699+972];
	fma.rn.f32 	%f17558, %f2806, %f16790, %f17557;
	ld.global.f32 	%f2807, [%rd699+976];
	fma.rn.f32 	%f17559, %f2807, %f16791, %f17558;
	ld.global.f32 	%f2808, [%rd699+980];
	fma.rn.f32 	%f17560, %f2808, %f16792, %f17559;
	ld.global.f32 	%f2809, [%rd699+984];
	fma.rn.f32 	%f17561, %f2809, %f16793, %f17560;
	ld.global.f32 	%f2810, [%rd699+988];
	fma.rn.f32 	%f17562, %f2810, %f16794, %f17561;
	ld.global.f32 	%f2811, [%rd699+992];
	fma.rn.f32 	%f17563, %f2811, %f16795, %f17562;
	ld.global.f32 	%f2812, [%rd699+996];
	fma.rn.f32 	%f17564, %f2812, %f16796, %f17563;
	ld.global.f32 	%f2813, [%rd699+1000];
	fma.rn.f32 	%f17565, %f2813, %f16797, %f17564;
	ld.global.f32 	%f2814, [%rd699+1004];
	fma.rn.f32 	%f17566, %f2814, %f16798, %f17565;
	ld.global.f32 	%f2815, [%rd699+1008];
	fma.rn.f32 	%f17567, %f2815, %f16799, %f17566;
	ld.global.f32 	%f2816, [%rd699+1012];
	fma.rn.f32 	%f17568, %f2816, %f16800, %f17567;
	ld.global.f32 	%f2817, [%rd699+1016];
	fma.rn.f32 	%f17569, %f2817, %f16801, %f17568;
	ld.global.f32 	%f2818, [%rd699+1020];
	fma.rn.f32 	%f17570, %f2818, %f16802, %f17569;
	st.local.v4.f32 	[%rd8+432], {%f17522, %f17538, %f17554, %f17570};
	mov.f32 	%f17571, 0f00000000;
	st.local.v4.f32 	[%rd4], {%f17571, %f17571, %f17571, %f17571};
	st.local.v4.f32 	[%rd4+16], {%f17571, %f17571, %f17571, %f17571};
	st.local.v4.f32 	[%rd4+32], {%f17571, %f17571, %f17571, %f17571};
	st.local.v4.f32 	[%rd4+48], {%f17571, %f17571, %f17571, %f17571};
	mov.b32 	%r1373, 0;
	mov.b64 	%rd893, 0;
$L__BB1_307:
	add.s64 	%rd700, %rd3, %rd893;
	ld.local.v4.f32 	{%f17572, %f17573, %f17574, %f17575}, [%rd700];
	add.s64 	%rd701, %rd7, %rd893;
	ld.local.v4.f32 	{%f17576, %f17577, %f17578, %f17579}, [%rd701];
	fma.rn.f32 	%f17580, %f17572, %f17576, 0f00000000;
	fma.rn.f32 	%f17581, %f17573, %f17577, %f17580;
	fma.rn.f32 	%f17582, %f17574, %f17578, %f17581;
	fma.rn.f32 	%f17583, %f17575, %f17579, %f17582;
	mul.f32 	%f17584, %f17583, 0f3F000000;
	ld.local.v4.f32 	{%f17585, %f17586, %f17587, %f17588}, [%rd701+64];
	fma.rn.f32 	%f17589, %f17572, %f17585, 0f00000000;
	fma.rn.f32 	%f17590, %f17573, %f17586, %f17589;
	fma.rn.f32 	%f17591, %f17574, %f17587, %f17590;
	fma.rn.f32 	%f17592, %f17575, %f17588, %f17591;
	mul.f32 	%f17593, %f17592, 0f3F000000;
	ld.local.v4.f32 	{%f17594, %f17595, %f17596, %f17597}, [%rd701+128];
	fma.rn.f32 	%f17598, %f17572, %f17594, 0f00000000;
	fma.rn.f32 	%f17599, %f17573, %f17595, %f17598;
	fma.rn.f32 	%f17600, %f17574, %f17596, %f17599;
	fma.rn.f32 	%f17601, %f17575, %f17597, %f17600;
	mul.f32 	%f17602, %f17601, 0f3F000000;
	ld.local.v4.f32 	{%f17603, %f17604, %f17605, %f17606}, [%rd701+192];
	fma.rn.f32 	%f17607, %f17572, %f17603, 0f00000000;
	fma.rn.f32 	%f17608, %f17573, %f17604, %f17607;
	fma.rn.f32 	%f17609, %f17574, %f17605, %f17608;
	fma.rn.f32 	%f17610, %f17575, %f17606, %f17609;
	mul.f32 	%f17611, %f17610, 0f3F000000;
	ld.local.v4.f32 	{%f17612, %f17613, %f17614, %f17615}, [%rd701+256];
	fma.rn.f32 	%f17616, %f17572, %f17612, 0f00000000;
	fma.rn.f32 	%f17617, %f17573, %f17613, %f17616;
	fma.rn.f32 	%f17618, %f17574, %f17614, %f17617;
	fma.rn.f32 	%f17619, %f17575, %f17615, %f17618;
	mul.f32 	%f17620, %f17619, 0f3F000000;
	ld.local.v4.f32 	{%f17621, %f17622, %f17623, %f17624}, [%rd701+320];
	fma.rn.f32 	%f17625, %f17572, %f17621, 0f00000000;
	fma.rn.f32 	%f17626, %f17573, %f17622, %f17625;
	fma.rn.f32 	%f17627, %f17574, %f17623, %f17626;
	fma.rn.f32 	%f17628, %f17575, %f17624, %f17627;
	mul.f32 	%f17629, %f17628, 0f3F000000;
	ld.local.v4.f32 	{%f17630, %f17631, %f17632, %f17633}, [%rd701+384];
	fma.rn.f32 	%f17634, %f17572, %f17630, 0f00000000;
	fma.rn.f32 	%f17635, %f17573, %f17631, %f17634;
	fma.rn.f32 	%f17636, %f17574, %f17632, %f17635;
	fma.rn.f32 	%f17637, %f17575, %f17633, %f17636;
	mul.f32 	%f17638, %f17637, 0f3F000000;
	setp.gt.f32 	%p857, %f17593, %f17584;
	selp.f32 	%f17639, %f17593, %f17584, %p857;
	setp.gt.f32 	%p858, %f17602, %f17639;
	selp.f32 	%f17640, %f17602, %f17639, %p858;
	setp.gt.f32 	%p859, %f17611, %f17640;
	selp.f32 	%f17641, %f17611, %f17640, %p859;
	setp.gt.f32 	%p860, %f17620, %f17641;
	selp.f32 	%f17642, %f17620, %f17641, %p860;
	setp.gt.f32 	%p861, %f17629, %f17642;
	selp.f32 	%f17643, %f17629, %f17642, %p861;
	setp.gt.f32 	%p862, %f17638, %f17643;
	selp.f32 	%f17644, %f17638, %f17643, %p862;
	sub.f32 	%f17645, %f17584, %f17644;
	fma.rn.f32 	%f17646, %f17645, 0f3BBB989D, 0f3F000000;
	cvt.sat.f32.f32 	%f17647, %f17646;
	mov.f32 	%f17648, 0f4B400001;
	mov.f32 	%f17649, 0f437C0000;
	fma.rm.f32 	%f17650, %f17647, %f17649, %f17648;
	add.f32 	%f17651, %f17650, 0fCB40007F;
	neg.f32 	%f17652, %f17651;
	fma.rn.f32 	%f17653, %f17645, 0f3FB8AA3B, %f17652;
	fma.rn.f32 	%f17654, %f17645, 0f32A57060, %f17653;
	mov.b32 	%r1076, %f17650;
	shl.b32 	%r1077, %r1076, 23;
	mov.b32 	%f17655, %r1077;
	ex2.approx.ftz.f32 	%f17656, %f17654;
	mul.f32 	%f17657, %f17656, %f17655;
	add.f32 	%f17658, %f17657, 0f00000000;
	sub.f32 	%f17659, %f17593, %f17644;
	fma.rn.f32 	%f17660, %f17659, 0f3BBB989D, 0f3F000000;
	cvt.sat.f32.f32 	%f17661, %f17660;
	fma.rm.f32 	%f17662, %f17661, %f17649, %f17648;
	add.f32 	%f17663, %f17662, 0fCB40007F;
	neg.f32 	%f17664, %f17663;
	fma.rn.f32 	%f17665, %f17659, 0f3FB8AA3B, %f17664;
	fma.rn.f32 	%f17666, %f17659, 0f32A57060, %f17665;
	mov.b32 	%r1078, %f17662;
	shl.b32 	%r1079, %r1078, 23;
	mov.b32 	%f17667, %r1079;
	ex2.approx.ftz.f32 	%f17668, %f17666;
	mul.f32 	%f17669, %f17668, %f17667;
	add.f32 	%f17670, %f17658, %f17669;
	sub.f32 	%f17671, %f17602, %f17644;
	fma.rn.f32 	%f17672, %f17671, 0f3BBB989D, 0f3F000000;
	cvt.sat.f32.f32 	%f17673, %f17672;
	fma.rm.f32 	%f17674, %f17673, %f17649, %f17648;
	add.f32 	%f17675, %f17674, 0fCB40007F;
	neg.f32 	%f17676, %f17675;
	fma.rn.f32 	%f17677, %f17671, 0f3FB8AA3B, %f17676;
	fma.rn.f32 	%f17678, %f17671, 0f32A57060, %f17677;
	mov.b32 	%r1080, %f17674;
	shl.b32 	%r1081, %r1080, 23;
	mov.b32 	%f17679, %r1081;
	ex2.approx.ftz.f32 	%f17680, %f17678;
	mul.f32 	%f17681, %f17680, %f17679;
	add.f32 	%f17682, %f17670, %f17681;
	sub.f32 	%f17683, %f17611, %f17644;
	fma.rn.f32 	%f17684, %f17683, 0f3BBB989D, 0f3F000000;
	cvt.sat.f32.f32 	%f17685, %f17684;
	fma.rm.f32 	%f17686, %f17685, %f17649, %f17648;
	add.f32 	%f17687, %f17686, 0fCB40007F;
	neg.f32 	%f17688, %f17687;
	fma.rn.f32 	%f17689, %f17683, 0f3FB8AA3B, %f17688;
	fma.rn.f32 	%f17690, %f17683, 0f32A57060, %f17689;
	mov.b32 	%r1082, %f17686;
	shl.b32 	%r1083, %r1082, 23;
	mov.b32 	%f17691, %r1083;
	ex2.approx.ftz.f32 	%f17692, %f17690;
	mul.f32 	%f17693, %f17692, %f17691;
	add.f32 	%f17694, %f17682, %f17693;
	sub.f32 	%f17695, %f17620, %f17644;
	fma.rn.f32 	%f17696, %f17695, 0f3BBB989D, 0f3F000000;
	cvt.sat.f32.f32 	%f17697, %f17696;
	fma.rm.f32 	%f17698, %f17697, %f17649, %f17648;
	add.f32 	%f17699, %f17698, 0fCB40007F;
	neg.f32 	%f17700, %f17699;
	fma.rn.f32 	%f17701, %f17695, 0f3FB8AA3B, %f17700;
	fma.rn.f32 	%f17702, %f17695, 0f32A57060, %f17701;
	mov.b32 	%r1084, %f17698;
	shl.b32 	%r1085, %r1084, 23;
	mov.b32 	%f17703, %r1085;
	ex2.approx.ftz.f32 	%f17704, %f17702;
	mul.f32 	%f17705, %f17704, %f17703;
	add.f32 	%f17706, %f17694, %f17705;
	sub.f32 	%f17707, %f17629, %f17644;
	fma.rn.f32 	%f17708, %f17707, 0f3BBB989D, 0f3F000000;
	cvt.sat.f32.f32 	%f17709, %f17708;
	fma.rm.f32 	%f17710, %f17709, %f17649, %f17648;
	add.f32 	%f17711, %f17710, 0fCB40007F;
	neg.f32 	%f17712, %f17711;
	fma.rn.f32 	%f17713, %f17707, 0f3FB8AA3B, %f17712;
	fma.rn.f32 	%f17714, %f17707, 0f32A57060, %f17713;
	mov.b32 	%r1086, %f17710;
	shl.b32 	%r1087, %r1086, 23;
	mov.b32 	%f17715, %r1087;
	ex2.approx.ftz.f32 	%f17716, %f17714;
	mul.f32 	%f17717, %f17716, %f17715;
	add.f32 	%f17718, %f17706, %f17717;
	sub.f32 	%f17719, %f17638, %f17644;
	fma.rn.f32 	%f17720, %f17719, 0f3BBB989D, 0f3F000000;
	cvt.sat.f32.f32 	%f17721, %f17720;
	fma.rm.f32 	%f17722, %f17721, %f17649, %f17648;
	add.f32 	%f17723, %f17722, 0fCB40007F;
	neg.f32 	%f17724, %f17723;
	fma.rn.f32 	%f17725, %f17719, 0f3FB8AA3B, %f17724;
	fma.rn.f32 	%f17726, %f17719, 0f32A57060, %f17725;
	mov.b32 	%r1088, %f17722;
	shl.b32 	%r1089, %r1088, 23;
	mov.b32 	%f17727, %r1089;
	ex2.approx.ftz.f32 	%f17728, %f17726;
	mul.f32 	%f17729, %f17728, %f17727;
	add.f32 	%f17730, %f17718, %f17729;
	rcp.rn.f32 	%f17731, %f17730;
	mul.f32 	%f17732, %f17731, %f17657;
	mul.f32 	%f17733, %f17731, %f17669;
	mul.f32 	%f17734, %f17731, %f17681;
	mul.f32 	%f17735, %f17731, %f17693;
	mul.f32 	%f17736, %f17731, %f17705;
	mul.f32 	%f17737, %f17731, %f17717;
	mul.f32 	%f17738, %f17731, %f17729;
	add.s64 	%rd702, %rd8, %rd893;
	ld.local.v4.f32 	{%f17739, %f17740, %f17741, %f17742}, [%rd702];
	fma.rn.f32 	%f17743, %f17732, %f17739, 0f00000000;
	ld.local.v4.f32 	{%f17744, %f17745, %f17746, %f17747}, [%rd702+64];
	fma.rn.f32 	%f17748, %f17733, %f17744, %f17743;
	ld.local.v4.f32 	{%f17749, %f17750, %f17751, %f17752}, [%rd702+128];
	fma.rn.f32 	%f17753, %f17734, %f17749, %f17748;
	ld.local.v4.f32 	{%f17754, %f17755, %f17756, %f17757}, [%rd702+192];
	fma.rn.f32 	%f17758, %f17735, %f17754, %f17753;
	ld.local.v4.f32 	{%f17759, %f17760, %f17761, %f17762}, [%rd702+256];
	fma.rn.f32 	%f17763, %f17736, %f17759, %f17758;
	ld.local.v4.f32 	{%f17764, %f17765, %f17766, %f17767}, [%rd702+320];
	fma.rn.f32 	%f17768, %f17737, %f17764, %f17763;
	ld.local.v4.f32 	{%f17769, %f17770, %f17771, %f17772}, [%rd702+384];
	fma.rn.f32 	%f17773, %f17738, %f17769, %f17768;
	add.s64 	%rd703, %rd4, %rd893;
	fma.rn.f32 	%f17774, %f17732, %f17740, 0f00000000;
	fma.rn.f32 	%f17775, %f17733, %f17745, %f17774;
	fma.rn.f32 	%f17776, %f17734, %f17750, %f17775;
	fma.rn.f32 	%f17777, %f17735, %f17755, %f17776;
	fma.rn.f32 	%f17778, %f17736, %f17760, %f17777;
	fma.rn.f32 	%f17779, %f17737, %f17765, %f17778;
	fma.rn.f32 	%f17780, %f17738, %f17770, %f17779;
	fma.rn.f32 	%f17781, %f17732, %f17741, 0f00000000;
	fma.rn.f32 	%f17782, %f17733, %f17746, %f17781;
	fma.rn.f32 	%f17783, %f17734, %f17751, %f17782;
	fma.rn.f32 	%f17784, %f17735, %f17756, %f17783;
	fma.rn.f32 	%f17785, %f17736, %f17761, %f17784;
	fma.rn.f32 	%f17786, %f17737, %f17766, %f17785;
	fma.rn.f32 	%f17787, %f17738, %f17771, %f17786;
	fma.rn.f32 	%f17788, %f17732, %f17742, 0f00000000;
	fma.rn.f32 	%f17789, %f17733, %f17747, %f17788;
	fma.rn.f32 	%f17790, %f17734, %f17752, %f17789;
	fma.rn.f32 	%f17791, %f17735, %f17757, %f17790;
	fma.rn.f32 	%f17792, %f17736, %f17762, %f17791;
	fma.rn.f32 	%f17793, %f17737, %f17767, %f17792;
	fma.rn.f32 	%f17794, %f17738, %f17772, %f17793;
	st.local.v4.f32 	[%rd703], {%f17773, %f17780, %f17787, %f17794};
	add.s32 	%r1373, %r1373, 1;
	add.s64 	%rd893, %rd893, 16;
	setp.ne.s32 	%p863, %r1373, 4;
	@%p863 bra 	$L__BB1_307;
	mov.u64 	%rd704, %rd238;
	ld.param.u64 	%rd705, [%rd704+56];
	cvta.to.global.u64 	%rd706, %rd705;
	add.s64 	%rd894, %rd706, 64;
	ld.param.u64 	%rd707, [%rd704+48];
	cvta.to.global.u64 	%rd708, %rd707;
	ld.global.f32 	%f2819, [%rd708];
	ld.local.v4.f32 	{%f17795, %f17796, %f17797, %f17798}, [%rd4];
	fma.rn.f32 	%f17799, %f2819, %f17795, 0f00000000;
	ld.global.f32 	%f2820, [%rd708+4];
	fma.rn.f32 	%f17800, %f2820, %f17796, %f17799;
	ld.global.f32 	%f2821, [%rd708+8];
	fma.rn.f32 	%f17801, %f2821, %f17797, %f17800;
	ld.global.f32 	%f2822, [%rd708+12];
	fma.rn.f32 	%f17802, %f2822, %f17798, %f17801;
	ld.global.f32 	%f2823, [%rd708+16];
	ld.local.v4.f32 	{%f17803, %f17804, %f17805, %f17806}, [%rd4+16];
	fma.rn.f32 	%f17807, %f2823, %f17803, %f17802;
	ld.global.f32 	%f2824, [%rd708+20];
	fma.rn.f32 	%f17808, %f2824, %f17804, %f17807;
	ld.global.f32 	%f2825, [%rd708+24];
	fma.rn.f32 	%f17809, %f2825, %f17805, %f17808;
	ld.global.f32 	%f2826, [%rd708+28];
	fma.rn.f32 	%f17810, %f2826, %f17806, %f17809;
	ld.global.f32 	%f2827, [%rd708+32];
	ld.local.v4.f32 	{%f17811, %f17812, %f17813, %f17814}, [%rd4+32];
	fma.rn.f32 	%f17815, %f2827, %f17811, %f17810;
	ld.global.f32 	%f2828, [%rd708+36];
	fma.rn.f32 	%f17816, %f2828, %f17812, %f17815;
	ld.global.f32 	%f2829, [%rd708+40];
	fma.rn.f32 	%f17817, %f2829, %f17813, %f17816;
	ld.global.f32 	%f2830, [%rd708+44];
	fma.rn.f32 	%f17818, %f2830, %f17814, %f17817;
	ld.global.f32 	%f2831, [%rd708+48];
	ld.local.v4.f32 	{%f17819, %f17820, %f17821, %f17822}, [%rd4+48];
	fma.rn.f32 	%f17823, %f2831, %f17819, %f17818;
	ld.global.f32 	%f2832, [%rd708+52];
	fma.rn.f32 	%f17824, %f2832, %f17820, %f17823;
	ld.global.f32 	%f2833, [%rd708+56];
	fma.rn.f32 	%f17825, %f2833, %f17821, %f17824;
	ld.global.f32 	%f2834, [%rd708+60];
	fma.rn.f32 	%f17826, %f2834, %f17822, %f17825;
	ld.global.f32 	%f2835, [%rd708+64];
	fma.rn.f32 	%f17827, %f2835, %f17795, 0f00000000;
	ld.global.f32 	%f2836, [%rd708+68];
	fma.rn.f32 	%f17828, %f2836, %f17796, %f17827;
	ld.global.f32 	%f2837, [%rd708+72];
	fma.rn.f32 	%f17829, %f2837, %f17797, %f17828;
	ld.global.f32 	%f2838, [%rd708+76];
	fma.rn.f32 	%f17830, %f2838, %f17798, %f17829;
	ld.global.f32 	%f2839, [%rd708+80];
	fma.rn.f32 	%f17831, %f2839, %f17803, %f17830;
	ld.global.f32 	%f2840, [%rd708+84];
	fma.rn.f32 	%f17832, %f2840, %f17804, %f17831;
	ld.global.f32 	%f2841, [%rd708+88];
	fma.rn.f32 	%f17833, %f2841, %f17805, %f17832;
	ld.global.f32 	%f2842, [%rd708+92];
	fma.rn.f32 	%f17834, %f2842, %f17806, %f17833;
	ld.global.f32 	%f2843, [%rd708+96];
	fma.rn.f32 	%f17835, %f2843, %f17811, %f17834;
	ld.global.f32 	%f2844, [%rd708+100];
	fma.rn.f32 	%f17836, %f2844, %f17812, %f17835;
	ld.global.f32 	%f2845, [%rd708+104];
	fma.rn.f32 	%f17837, %f2845, %f17813, %f17836;
	ld.global.f32 	%f2846, [%rd708+108];
	fma.rn.f32 	%f17838, %f2846, %f17814, %f17837;
	ld.global.f32 	%f2847, [%rd708+112];
	fma.rn.f32 	%f17839, %f2847, %f17819, %f17838;
	ld.global.f32 	%f2848, [%rd708+116];
	fma.rn.f32 	%f17840, %f2848, %f17820, %f17839;
	ld.global.f32 	%f2849, [%rd708+120];
	fma.rn.f32 	%f17841, %f2849, %f17821, %f17840;
	ld.global.f32 	%f2850, [%rd708+124];
	fma.rn.f32 	%f17842, %f2850, %f17822, %f17841;
	ld.global.f32 	%f2851, [%rd708+128];
	fma.rn.f32 	%f17843, %f2851, %f17795, 0f00000000;
	ld.global.f32 	%f2852, [%rd708+132];
	fma.rn.f32 	%f17844, %f2852, %f17796, %f17843;
	ld.global.f32 	%f2853, [%rd708+136];
	fma.rn.f32 	%f17845, %f2853, %f17797, %f17844;
	ld.global.f32 	%f2854, [%rd708+140];
	fma.rn.f32 	%f17846, %f2854, %f17798, %f17845;
	ld.global.f32 	%f2855, [%rd708+144];
	fma.rn.f32 	%f17847, %f2855, %f17803, %f17846;
	ld.global.f32 	%f2856, [%rd708+148];
	fma.rn.f32 	%f17848, %f2856, %f17804, %f17847;
	ld.global.f32 	%f2857, [%rd708+152];
	fma.rn.f32 	%f17849, %f2857, %f17805, %f17848;
	ld.global.f32 	%f2858, [%rd708+156];
	fma.rn.f32 	%f17850, %f2858, %f17806, %f17849;
	ld.global.f32 	%f2859, [%rd708+160];
	fma.rn.f32 	%f17851, %f2859, %f17811, %f17850;
	ld.global.f32 	%f2860, [%rd708+164];
	fma.rn.f32 	%f17852, %f2860, %f17812, %f17851;
	ld.global.f32 	%f2861, [%rd708+168];
	fma.rn.f32 	%f17853, %f2861, %f17813, %f17852;
	ld.global.f32 	%f2862, [%rd708+172];
	fma.rn.f32 	%f17854, %f2862, %f17814, %f17853;
	ld.global.f32 	%f2863, [%rd708+176];
	fma.rn.f32 	%f17855, %f2863, %f17819, %f17854;
	ld.global.f32 	%f2864, [%rd708+180];
	fma.rn.f32 	%f17856, %f2864, %f17820, %f17855;
	ld.global.f32 	%f2865, [%rd708+184];
	fma.rn.f32 	%f17857, %f2865, %f17821, %f17856;
	ld.global.f32 	%f2866, [%rd708+188];
	fma.rn.f32 	%f17858, %f2866, %f17822, %f17857;
	ld.global.f32 	%f2867, [%rd708+192];
	fma.rn.f32 	%f17859, %f2867, %f17795, 0f00000000;
	ld.global.f32 	%f2868, [%rd708+196];
	fma.rn.f32 	%f17860, %f2868, %f17796, %f17859;
	ld.global.f32 	%f2869, [%rd708+200];
	fma.rn.f32 	%f17861, %f2869, %f17797, %f17860;
	ld.global.f32 	%f2870, [%rd708+204];
	fma.rn.f32 	%f17862, %f2870, %f17798, %f17861;
	ld.global.f32 	%f2871, [%rd708+208];
	fma.rn.f32 	%f17863, %f2871, %f17803, %f17862;
	ld.global.f32 	%f2872, [%rd708+212];
	fma.rn.f32 	%f17864, %f2872, %f17804, %f17863;
	ld.global.f32 	%f2873, [%rd708+216];
	fma.rn.f32 	%f17865, %f2873, %f17805, %f17864;
	ld.global.f32 	%f2874, [%rd708+220];
	fma.rn.f32 	%f17866, %f2874, %f17806, %f17865;
	ld.global.f32 	%f2875, [%rd708+224];
	fma.rn.f32 	%f17867, %f2875, %f17811, %f17866;
	ld.global.f32 	%f2876, [%rd708+228];
	fma.rn.f32 	%f17868, %f2876, %f17812, %f17867;
	ld.global.f32 	%f2877, [%rd708+232];
	fma.rn.f32 	%f17869, %f2877, %f17813, %f17868;
	ld.global.f32 	%f2878, [%rd708+236];
	fma.rn.f32 	%f17870, %f2878, %f17814, %f17869;
	ld.global.f32 	%f2879, [%rd708+240];
	fma.rn.f32 	%f17871, %f2879, %f17819, %f17870;
	ld.global.f32 	%f2880, [%rd708+244];
	fma.rn.f32 	%f17872, %f2880, %f17820, %f17871;
	ld.global.f32 	%f2881, [%rd708+248];
	fma.rn.f32 	%f17873, %f2881, %f17821, %f17872;
	ld.global.f32 	%f2882, [%rd708+252];
	fma.rn.f32 	%f17874, %f2882, %f17822, %f17873;
	ld.global.f32 	%f2883, [%rd708+256];
	fma.rn.f32 	%f17875, %f2883, %f17795, 0f00000000;
	ld.global.f32 	%f2884, [%rd708+260];
	fma.rn.f32 	%f17876, %f2884, %f17796, %f17875;
	ld.global.f32 	%f2885, [%rd708+264];
	fma.rn.f32 	%f17877, %f2885, %f17797, %f17876;
	ld.global.f32 	%f2886, [%rd708+268];
	fma.rn.f32 	%f17878, %f2886, %f17798, %f17877;
	ld.global.f32 	%f2887, [%rd708+272];
	fma.rn.f32 	%f17879, %f2887, %f17803, %f17878;
	ld.global.f32 	%f2888, [%rd708+276];
	fma.rn.f32 	%f17880, %f2888, %f17804, %f17879;
	ld.global.f32 	%f2889, [%rd708+280];
	fma.rn.f32 	%f17881, %f2889, %f17805, %f17880;
	ld.global.f32 	%f2890, [%rd708+284];
	fma.rn.f32 	%f17882, %f2890, %f17806, %f17881;
	ld.global.f32 	%f2891, [%rd708+288];
	fma.rn.f32 	%f17883, %f2891, %f17811, %f17882;
	ld.global.f32 	%f2892, [%rd708+292];
	fma.rn.f32 	%f17884, %f2892, %f17812, %f17883;
	ld.global.f32 	%f2893, [%rd708+296];
	fma.rn.f32 	%f17885, %f2893, %f17813, %f17884;
	ld.global.f32 	%f2894, [%rd708+300];
	fma.rn.f32 	%f17886, %f2894, %f17814, %f17885;
	ld.global.f32 	%f2895, [%rd708+304];
	fma.rn.f32 	%f17887, %f2895, %f17819, %f17886;
	ld.global.f32 	%f2896, [%rd708+308];
	fma.rn.f32 	%f17888, %f2896, %f17820, %f17887;
	ld.global.f32 	%f2897, [%rd708+312];
	fma.rn.f32 	%f17889, %f2897, %f17821, %f17888;
	ld.global.f32 	%f2898, [%rd708+316];
	fma.rn.f32 	%f17890, %f2898, %f17822, %f17889;
	ld.global.f32 	%f2899, [%rd708+320];
	fma.rn.f32 	%f17891, %f2899, %f17795, 0f00000000;
	ld.global.f32 	%f2900, [%rd708+324];
	fma.rn.f32 	%f17892, %f2900, %f17796, %f17891;
	ld.global.f32 	%f2901, [%rd708+328];
	fma.rn.f32 	%f17893, %f2901, %f17797, %f17892;
	ld.global.f32 	%f2902, [%rd708+332];
	fma.rn.f32 	%f17894, %f2902, %f17798, %f17893;
	ld.global.f32 	%f2903, [%rd708+336];
	fma.rn.f32 	%f17895, %f2903, %f17803, %f17894;
	ld.global.f32 	%f2904, [%rd708+340];
	fma.rn.f32 	%f17896, %f2904, %f17804, %f17895;
	ld.global.f32 	%f2905, [%rd708+344];
	fma.rn.f32 	%f17897, %f2905, %f17805, %f17896;
	ld.global.f32 	%f2906, [%rd708+348];
	fma.rn.f32 	%f17898, %f2906, %f17806, %f17897;
	ld.global.f32 	%f2907, [%rd708+352];
	fma.rn.f32 	%f17899, %f2907, %f17811, %f17898;
	ld.global.f32 	%f2908, [%rd708+356];
	fma.rn.f32 	%f17900, %f2908, %f17812, %f17899;
	ld.global.f32 	%f2909, [%rd708+360];
	fma.rn.f32 	%f17901, %f2909, %f17813, %f17900;
	ld.global.f32 	%f2910, [%rd708+364];
	fma.rn.f32 	%f17902, %f2910, %f17814, %f17901;
	ld.global.f32 	%f2911, [%rd708+368];
	fma.rn.f32 	%f17903, %f2911, %f17819, %f17902;
	ld.global.f32 	%f2912, [%rd708+372];
	fma.rn.f32 	%f17904, %f2912, %f17820, %f17903;
	ld.global.f32 	%f2913, [%rd708+376];
	fma.rn.f32 	%f17905, %f2913, %f17821, %f17904;
	ld.global.f32 	%f2914, [%rd708+380];
	fma.rn.f32 	%f17906, %f2914, %f17822, %f17905;
	ld.global.f32 	%f2915, [%rd708+384];
	fma.rn.f32 	%f17907, %f2915, %f17795, 0f00000000;
	ld.global.f32 	%f2916, [%rd708+388];
	fma.rn.f32 	%f17908, %f2916, %f17796, %f17907;
	ld.global.f32 	%f2917, [%rd708+392];
	fma.rn.f32 	%f17909, %f2917, %f17797, %f17908;
	ld.global.f32 	%f2918, [%rd708+396];
	fma.rn.f32 	%f17910, %f2918, %f17798, %f17909;
	ld.global.f32 	%f2919, [%rd708+400];
	fma.rn.f32 	%f17911, %f2919, %f17803, %f17910;
	ld.global.f32 	%f2920, [%rd708+404];
	fma.rn.f32 	%f17912, %f2920, %f17804, %f17911;
	ld.global.f32 	%f2921, [%rd708+408];
	fma.rn.f32 	%f17913, %f2921, %f17805, %f17912;
	ld.global.f32 	%f2922, [%rd708+412];
	fma.rn.f32 	%f17914, %f2922, %f17806, %f17913;
	ld.global.f32 	%f2923, [%rd708+416];
	fma.rn.f32 	%f17915, %f2923, %f17811, %f17914;
	ld.global.f32 	%f2924, [%rd708+420];
	fma.rn.f32 	%f17916, %f2924, %f17812, %f17915;
	ld.global.f32 	%f2925, [%rd708+424];
	fma.rn.f32 	%f17917, %f2925, %f17813, %f17916;
	ld.global.f32 	%f2926, [%rd708+428];
	fma.rn.f32 	%f17918, %f2926, %f17814, %f17917;
	ld.global.f32 	%f2927, [%rd708+432];
	fma.rn.f32 	%f17919, %f2927, %f17819, %f17918;
	ld.global.f32 	%f2928, [%rd708+436];
	fma.rn.f32 	%f17920, %f2928, %f17820, %f17919;
	ld.global.f32 	%f2929, [%rd708+440];
	fma.rn.f32 	%f17921, %f2929, %f17821, %f17920;
	ld.global.f32 	%f2930, [%rd708+444];
	fma.rn.f32 	%f17922, %f2930, %f17822, %f17921;
	ld.global.f32 	%f2931, [%rd708+448];
	fma.rn.f32 	%f17923, %f2931, %f17795, 0f00000000;
	ld.global.f32 	%f2932, [%rd708+452];
	fma.rn.f32 	%f17924, %f2932, %f17796, %f17923;
	ld.global.f32 	%f2933, [%rd708+456];
	fma.rn.f32 	%f17925, %f2933, %f17797, %f17924;
	ld.global.f32 	%f2934, [%rd708+460];
	fma.rn.f32 	%f17926, %f2934, %f17798, %f17925;
	ld.global.f32 	%f2935, [%rd708+464];
	fma.rn.f32 	%f17927, %f2935, %f17803, %f17926;
	ld.global.f32 	%f2936, [%rd708+468];
	fma.rn.f32 	%f17928, %f2936, %f17804, %f17927;
	ld.global.f32 	%f2937, [%rd708+472];
	fma.rn.f32 	%f17929, %f2937, %f17805, %f17928;
	ld.global.f32 	%f2938, [%rd708+476];
	fma.rn.f32 	%f17930, %f2938, %f17806, %f17929;
	ld.global.f32 	%f2939, [%rd708+480];
	fma.rn.f32 	%f17931, %f2939, %f17811, %f17930;
	ld.global.f32 	%f2940, [%rd708+484];
	fma.rn.f32 	%f17932, %f2940, %f17812, %f17931;
	ld.global.f32 	%f2941, [%rd708+488];
	fma.rn.f32 	%f17933, %f2941, %f17813, %f17932;
	ld.global.f32 	%f2942, [%rd708+492];
	fma.rn.f32 	%f17934, %f2942, %f17814, %f17933;
	ld.global.f32 	%f2943, [%rd708+496];
	fma.rn.f32 	%f17935, %f2943, %f17819, %f17934;
	ld.global.f32 	%f2944, [%rd708+500];
	fma.rn.f32 	%f17936, %f2944, %f17820, %f17935;
	ld.global.f32 	%f2945, [%rd708+504];
	fma.rn.f32 	%f17937, %f2945, %f17821, %f17936;
	ld.global.f32 	%f2946, [%rd708+508];
	fma.rn.f32 	%f17938, %f2946, %f17822, %f17937;
	ld.global.f32 	%f2947, [%rd708+512];
	fma.rn.f32 	%f17939, %f2947, %f17795, 0f00000000;
	ld.global.f32 	%f2948, [%rd708+516];
	fma.rn.f32 	%f17940, %f2948, %f17796, %f17939;
	ld.global.f32 	%f2949, [%rd708+520];
	fma.rn.f32 	%f17941, %f2949, %f17797, %f17940;
	ld.global.f32 	%f2950, [%rd708+524];
	fma.rn.f32 	%f17942, %f2950, %f17798, %f17941;
	ld.global.f32 	%f2951, [%rd708+528];
	fma.rn.f32 	%f17943, %f2951, %f17803, %f17942;
	ld.global.f32 	%f2952, [%rd708+532];
	fma.rn.f32 	%f17944, %f2952, %f17804, %f17943;
	ld.global.f32 	%f2953, [%rd708+536];
	fma.rn.f32 	%f17945, %f2953, %f17805, %f17944;
	ld.global.f32 	%f2954, [%rd708+540];
	fma.rn.f32 	%f17946, %f2954, %f17806, %f17945;
	ld.global.f32 	%f2955, [%rd708+544];
	fma.rn.f32 	%f17947, %f2955, %f17811, %f17946;
	ld.global.f32 	%f2956, [%rd708+548];
	fma.rn.f32 	%f17948, %f2956, %f17812, %f17947;
	ld.global.f32 	%f2957, [%rd708+552];
	fma.rn.f32 	%f17949, %f2957, %f17813, %f17948;
	ld.global.f32 	%f2958, [%rd708+556];
	fma.rn.f32 	%f17950, %f2958, %f17814, %f17949;
	ld.global.f32 	%f2959, [%rd708+560];
	fma.rn.f32 	%f17951, %f2959, %f17819, %f17950;
	ld.global.f32 	%f2960, [%rd708+564];
	fma.rn.f32 	%f17952, %f2960, %f17820, %f17951;
	ld.global.f32 	%f2961, [%rd708+568];
	fma.rn.f32 	%f17953, %f2961, %f17821, %f17952;
	ld.global.f32 	%f2962, [%rd708+572];
	fma.rn.f32 	%f17954, %f2962, %f17822, %f17953;
	ld.global.f32 	%f2963, [%rd708+576];
	fma.rn.f32 	%f17955, %f2963, %f17795, 0f00000000;
	ld.global.f32 	%f2964, [%rd708+580];
	fma.rn.f32 	%f17956, %f2964, %f17796, %f17955;
	ld.global.f32 	%f2965, [%rd708+584];
	fma.rn.f32 	%f17957, %f2965, %f17797, %f17956;
	ld.global.f32 	%f2966, [%rd708+588];
	fma.rn.f32 	%f17958, %f2966, %f17798, %f17957;
	ld.global.f32 	%f2967, [%rd708+592];
	fma.rn.f32 	%f17959, %f2967, %f17803, %f17958;
	ld.global.f32 	%f2968, [%rd708+596];
	fma.rn.f32 	%f17960, %f2968, %f17804, %f17959;
	ld.global.f32 	%f2969, [%rd708+600];
	fma.rn.f32 	%f17961, %f2969, %f17805, %f17960;
	ld.global.f32 	%f2970, [%rd708+604];
	fma.rn.f32 	%f17962, %f2970, %f17806, %f17961;
	ld.global.f32 	%f2971, [%rd708+608];
	fma.rn.f32 	%f17963, %f2971, %f17811, %f17962;
	ld.global.f32 	%f2972, [%rd708+612];
	fma.rn.f32 	%f17964, %f2972, %f17812, %f17963;
	ld.global.f32 	%f2973, [%rd708+616];
	fma.rn.f32 	%f17965, %f2973, %f17813, %f17964;
	ld.global.f32 	%f2974, [%rd708+620];
	fma.rn.f32 	%f17966, %f2974, %f17814, %f17965;
	ld.global.f32 	%f2975, [%rd708+624];
	fma.rn.f32 	%f17967, %f2975, %f17819, %f17966;
	ld.global.f32 	%f2976, [%rd708+628];
	fma.rn.f32 	%f17968, %f2976, %f17820, %f17967;
	ld.global.f32 	%f2977, [%rd708+632];
	fma.rn.f32 	%f17969, %f2977, %f17821, %f17968;
	ld.global.f32 	%f2978, [%rd708+636];
	fma.rn.f32 	%f17970, %f2978, %f17822, %f17969;
	ld.global.f32 	%f2979, [%rd708+640];
	fma.rn.f32 	%f17971, %f2979, %f17795, 0f00000000;
	ld.global.f32 	%f2980, [%rd708+644];
	fma.rn.f32 	%f17972, %f2980, %f17796, %f17971;
	ld.global.f32 	%f2981, [%rd708+648];
	fma.rn.f32 	%f17973, %f2981, %f17797, %f17972;
	ld.global.f32 	%f2982, [%rd708+652];
	fma.rn.f32 	%f17974, %f2982, %f17798, %f17973;
	ld.global.f32 	%f2983, [%rd708+656];
	fma.rn.f32 	%f17975, %f2983, %f17803, %f17974;
	ld.global.f32 	%f2984, [%rd708+660];
	fma.rn.f32 	%f17976, %f2984, %f17804, %f17975;
	ld.global.f32 	%f2985, [%rd708+664];
	fma.rn.f32 	%f17977, %f2985, %f17805, %f17976;
	ld.global.f32 	%f2986, [%rd708+668];
	fma.rn.f32 	%f17978, %f2986, %f17806, %f17977;
	ld.global.f32 	%f2987, [%rd708+672];
	fma.rn.f32 	%f17979, %f2987, %f17811, %f17978;
	ld.global.f32 	%f2988, [%rd708+676];
	fma.rn.f32 	%f17980, %f2988, %f17812, %f17979;
	ld.global.f32 	%f2989, [%rd708+680];
	fma.rn.f32 	%f17981, %f2989, %f17813, %f17980;
	ld.global.f32 	%f2990, [%rd708+684];
	fma.rn.f32 	%f17982, %f2990, %f17814, %f17981;
	ld.global.f32 	%f2991, [%rd708+688];
	fma.rn.f32 	%f17983, %f2991, %f17819, %f17982;
	ld.global.f32 	%f2992, [%rd708+692];
	fma.rn.f32 	%f17984, %f2992, %f17820, %f17983;
	ld.global.f32 	%f2993, [%rd708+696];
	fma.rn.f32 	%f17985, %f2993, %f17821, %f17984;
	ld.global.f32 	%f2994, [%rd708+700];
	fma.rn.f32 	%f17986, %f2994, %f17822, %f17985;
	ld.global.f32 	%f2995, [%rd708+704];
	fma.rn.f32 	%f17987, %f2995, %f17795, 0f00000000;
	ld.global.f32 	%f2996, [%rd708+708];
	fma.rn.f32 	%f17988, %f2996, %f17796, %f17987;
	ld.global.f32 	%f2997, [%rd708+712];
	fma.rn.f32 	%f17989, %f2997, %f17797, %f17988;
	ld.global.f32 	%f2998, [%rd708+716];
	fma.rn.f32 	%f17990, %f2998, %f17798, %f17989;
	ld.global.f32 	%f2999, [%rd708+720];
	fma.rn.f32 	%f17991, %f2999, %f17803, %f17990;
	ld.global.f32 	%f3000, [%rd708+724];
	fma.rn.f32 	%f17992, %f3000, %f17804, %f17991;
	ld.global.f32 	%f3001, [%rd708+728];
	fma.rn.f32 	%f17993, %f3001, %f17805, %f17992;
	ld.global.f32 	%f3002, [%rd708+732];
	fma.rn.f32 	%f17994, %f3002, %f17806, %f17993;
	ld.global.f32 	%f3003, [%rd708+736];
	fma.rn.f32 	%f17995, %f3003, %f17811, %f17994;
	ld.global.f32 	%f3004, [%rd708+740];
	fma.rn.f32 	%f17996, %f3004, %f17812, %f17995;
	ld.global.f32 	%f3005, [%rd708+744];
	fma.rn.f32 	%f17997, %f3005, %f17813, %f17996;
	ld.global.f32 	%f3006, [%rd708+748];
	fma.rn.f32 	%f17998, %f3006, %f17814, %f17997;
	ld.global.f32 	%f3007, [%rd708+752];
	fma.rn.f32 	%f17999, %f3007, %f17819, %f17998;
	ld.global.f32 	%f3008, [%rd708+756];
	fma.rn.f32 	%f18000, %f3008, %f17820, %f17999;
	ld.global.f32 	%f3009, [%rd708+760];
	fma.rn.f32 	%f18001, %f3009, %f17821, %f18000;
	ld.global.f32 	%f3010, [%rd708+764];
	fma.rn.f32 	%f18002, %f3010, %f17822, %f18001;
	ld.global.f32 	%f3011, [%rd708+768];
	fma.rn.f32 	%f18003, %f3011, %f17795, 0f00000000;
	ld.global.f32 	%f3012, [%rd708+772];
	fma.rn.f32 	%f18004, %f3012, %f17796, %f18003;
	ld.global.f32 	%f3013, [%rd708+776];
	fma.rn.f32 	%f18005, %f3013, %f17797, %f18004;
	ld.global.f32 	%f3014, [%rd708+780];
	fma.rn.f32 	%f18006, %f3014, %f17798, %f18005;
	ld.global.f32 	%f3015, [%rd708+784];
	fma.rn.f32 	%f18007, %f3015, %f17803, %f18006;
	ld.global.f32 	%f3016, [%rd708+788];
	fma.rn.f32 	%f18008, %f3016, %f17804, %f18007;
	ld.global.f32 	%f3017, [%rd708+792];
	fma.rn.f32 	%f18009, %f3017, %f17805, %f18008;
	ld.global.f32 	%f3018, [%rd708+796];
	fma.rn.f32 	%f18010, %f3018, %f17806, %f18009;
	ld.global.f32 	%f3019, [%rd708+800];
	fma.rn.f32 	%f18011, %f3019, %f17811, %f18010;
	ld.global.f32 	%f3020, [%rd708+804];
	fma.rn.f32 	%f18012, %f3020, %f17812, %f18011;
	ld.global.f32 	%f3021, [%rd708+808];
	fma.rn.f32 	%f18013, %f3021, %f17813, %f18012;
	ld.global.f32 	%f3022, [%rd708+812];
	fma.rn.f32 	%f18014, %f3022, %f17814, %f18013;
	ld.global.f32 	%f3023, [%rd708+816];
	fma.rn.f32 	%f18015, %f3023, %f17819, %f18014;
	ld.global.f32 	%f3024, [%rd708+820];
	fma.rn.f32 	%f18016, %f3024, %f17820, %f18015;
	ld.global.f32 	%f3025, [%rd708+824];
	fma.rn.f32 	%f18017, %f3025, %f17821, %f18016;
	ld.global.f32 	%f3026, [%rd708+828];
	fma.rn.f32 	%f18018, %f3026, %f17822, %f18017;
	ld.global.f32 	%f3027, [%rd708+832];
	fma.rn.f32 	%f18019, %f3027, %f17795, 0f00000000;
	ld.global.f32 	%f3028, [%rd708+836];
	fma.rn.f32 	%f18020, %f3028, %f17796, %f18019;
	ld.global.f32 	%f3029, [%rd708+840];
	fma.rn.f32 	%f18021, %f3029, %f17797, %f18020;
	ld.global.f32 	%f3030, [%rd708+844];
	fma.rn.f32 	%f18022, %f3030, %f17798, %f18021;
	ld.global.f32 	%f3031, [%rd708+848];
	fma.rn.f32 	%f18023, %f3031, %f17803, %f18022;
	ld.global.f32 	%f3032, [%rd708+852];
	fma.rn.f32 	%f18024, %f3032, %f17804, %f18023;
	ld.global.f32 	%f3033, [%rd708+856];
	fma.rn.f32 	%f18025, %f3033, %f17805, %f18024;
	ld.global.f32 	%f3034, [%rd708+860];
	fma.rn.f32 	%f18026, %f3034, %f17806, %f18025;
	ld.global.f32 	%f3035, [%rd708+864];
	fma.rn.f32 	%f18027, %f3035, %f17811, %f18026;
	ld.global.f32 	%f3036, [%rd708+868];
	fma.rn.f32 	%f18028, %f3036, %f17812, %f18027;
	ld.global.f32 	%f3037, [%rd708+872];
	fma.rn.f32 	%f18029, %f3037, %f17813, %f18028;
	ld.global.f32 	%f3038, [%rd708+876];
	fma.rn.f32 	%f18030, %f3038, %f17814, %f18029;
	ld.global.f32 	%f3039, [%rd708+880];
	fma.rn.f32 	%f18031, %f3039, %f17819, %f18030;
	ld.global.f32 	%f3040, [%rd708+884];
	fma.rn.f32 	%f18032, %f3040, %f17820, %f18031;
	ld.global.f32 	%f3041, [%rd708+888];
	fma.rn.f32 	%f18033, %f3041, %f17821, %f18032;
	ld.global.f32 	%f3042, [%rd708+892];
	fma.rn.f32 	%f18034, %f3042, %f17822, %f18033;
	ld.global.f32 	%f3043, [%rd708+896];
	fma.rn.f32 	%f18035, %f3043, %f17795, 0f00000000;
	ld.global.f32 	%f3044, [%rd708+900];
	fma.rn.f32 	%f18036, %f3044, %f17796, %f18035;
	ld.global.f32 	%f3045, [%rd708+904];
	fma.rn.f32 	%f18037, %f3045, %f17797, %f18036;
	ld.global.f32 	%f3046, [%rd708+908];
	fma.rn.f32 	%f18038, %f3046, %f17798, %f18037;
	ld.global.f32 	%f3047, [%rd708+912];
	fma.rn.f32 	%f18039, %f3047, %f17803, %f18038;
	ld.global.f32 	%f3048, [%rd708+916];
	fma.rn.f32 	%f18040, %f3048, %f17804, %f18039;
	ld.global.f32 	%f3049, [%rd708+920];
	fma.rn.f32 	%f18041, %f3049, %f17805, %f18040;
	ld.global.f32 	%f3050, [%rd708+924];
	fma.rn.f32 	%f18042, %f3050, %f17806, %f18041;
	ld.global.f32 	%f3051, [%rd708+928];
	fma.rn.f32 	%f18043, %f3051, %f17811, %f18042;
	ld.global.f32 	%f3052, [%rd708+932];
	fma.rn.f32 	%f18044, %f3052, %f17812, %f18043;
	ld.global.f32 	%f3053, [%rd708+936];
	fma.rn.f32 	%f18045, %f3053, %f17813, %f18044;
	ld.global.f32 	%f3054, [%rd708+940];
	fma.rn.f32 	%f18046, %f3054, %f17814, %f18045;
	ld.global.f32 	%f3055, [%rd708+944];
	fma.rn.f32 	%f18047, %f3055, %f17819, %f18046;
	ld.global.f32 	%f3056, [%rd708+948];
	fma.rn.f32 	%f18048, %f3056, %f17820, %f18047;
	ld.global.f32 	%f3057, [%rd708+952];
	fma.rn.f32 	%f18049, %f3057, %f17821, %f18048;
	ld.global.f32 	%f3058, [%rd708+956];
	fma.rn.f32 	%f18050, %f3058, %f17822, %f18049;
	ld.global.f32 	%f3059, [%rd708+960];
	fma.rn.f32 	%f18051, %f3059, %f17795, 0f00000000;
	ld.global.f32 	%f3060, [%rd708+964];
	fma.rn.f32 	%f18052, %f3060, %f17796, %f18051;
	ld.global.f32 	%f3061, [%rd708+968];
	fma.rn.f32 	%f18053, %f3061, %f17797, %f18052;
	ld.global.f32 	%f3062, [%rd708+972];
	fma.rn.f32 	%f18054, %f3062, %f17798, %f18053;
	ld.global.f32 	%f3063, [%rd708+976];
	fma.rn.f32 	%f18055, %f3063, %f17803, %f18054;
	ld.global.f32 	%f3064, [%rd708+980];
	fma.rn.f32 	%f18056, %f3064, %f17804, %f18055;
	ld.global.f32 	%f3065, [%rd708+984];
	fma.rn.f32 	%f18057, %f3065, %f17805, %f18056;
	ld.global.f32 	%f3066, [%rd708+988];
	fma.rn.f32 	%f18058, %f3066, %f17806, %f18057;
	ld.global.f32 	%f3067, [%rd708+992];
	fma.rn.f32 	%f18059, %f3067, %f17811, %f18058;
	ld.global.f32 	%f3068, [%rd708+996];
	fma.rn.f32 	%f18060, %f3068, %f17812, %f18059;
	ld.global.f32 	%f3069, [%rd708+1000];
	fma.rn.f32 	%f18061, %f3069, %f17813, %f18060;
	ld.global.f32 	%f3070, [%rd708+1004];
	fma.rn.f32 	%f18062, %f3070, %f17814, %f18061;
	ld.global.f32 	%f3071, [%rd708+1008];
	fma.rn.f32 	%f18063, %f3071, %f17819, %f18062;
	ld.global.f32 	%f3072, [%rd708+1012];
	fma.rn.f32 	%f18064, %f3072, %f17820, %f18063;
	ld.global.f32 	%f3073, [%rd708+1016];
	fma.rn.f32 	%f18065, %f3073, %f17821, %f18064;
	ld.global.f32 	%f3074, [%rd708+1020];
	fma.rn.f32 	%f18066, %f3074, %f17822, %f18065;
	add.f32 	%f3075, %f17826, %f2035;
	add.f32 	%f3076, %f17842, %f2036;
	add.f32 	%f3077, %f17858, %f2037;
	add.f32 	%f3078, %f17874, %f2038;
	add.f32 	%f3079, %f17890, %f2039;
	add.f32 	%f3080, %f17906, %f2040;
	add.f32 	%f3081, %f17922, %f2041;
	add.f32 	%f3082, %f17938, %f2042;
	add.f32 	%f3083, %f17954, %f2043;
	add.f32 	%f3084, %f17970, %f2044;
	add.f32 	%f3085, %f17986, %f2045;
	add.f32 	%f3086, %f18002, %f2046;
	add.f32 	%f3087, %f18018, %f2047;
	add.f32 	%f3088, %f18034, %f2048;
	add.f32 	%f3089, %f18050, %f2049;
	add.f32 	%f3090, %f18066, %f2050;
	fma.rn.f32 	%f18067, %f3075, %f3075, 0f00000000;
	fma.rn.f32 	%f18068, %f3076, %f3076, %f18067;
	fma.rn.f32 	%f18069, %f3077, %f3077, %f18068;
	fma.rn.f32 	%f18070, %f3078, %f3078, %f18069;
	fma.rn.f32 	%f18071, %f3079, %f3079, %f18070;
	fma.rn.f32 	%f18072, %f3080, %f3080, %f18071;
	fma.rn.f32 	%f18073, %f3081, %f3081, %f18072;
	fma.rn.f32 	%f18074, %f3082, %f3082, %f18073;
	fma.rn.f32 	%f18075, %f3083, %f3083, %f18074;
	fma.rn.f32 	%f18076, %f3084, %f3084, %f18075;
	fma.rn.f32 	%f18077, %f3085, %f3085, %f18076;
	fma.rn.f32 	%f18078, %f3086, %f3086, %f18077;
	fma.rn.f32 	%f18079, %f3087, %f3087, %f18078;
	fma.rn.f32 	%f18080, %f3088, %f3088, %f18079;
	fma.rn.f32 	%f18081, %f3089, %f3089, %f18080;
	fma.rn.f32 	%f18082, %f3090, %f3090, %f18081;
	fma.rn.f32 	%f18083, %f18082, 0f3D800000, 0f3727C5AC;
	rsqrt.approx.f32 	%f18084, %f18083;
	mul.f32 	%f3091, %f18084, %f3075;
	mul.f32 	%f3092, %f18084, %f3076;
	mul.f32 	%f3093, %f18084, %f3077;
	mul.f32 	%f3094, %f18084, %f3078;
	mul.f32 	%f3095, %f18084, %f3079;
	mul.f32 	%f3096, %f18084, %f3080;
	mul.f32 	%f3097, %f18084, %f3081;
	mul.f32 	%f3098, %f18084, %f3082;
	mul.f32 	%f3099, %f18084, %f3083;
	mul.f32 	%f3100, %f18084, %f3084;
	mul.f32 	%f3101, %f18084, %f3085;
	mul.f32 	%f3102, %f18084, %f3086;
	mul.f32 	%f3103, %f18084, %f3087;
	mul.f32 	%f3104, %f18084, %f3088;
	mul.f32 	%f3105, %f18084, %f3089;
	mul.f32 	%f3106, %f18084, %f3090;
	mov.b32 	%r1374, 0;
	mov.u64 	%rd895, %rd5;
$L__BB1_309:
	ld.global.f32 	%f18085, [%rd894+-64];
	fma.rn.f32 	%f18086, %f18085, %f3091, 0f00000000;
	ld.global.f32 	%f18087, [%rd894+-60];
	fma.rn.f32 	%f18088, %f18087, %f3092, %f18086;
	ld.global.f32 	%f18089, [%rd894+-56];
	fma.rn.f32 	%f18090, %f18089, %f3093, %f18088;
	ld.global.f32 	%f18091, [%rd894+-52];
	fma.rn.f32 	%f18092, %f18091, %f3094, %f18090;
	ld.global.f32 	%f18093, [%rd894+-48];
	fma.rn.f32 	%f18094, %f18093, %f3095, %f18092;
	ld.global.f32 	%f18095, [%rd894+-44];
	fma.rn.f32 	%f18096, %f18095, %f3096, %f18094;
	ld.global.f32 	%f18097, [%rd894+-40];
	fma.rn.f32 	%f18098, %f18097, %f3097, %f18096;
	ld.global.f32 	%f18099, [%rd894+-36];
	fma.rn.f32 	%f18100, %f18099, %f3098, %f18098;
	ld.global.f32 	%f18101, [%rd894+-32];
	fma.rn.f32 	%f18102, %f18101, %f3099, %f18100;
	ld.global.f32 	%f18103, [%rd894+-28];
	fma.rn.f32 	%f18104, %f18103, %f3100, %f18102;
	ld.global.f32 	%f18105, [%rd894+-24];
	fma.rn.f32 	%f18106, %f18105, %f3101, %f18104;
	ld.global.f32 	%f18107, [%rd894+-20];
	fma.rn.f32 	%f18108, %f18107, %f3102, %f18106;
	ld.global.f32 	%f18109, [%rd894+-16];
	fma.rn.f32 	%f18110, %f18109, %f3103, %f18108;
	ld.global.f32 	%f18111, [%rd894+-12];
	fma.rn.f32 	%f18112, %f18111, %f3104, %f18110;
	ld.global.f32 	%f18113, [%rd894+-8];
	fma.rn.f32 	%f18114, %f18113, %f3105, %f18112;
	ld.global.f32 	%f18115, [%rd894+-4];
	fma.rn.f32 	%f18116, %f18115, %f3106, %f18114;
	ld.global.f32 	%f18117, [%rd894];
	fma.rn.f32 	%f18118, %f18117, %f3091, 0f00000000;
	ld.global.f32 	%f18119, [%rd894+4];
	fma.rn.f32 	%f18120, %f18119, %f3092, %f18118;
	ld.global.f32 	%f18121, [%rd894+8];
	fma.rn.f32 	%f18122, %f18121, %f3093, %f18120;
	ld.global.f32 	%f18123, [%rd894+12];
	fma.rn.f32 	%f18124, %f18123, %f3094, %f18122;
	ld.global.f32 	%f18125, [%rd894+16];
	fma.rn.f32 	%f18126, %f18125, %f3095, %f18124;
	ld.global.f32 	%f18127, [%rd894+20];
	fma.rn.f32 	%f18128, %f18127, %f3096, %f18126;
	ld.global.f32 	%f18129, [%rd894+24];
	fma.rn.f32 	%f18130, %f18129, %f3097, %f18128;
	ld.global.f32 	%f18131, [%rd894+28];
	fma.rn.f32 	%f18132, %f18131, %f3098, %f18130;
	ld.global.f32 	%f18133, [%rd894+32];
	fma.rn.f32 	%f18134, %f18133, %f3099, %f18132;
	ld.global.f32 	%f18135, [%rd894+36];
	fma.rn.f32 	%f18136, %f18135, %f3100, %f18134;
	ld.global.f32 	%f18137, [%rd894+40];
	fma.rn.f32 	%f18138, %f18137, %f3101, %f18136;
	ld.global.f32 	%f18139, [%rd894+44];
	fma.rn.f32 	%f18140, %f18139, %f3102, %f18138;
	ld.global.f32 	%f18141, [%rd894+48];
	fma.rn.f32 	%f18142, %f18141, %f3103, %f18140;
	ld.global.f32 	%f18143, [%rd894+52];
	fma.rn.f32 	%f18144, %f18143, %f3104, %f18142;
	ld.global.f32 	%f18145, [%rd894+56];
	fma.rn.f32 	%f18146, %f18145, %f3105, %f18144;
	ld.global.f32 	%f18147, [%rd894+60];
	fma.rn.f32 	%f18148, %f18147, %f3106, %f18146;
	st.local.v2.f32 	[%rd895], {%f18116, %f18148};
	add.s32 	%r1374, %r1374, 2;
	add.s64 	%rd895, %rd895, 8;
	add.s64 	%rd894, %rd894, 128;
	setp.ne.s32 	%p864, %r1374, 64;
	@%p864 bra 	$L__BB1_309;
	mov.u64 	%rd709, %rd238;
	ld.param.u64 	%rd710, [%rd709+64];
	cvta.to.global.u64 	%rd711, %rd710;
	add.s64 	%rd896, %rd711, 128;
	ld.local.v4.f32 	{%f18149, %f18150, %f18151, %f18152}, [%rd5];
	setp.gt.f32 	%p865, %f18149, 0f00000000;
	mul.f32 	%f18153, %f18149, %f18149;
	selp.f32 	%f3107, %f18153, 0f00000000, %p865;
	setp.gt.f32 	%p866, %f18150, 0f00000000;
	mul.f32 	%f18154, %f18150, %f18150;
	selp.f32 	%f3108, %f18154, 0f00000000, %p866;
	setp.gt.f32 	%p867, %f18151, 0f00000000;
	mul.f32 	%f18155, %f18151, %f18151;
	selp.f32 	%f3109, %f18155, 0f00000000, %p867;
	setp.gt.f32 	%p868, %f18152, 0f00000000;
	mul.f32 	%f18156, %f18152, %f18152;
	selp.f32 	%f3110, %f18156, 0f00000000, %p868;
	ld.local.v4.f32 	{%f18157, %f18158, %f18159, %f18160}, [%rd5+16];
	setp.gt.f32 	%p869, %f18157, 0f00000000;
	mul.f32 	%f18161, %f18157, %f18157;
	selp.f32 	%f3111, %f18161, 0f00000000, %p869;
	setp.gt.f32 	%p870, %f18158, 0f00000000;
	mul.f32 	%f18162, %f18158, %f18158;
	selp.f32 	%f3112, %f18162, 0f00000000, %p870;
	setp.gt.f32 	%p871, %f18159, 0f00000000;
	mul.f32 	%f18163, %f18159, %f18159;
	selp.f32 	%f3113, %f18163, 0f00000000, %p871;
	setp.gt.f32 	%p872, %f18160, 0f00000000;
	mul.f32 	%f18164, %f18160, %f18160;
	selp.f32 	%f3114, %f18164, 0f00000000, %p872;
	ld.local.v4.f32 	{%f18165, %f18166, %f18167, %f18168}, [%rd5+32];
	setp.gt.f32 	%p873, %f18165, 0f00000000;
	mul.f32 	%f18169, %f18165, %f18165;
	selp.f32 	%f3115, %f18169, 0f00000000, %p873;
	setp.gt.f32 	%p874, %f18166, 0f00000000;
	mul.f32 	%f18170, %f18166, %f18166;
	selp.f32 	%f3116, %f18170, 0f00000000, %p874;
	setp.gt.f32 	%p875, %f18167, 0f00000000;
	mul.f32 	%f18171, %f18167, %f18167;
	selp.f32 	%f3117, %f18171, 0f00000000, %p875;
	setp.gt.f32 	%p876, %f18168, 0f00000000;
	mul.f32 	%f18172, %f18168, %f18168;
	selp.f32 	%f3118, %f18172, 0f00000000, %p876;
	ld.local.v4.f32 	{%f18173, %f18174, %f18175, %f18176}, [%rd5+48];
	setp.gt.f32 	%p877, %f18173, 0f00000000;
	mul.f32 	%f18177, %f18173, %f18173;
	selp.f32 	%f3119, %f18177, 0f00000000, %p877;
	setp.gt.f32 	%p878, %f18174, 0f00000000;
	mul.f32 	%f18178, %f18174, %f18174;
	selp.f32 	%f3120, %f18178, 0f00000000, %p878;
	setp.gt.f32 	%p879, %f18175, 0f00000000;
	mul.f32 	%f18179, %f18175, %f18175;
	selp.f32 	%f3121, %f18179, 0f00000000, %p879;
	setp.gt.f32 	%p880, %f18176, 0f00000000;
	mul.f32 	%f18180, %f18176, %f18176;
	selp.f32 	%f3122, %f18180, 0f00000000, %p880;
	ld.local.v4.f32 	{%f18181, %f18182, %f18183, %f18184}, [%rd5+64];
	setp.gt.f32 	%p881, %f18181, 0f00000000;
	mul.f32 	%f18185, %f18181, %f18181;
	selp.f32 	%f3123, %f18185, 0f00000000, %p881;
	setp.gt.f32 	%p882, %f18182, 0f00000000;
	mul.f32 	%f18186, %f18182, %f18182;
	selp.f32 	%f3124, %f18186, 0f00000000, %p882;
	setp.gt.f32 	%p883, %f18183, 0f00000000;
	mul.f32 	%f18187, %f18183, %f18183;
	selp.f32 	%f3125, %f18187, 0f00000000, %p883;
	setp.gt.f32 	%p884, %f18184, 0f00000000;
	mul.f32 	%f18188, %f18184, %f18184;
	selp.f32 	%f3126, %f18188, 0f00000000, %p884;
	ld.local.v4.f32 	{%f18189, %f18190, %f18191, %f18192}, [%rd5+80];
	setp.gt.f32 	%p885, %f18189, 0f00000000;
	mul.f32 	%f18193, %f18189, %f18189;
	selp.f32 	%f3127, %f18193, 0f00000000, %p885;
	setp.gt.f32 	%p886, %f18190, 0f00000000;
	mul.f32 	%f18194, %f18190, %f18190;
	selp.f32 	%f3128, %f18194, 0f00000000, %p886;
	setp.gt.f32 	%p887, %f18191, 0f00000000;
	mul.f32 	%f18195, %f18191, %f18191;
	selp.f32 	%f3129, %f18195, 0f00000000, %p887;
	setp.gt.f32 	%p888, %f18192, 0f00000000;
	mul.f32 	%f18196, %f18192, %f18192;
	selp.f32 	%f3130, %f18196, 0f00000000, %p888;
	ld.local.v4.f32 	{%f18197, %f18198, %f18199, %f18200}, [%rd5+96];
	setp.gt.f32 	%p889, %f18197, 0f00000000;
	mul.f32 	%f18201, %f18197, %f18197;
	selp.f32 	%f3131, %f18201, 0f00000000, %p889;
	setp.gt.f32 	%p890, %f18198, 0f00000000;
	mul.f32 	%f18202, %f18198, %f18198;
	selp.f32 	%f3132, %f18202, 0f00000000, %p890;
	setp.gt.f32 	%p891, %f18199, 0f00000000;
	mul.f32 	%f18203, %f18199, %f18199;
	selp.f32 	%f3133, %f18203, 0f00000000, %p891;
	setp.gt.f32 	%p892, %f18200, 0f00000000;
	mul.f32 	%f18204, %f18200, %f18200;
	selp.f32 	%f3134, %f18204, 0f00000000, %p892;
	ld.local.v4.f32 	{%f18205, %f18206, %f18207, %f18208}, [%rd5+112];
	setp.gt.f32 	%p893, %f18205, 0f00000000;
	mul.f32 	%f18209, %f18205, %f18205;
	selp.f32 	%f3135, %f18209, 0f00000000, %p893;
	setp.gt.f32 	%p894, %f18206, 0f00000000;
	mul.f32 	%f18210, %f18206, %f18206;
	selp.f32 	%f3136, %f18210, 0f00000000, %p894;
	setp.gt.f32 	%p895, %f18207, 0f00000000;
	mul.f32 	%f18211, %f18207, %f18207;
	selp.f32 	%f3137, %f18211, 0f00000000, %p895;
	setp.gt.f32 	%p896, %f18208, 0f00000000;
	mul.f32 	%f18212, %f18208, %f18208;
	selp.f32 	%f3138, %f18212, 0f00000000, %p896;
	ld.local.v4.f32 	{%f18213, %f18214, %f18215, %f18216}, [%rd5+128];
	setp.gt.f32 	%p897, %f18213, 0f00000000;
	mul.f32 	%f18217, %f18213, %f18213;
	selp.f32 	%f3139, %f18217, 0f00000000, %p897;
	setp.gt.f32 	%p898, %f18214, 0f00000000;
	mul.f32 	%f18218, %f18214, %f18214;
	selp.f32 	%f3140, %f18218, 0f00000000, %p898;
	setp.gt.f32 	%p899, %f18215, 0f00000000;
	mul.f32 	%f18219, %f18215, %f18215;
	selp.f32 	%f3141, %f18219, 0f00000000, %p899;
	setp.gt.f32 	%p900, %f18216, 0f00000000;
	mul.f32 	%f18220, %f18216, %f18216;
	selp.f32 	%f3142, %f18220, 0f00000000, %p900;
	ld.local.v4.f32 	{%f18221, %f18222, %f18223, %f18224}, [%rd5+144];
	setp.gt.f32 	%p901, %f18221, 0f00000000;
	mul.f32 	%f18225, %f18221, %f18221;
	selp.f32 	%f3143, %f18225, 0f00000000, %p901;
	setp.gt.f32 	%p902, %f18222, 0f00000000;
	mul.f32 	%f18226, %f18222, %f18222;
	selp.f32 	%f3144, %f18226, 0f00000000, %p902;
	setp.gt.f32 	%p903, %f18223, 0f00000000;
	mul.f32 	%f18227, %f18223, %f18223;
	selp.f32 	%f3145, %f18227, 0f00000000, %p903;
	setp.gt.f32 	%p904, %f18224, 0f00000000;
	mul.f32 	%f18228, %f18224, %f18224;
	selp.f32 	%f3146, %f18228, 0f00000000, %p904;
	ld.local.v4.f32 	{%f18229, %f18230, %f18231, %f18232}, [%rd5+160];
	setp.gt.f32 	%p905, %f18229, 0f00000000;
	mul.f32 	%f18233, %f18229, %f18229;
	selp.f32 	%f3147, %f18233, 0f00000000, %p905;
	setp.gt.f32 	%p906, %f18230, 0f00000000;
	mul.f32 	%f18234, %f18230, %f18230;
	selp.f32 	%f3148, %f18234, 0f00000000, %p906;
	setp.gt.f32 	%p907, %f18231, 0f00000000;
	mul.f32 	%f18235, %f18231, %f18231;
	selp.f32 	%f3149, %f18235, 0f00000000, %p907;
	setp.gt.f32 	%p908, %f18232, 0f00000000;
	mul.f32 	%f18236, %f18232, %f18232;
	selp.f32 	%f3150, %f18236, 0f00000000, %p908;
	ld.local.v4.f32 	{%f18237, %f18238, %f18239, %f18240}, [%rd5+176];
	setp.gt.f32 	%p909, %f18237, 0f00000000;
	mul.f32 	%f18241, %f18237, %f18237;
	selp.f32 	%f3151, %f18241, 0f00000000, %p909;
	setp.gt.f32 	%p910, %f18238, 0f00000000;
	mul.f32 	%f18242, %f18238, %f18238;
	selp.f32 	%f3152, %f18242, 0f00000000, %p910;
	setp.gt.f32 	%p911, %f18239, 0f00000000;
	mul.f32 	%f18243, %f18239, %f18239;
	selp.f32 	%f3153, %f18243, 0f00000000, %p911;
	setp.gt.f32 	%p912, %f18240, 0f00000000;
	mul.f32 	%f18244, %f18240, %f18240;
	selp.f32 	%f3154, %f18244, 0f00000000, %p912;
	ld.local.v4.f32 	{%f18245, %f18246, %f18247, %f18248}, [%rd5+192];
	setp.gt.f32 	%p913, %f18245, 0f00000000;
	mul.f32 	%f18249, %f18245, %f18245;
	selp.f32 	%f3155, %f18249, 0f00000000, %p913;
	setp.gt.f32 	%p914, %f18246, 0f00000000;
	mul.f32 	%f18250, %f18246, %f18246;
	selp.f32 	%f3156, %f18250, 0f00000000, %p914;
	setp.gt.f32 	%p915, %f18247, 0f00000000;
	mul.f32 	%f18251, %f18247, %f18247;
	selp.f32 	%f3157, %f18251, 0f00000000, %p915;
	setp.gt.f32 	%p916, %f18248, 0f00000000;
	mul.f32 	%f18252, %f18248, %f18248;
	selp.f32 	%f3158, %f18252, 0f00000000, %p916;
	ld.local.v4.f32 	{%f18253, %f18254, %f18255, %f18256}, [%rd5+208];
	setp.gt.f32 	%p917, %f18253, 0f00000000;
	mul.f32 	%f18257, %f18253, %f18253;
	selp.f32 	%f3159, %f18257, 0f00000000, %p917;
	setp.gt.f32 	%p918, %f18254, 0f00000000;
	mul.f32 	%f18258, %f18254, %f18254;
	selp.f32 	%f3160, %f18258, 0f00000000, %p918;
	setp.gt.f32 	%p919, %f18255, 0f00000000;
	mul.f32 	%f18259, %f18255, %f18255;
	selp.f32 	%f3161, %f18259, 0f00000000, %p919;
	setp.gt.f32 	%p920, %f18256, 0f00000000;
	mul.f32 	%f18260, %f18256, %f18256;
	selp.f32 	%f3162, %f18260, 0f00000000, %p920;
	ld.local.v4.f32 	{%f18261, %f18262, %f18263, %f18264}, [%rd5+224];
	setp.gt.f32 	%p921, %f18261, 0f00000000;
	mul.f32 	%f18265, %f18261, %f18261;
	selp.f32 	%f3163, %f18265, 0f00000000, %p921;
	setp.gt.f32 	%p922, %f18262, 0f00000000;
	mul.f32 	%f18266, %f18262, %f18262;
	selp.f32 	%f3164, %f18266, 0f00000000, %p922;
	setp.gt.f32 	%p923, %f18263, 0f00000000;
	mul.f32 	%f18267, %f18263, %f18263;
	selp.f32 	%f3165, %f18267, 0f00000000, %p923;
	setp.gt.f32 	%p924, %f18264, 0f00000000;
	mul.f32 	%f18268, %f18264, %f18264;
	selp.f32 	%f3166, %f18268, 0f00000000, %p924;
	ld.local.v4.f32 	{%f18269, %f18270, %f18271, %f18272}, [%rd5+240];
	setp.gt.f32 	%p925, %f18269, 0f00000000;
	mul.f32 	%f18273, %f18269, %f18269;
	selp.f32 	%f3167, %f18273, 0f00000000, %p925;
	setp.gt.f32 	%p926, %f18270, 0f00000000;
	mul.f32 	%f18274, %f18270, %f18270;
	selp.f32 	%f3168, %f18274, 0f00000000, %p926;
	setp.gt.f32 	%p927, %f18271, 0f00000000;
	mul.f32 	%f18275, %f18271, %f18271;
	selp.f32 	%f3169, %f18275, 0f00000000, %p927;
	setp.gt.f32 	%p928, %f18272, 0f00000000;
	mul.f32 	%f18276, %f18272, %f18272;
	selp.f32 	%f3170, %f18276, 0f00000000, %p928;
	mov.b32 	%r1375, 0;
	mov.u64 	%rd897, %rd6;
$L__BB1_311:
	ld.global.f32 	%f18277, [%rd896+-128];
	fma.rn.f32 	%f18278, %f18277, %f3107, 0f00000000;
	ld.global.f32 	%f18279, [%rd896+-124];
	fma.rn.f32 	%f18280, %f18279, %f3108, %f18278;
	ld.global.f32 	%f18281, [%rd896+-120];
	fma.rn.f32 	%f18282, %f18281, %f3109, %f18280;
	ld.global.f32 	%f18283, [%rd896+-116];
	fma.rn.f32 	%f18284, %f18283, %f3110, %f18282;
	ld.global.f32 	%f18285, [%rd896+-112];
	fma.rn.f32 	%f18286, %f18285, %f3111, %f18284;
	ld.global.f32 	%f18287, [%rd896+-108];
	fma.rn.f32 	%f18288, %f18287, %f3112, %f18286;
	ld.global.f32 	%f18289, [%rd896+-104];
	fma.rn.f32 	%f18290, %f18289, %f3113, %f18288;
	ld.global.f32 	%f18291, [%rd896+-100];
	fma.rn.f32 	%f18292, %f18291, %f3114, %f18290;
	ld.global.f32 	%f18293, [%rd896+-96];
	fma.rn.f32 	%f18294, %f18293, %f3115, %f18292;
	ld.global.f32 	%f18295, [%rd896+-92];
	fma.rn.f32 	%f18296, %f18295, %f3116, %f18294;
	ld.global.f32 	%f18297, [%rd896+-88];
	fma.rn.f32 	%f18298, %f18297, %f3117, %f18296;
	ld.global.f32 	%f18299, [%rd896+-84];
	fma.rn.f32 	%f18300, %f18299, %f3118, %f18298;
	ld.global.f32 	%f18301, [%rd896+-80];
	fma.rn.f32 	%f18302, %f18301, %f3119, %f18300;
	ld.global.f32 	%f18303, [%rd896+-76];
	fma.rn.f32 	%f18304, %f18303, %f3120, %f18302;
	ld.global.f32 	%f18305, [%rd896+-72];
	fma.rn.f32 	%f18306, %f18305, %f3121, %f18304;
	ld.global.f32 	%f18307, [%rd896+-68];
	fma.rn.f32 	%f18308, %f18307, %f3122, %f18306;
	ld.global.f32 	%f18309, [%rd896+-64];
	fma.rn.f32 	%f18310, %f18309, %f3123, %f18308;
	ld.global.f32 	%f18311, [%rd896+-60];
	fma.rn.f32 	%f18312, %f18311, %f3124, %f18310;
	ld.global.f32 	%f18313, [%rd896+-56];
	fma.rn.f32 	%f18314, %f18313, %f3125, %f18312;
	ld.global.f32 	%f18315, [%rd896+-52];
	fma.rn.f32 	%f18316, %f18315, %f3126, %f18314;
	ld.global.f32 	%f18317, [%rd896+-48];
	fma.rn.f32 	%f18318, %f18317, %f3127, %f18316;
	ld.global.f32 	%f18319, [%rd896+-44];
	fma.rn.f32 	%f18320, %f18319, %f3128, %f18318;
	ld.global.f32 	%f18321, [%rd896+-40];
	fma.rn.f32 	%f18322, %f18321, %f3129, %f18320;
	ld.global.f32 	%f18323, [%rd896+-36];
	fma.rn.f32 	%f18324, %f18323, %f3130, %f18322;
	ld.global.f32 	%f18325, [%rd896+-32];
	fma.rn.f32 	%f18326, %f18325, %f3131, %f18324;
	ld.global.f32 	%f18327, [%rd896+-28];
	fma.rn.f32 	%f18328, %f18327, %f3132, %f18326;
	ld.global.f32 	%f18329, [%rd896+-24];
	fma.rn.f32 	%f18330, %f18329, %f3133, %f18328;
	ld.global.f32 	%f18331, [%rd896+-20];
	fma.rn.f32 	%f18332, %f18331, %f3134, %f18330;
	ld.global.f32 	%f18333, [%rd896+-16];
	fma.rn.f32 	%f18334, %f18333, %f3135, %f18332;
	ld.global.f32 	%f18335, [%rd896+-12];
	fma.rn.f32 	%f18336, %f18335, %f3136, %f18334;
	ld.global.f32 	%f18337, [%rd896+-8];
	fma.rn.f32 	%f18338, %f18337, %f3137, %f18336;
	ld.global.f32 	%f18339, [%rd896+-4];
	fma.rn.f32 	%f18340, %f18339, %f3138, %f18338;
	ld.global.f32 	%f18341, [%rd896];
	fma.rn.f32 	%f18342, %f18341, %f3139, %f18340;
	ld.global.f32 	%f18343, [%rd896+4];
	fma.rn.f32 	%f18344, %f18343, %f3140, %f18342;
	ld.global.f32 	%f18345, [%rd896+8];
	fma.rn.f32 	%f18346, %f18345, %f3141, %f18344;
	ld.global.f32 	%f18347, [%rd896+12];
	fma.rn.f32 	%f18348, %f18347, %f3142, %f18346;
	ld.global.f32 	%f18349, [%rd896+16];
	fma.rn.f32 	%f18350, %f18349, %f3143, %f18348;
	ld.global.f32 	%f18351, [%rd896+20];
	fma.rn.f32 	%f18352, %f18351, %f3144, %f18350;
	ld.global.f32 	%f18353, [%rd896+24];
	fma.rn.f32 	%f18354, %f18353, %f3145, %f18352;
	ld.global.f32 	%f18355, [%rd896+28];
	fma.rn.f32 	%f18356, %f18355, %f3146, %f18354;
	ld.global.f32 	%f18357, [%rd896+32];
	fma.rn.f32 	%f18358, %f18357, %f3147, %f18356;
	ld.global.f32 	%f18359, [%rd896+36];
	fma.rn.f32 	%f18360, %f18359, %f3148, %f18358;
	ld.global.f32 	%f18361, [%rd896+40];
	fma.rn.f32 	%f18362, %f18361, %f3149, %f18360;
	ld.global.f32 	%f18363, [%rd896+44];
	fma.rn.f32 	%f18364, %f18363, %f3150, %f18362;
	ld.global.f32 	%f18365, [%rd896+48];
	fma.rn.f32 	%f18366, %f18365, %f3151, %f18364;
	ld.global.f32 	%f18367, [%rd896+52];
	fma.rn.f32 	%f18368, %f18367, %f3152, %f18366;
	ld.global.f32 	%f18369, [%rd896+56];
	fma.rn.f32 	%f18370, %f18369, %f3153, %f18368;
	ld.global.f32 	%f18371, [%rd896+60];
	fma.rn.f32 	%f18372, %f18371, %f3154, %f18370;
	ld.global.f32 	%f18373, [%rd896+64];
	fma.rn.f32 	%f18374, %f18373, %f3155, %f18372;
	ld.global.f32 	%f18375, [%rd896+68];
	fma.rn.f32 	%f18376, %f18375, %f3156, %f18374;
	ld.global.f32 	%f18377, [%rd896+72];
	fma.rn.f32 	%f18378, %f18377, %f3157, %f18376;
	ld.global.f32 	%f18379, [%rd896+76];
	fma.rn.f32 	%f18380, %f18379, %f3158, %f18378;
	ld.global.f32 	%f18381, [%rd896+80];
	fma.rn.f32 	%f18382, %f18381, %f3159, %f18380;
	ld.global.f32 	%f18383, [%rd896+84];
	fma.rn.f32 	%f18384, %f18383, %f3160, %f18382;
	ld.global.f32 	%f18385, [%rd896+88];
	fma.rn.f32 	%f18386, %f18385, %f3161, %f18384;
	ld.global.f32 	%f18387, [%rd896+92];
	fma.rn.f32 	%f18388, %f18387, %f3162, %f18386;
	ld.global.f32 	%f18389, [%rd896+96];
	fma.rn.f32 	%f18390, %f18389, %f3163, %f18388;
	ld.global.f32 	%f18391, [%rd896+100];
	fma.rn.f32 	%f18392, %f18391, %f3164, %f18390;
	ld.global.f32 	%f18393, [%rd896+104];
	fma.rn.f32 	%f18394, %f18393, %f3165, %f18392;
	ld.global.f32 	%f18395, [%rd896+108];
	fma.rn.f32 	%f18396, %f18395, %f3166, %f18394;
	ld.global.f32 	%f18397, [%rd896+112];
	fma.rn.f32 	%f18398, %f18397, %f3167, %f18396;
	ld.global.f32 	%f18399, [%rd896+116];
	fma.rn.f32 	%f18400, %f18399, %f3168, %f18398;
	ld.global.f32 	%f18401, [%rd896+120];
	fma.rn.f32 	%f18402, %f18401, %f3169, %f18400;
	ld.global.f32 	%f18403, [%rd896+124];
	fma.rn.f32 	%f18404, %f18403, %f3170, %f18402;
	st.local.f32 	[%rd897], %f18404;
	add.s32 	%r1375, %r1375, 1;
	add.s64 	%rd897, %rd897, 4;
	add.s64 	%rd896, %rd896, 256;
	setp.ne.s32 	%p929, %r1375, 16;
	@%p929 bra 	$L__BB1_311;
	mov.u64 	%rd712, %rd238;
	ld.param.u32 	%r1092, [%rd712];
	setp.lt.s32 	%p930, %r1092, 1;
	@%p930 bra 	$L__BB1_316;
	ld.local.v4.f32 	{%f18405, %f18406, %f18407, %f18408}, [%rd6];
	ld.local.v4.f32 	{%f18409, %f18410, %f18411, %f18412}, [%rd6+16];
	ld.local.v4.f32 	{%f18413, %f18414, %f18415, %f18416}, [%rd6+32];
	ld.local.v4.f32 	{%f18417, %f18418, %f18419, %f18420}, [%rd6+48];
	mov.u64 	%rd713, %rd238;
	ld.param.u32 	%r1093, [%rd713];
	neg.s32 	%r1376, %r1093;
	ld.param.u64 	%rd714, [%rd713+8];
	cvta.to.global.u64 	%rd715, %rd714;
	add.s64 	%rd898, %rd715, 32;
	add.f32 	%f3171, %f18420, %f3090;
	add.f32 	%f3172, %f18419, %f3089;
	add.f32 	%f3173, %f18418, %f3088;
	add.f32 	%f3174, %f18417, %f3087;
	add.f32 	%f3175, %f18416, %f3086;
	add.f32 	%f3176, %f18415, %f3085;
	add.f32 	%f3177, %f18414, %f3084;
	add.f32 	%f3178, %f18413, %f3083;
	add.f32 	%f3179, %f18412, %f3082;
	add.f32 	%f3180, %f18411, %f3081;
	add.f32 	%f3181, %f18410, %f3080;
	add.f32 	%f3182, %f18409, %f3079;
	add.f32 	%f3183, %f18408, %f3078;
	add.f32 	%f3184, %f18407, %f3077;
	add.f32 	%f3185, %f18406, %f3076;
	add.f32 	%f3186, %f18405, %f3075;
	mov.u64 	%rd899, %rd9;
$L__BB1_314:
	ld.global.f32 	%f18421, [%rd898+-32];
	fma.rn.f32 	%f18422, %f18421, %f3186, 0f00000000;
	ld.global.f32 	%f18423, [%rd898+-28];
	fma.rn.f32 	%f18424, %f18423, %f3185, %f18422;
	ld.global.f32 	%f18425, [%rd898+-24];
	fma.rn.f32 	%f18426, %f18425, %f3184, %f18424;
	ld.global.f32 	%f18427, [%rd898+-20];
	fma.rn.f32 	%f18428, %f18427, %f3183, %f18426;
	ld.global.f32 	%f18429, [%rd898+-16];
	fma.rn.f32 	%f18430, %f18429, %f3182, %f18428;
	ld.global.f32 	%f18431, [%rd898+-12];
	fma.rn.f32 	%f18432, %f18431, %f3181, %f18430;
	ld.global.f32 	%f18433, [%rd898+-8];
	fma.rn.f32 	%f18434, %f18433, %f3180, %f18432;
	ld.global.f32 	%f18435, [%rd898+-4];
	fma.rn.f32 	%f18436, %f18435, %f3179, %f18434;
	ld.global.f32 	%f18437, [%rd898];
	fma.rn.f32 	%f18438, %f18437, %f3178, %f18436;
	ld.global.f32 	%f18439, [%rd898+4];
	fma.rn.f32 	%f18440, %f18439, %f3177, %f18438;
	ld.global.f32 	%f18441, [%rd898+8];
	fma.rn.f32 	%f18442, %f18441, %f3176, %f18440;
	ld.global.f32 	%f18443, [%rd898+12];
	fma.rn.f32 	%f18444, %f18443, %f3175, %f18442;
	ld.global.f32 	%f18445, [%rd898+16];
	fma.rn.f32 	%f18446, %f18445, %f3174, %f18444;
	ld.global.f32 	%f18447, [%rd898+20];
	fma.rn.f32 	%f18448, %f18447, %f3173, %f18446;
	ld.global.f32 	%f18449, [%rd898+24];
	fma.rn.f32 	%f18450, %f18449, %f3172, %f18448;
	ld.global.f32 	%f18451, [%rd898+28];
	fma.rn.f32 	%f18452, %f18451, %f3171, %f18450;
	st.local.f32 	[%rd899], %f18452;
	add.s32 	%r1376, %r1376, 1;
	setp.ne.s32 	%p931, %r1376, 0;
	add.s64 	%rd899, %rd899, 4;
	add.s64 	%rd898, %rd898, 64;
	@%p931 bra 	$L__BB1_314;
	ld.local.f32 	%f21051, [%rd9];
$L__BB1_316:
	ld.param.u64 	%rd830, [_Z24eval_sequence_nll_kernel9ModelPtrsPKiiPf_param_1];
	mov.u64 	%rd716, %rd238;
	ld.param.u32 	%r1094, [%rd716];
	setp.lt.s32 	%p932, %r1094, 2;
	cvta.to.global.u64 	%rd717, %rd830;
	ld.global.u32 	%r238, [%rd717+28];
	mov.f32 	%f21034, %f21051;
	@%p932 bra 	$L__BB1_332;
	mov.u64 	%rd718, %rd238;
	ld.param.u32 	%r1096, [%rd718];
	add.s32 	%r1097, %r1096, -2;
	setp.lt.u32 	%p933, %r1097, 15;
	mov.b32 	%r1380, 1;
	mov.f32 	%f21034, %f21051;
	@%p933 bra 	$L__BB1_321;
	mov.u64 	%rd719, %rd238;
	ld.param.u32 	%r1099, [%rd719];
	add.s32 	%r1100, %r1099, -1;
	and.b32  	%r1101, %r1100, -16;
	neg.s32 	%r1378, %r1101;
	add.s64 	%rd900, %rd9, 32;
	mov.b32 	%r1377, 0;
	mov.f32 	%f21034, %f21051;
$L__BB1_319:
	.pragma "nounroll";
	ld.local.f32 	%f18454, [%rd900+-28];
	setp.gt.f32 	%p934, %f18454, %f21034;
	selp.f32 	%f18455, %f18454, %f21034, %p934;
	ld.local.v2.f32 	{%f18456, %f18457}, [%rd900+-24];
	setp.gt.f32 	%p935, %f18456, %f18455;
	selp.f32 	%f18458, %f18456, %f18455, %p935;
	setp.gt.f32 	%p936, %f18457, %f18458;
	selp.f32 	%f18459, %f18457, %f18458, %p936;
	ld.local.v4.f32 	{%f18460, %f18461, %f18462, %f18463}, [%rd900+-16];
	setp.gt.f32 	%p937, %f18460, %f18459;
	selp.f32 	%f18464, %f18460, %f18459, %p937;
	setp.gt.f32 	%p938, %f18461, %f18464;
	selp.f32 	%f18465, %f18461, %f18464, %p938;
	setp.gt.f32 	%p939, %f18462, %f18465;
	selp.f32 	%f18466, %f18462, %f18465, %p939;
	setp.gt.f32 	%p940, %f18463, %f18466;
	selp.f32 	%f18467, %f18463, %f18466, %p940;
	ld.local.v4.f32 	{%f18468, %f18469, %f18470, %f18471}, [%rd900];
	setp.gt.f32 	%p941, %f18468, %f18467;
	selp.f32 	%f18472, %f18468, %f18467, %p941;
	setp.gt.f32 	%p942, %f18469, %f18472;
	selp.f32 	%f18473, %f18469, %f18472, %p942;
	setp.gt.f32 	%p943, %f18470, %f18473;
	selp.f32 	%f18474, %f18470, %f18473, %p943;
	setp.gt.f32 	%p944, %f18471, %f18474;
	selp.f32 	%f18475, %f18471, %f18474, %p944;
	ld.local.v4.f32 	{%f18476, %f18477, %f18478, %f18479}, [%rd900+16];
	setp.gt.f32 	%p945, %f18476, %f18475;
	selp.f32 	%f18480, %f18476, %f18475, %p945;
	setp.gt.f32 	%p946, %f18477, %f18480;
	selp.f32 	%f18481, %f18477, %f18480, %p946;
	setp.gt.f32 	%p947, %f18478, %f18481;
	selp.f32 	%f18482, %f18478, %f18481, %p947;
	setp.gt.f32 	%p948, %f18479, %f18482;
	selp.f32 	%f18483, %f18479, %f18482, %p948;
	ld.local.f32 	%f18484, [%rd900+32];
	setp.gt.f32 	%p949, %f18484, %f18483;
	selp.f32 	%f21034, %f18484, %f18483, %p949;
	add.s32 	%r1378, %r1378, 16;
	add.s32 	%r1377, %r1377, 16;
	add.s64 	%rd900, %rd900, 64;
	setp.ne.s32 	%p950, %r1378, 0;
	@%p950 bra 	$L__BB1_319;
	add.s32 	%r1380, %r1377, 1;
$L__BB1_321:
	mov.u64 	%rd720, %rd238;
	ld.param.u32 	%r1102, [%rd720];
	add.s32 	%r1103, %r1102, -1;
	and.b32  	%r1104, %r1103, 15;
	setp.eq.s32 	%p951, %r1104, 0;
	@%p951 bra 	$L__BB1_332;
	mov.u64 	%rd721, %rd238;
	ld.param.u32 	%r1105, [%rd721];
	add.s32 	%r1106, %r1105, -1;
	and.b32  	%r1107, %r1106, 15;
	add.s32 	%r1108, %r1107, -1;
	setp.lt.u32 	%p952, %r1108, 7;
	@%p952 bra 	$L__BB1_324;
	mul.wide.u32 	%rd722, %r1380, 4;
	add.s64 	%rd723, %rd9, %rd722;
	ld.local.f32 	%f18486, [%rd723];
	setp.gt.f32 	%p953, %f18486, %f21034;
	selp.f32 	%f18487, %f18486, %f21034, %p953;
	ld.local.f32 	%f18488, [%rd723+4];
	setp.gt.f32 	%p954, %f18488, %f18487;
	selp.f32 	%f18489, %f18488, %f18487, %p954;
	ld.local.f32 	%f18490, [%rd723+8];
	setp.gt.f32 	%p955, %f18490, %f18489;
	selp.f32 	%f18491, %f18490, %f18489, %p955;
	ld.local.f32 	%f18492, [%rd723+12];
	setp.gt.f32 	%p956, %f18492, %f18491;
	selp.f32 	%f18493, %f18492, %f18491, %p956;
	ld.local.f32 	%f18494, [%rd723+16];
	setp.gt.f32 	%p957, %f18494, %f18493;
	selp.f32 	%f18495, %f18494, %f18493, %p957;
	ld.local.f32 	%f18496, [%rd723+20];
	setp.gt.f32 	%p958, %f18496, %f18495;
	selp.f32 	%f18497, %f18496, %f18495, %p958;
	ld.local.f32 	%f18498, [%rd723+24];
	setp.gt.f32 	%p959, %f18498, %f18497;
	selp.f32 	%f18499, %f18498, %f18497, %p959;
	ld.local.f32 	%f18500, [%rd723+28];
	setp.gt.f32 	%p960, %f18500, %f18499;
	selp.f32 	%f21034, %f18500, %f18499, %p960;
	add.s32 	%r1380, %r1380, 8;
$L__BB1_324:
	mov.u64 	%rd724, %rd238;
	ld.param.u32 	%r1109, [%rd724];
	add.s32 	%r1110, %r1109, -1;
	and.b32  	%r1111, %r1110, 7;
	setp.eq.s32 	%p961, %r1111, 0;
	@%p961 bra 	$L__BB1_332;
	mov.u64 	%rd725, %rd238;
	ld.param.u32 	%r1112, [%rd725];
	add.s32 	%r1113, %r1112, -1;
	and.b32  	%r1114, %r1113, 7;
	add.s32 	%r1115, %r1114, -1;
	setp.lt.u32 	%p962, %r1115, 3;
	@%p962 bra 	$L__BB1_327;
	mul.wide.u32 	%rd726, %r1380, 4;
	add.s64 	%rd727, %rd9, %rd726;
	ld.local.f32 	%f18502, [%rd727];
	setp.gt.f32 	%p963, %f18502, %f21034;
	selp.f32 	%f18503, %f18502, %f21034, %p963;
	ld.local.f32 	%f18504, [%rd727+4];
	setp.gt.f32 	%p964, %f18504, %f18503;
	selp.f32 	%f18505, %f18504, %f18503, %p964;
	ld.local.f32 	%f18506, [%rd727+8];
	setp.gt.f32 	%p965, %f18506, %f18505;
	selp.f32 	%f18507, %f18506, %f18505, %p965;
	ld.local.f32 	%f18508, [%rd727+12];
	setp.gt.f32 	%p966, %f18508, %f18507;
	selp.f32 	%f21034, %f18508, %f18507, %p966;
	add.s32 	%r1380, %r1380, 4;
$L__BB1_327:
	mov.u64 	%rd728, %rd238;
	ld.param.u32 	%r1116, [%rd728];
	add.s32 	%r1117, %r1116, -1;
	and.b32  	%r1118, %r1117, 3;
	setp.eq.s32 	%p967, %r1118, 0;
	@%p967 bra 	$L__BB1_332;
	mul.wide.u32 	%rd729, %r1380, 4;
	add.s64 	%rd730, %rd9, %rd729;
	ld.local.f32 	%f18509, [%rd730];
	setp.gt.f32 	%p968, %f18509, %f21034;
	selp.f32 	%f21034, %f18509, %f21034, %p968;
	mov.u64 	%rd731, %rd238;
	ld.param.u32 	%r1119, [%rd731];
	add.s32 	%r1120, %r1119, -1;
	and.b32  	%r1121, %r1120, 3;
	setp.eq.s32 	%p969, %r1121, 1;
	@%p969 bra 	$L__BB1_332;
	mul.wide.u32 	%rd732, %r1380, 4;
	add.s64 	%rd733, %rd9, %rd732;
	ld.local.f32 	%f18510, [%rd733+4];
	setp.gt.f32 	%p970, %f18510, %f21034;
	selp.f32 	%f21034, %f18510, %f21034, %p970;
	mov.u64 	%rd734, %rd238;
	ld.param.u32 	%r1122, [%rd734];
	add.s32 	%r1123, %r1122, -1;
	and.b32  	%r1124, %r1123, 3;
	setp.eq.s32 	%p971, %r1124, 2;
	@%p971 bra 	$L__BB1_332;
	mul.wide.u32 	%rd735, %r1380, 4;
	add.s64 	%rd736, %rd9, %rd735;
	ld.local.f32 	%f3201, [%rd736+8];
	setp.leu.f32 	%p972, %f3201, %f21034;
	@%p972 bra 	$L__BB1_332;
	mov.f32 	%f21034, %f3201;
$L__BB1_332:
	mov.u64 	%rd737, %rd238;
	ld.param.u32 	%r1125, [%rd737];
	setp.lt.s32 	%p973, %r1125, 1;
	mov.f32 	%f21042, 0f00000000;
	@%p973 bra 	$L__BB1_344;
	mov.u64 	%rd738, %rd238;
	ld.param.u32 	%r1127, [%rd738];
	setp.lt.u32 	%p974, %r1127, 8;
	mov.f32 	%f21042, 0f00000000;
	mov.b32 	%r1384, 0;
	@%p974 bra 	$L__BB1_336;
	mov.u64 	%rd739, %rd238;
	ld.param.u32 	%r1128, [%rd739];
	and.b32  	%r1129, %r1128, 2147483640;
	neg.s32 	%r1382, %r1129;
	add.s64 	%rd902, %rd10, 16;
	add.s64 	%rd901, %rd9, 16;
	mov.f32 	%f21042, 0f00000000;
$L__BB1_335:
	.pragma "nounroll";
	mov.u64 	%rd740, %rd238;
	ld.param.u32 	%r1130, [%rd740];
	and.b32  	%r1384, %r1130, 2147483640;
	ld.local.v4.f32 	{%f18515, %f18516, %f18517, %f18518}, [%rd901+-16];
	sub.f32 	%f18519, %f18515, %f21034;
	fma.rn.f32 	%f18520, %f18519, 0f3BBB989D, 0f3F000000;
	cvt.sat.f32.f32 	%f18521, %f18520;
	mov.f32 	%f18522, 0f4B400001;
	mov.f32 	%f18523, 0f437C0000;
	fma.rm.f32 	%f18524, %f18521, %f18523, %f18522;
	add.f32 	%f18525, %f18524, 0fCB40007F;
	neg.f32 	%f18526, %f18525;
	fma.rn.f32 	%f18527, %f18519, 0f3FB8AA3B, %f18526;
	fma.rn.f32 	%f18528, %f18519, 0f32A57060, %f18527;
	mov.b32 	%r1131, %f18524;
	shl.b32 	%r1132, %r1131, 23;
	mov.b32 	%f18529, %r1132;
	ex2.approx.ftz.f32 	%f18530, %f18528;
	mul.f32 	%f18531, %f18530, %f18529;
	add.f32 	%f18532, %f21042, %f18531;
	sub.f32 	%f18533, %f18516, %f21034;
	fma.rn.f32 	%f18534, %f18533, 0f3BBB989D, 0f3F000000;
	cvt.sat.f32.f32 	%f18535, %f18534;
	fma.rm.f32 	%f18536, %f18535, %f18523, %f18522;
	add.f32 	%f18537, %f18536, 0fCB40007F;
	neg.f32 	%f18538, %f18537;
	fma.rn.f32 	%f18539, %f18533, 0f3FB8AA3B, %f18538;
	fma.rn.f32 	%f18540, %f18533, 0f32A57060, %f18539;
	mov.b32 	%r1133, %f18536;
	shl.b32 	%r1134, %r1133, 23;
	mov.b32 	%f18541, %r1134;
	ex2.approx.ftz.f32 	%f18542, %f18540;
	mul.f32 	%f18543, %f18542, %f18541;
	add.f32 	%f18544, %f18532, %f18543;
	sub.f32 	%f18545, %f18517, %f21034;
	fma.rn.f32 	%f18546, %f18545, 0f3BBB989D, 0f3F000000;
	cvt.sat.f32.f32 	%f18547, %f18546;
	fma.rm.f32 	%f18548, %f18547, %f18523, %f18522;
	add.f32 	%f18549, %f18548, 0fCB40007F;
	neg.f32 	%f18550, %f18549;
	fma.rn.f32 	%f18551, %f18545, 0f3FB8AA3B, %f18550;
	fma.rn.f32 	%f18552, %f18545, 0f32A57060, %f18551;
	mov.b32 	%r1135, %f18548;
	shl.b32 	%r1136, %r1135, 23;
	mov.b32 	%f18553, %r1136;
	ex2.approx.ftz.f32 	%f18554, %f18552;
	mul.f32 	%f18555, %f18554, %f18553;
	add.f32 	%f18556, %f18544, %f18555;
	sub.f32 	%f18557, %f18518, %f21034;
	fma.rn.f32 	%f18558, %f18557, 0f3BBB989D, 0f3F000000;
	cvt.sat.f32.f32 	%f18559, %f18558;
	fma.rm.f32 	%f18560, %f18559, %f18523, %f18522;
	add.f32 	%f18561, %f18560, 0fCB40007F;
	neg.f32 	%f18562, %f18561;
	fma.rn.f32 	%f18563, %f18557, 0f3FB8AA3B, %f18562;
	fma.rn.f32 	%f18564, %f18557, 0f32A57060, %f18563;
	mov.b32 	%r1137, %f18560;
	shl.b32 	%r1138, %r1137, 23;
	mov.b32 	%f18565, %r1138;
	ex2.approx.ftz.f32 	%f18566, %f18564;
	mul.f32 	%f18567, %f18566, %f18565;
	st.local.v4.f32 	[%rd902+-16], {%f18531, %f18543, %f18555, %f18567};
	add.f32 	%f18568, %f18556, %f18567;
	ld.local.v4.f32 	{%f18569, %f18570, %f18571, %f18572}, [%rd901];
	sub.f32 	%f18573, %f18569, %f21034;
	fma.rn.f32 	%f18574, %f18573, 0f3BBB989D, 0f3F000000;
	cvt.sat.f32.f32 	%f18575, %f18574;
	fma.rm.f32 	%f18576, %f18575, %f18523, %f18522;
	add.f32 	%f18577, %f18576, 0fCB40007F;
	neg.f32 	%f18578, %f18577;
	fma.rn.f32 	%f18579, %f18573, 0f3FB8AA3B, %f18578;
	fma.rn.f32 	%f18580, %f18573, 0f32A57060, %f18579;
	mov.b32 	%r1139, %f18576;
	shl.b32 	%r1140, %r1139, 23;
	mov.b32 	%f18581, %r1140;
	ex2.approx.ftz.f32 	%f18582, %f18580;
	mul.f32 	%f18583, %f18582, %f18581;
	add.f32 	%f18584, %f18568, %f18583;
	sub.f32 	%f18585, %f18570, %f21034;
	fma.rn.f32 	%f18586, %f18585, 0f3BBB989D, 0f3F000000;
	cvt.sat.f32.f32 	%f18587, %f18586;
	fma.rm.f32 	%f18588, %f18587, %f18523, %f18522;
	add.f32 	%f18589, %f18588, 0fCB40007F;
	neg.f32 	%f18590, %f18589;
	fma.rn.f32 	%f18591, %f18585, 0f3FB8AA3B, %f18590;
	fma.rn.f32 	%f18592, %f18585, 0f32A57060, %f18591;
	mov.b32 	%r1141, %f18588;
	shl.b32 	%r1142, %r1141, 23;
	mov.b32 	%f18593, %r1142;
	ex2.approx.ftz.f32 	%f18594, %f18592;
	mul.f32 	%f18595, %f18594, %f18593;
	add.f32 	%f18596, %f18584, %f18595;
	sub.f32 	%f18597, %f18571, %f21034;
	fma.rn.f32 	%f18598, %f18597, 0f3BBB989D, 0f3F000000;
	cvt.sat.f32.f32 	%f18599, %f18598;
	fma.rm.f32 	%f18600, %f18599, %f18523, %f18522;
	add.f32 	%f18601, %f18600, 0fCB40007F;
	neg.f32 	%f18602, %f18601;
	fma.rn.f32 	%f18603, %f18597, 0f3FB8AA3B, %f18602;
	fma.rn.f32 	%f18604, %f18597, 0f32A57060, %f18603;
	mov.b32 	%r1143, %f18600;
	shl.b32 	%r1144, %r1143, 23;
	mov.b32 	%f18605, %r1144;
	ex2.approx.ftz.f32 	%f18606, %f18604;
	mul.f32 	%f18607, %f18606, %f18605;
	add.f32 	%f18608, %f18596, %f18607;
	sub.f32 	%f18609, %f18572, %f21034;
	fma.rn.f32 	%f18610, %f18609, 0f3BBB989D, 0f3F000000;
	cvt.sat.f32.f32 	%f18611, %f18610;
	fma.rm.f32 	%f18612, %f18611, %f18523, %f18522;
	add.f32 	%f18613, %f18612, 0fCB40007F;
	neg.f32 	%f18614, %f18613;
	fma.rn.f32 	%f18615, %f18609, 0f3FB8AA3B, %f18614;
	fma.rn.f32 	%f18616, %f18609, 0f32A57060, %f18615;
	mov.b32 	%r1145, %f18612;
	shl.b32 	%r1146, %r1145, 23;
	mov.b32 	%f18617, %r1146;
	ex2.approx.ftz.f32 	%f18618, %f18616;
	mul.f32 	%f18619, %f18618, %f18617;
	st.local.v4.f32 	[%rd902], {%f18583, %f18595, %f18607, %f18619};
	add.f32 	%f21042, %f18608, %f18619;
	add.s32 	%r1382, %r1382, 8;
	add.s64 	%rd902, %rd902, 32;
	add.s64 	%rd901, %rd901, 32;
	setp.ne.s32 	%p975, %r1382, 0;
	@%p975 bra 	$L__BB1_335;
$L__BB1_336:
	mov.u64 	%rd741, %rd238;
	ld.param.u32 	%r1147, [%rd741];
	and.b32  	%r1148, %r1147, 7;
	setp.eq.s32 	%p976, %r1148, 0;
	@%p976 bra 	$L__BB1_344;
	mov.u64 	%rd742, %rd238;
	ld.param.u32 	%r1149, [%rd742];
	and.b32  	%r1150, %r1149, 7;
	setp.lt.u32 	%p977, %r1150, 4;
	@%p977 bra 	$L__BB1_339;
	mul.wide.u32 	%rd743, %r1384, 4;
	add.s64 	%rd744, %rd9, %rd743;
	ld.local.f32 	%f18621, [%rd744];
	sub.f32 	%f18622, %f18621, %f21034;
	fma.rn.f32 	%f18623, %f18622, 0f3BBB989D, 0f3F000000;
	cvt.sat.f32.f32 	%f18624, %f18623;
	mov.f32 	%f18625, 0f4B400001;
	mov.f32 	%f18626, 0f437C0000;
	fma.rm.f32 	%f18627, %f18624, %f18626, %f18625;
	add.f32 	%f18628, %f18627, 0fCB40007F;
	neg.f32 	%f18629, %f18628;
	fma.rn.f32 	%f18630, %f18622, 0f3FB8AA3B, %f18629;
	fma.rn.f32 	%f18631, %f18622, 0f32A57060, %f18630;
	mov.b32 	%r1151, %f18627;
	shl.b32 	%r1152, %r1151, 23;
	mov.b32 	%f18632, %r1152;
	ex2.approx.ftz.f32 	%f18633, %f18631;
	mul.f32 	%f18634, %f18633, %f18632;
	add.s64 	%rd745, %rd10, %rd743;
	st.local.f32 	[%rd745], %f18634;
	add.f32 	%f18635, %f21042, %f18634;
	ld.local.f32 	%f18636, [%rd744+4];
	sub.f32 	%f18637, %f18636, %f21034;
	fma.rn.f32 	%f18638, %f18637, 0f3BBB989D, 0f3F000000;
	cvt.sat.f32.f32 	%f18639, %f18638;
	fma.rm.f32 	%f18640, %f18639, %f18626, %f18625;
	add.f32 	%f18641, %f18640, 0fCB40007F;
	neg.f32 	%f18642, %f18641;
	fma.rn.f32 	%f18643, %f18637, 0f3FB8AA3B, %f18642;
	fma.rn.f32 	%f18644, %f18637, 0f32A57060, %f18643;
	mov.b32 	%r1153, %f18640;
	shl.b32 	%r1154, %r1153, 23;
	mov.b32 	%f18645, %r1154;
	ex2.approx.ftz.f32 	%f18646, %f18644;
	mul.f32 	%f18647, %f18646, %f18645;
	st.local.f32 	[%rd745+4], %f18647;
	add.f32 	%f18648, %f18635, %f18647;
	ld.local.f32 	%f18649, [%rd744+8];
	sub.f32 	%f18650, %f18649, %f21034;
	fma.rn.f32 	%f18651, %f18650, 0f3BBB989D, 0f3F000000;
	cvt.sat.f32.f32 	%f18652, %f18651;
	fma.rm.f32 	%f18653, %f18652, %f18626, %f18625;
	add.f32 	%f18654, %f18653, 0fCB40007F;
	neg.f32 	%f18655, %f18654;
	fma.rn.f32 	%f18656, %f18650, 0f3FB8AA3B, %f18655;
	fma.rn.f32 	%f18657, %f18650, 0f32A57060, %f18656;
	mov.b32 	%r1155, %f18653;
	shl.b32 	%r1156, %r1155, 23;
	mov.b32 	%f18658, %r1156;
	ex2.approx.ftz.f32 	%f18659, %f18657;
	mul.f32 	%f18660, %f18659, %f18658;
	st.local.f32 	[%rd745+8], %f18660;
	add.f32 	%f18661, %f18648, %f18660;
	ld.local.f32 	%f18662, [%rd744+12];
	sub.f32 	%f18663, %f18662, %f21034;
	fma.rn.f32 	%f18664, %f18663, 0f3BBB989D, 0f3F000000;
	cvt.sat.f32.f32 	%f18665, %f18664;
	fma.rm.f32 	%f18666, %f18665, %f18626, %f18625;
	add.f32 	%f18667, %f18666, 0fCB40007F;
	neg.f32 	%f18668, %f18667;
	fma.rn.f32 	%f18669, %f18663, 0f3FB8AA3B, %f18668;
	fma.rn.f32 	%f18670, %f18663, 0f32A57060, %f18669;
	mov.b32 	%r1157, %f18666;
	shl.b32 	%r1158, %r1157, 23;
	mov.b32 	%f18671, %r1158;
	ex2.approx.ftz.f32 	%f18672, %f18670;
	mul.f32 	%f18673, %f18672, %f18671;
	st.local.f32 	[%rd745+12], %f18673;
	add.f32 	%f21042, %f18661, %f18673;
	add.s32 	%r1384, %r1384, 4;
$L__BB1_339:
	mov.u64 	%rd746, %rd238;
	ld.param.u32 	%r1159, [%rd746];
	and.b32  	%r1160, %r1159, 3;
	setp.eq.s32 	%p978, %r1160, 0;
	@%p978 bra 	$L__BB1_344;
	mov.u64 	%rd747, %rd238;
	ld.param.u32 	%r1161, [%rd747];
	and.b32  	%r1162, %r1161, 3;
	setp.eq.s32 	%p979, %r1162, 1;
	@%p979 bra 	$L__BB1_342;
	mul.wide.u32 	%rd748, %r1384, 4;
	add.s64 	%rd749, %rd9, %rd748;
	ld.local.f32 	%f18675, [%rd749];
	sub.f32 	%f18676, %f18675, %f21034;
	fma.rn.f32 	%f18677, %f18676, 0f3BBB989D, 0f3F000000;
	cvt.sat.f32.f32 	%f18678, %f18677;
	mov.f32 	%f18679, 0f4B400001;
	mov.f32 	%f18680, 0f437C0000;
	fma.rm.f32 	%f18681, %f18678, %f18680, %f18679;
	add.f32 	%f18682, %f18681, 0fCB40007F;
	neg.f32 	%f18683, %f18682;
	fma.rn.f32 	%f18684, %f18676, 0f3FB8AA3B, %f18683;
	fma.rn.f32 	%f18685, %f18676, 0f32A57060, %f18684;
	mov.b32 	%r1163, %f18681;
	shl.b32 	%r1164, %r1163, 23;
	mov.b32 	%f18686, %r1164;
	ex2.approx.ftz.f32 	%f18687, %f18685;
	mul.f32 	%f18688, %f18687, %f18686;
	add.s64 	%rd750, %rd10, %rd748;
	st.local.f32 	[%rd750], %f18688;
	add.f32 	%f18689, %f21042, %f18688;
	ld.local.f32 	%f18690, [%rd749+4];
	sub.f32 	%f18691, %f18690, %f21034;
	fma.rn.f32 	%f18692, %f18691, 0f3BBB989D, 0f3F000000;
	cvt.sat.f32.f32 	%f18693, %f18692;
	fma.rm.f32 	%f18694, %f18693, %f18680, %f18679;
	add.f32 	%f18695, %f18694, 0fCB40007F;
	neg.f32 	%f18696, %f18695;
	fma.rn.f32 	%f18697, %f18691, 0f3FB8AA3B, %f18696;
	fma.rn.f32 	%f18698, %f18691, 0f32A57060, %f18697;
	mov.b32 	%r1165, %f18694;
	shl.b32 	%r1166, %r1165, 23;
	mov.b32 	%f18699, %r1166;
	ex2.approx.ftz.f32 	%f18700, %f18698;
	mul.f32 	%f18701, %f18700, %f18699;
	st.local.f32 	[%rd750+4], %f18701;
	add.f32 	%f21042, %f18689, %f18701;
	add.s32 	%r1384, %r1384, 2;
$L__BB1_342:
	mov.u64 	%rd751, %rd238;
	ld.param.u32 	%r1167, [%rd751];
	and.b32  	%r1168, %r1167, 1;
	setp.eq.b32 	%p980, %r1168, 1;
	not.pred 	%p981, %p980;
	@%p981 bra 	$L__BB1_344;
	mul.wide.u32 	%rd752, %r1384, 4;
	add.s64 	%rd753, %rd9, %rd752;
	ld.local.f32 	%f18702, [%rd753];
	sub.f32 	%f18703, %f18702, %f21034;
	fma.rn.f32 	%f18704, %f18703, 0f3BBB989D, 0f3F000000;
	cvt.sat.f32.f32 	%f18705, %f18704;
	mov.f32 	%f18706, 0f4B400001;
	mov.f32 	%f18707, 0f437C0000;
	fma.rm.f32 	%f18708, %f18705, %f18707, %f18706;
	add.f32 	%f18709, %f18708, 0fCB40007F;
	neg.f32 	%f18710, %f18709;
	fma.rn.f32 	%f18711, %f18703, 0f3FB8AA3B, %f18710;
	fma.rn.f32 	%f18712, %f18703, 0f32A57060, %f18711;
	mov.b32 	%r1169, %f18708;
	shl.b32 	%r1170, %r1169, 23;
	mov.b32 	%f18713, %r1170;
	ex2.approx.ftz.f32 	%f18714, %f18712;
	mul.f32 	%f18715, %f18714, %f18713;
	add.s64 	%rd754, %rd10, %rd752;
	st.local.f32 	[%rd754], %f18715;
	add.f32 	%f21042, %f21042, %f18715;
$L__BB1_344:
	mov.u64 	%rd755, %rd238;
	ld.param.u32 	%r1171, [%rd755];
	setp.lt.s32 	%p982, %r1171, 1;
	rcp.rn.f32 	%f3215, %f21042;
	@%p982 bra 	$L__BB1_358;
	mov.u64 	%rd756, %rd238;
	ld.param.u32 	%r1173, [%rd756];
	setp.lt.u32 	%p983, %r1173, 16;
	mov.b32 	%r1388, 0;
	@%p983 bra 	$L__BB1_348;
	mov.u64 	%rd757, %rd238;
	ld.param.u32 	%r1174, [%rd757];
	and.b32  	%r1175, %r1174, 2147483632;
	neg.s32 	%r1386, %r1175;
	add.s64 	%rd903, %rd10, 32;
$L__BB1_347:
	.pragma "nounroll";
	mov.u64 	%rd758, %rd238;
	ld.param.u32 	%r1176, [%rd758];
	and.b32  	%r1388, %r1176, 2147483632;
	ld.local.v4.f32 	{%f18716, %f18717, %f18718, %f18719}, [%rd903+-32];
	mul.f32 	%f18720, %f3215, %f18716;
	mul.f32 	%f18721, %f3215, %f18717;
	mul.f32 	%f18722, %f3215, %f18718;
	mul.f32 	%f18723, %f3215, %f18719;
	st.local.v4.f32 	[%rd903+-32], {%f18720, %f18721, %f18722, %f18723};
	ld.local.v4.f32 	{%f18724, %f18725, %f18726, %f18727}, [%rd903+-16];
	mul.f32 	%f18728, %f3215, %f18724;
	mul.f32 	%f18729, %f3215, %f18725;
	mul.f32 	%f18730, %f3215, %f18726;
	mul.f32 	%f18731, %f3215, %f18727;
	st.local.v4.f32 	[%rd903+-16], {%f18728, %f18729, %f18730, %f18731};
	ld.local.v4.f32 	{%f18732, %f18733, %f18734, %f18735}, [%rd903];
	mul.f32 	%f18736, %f3215, %f18732;
	mul.f32 	%f18737, %f3215, %f18733;
	mul.f32 	%f18738, %f3215, %f18734;
	mul.f32 	%f18739, %f3215, %f18735;
	st.local.v4.f32 	[%rd903], {%f18736, %f18737, %f18738, %f18739};
	ld.local.v4.f32 	{%f18740, %f18741, %f18742, %f18743}, [%rd903+16];
	mul.f32 	%f18744, %f3215, %f18740;
	mul.f32 	%f18745, %f3215, %f18741;
	mul.f32 	%f18746, %f3215, %f18742;
	mul.f32 	%f18747, %f3215, %f18743;
	st.local.v4.f32 	[%rd903+16], {%f18744, %f18745, %f18746, %f18747};
	add.s32 	%r1386, %r1386, 16;
	add.s64 	%rd903, %rd903, 64;
	setp.ne.s32 	%p984, %r1386, 0;
	@%p984 bra 	$L__BB1_347;
$L__BB1_348:
	mov.u64 	%rd759, %rd238;
	ld.param.u32 	%r1177, [%rd759];
	and.b32  	%r1178, %r1177, 15;
	setp.eq.s32 	%p985, %r1178, 0;
	@%p985 bra 	$L__BB1_358;
	mov.u64 	%rd760, %rd238;
	ld.param.u32 	%r1179, [%rd760];
	and.b32  	%r1180, %r1179, 15;
	setp.lt.u32 	%p986, %r1180, 8;
	@%p986 bra 	$L__BB1_351;
	mul.wide.u32 	%rd761, %r1388, 4;
	add.s64 	%rd762, %rd10, %rd761;
	ld.local.f32 	%f18748, [%rd762];
	mul.f32 	%f18749, %f3215, %f18748;
	st.local.f32 	[%rd762], %f18749;
	ld.local.f32 	%f18750, [%rd762+4];
	mul.f32 	%f18751, %f3215, %f18750;
	st.local.f32 	[%rd762+4], %f18751;
	ld.local.f32 	%f18752, [%rd762+8];
	mul.f32 	%f18753, %f3215, %f18752;
	st.local.f32 	[%rd762+8], %f18753;
	ld.local.f32 	%f18754, [%rd762+12];
	mul.f32 	%f18755, %f3215, %f18754;
	st.local.f32 	[%rd762+12], %f18755;
	ld.local.f32 	%f18756, [%rd762+16];
	mul.f32 	%f18757, %f3215, %f18756;
	st.local.f32 	[%rd762+16], %f18757;
	ld.local.f32 	%f18758, [%rd762+20];
	mul.f32 	%f18759, %f3215, %f18758;
	st.local.f32 	[%rd762+20], %f18759;
	ld.local.f32 	%f18760, [%rd762+24];
	mul.f32 	%f18761, %f3215, %f18760;
	st.local.f32 	[%rd762+24], %f18761;
	ld.local.f32 	%f18762, [%rd762+28];
	mul.f32 	%f18763, %f3215, %f18762;
	st.local.f32 	[%rd762+28], %f18763;
	add.s32 	%r1388, %r1388, 8;
$L__BB1_351:
	mov.u64 	%rd763, %rd238;
	ld.param.u32 	%r1181, [%rd763];
	and.b32  	%r1182, %r1181, 7;
	setp.eq.s32 	%p987, %r1182, 0;
	@%p987 bra 	$L__BB1_358;
	mov.u64 	%rd764, %rd238;
	ld.param.u32 	%r1183, [%rd764];
	and.b32  	%r1184, %r1183, 7;
	setp.lt.u32 	%p988, %r1184, 4;
	@%p988 bra 	$L__BB1_354;
	mul.wide.u32 	%rd765, %r1388, 4;
	add.s64 	%rd766, %rd10, %rd765;
	ld.local.f32 	%f18764, [%rd766];
	mul.f32 	%f18765, %f3215, %f18764;
	st.local.f32 	[%rd766], %f18765;
	ld.local.f32 	%f18766, [%rd766+4];
	mul.f32 	%f18767, %f3215, %f18766;
	st.local.f32 	[%rd766+4], %f18767;
	ld.local.f32 	%f18768, [%rd766+8];
	mul.f32 	%f18769, %f3215, %f18768;
	st.local.f32 	[%rd766+8], %f18769;
	ld.local.f32 	%f18770, [%rd766+12];
	mul.f32 	%f18771, %f3215, %f18770;
	st.local.f32 	[%rd766+12], %f18771;
	add.s32 	%r1388, %r1388, 4;
$L__BB1_354:
	mov.u64 	%rd767, %rd238;
	ld.param.u32 	%r1185, [%rd767];
	and.b32  	%r1186, %r1185, 3;
	setp.eq.s32 	%p989, %r1186, 0;
	@%p989 bra 	$L__BB1_358;
	mul.wide.u32 	%rd768, %r1388, 4;
	add.s64 	%rd769, %rd10, %rd768;
	ld.local.f32 	%f18772, [%rd769];
	mul.f32 	%f18773, %f3215, %f18772;
	st.local.f32 	[%rd769], %f18773;
	mov.u64 	%rd770, %rd238;
	ld.param.u32 	%r1187, [%rd770];
	and.b32  	%r1188, %r1187, 3;
	setp.eq.s32 	%p990, %r1188, 1;
	@%p990 bra 	$L__BB1_358;
	mul.wide.u32 	%rd771, %r1388, 4;
	add.s64 	%rd772, %rd10, %rd771;
	ld.local.f32 	%f18774, [%rd772+4];
	mul.f32 	%f18775, %f3215, %f18774;
	st.local.f32 	[%rd772+4], %f18775;
	mov.u64 	%rd773, %rd238;
	ld.param.u32 	%r1189, [%rd773];
	and.b32  	%r1190, %r1189, 3;
	setp.eq.s32 	%p991, %r1190, 2;
	@%p991 bra 	$L__BB1_358;
	mul.wide.u32 	%rd774, %r1388, 4;
	add.s64 	%rd775, %rd10, %rd774;
	ld.local.f32 	%f18776, [%rd775+8];
	mul.f32 	%f18777, %f3215, %f18776;
	st.local.f32 	[%rd775+8], %f18777;
$L__BB1_358:
	ld.param.u32 	%r1276, [_Z24eval_sequence_nll_kernel9ModelPtrsPKiiPf_param_2];
	mul.wide.s32 	%rd776, %r238, 4;
	add.s64 	%rd777, %rd9, %rd776;
	ld.local.f32 	%f18778, [%rd777];
	sub.f32 	%f18779, %f18778, %f21034;
	setp.lt.f32 	%p992, %f21042, 0f00800000;
	mul.f32 	%f18780, %f21042, 0f4B000000;
	selp.f32 	%f18781, %f18780, %f21042, %p992;
	selp.f32 	%f18782, 0fC1B80000, 0f00000000, %p992;
	mov.b32 	%r1191, %f18781;
	add.s32 	%r1192, %r1191, -1059760811;
	and.b32  	%r1193, %r1192, -8388608;
	sub.s32 	%r1194, %r1191, %r1193;
	mov.b32 	%f18783, %r1194;
	cvt.rn.f32.s32 	%f18784, %r1193;
	fma.rn.f32 	%f18785, %f18784, 0f34000000, %f18782;
	add.f32 	%f18786, %f18783, 0fBF800000;
	fma.rn.f32 	%f18787, %f18786, 0fBE055027, 0f3E1039F6;
	fma.rn.f32 	%f18788, %f18787, %f18786, 0fBDF8CDCC;
	fma.rn.f32 	%f18789, %f18788, %f18786, 0f3E0F2955;
	fma.rn.f32 	%f18790, %f18789, %f18786, 0fBE2AD8B9;
	fma.rn.f32 	%f18791, %f18790, %f18786, 0f3E4CED0B;
	fma.rn.f32 	%f18792, %f18791, %f18786, 0fBE7FFF22;
	fma.rn.f32 	%f18793, %f18792, %f18786, 0f3EAAAA78;
	fma.rn.f32 	%f18794, %f18793, %f18786, 0fBF000000;
	mul.f32 	%f18795, %f18786, %f18794;
	fma.rn.f32 	%f18796, %f18795, %f18786, %f18786;
	fma.rn.f32 	%f18797, %f18785, 0f3F317218, %f18796;
	setp.gt.u32 	%p993, %r1191, 2139095039;
	fma.rn.f32 	%f18798, %f18781, 0f7F800000, 0f7F800000;
	selp.f32 	%f18799, %f18798, %f18797, %p993;
	setp.eq.f32 	%p994, %f18781, 0f00000000;
	selp.f32 	%f18800, 0fFF800000, %f18799, %p994;
	sub.f32 	%f18801, %f18800, %f18779;
	add.f32 	%f21060, %f21060, %f18801;
	setp.eq.s32 	%p995, %r1276, 7;
	@%p995 bra 	$L__BB1_407;
	shl.b32 	%r1196, %r238, 4;
	mov.u64 	%rd779, %rd238;
	ld.param.u64 	%rd780, [%rd779+8];
	cvta.to.global.u64 	%rd781, %rd780;
	mul.wide.s32 	%rd782, %r1196, 4;
	add.s64 	%rd783, %rd781, %rd782;
	ld.global.f32 	%f18802, [%rd783];
	ld.param.u64 	%rd784, [%rd779+16];
	cvta.to.global.u64 	%rd785, %rd784;
	ld.global.f32 	%f18803, [%rd785+448];
	add.f32 	%f18804, %f18802, %f18803;
	ld.global.f32 	%f18805, [%rd783+4];
	ld.global.f32 	%f18806, [%rd785+452];
	add.f32 	%f18807, %f18805, %f18806;
	ld.global.f32 	%f18808, [%rd783+8];
	ld.global.f32 	%f18809, [%rd785+456];
	add.f32 	%f18810, %f18808, %f18809;
	ld.global.f32 	%f18811, [%rd783+12];
	ld.global.f32 	%f18812, [%rd785+460];
	add.f32 	%f18813, %f18811, %f18812;
	ld.global.f32 	%f18814, [%rd783+16];
	ld.global.f32 	%f18815, [%rd785+464];
	add.f32 	%f18816, %f18814, %f18815;
	ld.global.f32 	%f18817, [%rd783+20];
	ld.global.f32 	%f18818, [%rd785+468];
	add.f32 	%f18819, %f18817, %f18818;
	ld.global.f32 	%f18820, [%rd783+24];
	ld.global.f32 	%f18821, [%rd785+472];
	add.f32 	%f18822, %f18820, %f18821;
	ld.global.f32 	%f18823, [%rd783+28];
	ld.global.f32 	%f18824, [%rd785+476];
	add.f32 	%f18825, %f18823, %f18824;
	ld.global.f32 	%f18826, [%rd783+32];
	ld.global.f32 	%f18827, [%rd785+480];
	add.f32 	%f18828, %f18826, %f18827;
	ld.global.f32 	%f18829, [%rd783+36];
	ld.global.f32 	%f18830, [%rd785+484];
	add.f32 	%f18831, %f18829, %f18830;
	ld.global.f32 	%f18832, [%rd783+40];
	ld.global.f32 	%f18833, [%rd785+488];
	add.f32 	%f18834, %f18832, %f18833;
	ld.global.f32 	%f18835, [%rd783+44];
	ld.global.f32 	%f18836, [%rd785+492];
	add.f32 	%f18837, %f18835, %f18836;
	ld.global.f32 	%f18838, [%rd783+48];
	ld.global.f32 	%f18839, [%rd785+496];
	add.f32 	%f18840, %f18838, %f18839;
	ld.global.f32 	%f18841, [%rd783+52];
	ld.global.f32 	%f18842, [%rd785+500];
	add.f32 	%f18843, %f18841, %f18842;
	ld.global.f32 	%f18844, [%rd783+56];
	ld.global.f32 	%f18845, [%rd785+504];
	add.f32 	%f18846, %f18844, %f18845;
	ld.global.f32 	%f18847, [%rd783+60];
	ld.global.f32 	%f18848, [%rd785+508];
	add.f32 	%f18849, %f18847, %f18848;
	fma.rn.f32 	%f18850, %f18804, %f18804, 0f00000000;
	fma.rn.f32 	%f18851, %f18807, %f18807, %f18850;
	fma.rn.f32 	%f18852, %f18810, %f18810, %f18851;
	fma.rn.f32 	%f18853, %f18813, %f18813, %f18852;
	fma.rn.f32 	%f18854, %f18816, %f18816, %f18853;
	fma.rn.f32 	%f18855, %f18819, %f18819, %f18854;
	fma.rn.f32 	%f18856, %f18822, %f18822, %f18855;
	fma.rn.f32 	%f18857, %f18825, %f18825, %f18856;
	fma.rn.f32 	%f18858, %f18828, %f18828, %f18857;
	fma.rn.f32 	%f18859, %f18831, %f18831, %f18858;
	fma.rn.f32 	%f18860, %f18834, %f18834, %f18859;
	fma.rn.f32 	%f18861, %f18837, %f18837, %f18860;
	fma.rn.f32 	%f18862, %f18840, %f18840, %f18861;
	fma.rn.f32 	%f18863, %f18843, %f18843, %f18862;
	fma.rn.f32 	%f18864, %f18846, %f18846, %f18863;
	fma.rn.f32 	%f18865, %f18849, %f18849, %f18864;
	fma.rn.f32 	%f18866, %f18865, 0f3D800000, 0f3727C5AC;
	rsqrt.approx.f32 	%f18867, %f18866;
	mul.f32 	%f3217, %f18867, %f18804;
	mul.f32 	%f3218, %f18867, %f18807;
	mul.f32 	%f3219, %f18867, %f18810;
	mul.f32 	%f3220, %f18867, %f18813;
	mul.f32 	%f3221, %f18867, %f18816;
	mul.f32 	%f3222, %f18867, %f18819;
	mul.f32 	%f3223, %f18867, %f18822;
	mul.f32 	%f3224, %f18867, %f18825;
	mul.f32 	%f3225, %f18867, %f18828;
	mul.f32 	%f3226, %f18867, %f18831;
	mul.f32 	%f3227, %f18867, %f18834;
	mul.f32 	%f3228, %f18867, %f18837;
	mul.f32 	%f3229, %f18867, %f18840;
	mul.f32 	%f3230, %f18867, %f18843;
	mul.f32 	%f3231, %f18867, %f18846;
	mul.f32 	%f3232, %f18867, %f18849;
	fma.rn.f32 	%f18868, %f3217, %f3217, 0f00000000;
	fma.rn.f32 	%f18869, %f3218, %f3218, %f18868;
	fma.rn.f32 	%f18870, %f3219, %f3219, %f18869;
	fma.rn.f32 	%f18871, %f3220, %f3220, %f18870;
	fma.rn.f32 	%f18872, %f3221, %f3221, %f18871;
	fma.rn.f32 	%f18873, %f3222, %f3222, %f18872;
	fma.rn.f32 	%f18874, %f3223, %f3223, %f18873;
	fma.rn.f32 	%f18875, %f3224, %f3224, %f18874;
	fma.rn.f32 	%f18876, %f3225, %f3225, %f18875;
	fma.rn.f32 	%f18877, %f3226, %f3226, %f18876;
	fma.rn.f32 	%f18878, %f3227, %f3227, %f18877;
	fma.rn.f32 	%f18879, %f3228, %f3228, %f18878;
	fma.rn.f32 	%f18880, %f3229, %f3229, %f18879;
	fma.rn.f32 	%f18881, %f3230, %f3230, %f18880;
	fma.rn.f32 	%f18882, %f3231, %f3231, %f18881;
	fma.rn.f32 	%f18883, %f3232, %f3232, %f18882;
	fma.rn.f32 	%f18884, %f18883, 0f3D800000, 0f3727C5AC;
	rsqrt.approx.f32 	%f18885, %f18884;
	mul.f32 	%f18886, %f18885, %f3217;
	mul.f32 	%f18887, %f18885, %f3218;
	mul.f32 	%f18888, %f18885, %f3219;
	mul.f32 	%f18889, %f18885, %f3220;
	mul.f32 	%f18890, %f18885, %f3221;
	mul.f32 	%f18891, %f18885, %f3222;
	mul.f32 	%f18892, %f18885, %f3223;
	mul.f32 	%f18893, %f18885, %f3224;
	mul.f32 	%f18894, %f18885, %f3225;
	mul.f32 	%f18895, %f18885, %f3226;
	mul.f32 	%f18896, %f18885, %f3227;
	mul.f32 	%f18897, %f18885, %f3228;
	mul.f32 	%f18898, %f18885, %f3229;
	mul.f32 	%f18899, %f18885, %f3230;
	mul.f32 	%f18900, %f18885, %f3231;
	mul.f32 	%f18901, %f18885, %f3232;
	fma.rn.f32 	%f18902, %f2051, %f18886, 0f00000000;
	fma.rn.f32 	%f18903, %f2052, %f18887, %f18902;
	fma.rn.f32 	%f18904, %f2053, %f18888, %f18903;
	fma.rn.f32 	%f18905, %f2054, %f18889, %f18904;
	fma.rn.f32 	%f18906, %f2055, %f18890, %f18905;
	fma.rn.f32 	%f18907, %f2056, %f18891, %f18906;
	fma.rn.f32 	%f18908, %f2057, %f18892, %f18907;
	fma.rn.f32 	%f18909, %f2058, %f18893, %f18908;
	fma.rn.f32 	%f18910, %f2059, %f18894, %f18909;
	fma.rn.f32 	%f18911, %f2060, %f18895, %f18910;
	fma.rn.f32 	%f18912, %f2061, %f18896, %f18911;
	fma.rn.f32 	%f18913, %f2062, %f18897, %f18912;
	fma.rn.f32 	%f18914, %f2063, %f18898, %f18913;
	fma.rn.f32 	%f18915, %f2064, %f18899, %f18914;
	fma.rn.f32 	%f18916, %f2065, %f18900, %f18915;
	fma.rn.f32 	%f18917, %f2066, %f18901, %f18916;
	fma.rn.f32 	%f18918, %f2067, %f18886, 0f00000000;
	fma.rn.f32 	%f18919, %f2068, %f18887, %f18918;
	fma.rn.f32 	%f18920, %f2069, %f18888, %f18919;
	fma.rn.f32 	%f18921, %f2070, %f18889, %f18920;
	fma.rn.f32 	%f18922, %f2071, %f18890, %f18921;
	fma.rn.f32 	%f18923, %f2072, %f18891, %f18922;
	fma.rn.f32 	%f18924, %f2073, %f18892, %f18923;
	fma.rn.f32 	%f18925, %f2074, %f18893, %f18924;
	fma.rn.f32 	%f18926, %f2075, %f18894, %f18925;
	fma.rn.f32 	%f18927, %f2076, %f18895, %f18926;
	fma.rn.f32 	%f18928, %f2077, %f18896, %f18927;
	fma.rn.f32 	%f18929, %f2078, %f18897, %f18928;
	fma.rn.f32 	%f18930, %f2079, %f18898, %f18929;
	fma.rn.f32 	%f18931, %f2080, %f18899, %f18930;
	fma.rn.f32 	%f18932, %f2081, %f18900, %f18931;
	fma.rn.f32 	%f18933, %f2082, %f18901, %f18932;
	fma.rn.f32 	%f18934, %f2083, %f18886, 0f00000000;
	fma.rn.f32 	%f18935, %f2084, %f18887, %f18934;
	fma.rn.f32 	%f18936, %f2085, %f18888, %f18935;
	fma.rn.f32 	%f18937, %f2086, %f18889, %f18936;
	fma.rn.f32 	%f18938, %f2087, %f18890, %f18937;
	fma.rn.f32 	%f18939, %f2088, %f18891, %f18938;
	fma.rn.f32 	%f18940, %f2089, %f18892, %f18939;
	fma.rn.f32 	%f18941, %f2090, %f18893, %f18940;
	fma.rn.f32 	%f18942, %f2091, %f18894, %f18941;
	fma.rn.f32 	%f18943, %f2092, %f18895, %f18942;
	fma.rn.f32 	%f18944, %f2093, %f18896, %f18943;
	fma.rn.f32 	%f18945, %f2094, %f18897, %f18944;
	fma.rn.f32 	%f18946, %f2095, %f18898, %f18945;
	fma.rn.f32 	%f18947, %f2096, %f18899, %f18946;
	fma.rn.f32 	%f18948, %f2097, %f18900, %f18947;
	fma.rn.f32 	%f18949, %f2098, %f18901, %f18948;
	fma.rn.f32 	%f18950, %f2099, %f18886, 0f00000000;
	fma.rn.f32 	%f18951, %f2100, %f18887, %f18950;
	fma.rn.f32 	%f18952, %f2101, %f18888, %f18951;
	fma.rn.f32 	%f18953, %f2102, %f18889, %f18952;
	fma.rn.f32 	%f18954, %f2103, %f18890, %f18953;
	fma.rn.f32 	%f18955, %f2104, %f18891, %f18954;
	fma.rn.f32 	%f18956, %f2105, %f18892, %f18955;
	fma.rn.f32 	%f18957, %f2106, %f18893, %f18956;
	fma.rn.f32 	%f18958, %f2107, %f18894, %f18957;
	fma.rn.f32 	%f18959, %f2108, %f18895, %f18958;
	fma.rn.f32 	%f18960, %f2109, %f18896, %f18959;
	fma.rn.f32 	%f18961, %f2110, %f18897, %f18960;
	fma.rn.f32 	%f18962, %f2111, %f18898, %f18961;
	fma.rn.f32 	%f18963, %f2112, %f18899, %f18962;
	fma.rn.f32 	%f18964, %f2113, %f18900, %f18963;
	fma.rn.f32 	%f18965, %f2114, %f18901, %f18964;
	st.local.v4.f32 	[%rd3], {%f18917, %f18933, %f18949, %f18965};
	fma.rn.f32 	%f18966, %f2115, %f18886, 0f00000000;
	fma.rn.f32 	%f18967, %f2116, %f18887, %f18966;
	fma.rn.f32 	%f18968, %f2117, %f18888, %f18967;
	fma.rn.f32 	%f18969, %f2118, %f18889, %f18968;
	fma.rn.f32 	%f18970, %f2119, %f18890, %f18969;
	fma.rn.f32 	%f18971, %f2120, %f18891, %f18970;
	fma.rn.f32 	%f18972, %f2121, %f18892, %f18971;
	fma.rn.f32 	%f18973, %f2122, %f18893, %f18972;
	fma.rn.f32 	%f18974, %f2123, %f18894, %f18973;
	fma.rn.f32 	%f18975, %f2124, %f18895, %f18974;
	fma.rn.f32 	%f18976, %f2125, %f18896, %f18975;
	fma.rn.f32 	%f18977, %f2126, %f18897, %f18976;
	fma.rn.f32 	%f18978, %f2127, %f18898, %f18977;
	fma.rn.f32 	%f18979, %f2128, %f18899, %f18978;
	fma.rn.f32 	%f18980, %f2129, %f18900, %f18979;
	fma.rn.f32 	%f18981, %f2130, %f18901, %f18980;
	fma.rn.f32 	%f18982, %f2131, %f18886, 0f00000000;
	fma.rn.f32 	%f18983, %f2132, %f18887, %f18982;
	fma.rn.f32 	%f18984, %f2133, %f18888, %f18983;
	fma.rn.f32 	%f18985, %f2134, %f18889, %f18984;
	fma.rn.f32 	%f18986, %f2135, %f18890, %f18985;
	fma.rn.f32 	%f18987, %f2136, %f18891, %f18986;
	fma.rn.f32 	%f18988, %f2137, %f18892, %f18987;
	fma.rn.f32 	%f18989, %f2138, %f18893, %f18988;
	fma.rn.f32 	%f18990, %f2139, %f18894, %f18989;
	fma.rn.f32 	%f18991, %f2140, %f18895, %f18990;
	fma.rn.f32 	%f18992, %f2141, %f18896, %f18991;
	fma.rn.f32 	%f18993, %f2142, %f18897, %f18992;
	fma.rn.f32 	%f18994, %f2143, %f18898, %f18993;
	fma.rn.f32 	%f18995, %f2144, %f18899, %f18994;
	fma.rn.f32 	%f18996, %f2145, %f18900, %f18995;
	fma.rn.f32 	%f18997, %f2146, %f18901, %f18996;
	fma.rn.f32 	%f18998, %f2147, %f18886, 0f00000000;
	fma.rn.f32 	%f18999, %f2148, %f18887, %f18998;
	fma.rn.f32 	%f19000, %f2149, %f18888, %f18999;
	fma.rn.f32 	%f19001, %f2150, %f18889, %f19000;
	fma.rn.f32 	%f19002, %f2151, %f18890, %f19001;
	fma.rn.f32 	%f19003, %f2152, %f18891, %f19002;
	fma.rn.f32 	%f19004, %f2153, %f18892, %f19003;
	fma.rn.f32 	%f19005, %f2154, %f18893, %f19004;
	fma.rn.f32 	%f19006, %f2155, %f18894, %f19005;
	fma.rn.f32 	%f19007, %f2156, %f18895, %f19006;
	fma.rn.f32 	%f19008, %f2157, %f18896, %f19007;
	fma.rn.f32 	%f19009, %f2158, %f18897, %f19008;
	fma.rn.f32 	%f19010, %f2159, %f18898, %f19009;
	fma.rn.f32 	%f19011, %f2160, %f18899, %f19010;
	fma.rn.f32 	%f19012, %f2161, %f18900, %f19011;
	fma.rn.f32 	%f19013, %f2162, %f18901, %f19012;
	fma.rn.f32 	%f19014, %f2163, %f18886, 0f00000000;
	fma.rn.f32 	%f19015, %f2164, %f18887, %f19014;
	fma.rn.f32 	%f19016, %f2165, %f18888, %f19015;
	fma.rn.f32 	%f19017, %f2166, %f18889, %f19016;
	fma.rn.f32 	%f19018, %f2167, %f18890, %f19017;
	fma.rn.f32 	%f19019, %f2168, %f18891, %f19018;
	fma.rn.f32 	%f19020, %f2169, %f18892, %f19019;
	fma.rn.f32 	%f19021, %f2170, %f18893, %f19020;
	fma.rn.f32 	%f19022, %f2171, %f18894, %f19021;
	fma.rn.f32 	%f19023, %f2172, %f18895, %f19022;
	fma.rn.f32 	%f19024, %f2173, %f18896, %f19023;
	fma.rn.f32 	%f19025, %f2174, %f18897, %f19024;
	fma.rn.f32 	%f19026, %f2175, %f18898, %f19025;
	fma.rn.f32 	%f19027, %f2176, %f18899, %f19026;
	fma.rn.f32 	%f19028, %f2177, %f18900, %f19027;
	fma.rn.f32 	%f19029, %f2178, %f18901, %f19028;
	st.local.v4.f32 	[%rd3+16], {%f18981, %f18997, %f19013, %f19029};
	fma.rn.f32 	%f19030, %f2179, %f18886, 0f00000000;
	fma.rn.f32 	%f19031, %f2180, %f18887, %f19030;
	fma.rn.f32 	%f19032, %f2181, %f18888, %f19031;
	fma.rn.f32 	%f19033, %f2182, %f18889, %f19032;
	fma.rn.f32 	%f19034, %f2183, %f18890, %f19033;
	fma.rn.f32 	%f19035, %f2184, %f18891, %f19034;
	fma.rn.f32 	%f19036, %f2185, %f18892, %f19035;
	fma.rn.f32 	%f19037, %f2186, %f18893, %f19036;
	fma.rn.f32 	%f19038, %f2187, %f18894, %f19037;
	fma.rn.f32 	%f19039, %f2188, %f18895, %f19038;
	fma.rn.f32 	%f19040, %f2189, %f18896, %f19039;
	fma.rn.f32 	%f19041, %f2190, %f18897, %f19040;
	fma.rn.f32 	%f19042, %f2191, %f18898, %f19041;
	fma.rn.f32 	%f19043, %f2192, %f18899, %f19042;
	fma.rn.f32 	%f19044, %f2193, %f18900, %f19043;
	fma.rn.f32 	%f19045, %f2194, %f18901, %f19044;
	fma.rn.f32 	%f19046, %f2195, %f18886, 0f00000000;
	fma.rn.f32 	%f19047, %f2196, %f18887, %f19046;
	fma.rn.f32 	%f19048, %f2197, %f18888, %f19047;
	fma.rn.f32 	%f19049, %f2198, %f18889, %f19048;
	fma.rn.f32 	%f19050, %f2199, %f18890, %f19049;
	fma.rn.f32 	%f19051, %f2200, %f18891, %f19050;
	fma.rn.f32 	%f19052, %f2201, %f18892, %f19051;
	fma.rn.f32 	%f19053, %f2202, %f18893, %f19052;
	fma.rn.f32 	%f19054, %f2203, %f18894, %f19053;
	fma.rn.f32 	%f19055, %f2204, %f18895, %f19054;
	fma.rn.f32 	%f19056, %f2205, %f18896, %f19055;
	fma.rn.f32 	%f19057, %f2206, %f18897, %f19056;
	fma.rn.f32 	%f19058, %f2207, %f18898, %f19057;
	fma.rn.f32 	%f19059, %f2208, %f18899, %f19058;
	fma.rn.f32 	%f19060, %f2209, %f18900, %f19059;
	fma.rn.f32 	%f19061, %f2210, %f18901, %f19060;
	fma.rn.f32 	%f19062, %f2211, %f18886, 0f00000000;
	fma.rn.f32 	%f19063, %f2212, %f18887, %f19062;
	fma.rn.f32 	%f19064, %f2213, %f18888, %f19063;
	fma.rn.f32 	%f19065, %f2214, %f18889, %f19064;
	fma.rn.f32 	%f19066, %f2215, %f18890, %f19065;
	fma.rn.f32 	%f19067, %f2216, %f18891, %f19066;
	fma.rn.f32 	%f19068, %f2217, %f18892, %f19067;
	fma.rn.f32 	%f19069, %f2218, %f18893, %f19068;
	fma.rn.f32 	%f19070, %f2219, %f18894, %f19069;
	fma.rn.f32 	%f19071, %f2220, %f18895, %f19070;
	fma.rn.f32 	%f19072, %f2221, %f18896, %f19071;
	fma.rn.f32 	%f19073, %f2222, %f18897, %f19072;
	fma.rn.f32 	%f19074, %f2223, %f18898, %f19073;
	fma.rn.f32 	%f19075, %f2224, %f18899, %f19074;
	fma.rn.f32 	%f19076, %f2225, %f18900, %f19075;
	fma.rn.f32 	%f19077, %f2226, %f18901, %f19076;
	fma.rn.f32 	%f19078, %f2227, %f18886, 0f00000000;
	fma.rn.f32 	%f19079, %f2228, %f18887, %f19078;
	fma.rn.f32 	%f19080, %f2229, %f18888, %f19079;
	fma.rn.f32 	%f19081, %f2230, %f18889, %f19080;
	fma.rn.f32 	%f19082, %f2231, %f18890, %f19081;
	fma.rn.f32 	%f19083, %f2232, %f18891, %f19082;
	fma.rn.f32 	%f19084, %f2233, %f18892, %f19083;
	fma.rn.f32 	%f19085, %f2234, %f18893, %f19084;
	fma.rn.f32 	%f19086, %f2235, %f18894, %f19085;
	fma.rn.f32 	%f19087, %f2236, %f18895, %f19086;
	fma.rn.f32 	%f19088, %f2237, %f18896, %f19087;
	fma.rn.f32 	%f19089, %f2238, %f18897, %f19088;
	fma.rn.f32 	%f19090, %f2239, %f18898, %f19089;
	fma.rn.f32 	%f19091, %f2240, %f18899, %f19090;
	fma.rn.f32 	%f19092, %f2241, %f18900, %f19091;
	fma.rn.f32 	%f19093, %f2242, %f18901, %f19092;
	st.local.v4.f32 	[%rd3+32], {%f19045, %f19061, %f19077, %f19093};
	fma.rn.f32 	%f19094, %f2243, %f18886, 0f00000000;
	fma.rn.f32 	%f19095, %f2244, %f18887, %f19094;
	fma.rn.f32 	%f19096, %f2245, %f18888, %f19095;
	fma.rn.f32 	%f19097, %f2246, %f18889, %f19096;
	fma.rn.f32 	%f19098, %f2247, %f18890, %f19097;
	fma.rn.f32 	%f19099, %f2248, %f18891, %f19098;
	fma.rn.f32 	%f19100, %f2249, %f18892, %f19099;
	fma.rn.f32 	%f19101, %f2250, %f18893, %f19100;
	fma.rn.f32 	%f19102, %f2251, %f18894, %f19101;
	fma.rn.f32 	%f19103, %f2252, %f18895, %f19102;
	fma.rn.f32 	%f19104, %f2253, %f18896, %f19103;
	fma.rn.f32 	%f19105, %f2254, %f18897, %f19104;
	fma.rn.f32 	%f19106, %f2255, %f18898, %f19105;
	fma.rn.f32 	%f19107, %f2256, %f18899, %f19106;
	fma.rn.f32 	%f19108, %f2257, %f18900, %f19107;
	fma.rn.f32 	%f19109, %f2258, %f18901, %f19108;
	fma.rn.f32 	%f19110, %f2259, %f18886, 0f00000000;
	fma.rn.f32 	%f19111, %f2260, %f18887, %f19110;
	fma.rn.f32 	%f19112, %f2261, %f18888, %f19111;
	fma.rn.f32 	%f19113, %f2262, %f18889, %f19112;
	fma.rn.f32 	%f19114, %f2263, %f18890, %f19113;
	fma.rn.f32 	%f19115, %f2264, %f18891, %f19114;
	fma.rn.f32 	%f19116, %f2265, %f18892, %f19115;
	fma.rn.f32 	%f19117, %f2266, %f18893, %f19116;
	fma.rn.f32 	%f19118, %f2267, %f18894, %f19117;
	fma.rn.f32 	%f19119, %f2268, %f18895, %f19118;
	fma.rn.f32 	%f19120, %f2269, %f18896, %f19119;
	fma.rn.f32 	%f19121, %f2270, %f18897, %f19120;
	fma.rn.f32 	%f19122, %f2271, %f18898, %f19121;
	fma.rn.f32 	%f19123, %f2272, %f18899, %f19122;
	fma.rn.f32 	%f19124, %f2273, %f18900, %f19123;
	fma.rn.f32 	%f19125, %f2274, %f18901, %f19124;
	fma.rn.f32 	%f19126, %f2275, %f18886, 0f00000000;
	fma.rn.f32 	%f19127, %f2276, %f18887, %f19126;
	fma.rn.f32 	%f19128, %f2277, %f18888, %f19127;
	fma.rn.f32 	%f19129, %f2278, %f18889, %f19128;
	fma.rn.f32 	%f19130, %f2279, %f18890, %f19129;
	fma.rn.f32 	%f19131, %f2280, %f18891, %f19130;
	fma.rn.f32 	%f19132, %f2281, %f18892, %f19131;
	fma.rn.f32 	%f19133, %f2282, %f18893, %f19132;
	fma.rn.f32 	%f19134, %f2283, %f18894, %f19133;
	fma.rn.f32 	%f19135, %f2284, %f18895, %f19134;
	fma.rn.f32 	%f19136, %f2285, %f18896, %f19135;
	fma.rn.f32 	%f19137, %f2286, %f18897, %f19136;
	fma.rn.f32 	%f19138, %f2287, %f18898, %f19137;
	fma.rn.f32 	%f19139, %f2288, %f18899, %f19138;
	fma.rn.f32 	%f19140, %f2289, %f18900, %f19139;
	fma.rn.f32 	%f19141, %f2290, %f18901, %f19140;
	fma.rn.f32 	%f19142, %f2291, %f18886, 0f00000000;
	fma.rn.f32 	%f19143, %f2292, %f18887, %f19142;
	fma.rn.f32 	%f19144, %f2293, %f18888, %f19143;
	fma.rn.f32 	%f19145, %f2294, %f18889, %f19144;
	fma.rn.f32 	%f19146, %f2295, %f18890, %f19145;
	fma.rn.f32 	%f19147, %f2296, %f18891, %f19146;
	fma.rn.f32 	%f19148, %f2297, %f18892, %f19147;
	fma.rn.f32 	%f19149, %f2298, %f18893, %f19148;
	fma.rn.f32 	%f19150, %f2299, %f18894, %f19149;
	fma.rn.f32 	%f19151, %f2300, %f18895, %f19150;
	fma.rn.f32 	%f19152, %f2301, %f18896, %f19151;
	fma.rn.f32 	%f19153, %f2302, %f18897, %f19152;
	fma.rn.f32 	%f19154, %f2303, %f18898, %f19153;
	fma.rn.f32 	%f19155, %f2304, %f18899, %f19154;
	fma.rn.f32 	%f19156, %f2305, %f18900, %f19155;
	fma.rn.f32 	%f19157, %f2306, %f18901, %f19156;
	st.local.v4.f32 	[%rd3+48], {%f19109, %f19125, %f19141, %f19157};
	fma.rn.f32 	%f19158, %f2307, %f18886, 0f00000000;
	fma.rn.f32 	%f19159, %f2308, %f18887, %f19158;
	fma.rn.f32 	%f19160, %f2309, %f18888, %f19159;
	fma.rn.f32 	%f19161, %f2310, %f18889, %f19160;
	fma.rn.f32 	%f19162, %f2311, %f18890, %f19161;
	fma.rn.f32 	%f19163, %f2312, %f18891, %f19162;
	fma.rn.f32 	%f19164, %f2313, %f18892, %f19163;
	fma.rn.f32 	%f19165, %f2314, %f18893, %f19164;
	fma.rn.f32 	%f19166, %f2315, %f18894, %f19165;
	fma.rn.f32 	%f19167, %f2316, %f18895, %f19166;
	fma.rn.f32 	%f19168, %f2317, %f18896, %f19167;
	fma.rn.f32 	%f19169, %f2318, %f18897, %f19168;
	fma.rn.f32 	%f19170, %f2319, %f18898, %f19169;
	fma.rn.f32 	%f19171, %f2320, %f18899, %f19170;
	fma.rn.f32 	%f19172, %f2321, %f18900, %f19171;
	fma.rn.f32 	%f19173, %f2322, %f18901, %f19172;
	fma.rn.f32 	%f19174, %f2323, %f18886, 0f00000000;
	fma.rn.f32 	%f19175, %f2324, %f18887, %f19174;
	fma.rn.f32 	%f19176, %f2325, %f18888, %f19175;
	fma.rn.f32 	%f19177, %f2326, %f18889, %f19176;
	fma.rn.f32 	%f19178, %f2327, %f18890, %f19177;
	fma.rn.f32 	%f19179, %f2328, %f18891, %f19178;
	fma.rn.f32 	%f19180, %f2329, %f18892, %f19179;
	fma.rn.f32 	%f19181, %f2330, %f18893, %f19180;
	fma.rn.f32 	%f19182, %f2331, %f18894, %f19181;
	fma.rn.f32 	%f19183, %f2332, %f18895, %f19182;
	fma.rn.f32 	%f19184, %f2333, %f18896, %f19183;
	fma.rn.f32 	%f19185, %f2334, %f18897, %f19184;
	fma.rn.f32 	%f19186, %f2335, %f18898, %f19185;
	fma.rn.f32 	%f19187, %f2336, %f18899, %f19186;
	fma.rn.f32 	%f19188, %f2337, %f18900, %f19187;
	fma.rn.f32 	%f19189, %f2338, %f18901, %f19188;
	fma.rn.f32 	%f19190, %f2339, %f18886, 0f00000000;
	fma.rn.f32 	%f19191, %f2340, %f18887, %f19190;
	fma.rn.f32 	%f19192, %f2341, %f18888, %f19191;
	fma.rn.f32 	%f19193, %f2342, %f18889, %f19192;
	fma.rn.f32 	%f19194, %f2343, %f18890, %f19193;
	fma.rn.f32 	%f19195, %f2344, %f18891, %f19194;
	fma.rn.f32 	%f19196, %f2345, %f18892, %f19195;
	fma.rn.f32 	%f19197, %f2346, %f18893, %f19196;
	fma.rn.f32 	%f19198, %f2347, %f18894, %f19197;
	fma.rn.f32 	%f19199, %f2348, %f18895, %f19198;
	fma.rn.f32 	%f19200, %f2349, %f18896, %f19199;
	fma.rn.f32 	%f19201, %f2350, %f18897, %f19200;
	fma.rn.f32 	%f19202, %f2351, %f18898, %f19201;
	fma.rn.f32 	%f19203, %f2352, %f18899, %f19202;
	fma.rn.f32 	%f19204, %f2353, %f18900, %f19203;
	fma.rn.f32 	%f19205, %f2354, %f18901, %f19204;
	fma.rn.f32 	%f19206, %f2355, %f18886, 0f00000000;
	fma.rn.f32 	%f19207, %f2356, %f18887, %f19206;
	fma.rn.f32 	%f19208, %f2357, %f18888, %f19207;
	fma.rn.f32 	%f19209, %f2358, %f18889, %f19208;
	fma.rn.f32 	%f19210, %f2359, %f18890, %f19209;
	fma.rn.f32 	%f19211, %f2360, %f18891, %f19210;
	fma.rn.f32 	%f19212, %f2361, %f18892, %f19211;
	fma.rn.f32 	%f19213, %f2362, %f18893, %f19212;
	fma.rn.f32 	%f19214, %f2363, %f18894, %f19213;
	fma.rn.f32 	%f19215, %f2364, %f18895, %f19214;
	fma.rn.f32 	%f19216, %f2365, %f18896, %f19215;
	fma.rn.f32 	%f19217, %f2366, %f18897, %f19216;
	fma.rn.f32 	%f19218, %f2367, %f18898, %f19217;
	fma.rn.f32 	%f19219, %f2368, %f18899, %f19218;
	fma.rn.f32 	%f19220, %f2369, %f18900, %f19219;
	fma.rn.f32 	%f19221, %f2370, %f18901, %f19220;
	st.local.v4.f32 	[%rd7+448], {%f19173, %f19189, %f19205, %f19221};
	fma.rn.f32 	%f19222, %f2371, %f18886, 0f00000000;
	fma.rn.f32 	%f19223, %f2372, %f18887, %f19222;
	fma.rn.f32 	%f19224, %f2373, %f18888, %f19223;
	fma.rn.f32 	%f19225, %f2374, %f18889, %f19224;
	fma.rn.f32 	%f19226, %f2375, %f18890, %f19225;
	fma.rn.f32 	%f19227, %f2376, %f18891, %f19226;
	fma.rn.f32 	%f19228, %f2377, %f18892, %f19227;
	fma.rn.f32 	%f19229, %f2378, %f18893, %f19228;
	fma.rn.f32 	%f19230, %f2379, %f18894, %f19229;
	fma.rn.f32 	%f19231, %f2380, %f18895, %f19230;
	fma.rn.f32 	%f19232, %f2381, %f18896, %f19231;
	fma.rn.f32 	%f19233, %f2382, %f18897, %f19232;
	fma.rn.f32 	%f19234, %f2383, %f18898, %f19233;
	fma.rn.f32 	%f19235, %f2384, %f18899, %f19234;
	fma.rn.f32 	%f19236, %f2385, %f18900, %f19235;
	fma.rn.f32 	%f19237, %f2386, %f18901, %f19236;
	fma.rn.f32 	%f19238, %f2387, %f18886, 0f00000000;
	fma.rn.f32 	%f19239, %f2388, %f18887, %f19238;
	fma.rn.f32 	%f19240, %f2389, %f18888, %f19239;
	fma.rn.f32 	%f19241, %f2390, %f18889, %f19240;
	fma.rn.f32 	%f19242, %f2391, %f18890, %f19241;
	fma.rn.f32 	%f19243, %f2392, %f18891, %f19242;
	fma.rn.f32 	%f19244, %f2393, %f18892, %f19243;
	fma.rn.f32 	%f19245, %f2394, %f18893, %f19244;
	fma.rn.f32 	%f19246, %f2395, %f18894, %f19245;
	fma.rn.f32 	%f19247, %f2396, %f18895, %f19246;
	fma.rn.f32 	%f19248, %f2397, %f18896, %f19247;
	fma.rn.f32 	%f19249, %f2398, %f18897, %f19248;
	fma.rn.f32 	%f19250, %f2399, %f18898, %f19249;
	fma.rn.f32 	%f19251, %f2400, %f18899, %f19250;
	fma.rn.f32 	%f19252, %f2401, %f18900, %f19251;
	fma.rn.f32 	%f19253, %f2402, %f18901, %f19252;
	fma.rn.f32 	%f19254, %f2403, %f18886, 0f00000000;
	fma.rn.f32 	%f19255, %f2404, %f18887, %f19254;
	fma.rn.f32 	%f19256, %f2405, %f18888, %f19255;
	fma.rn.f32 	%f19257, %f2406, %f18889, %f19256;
	fma.rn.f32 	%f19258, %f2407, %f18890, %f19257;
	fma.rn.f32 	%f19259, %f2408, %f18891, %f19258;
	fma.rn.f32 	%f19260, %f2409, %f18892, %f19259;
	fma.rn.f32 	%f19261, %f2410, %f18893, %f19260;
	fma.rn.f32 	%f19262, %f2411, %f18894, %f19261;
	fma.rn.f32 	%f19263, %f2412, %f18895, %f19262;
	fma.rn.f32 	%f19264, %f2413, %f18896, %f19263;
	fma.rn.f32 	%f19265, %f2414, %f18897, %f19264;
	fma.rn.f32 	%f19266, %f2415, %f18898, %f19265;
	fma.rn.f32 	%f19267, %f2416, %f18899, %f19266;
	fma.rn.f32 	%f19268, %f2417, %f18900, %f19267;
	fma.rn.f32 	%f19269, %f2418, %f18901, %f19268;
	fma.rn.f32 	%f19270, %f2419, %f18886, 0f00000000;
	fma.rn.f32 	%f19271, %f2420, %f18887, %f19270;
	fma.rn.f32 	%f19272, %f2421, %f18888, %f19271;
	fma.rn.f32 	%f19273, %f2422, %f18889, %f19272;
	fma.rn.f32 	%f19274, %f2423, %f18890, %f19273;
	fma.rn.f32 	%f19275, %f2424, %f18891, %f19274;
	fma.rn.f32 	%f19276, %f2425, %f18892, %f19275;
	fma.rn.f32 	%f19277, %f2426, %f18893, %f19276;
	fma.rn.f32 	%f19278, %f2427, %f18894, %f19277;
	fma.rn.f32 	%f19279, %f2428, %f18895, %f19278;
	fma.rn.f32 	%f19280, %f2429, %f18896, %f19279;
	fma.rn.f32 	%f19281, %f2430, %f18897, %f19280;
	fma.rn.f32 	%f19282, %f2431, %f18898, %f19281;
	fma.rn.f32 	%f19283, %f2432, %f18899, %f19282;
	fma.rn.f32 	%f19284, %f2433, %f18900, %f19283;
	fma.rn.f32 	%f19285, %f2434, %f18901, %f19284;
	st.local.v4.f32 	[%rd7+464], {%f19237, %f19253, %f19269, %f19285};
	fma.rn.f32 	%f19286, %f2435, %f18886, 0f00000000;
	fma.rn.f32 	%f19287, %f2436, %f18887, %f19286;
	fma.rn.f32 	%f19288, %f2437, %f18888, %f19287;
	fma.rn.f32 	%f19289, %f2438, %f18889, %f19288;
	fma.rn.f32 	%f19290, %f2439, %f18890, %f19289;
	fma.rn.f32 	%f19291, %f2440, %f18891, %f19290;
	fma.rn.f32 	%f19292, %f2441, %f18892, %f19291;
	fma.rn.f32 	%f19293, %f2442, %f18893, %f19292;
	fma.rn.f32 	%f19294, %f2443, %f18894, %f19293;
	fma.rn.f32 	%f19295, %f2444, %f18895, %f19294;
	fma.rn.f32 	%f19296, %f2445, %f18896, %f19295;
	fma.rn.f32 	%f19297, %f2446, %f18897, %f19296;
	fma.rn.f32 	%f19298, %f2447, %f18898, %f19297;
	fma.rn.f32 	%f19299, %f2448, %f18899, %f19298;
	fma.rn.f32 	%f19300, %f2449, %f18900, %f19299;
	fma.rn.f32 	%f19301, %f2450, %f18901, %f19300;
	fma.rn.f32 	%f19302, %f2451, %f18886, 0f00000000;
	fma.rn.f32 	%f19303, %f2452, %f18887, %f19302;
	fma.rn.f32 	%f19304, %f2453, %f18888, %f19303;
	fma.rn.f32 	%f19305, %f2454, %f18889, %f19304;
	fma.rn.f32 	%f19306, %f2455, %f18890, %f19305;
	fma.rn.f32 	%f19307, %f2456, %f18891, %f19306;
	fma.rn.f32 	%f19308, %f2457, %f18892, %f19307;
	fma.rn.f32 	%f19309, %f2458, %f18893, %f19308;
	fma.rn.f32 	%f19310, %f2459, %f18894, %f19309;
	fma.rn.f32 	%f19311, %f2460, %f18895, %f19310;
	fma.rn.f32 	%f19312, %f2461, %f18896, %f19311;
	fma.rn.f32 	%f19313, %f2462, %f18897, %f19312;
	fma.rn.f32 	%f19314, %f2463, %f18898, %f19313;
	fma.rn.f32 	%f19315, %f2464, %f18899, %f19314;
	fma.rn.f32 	%f19316, %f2465, %f18900, %f19315;
	fma.rn.f32 	%f19317, %f2466, %f18901, %f19316;
	fma.rn.f32 	%f19318, %f2467, %f18886, 0f00000000;
	fma.rn.f32 	%f19319, %f2468, %f18887, %f19318;
	fma.rn.f32 	%f19320, %f2469, %f18888, %f19319;
	fma.rn.f32 	%f19321, %f2470, %f18889, %f19320;
	fma.rn.f32 	%f19322, %f2471, %f18890, %f19321;
	fma.rn.f32 	%f19323, %f2472, %f18891, %f19322;
	fma.rn.f32 	%f19324, %f2473, %f18892, %f19323;
	fma.rn.f32 	%f19325, %f2474, %f18893, %f19324;
	fma.rn.f32 	%f19326, %f2475, %f18894, %f19325;
	fma.rn.f32 	%f19327, %f2476, %f18895, %f19326;
	fma.rn.f32 	%f19328, %f2477, %f18896, %f19327;
	fma.rn.f32 	%f19329, %f2478, %f18897, %f19328;
	fma.rn.f32 	%f19330, %f2479, %f18898, %f19329;
	fma.rn.f32 	%f19331, %f2480, %f18899, %f19330;
	fma.rn.f32 	%f19332, %f2481, %f18900, %f19331;
	fma.rn.f32 	%f19333, %f2482, %f18901, %f19332;
	fma.rn.f32 	%f19334, %f2483, %f18886, 0f00000000;
	fma.rn.f32 	%f19335, %f2484, %f18887, %f19334;
	fma.rn.f32 	%f19336, %f2485, %f18888, %f19335;
	fma.rn.f32 	%f19337, %f2486, %f18889, %f19336;
	fma.rn.f32 	%f19338, %f2487, %f18890, %f19337;
	fma.rn.f32 	%f19339, %f2488, %f18891, %f19338;
	fma.rn.f32 	%f19340, %f2489, %f18892, %f19339;
	fma.rn.f32 	%f19341, %f2490, %f18893, %f19340;
	fma.rn.f32 	%f19342, %f2491, %f18894, %f19341;
	fma.rn.f32 	%f19343, %f2492, %f18895, %f19342;
	fma.rn.f32 	%f19344, %f2493, %f18896, %f19343;
	fma.rn.f32 	%f19345, %f2494, %f18897, %f19344;
	fma.rn.f32 	%f19346, %f2495, %f18898, %f19345;
	fma.rn.f32 	%f19347, %f2496, %f18899, %f19346;
	fma.rn.f32 	%f19348, %f2497, %f18900, %f19347;
	fma.rn.f32 	%f19349, %f2498, %f18901, %f19348;
	st.local.v4.f32 	[%rd7+480], {%f19301, %f19317, %f19333, %f19349};
	fma.rn.f32 	%f19350, %f2499, %f18886, 0f00000000;
	fma.rn.f32 	%f19351, %f2500, %f18887, %f19350;
	fma.rn.f32 	%f19352, %f2501, %f18888, %f19351;
	fma.rn.f32 	%f19353, %f2502, %f18889, %f19352;
	fma.rn.f32 	%f19354, %f2503, %f18890, %f19353;
	fma.rn.f32 	%f19355, %f2504, %f18891, %f19354;
	fma.rn.f32 	%f19356, %f2505, %f18892, %f19355;
	fma.rn.f32 	%f19357, %f2506, %f18893, %f19356;
	fma.rn.f32 	%f19358, %f2507, %f18894, %f19357;
	fma.rn.f32 	%f19359, %f2508, %f18895, %f19358;
	fma.rn.f32 	%f19360, %f2509, %f18896, %f19359;
	fma.rn.f32 	%f19361, %f2510, %f18897, %f19360;
	fma.rn.f32 	%f19362, %f2511, %f18898, %f19361;
	fma.rn.f32 	%f19363, %f2512, %f18899, %f19362;
	fma.rn.f32 	%f19364, %f2513, %f18900, %f19363;
	fma.rn.f32 	%f19365, %f2514, %f18901, %f19364;
	fma.rn.f32 	%f19366, %f2515, %f18886, 0f00000000;
	fma.rn.f32 	%f19367, %f2516, %f18887, %f19366;
	fma.rn.f32 	%f19368, %f2517, %f18888, %f19367;
	fma.rn.f32 	%f19369, %f2518, %f18889, %f19368;
	fma.rn.f32 	%f19370, %f2519, %f18890, %f19369;
	fma.rn.f32 	%f19371, %f2520, %f18891, %f19370;
	fma.rn.f32 	%f19372, %f2521, %f18892, %f19371;
	fma.rn.f32 	%f19373, %f2522, %f18893, %f19372;
	fma.rn.f32 	%f19374, %f2523, %f18894, %f19373;
	fma.rn.f32 	%f19375, %f2524, %f18895, %f19374;
	fma.rn.f32 	%f19376, %f2525, %f18896, %f19375;
	fma.rn.f32 	%f19377, %f2526, %f18897, %f19376;
	fma.rn.f32 	%f19378, %f2527, %f18898, %f19377;
	fma.rn.f32 	%f19379, %f2528, %f18899, %f19378;
	fma.rn.f32 	%f19380, %f2529, %f18900, %f19379;
	fma.rn.f32 	%f19381, %f2530, %f18901, %f19380;
	fma.rn.f32 	%f19382, %f2531, %f18886, 0f00000000;
	fma.rn.f32 	%f19383, %f2532, %f18887, %f19382;
	fma.rn.f32 	%f19384, %f2533, %f18888, %f19383;
	fma.rn.f32 	%f19385, %f2534, %f18889, %f19384;
	fma.rn.f32 	%f19386, %f2535, %f18890, %f19385;
	fma.rn.f32 	%f19387, %f2536, %f18891, %f19386;
	fma.rn.f32 	%f19388, %f2537, %f18892, %f19387;
	fma.rn.f32 	%f19389, %f2538, %f18893, %f19388;
	fma.rn.f32 	%f19390, %f2539, %f18894, %f19389;
	fma.rn.f32 	%f19391, %f2540, %f18895, %f19390;
	fma.rn.f32 	%f19392, %f2541, %f18896, %f19391;
	fma.rn.f32 	%f19393, %f2542, %f18897, %f19392;
	fma.rn.f32 	%f19394, %f2543, %f18898, %f19393;
	fma.rn.f32 	%f19395, %f2544, %f18899, %f19394;
	fma.rn.f32 	%f19396, %f2545, %f18900, %f19395;
	fma.rn.f32 	%f19397, %f2546, %f18901, %f19396;
	fma.rn.f32 	%f19398, %f2547, %f18886, 0f00000000;
	fma.rn.f32 	%f19399, %f2548, %f18887, %f19398;
	fma.rn.f32 	%f19400, %f2549, %f18888, %f19399;
	fma.rn.f32 	%f19401, %f2550, %f18889, %f19400;
	fma.rn.f32 	%f19402, %f2551, %f18890, %f19401;
	fma.rn.f32 	%f19403, %f2552, %f18891, %f19402;
	fma.rn.f32 	%f19404, %f2553, %f18892, %f19403;
	fma.rn.f32 	%f19405, %f2554, %f18893, %f19404;
	fma.rn.f32 	%f19406, %f2555, %f18894, %f19405;
	fma.rn.f32 	%f19407, %f2556, %f18895, %f19406;
	fma.rn.f32 	%f19408, %f2557, %f18896, %f19407;
	fma.rn.f32 	%f19409, %f2558, %f18897, %f19408;
	fma.rn.f32 	%f19410, %f2559, %f18898, %f19409;
	fma.rn.f32 	%f19411, %f2560, %f18899, %f19410;
	fma.rn.f32 	%f19412, %f2561, %f18900, %f19411;
	fma.rn.f32 	%f19413, %f2562, %f18901, %f19412;
	st.local.v4.f32 	[%rd7+496], {%f19365, %f19381, %f19397, %f19413};
	fma.rn.f32 	%f19414, %f2563, %f18886, 0f00000000;
	fma.rn.f32 	%f19415, %f2564, %f18887, %f19414;
	fma.rn.f32 	%f19416, %f2565, %f18888, %f19415;
	fma.rn.f32 	%f19417, %f2566, %f18889, %f19416;
	fma.rn.f32 	%f19418, %f2567, %f18890, %f19417;
	fma.rn.f32 	%f19419, %f2568, %f18891, %f19418;
	fma.rn.f32 	%f19420, %f2569, %f18892, %f19419;
	fma.rn.f32 	%f19421, %f2570, %f18893, %f19420;
	fma.rn.f32 	%f19422, %f2571, %f18894, %f19421;
	fma.rn.f32 	%f19423, %f2572, %f18895, %f19422;
	fma.rn.f32 	%f19424, %f2573, %f18896, %f19423;
	fma.rn.f32 	%f19425, %f2574, %f18897, %f19424;
	fma.rn.f32 	%f19426, %f2575, %f18898, %f19425;
	fma.rn.f32 	%f19427, %f2576, %f18899, %f19426;
	fma.rn.f32 	%f19428, %f2577, %f18900, %f19427;
	fma.rn.f32 	%f19429, %f2578, %f18901, %f19428;
	fma.rn.f32 	%f19430, %f2579, %f18886, 0f00000000;
	fma.rn.f32 	%f19431, %f2580, %f18887, %f19430;
	fma.rn.f32 	%f19432, %f2581, %f18888, %f19431;
	fma.rn.f32 	%f19433, %f2582, %f18889, %f19432;
	fma.rn.f32 	%f19434, %f2583, %f18890, %f19433;
	fma.rn.f32 	%f19435, %f2584, %f18891, %f19434;
	fma.rn.f32 	%f19436, %f2585, %f18892, %f19435;
	fma.rn.f32 	%f19437, %f2586, %f18893, %f19436;
	fma.rn.f32 	%f19438, %f2587, %f18894, %f19437;
	fma.rn.f32 	%f19439, %f2588, %f18895, %f19438;
	fma.rn.f32 	%f19440, %f2589, %f18896, %f19439;
	fma.rn.f32 	%f19441, %f2590, %f18897, %f19440;
	fma.rn.f32 	%f19442, %f2591, %f18898, %f19441;
	fma.rn.f32 	%f19443, %f2592, %f18899, %f19442;
	fma.rn.f32 	%f19444, %f2593, %f18900, %f19443;
	fma.rn.f32 	%f19445, %f2594, %f18901, %f19444;
	fma.rn.f32 	%f19446, %f2595, %f18886, 0f00000000;
	fma.rn.f32 	%f19447, %f2596, %f18887, %f19446;
	fma.rn.f32 	%f19448, %f2597, %f18888, %f19447;
	fma.rn.f32 	%f19449, %f2598, %f18889, %f19448;
	fma.rn.f32 	%f19450, %f2599, %f18890, %f19449;
	fma.rn.f32 	%f19451, %f2600, %f18891, %f19450;
	fma.rn.f32 	%f19452, %f2601, %f18892, %f19451;
	fma.rn.f32 	%f19453, %f2602, %f18893, %f19452;
	fma.rn.f32 	%f19454, %f2603, %f18894, %f19453;
	fma.rn.f32 	%f19455, %f2604, %f18895, %f19454;
	fma.rn.f32 	%f19456, %f2605, %f18896, %f19455;
	fma.rn.f32 	%f19457, %f2606, %f18897, %f19456;
	fma.rn.f32 	%f19458, %f2607, %f18898, %f19457;
	fma.rn.f32 	%f19459, %f2608, %f18899, %f19458;
	fma.rn.f32 	%f19460, %f2609, %f18900, %f19459;
	fma.rn.f32 	%f19461, %f2610, %f18901, %f19460;
	fma.rn.f32 	%f19462, %f2611, %f18886, 0f00000000;
	fma.rn.f32 	%f19463, %f2612, %f18887, %f19462;
	fma.rn.f32 	%f19464, %f2613, %f18888, %f19463;
	fma.rn.f32 	%f19465, %f2614, %f18889, %f19464;
	fma.rn.f32 	%f19466, %f2615, %f18890, %f19465;
	fma.rn.f32 	%f19467, %f2616, %f18891, %f19466;
	fma.rn.f32 	%f19468, %f2617, %f18892, %f19467;
	fma.rn.f32 	%f19469, %f2618, %f18893, %f19468;
	fma.rn.f32 	%f19470, %f2619, %f18894, %f19469;
	fma.rn.f32 	%f19471, %f2620, %f18895, %f19470;
	fma.rn.f32 	%f19472, %f2621, %f18896, %f19471;
	fma.rn.f32 	%f19473, %f2622, %f18897, %f19472;
	fma.rn.f32 	%f19474, %f2623, %f18898, %f19473;
	fma.rn.f32 	%f19475, %f2624, %f18899, %f19474;
	fma.rn.f32 	%f19476, %f2625, %f18900, %f19475;
	fma.rn.f32 	%f19477, %f2626, %f18901, %f19476;
	st.local.v4.f32 	[%rd8+448], {%f19429, %f19445, %f19461, %f19477};
	fma.rn.f32 	%f19478, %f2627, %f18886, 0f00000000;
	fma.rn.f32 	%f19479, %f2628, %f18887, %f19478;
	fma.rn.f32 	%f19480, %f2629, %f18888, %f19479;
	fma.rn.f32 	%f19481, %f2630, %f18889, %f19480;
	fma.rn.f32 	%f19482, %f2631, %f18890, %f19481;
	fma.rn.f32 	%f19483, %f2632, %f18891, %f19482;
	fma.rn.f32 	%f19484, %f2633, %f18892, %f19483;
	fma.rn.f32 	%f19485, %f2634, %f18893, %f19484;
	fma.rn.f32 	%f19486, %f2635, %f18894, %f19485;
	fma.rn.f32 	%f19487, %f2636, %f18895, %f19486;
	fma.rn.f32 	%f19488, %f2637, %f18896, %f19487;
	fma.rn.f32 	%f19489, %f2638, %f18897, %f19488;
	fma.rn.f32 	%f19490, %f2639, %f18898, %f19489;
	fma.rn.f32 	%f19491, %f2640, %f18899, %f19490;
	fma.rn.f32 	%f19492, %f2641, %f18900, %f19491;
	fma.rn.f32 	%f19493, %f2642, %f18901, %f19492;
	fma.rn.f32 	%f19494, %f2643, %f18886, 0f00000000;
	fma.rn.f32 	%f19495, %f2644, %f18887, %f19494;
	fma.rn.f32 	%f19496, %f2645, %f18888, %f19495;
	fma.rn.f32 	%f19497, %f2646, %f18889, %f19496;
	fma.rn.f32 	%f19498, %f2647, %f18890, %f19497;
	fma.rn.f32 	%f19499, %f2648, %f18891, %f19498;
	fma.rn.f32 	%f19500, %f2649, %f18892, %f19499;
	fma.rn.f32 	%f19501, %f2650, %f18893, %f19500;
	fma.rn.f32 	%f19502, %f2651, %f18894, %f19501;
	fma.rn.f32 	%f19503, %f2652, %f18895, %f19502;
	fma.rn.f32 	%f19504, %f2653, %f18896, %f19503;
	fma.rn.f32 	%f19505, %f2654, %f18897, %f19504;
	fma.rn.f32 	%f19506, %f2655, %f18898, %f19505;
	fma.rn.f32 	%f19507, %f2656, %f18899, %f19506;
	fma.rn.f32 	%f19508, %f2657, %f18900, %f19507;
	fma.rn.f32 	%f19509, %f2658, %f18901, %f19508;
	fma.rn.f32 	%f19510, %f2659, %f18886, 0f00000000;
	fma.rn.f32 	%f19511, %f2660, %f18887, %f19510;
	fma.rn.f32 	%f19512, %f2661, %f18888, %f19511;
	fma.rn.f32 	%f19513, %f2662, %f18889, %f19512;
	fma.rn.f32 	%f19514, %f2663, %f18890, %f19513;
	fma.rn.f32 	%f19515, %f2664, %f18891, %f19514;
	fma.rn.f32 	%f19516, %f2665, %f18892, %f19515;
	fma.rn.f32 	%f19517, %f2666, %f18893, %f19516;
	fma.rn.f32 	%f19518, %f2667, %f18894, %f19517;
	fma.rn.f32 	%f19519, %f2668, %f18895, %f19518;
	fma.rn.f32 	%f19520, %f2669, %f18896, %f19519;
	fma.rn.f32 	%f19521, %f2670, %f18897, %f19520;
	fma.rn.f32 	%f19522, %f2671, %f18898, %f19521;
	fma.rn.f32 	%f19523, %f2672, %f18899, %f19522;
	fma.rn.f32 	%f19524, %f2673, %f18900, %f19523;
	fma.rn.f32 	%f19525, %f2674, %f18901, %f19524;
	fma.rn.f32 	%f19526, %f2675, %f18886, 0f00000000;
	fma.rn.f32 	%f19527, %f2676, %f18887, %f19526;
	fma.rn.f32 	%f19528, %f2677, %f18888, %f19527;
	fma.rn.f32 	%f19529, %f2678, %f18889, %f19528;
	fma.rn.f32 	%f19530, %f2679, %f18890, %f19529;
	fma.rn.f32 	%f19531, %f2680, %f18891, %f19530;
	fma.rn.f32 	%f19532, %f2681, %f18892, %f19531;
	fma.rn.f32 	%f19533, %f2682, %f18893, %f19532;
	fma.rn.f32 	%f19534, %f2683, %f18894, %f19533;
	fma.rn.f32 	%f19535, %f2684, %f18895, %f19534;
	fma.rn.f32 	%f19536, %f2685, %f18896, %f19535;
	fma.rn.f32 	%f19537, %f2686, %f18897, %f19536;
	fma.rn.f32 	%f19538, %f2687, %f18898, %f19537;
	fma.rn.f32 	%f19539, %f2688, %f18899, %f19538;
	fma.rn.f32 	%f19540, %f2689, %f18900, %f19539;
	fma.rn.f32 	%f19541, %f2690, %f18901, %f19540;
	st.local.v4.f32 	[%rd8+464], {%f19493, %f19509, %f19525, %f19541};
	fma.rn.f32 	%f19542, %f2691, %f18886, 0f00000000;
	fma.rn.f32 	%f19543, %f2692, %f18887, %f19542;
	fma.rn.f32 	%f19544, %f2693, %f18888, %f19543;
	fma.rn.f32 	%f19545, %f2694, %f18889, %f19544;
	fma.rn.f32 	%f19546, %f2695, %f18890, %f19545;
	fma.rn.f32 	%f19547, %f2696, %f18891, %f19546;
	fma.rn.f32 	%f19548, %f2697, %f18892, %f19547;
	fma.rn.f32 	%f19549, %f2698, %f18893, %f19548;
	fma.rn.f32 	%f19550, %f2699, %f18894, %f19549;
	fma.rn.f32 	%f19551, %f2700, %f18895, %f19550;
	fma.rn.f32 	%f19552, %f2701, %f18896, %f19551;
	fma.rn.f32 	%f19553, %f2702, %f18897, %f19552;
	fma.rn.f32 	%f19554, %f2703, %f18898, %f19553;
	fma.rn.f32 	%f19555, %f2704, %f18899, %f19554;
	fma.rn.f32 	%f19556, %f2705, %f18900, %f19555;
	fma.rn.f32 	%f19557, %f2706, %f18901, %f19556;
	fma.rn.f32 	%f19558, %f2707, %f18886, 0f00000000;
	fma.rn.f32 	%f19559, %f2708, %f18887, %f19558;
	fma.rn.f32 	%f19560, %f2709, %f18888, %f19559;
	fma.rn.f32 	%f19561, %f2710, %f18889, %f19560;
	fma.rn.f32 	%f19562, %f2711, %f18890, %f19561;
	fma.rn.f32 	%f19563, %f2712, %f18891, %f19562;
	fma.rn.f32 	%f19564, %f2713, %f18892, %f19563;
	fma.rn.f32 	%f19565, %f2714, %f18893, %f19564;
	fma.rn.f32 	%f19566, %f2715, %f18894, %f19565;
	fma.rn.f32 	%f19567, %f2716, %f18895, %f19566;
	fma.rn.f32 	%f19568, %f2717, %f18896, %f19567;
	fma.rn.f32 	%f19569, %f2718, %f18897, %f19568;
	fma.rn.f32 	%f19570, %f2719, %f18898, %f19569;
	fma.rn.f32 	%f19571, %f2720, %f18899, %f19570;
	fma.rn.f32 	%f19572, %f2721, %f18900, %f19571;
	fma.rn.f32 	%f19573, %f2722, %f18901, %f19572;
	fma.rn.f32 	%f19574, %f2723, %f18886, 0f00000000;
	fma.rn.f32 	%f19575, %f2724, %f18887, %f19574;
	fma.rn.f32 	%f19576, %f2725, %f18888, %f19575;
	fma.rn.f32 	%f19577, %f2726, %f18889, %f19576;
	fma.rn.f32 	%f19578, %f2727, %f18890, %f19577;
	fma.rn.f32 	%f19579, %f2728, %f18891, %f19578;
	fma.rn.f32 	%f19580, %f2729, %f18892, %f19579;
	fma.rn.f32 	%f19581, %f2730, %f18893, %f19580;
	fma.rn.f32 	%f19582, %f2731, %f18894, %f19581;
	fma.rn.f32 	%f19583, %f2732, %f18895, %f19582;
	fma.rn.f32 	%f19584, %f2733, %f18896, %f19583;
	fma.rn.f32 	%f19585, %f2734, %f18897, %f19584;
	fma.rn.f32 	%f19586, %f2735, %f18898, %f19585;
	fma.rn.f32 	%f19587, %f2736, %f18899, %f19586;
	fma.rn.f32 	%f19588, %f2737, %f18900, %f19587;
	fma.rn.f32 	%f19589, %f2738, %f18901, %f19588;
	fma.rn.f32 	%f19590, %f2739, %f18886, 0f00000000;
	fma.rn.f32 	%f19591, %f2740, %f18887, %f19590;
	fma.rn.f32 	%f19592, %f2741, %f18888, %f19591;
	fma.rn.f32 	%f19593, %f2742, %f18889, %f19592;
	fma.rn.f32 	%f19594, %f2743, %f18890, %f19593;
	fma.rn.f32 	%f19595, %f2744, %f18891, %f19594;
	fma.rn.f32 	%f19596, %f2745, %f18892, %f19595;
	fma.rn.f32 	%f19597, %f2746, %f18893, %f19596;
	fma.rn.f32 	%f19598, %f2747, %f18894, %f19597;
	fma.rn.f32 	%f19599, %f2748, %f18895, %f19598;
	fma.rn.f32 	%f19600, %f2749, %f18896, %f19599;
	fma.rn.f32 	%f19601, %f2750, %f18897, %f19600;
	fma.rn.f32 	%f19602, %f2751, %f18898, %f19601;
	fma.rn.f32 	%f19603, %f2752, %f18899, %f19602;
	fma.rn.f32 	%f19604, %f2753, %f18900, %f19603;
	fma.rn.f32 	%f19605, %f2754, %f18901, %f19604;
	st.local.v4.f32 	[%rd8+480], {%f19557, %f19573, %f19589, %f19605};
	fma.rn.f32 	%f19606, %f2755, %f18886, 0f00000000;
	fma.rn.f32 	%f19607, %f2756, %f18887, %f19606;
	fma.rn.f32 	%f19608, %f2757, %f18888, %f19607;
	fma.rn.f32 	%f19609, %f2758, %f18889, %f19608;
	fma.rn.f32 	%f19610, %f2759, %f18890, %f19609;
	fma.rn.f32 	%f19611, %f2760, %f18891, %f19610;
	fma.rn.f32 	%f19612, %f2761, %f18892, %f19611;
	fma.rn.f32 	%f19613, %f2762, %f18893, %f19612;
	fma.rn.f32 	%f19614, %f2763, %f18894, %f19613;
	fma.rn.f32 	%f19615, %f2764, %f18895, %f19614;
	fma.rn.f32 	%f19616, %f2765, %f18896, %f19615;
	fma.rn.f32 	%f19617, %f2766, %f18897, %f19616;
	fma.rn.f32 	%f19618, %f2767, %f18898, %f19617;
	fma.rn.f32 	%f19619, %f2768, %f18899, %f19618;
	fma.rn.f32 	%f19620, %f2769, %f18900, %f19619;
	fma.rn.f32 	%f19621, %f2770, %f18901, %f19620;
	fma.rn.f32 	%f19622, %f2771, %f18886, 0f00000000;
	fma.rn.f32 	%f19623, %f2772, %f18887, %f19622;
	fma.rn.f32 	%f19624, %f2773, %f18888, %f19623;
	fma.rn.f32 	%f19625, %f2774, %f18889, %f19624;
	fma.rn.f32 	%f19626, %f2775, %f18890, %f19625;
	fma.rn.f32 	%f19627, %f2776, %f18891, %f19626;
	fma.rn.f32 	%f19628, %f2777, %f18892, %f19627;
	fma.rn.f32 	%f19629, %f2778, %f18893, %f19628;
	fma.rn.f32 	%f19630, %f2779, %f18894, %f19629;
	fma.rn.f32 	%f19631, %f2780, %f18895, %f19630;
	fma.rn.f32 	%f19632, %f2781, %f18896, %f19631;
	fma.rn.f32 	%f19633, %f2782, %f18897, %f19632;
	fma.rn.f32 	%f19634, %f2783, %f18898, %f19633;
	fma.rn.f32 	%f19635, %f2784, %f18899, %f19634;
	fma.rn.f32 	%f19636, %f2785, %f18900, %f19635;
	fma.rn.f32 	%f19637, %f2786, %f18901, %f19636;
	fma.rn.f32 	%f19638, %f2787, %f18886, 0f00000000;
	fma.rn.f32 	%f19639, %f2788, %f18887, %f19638;
	fma.rn.f32 	%f19640, %f2789, %f18888, %f19639;
	fma.rn.f32 	%f19641, %f2790, %f18889, %f19640;
	fma.rn.f32 	%f19642, %f2791, %f18890, %f19641;
	fma.rn.f32 	%f19643, %f2792, %f18891, %f19642;
	fma.rn.f32 	%f19644, %f2793, %f18892, %f19643;
	fma.rn.f32 	%f19645, %f2794, %f18893, %f19644;
	fma.rn.f32 	%f19646, %f2795, %f18894, %f19645;
	fma.rn.f32 	%f19647, %f2796, %f18895, %f19646;
	fma.rn.f32 	%f19648, %f2797, %f18896, %f19647;
	fma.rn.f32 	%f19649, %f2798, %f18897, %f19648;
	fma.rn.f32 	%f19650, %f2799, %f18898, %f19649;
	fma.rn.f32 	%f19651, %f2800, %f18899, %f19650;
	fma.rn.f32 	%f19652, %f2801, %f18900, %f19651;
	fma.rn.f32 	%f19653, %f2802, %f18901, %f19652;
	fma.rn.f32 	%f19654, %f2803, %f18886, 0f00000000;
	fma.rn.f32 	%f19655, %f2804, %f18887, %f19654;
	fma.rn.f32 	%f19656, %f2805, %f18888, %f19655;
	fma.rn.f32 	%f19657, %f2806, %f18889, %f19656;
	fma.rn.f32 	%f19658, %f2807, %f18890, %f19657;
	fma.rn.f32 	%f19659, %f2808, %f18891, %f19658;
	fma.rn.f32 	%f19660, %f2809, %f18892, %f19659;
	fma.rn.f32 	%f19661, %f2810, %f18893, %f19660;
	fma.rn.f32 	%f19662, %f2811, %f18894, %f19661;
	fma.rn.f32 	%f19663, %f2812, %f18895, %f19662;
	fma.rn.f32 	%f19664, %f2813, %f18896, %f19663;
	fma.rn.f32 	%f19665, %f2814, %f18897, %f19664;
	fma.rn.f32 	%f19666, %f2815, %f18898, %f19665;
	fma.rn.f32 	%f19667, %f2816, %f18899, %f19666;
	fma.rn.f32 	%f19668, %f2817, %f18900, %f19667;
	fma.rn.f32 	%f19669, %f2818, %f18901, %f19668;
	st.local.v4.f32 	[%rd8+496], {%f19621, %f19637, %f19653, %f19669};
	mov.f32 	%f19670, 0f00000000;
	st.local.v4.f32 	[%rd4], {%f19670, %f19670, %f19670, %f19670};
	st.local.v4.f32 	[%rd4+16], {%f19670, %f19670, %f19670, %f19670};
	st.local.v4.f32 	[%rd4+32], {%f19670, %f19670, %f19670, %f19670};
	st.local.v4.f32 	[%rd4+48], {%f19670, %f19670, %f19670, %f19670};
	mov.b32 	%r1390, 0;
	mov.b64 	%rd904, 0;
$L__BB1_360:
	add.s64 	%rd786, %rd3, %rd904;
	ld.local.v4.f32 	{%f19671, %f19672, %f19673, %f19674}, [%rd786];
	add.s64 	%rd787, %rd121, %rd904;
	ld.local.v4.f32 	{%f19675, %f19676, %f19677, %f19678}, [%rd787+-256];
	fma.rn.f32 	%f19679, %f19671, %f19675, 0f00000000;
	fma.rn.f32 	%f19680, %f19672, %f19676, %f19679;
	fma.rn.f32 	%f19681, %f19673, %f19677, %f19680;
	fma.rn.f32 	%f19682, %f19674, %f19678, %f19681;
	mul.f32 	%f19683, %f19682, 0f3F000000;
	ld.local.v4.f32 	{%f19684, %f19685, %f19686, %f19687}, [%rd787+-192];
	fma.rn.f32 	%f19688, %f19671, %f19684, 0f00000000;
	fma.rn.f32 	%f19689, %f19672, %f19685, %f19688;
	fma.rn.f32 	%f19690, %f19673, %f19686, %f19689;
	fma.rn.f32 	%f19691, %f19674, %f19687, %f19690;
	mul.f32 	%f19692, %f19691, 0f3F000000;
	ld.local.v4.f32 	{%f19693, %f19694, %f19695, %f19696}, [%rd787+-128];
	fma.rn.f32 	%f19697, %f19671, %f19693, 0f00000000;
	fma.rn.f32 	%f19698, %f19672, %f19694, %f19697;
	fma.rn.f32 	%f19699, %f19673, %f19695, %f19698;
	fma.rn.f32 	%f19700, %f19674, %f19696, %f19699;
	mul.f32 	%f19701, %f19700, 0f3F000000;
	ld.local.v4.f32 	{%f19702, %f19703, %f19704, %f19705}, [%rd787+-64];
	fma.rn.f32 	%f19706, %f19671, %f19702, 0f00000000;
	fma.rn.f32 	%f19707, %f19672, %f19703, %f19706;
	fma.rn.f32 	%f19708, %f19673, %f19704, %f19707;
	fma.rn.f32 	%f19709, %f19674, %f19705, %f19708;
	mul.f32 	%f19710, %f19709, 0f3F000000;
	ld.local.v4.f32 	{%f19711, %f19712, %f19713, %f19714}, [%rd787];
	fma.rn.f32 	%f19715, %f19671, %f19711, 0f00000000;
	fma.rn.f32 	%f19716, %f19672, %f19712, %f19715;
	fma.rn.f32 	%f19717, %f19673, %f19713, %f19716;
	fma.rn.f32 	%f19718, %f19674, %f19714, %f19717;
	mul.f32 	%f19719, %f19718, 0f3F000000;
	ld.local.v4.f32 	{%f19720, %f19721, %f19722, %f19723}, [%rd787+64];
	fma.rn.f32 	%f19724, %f19671, %f19720, 0f00000000;
	fma.rn.f32 	%f19725, %f19672, %f19721, %f19724;
	fma.rn.f32 	%f19726, %f19673, %f19722, %f19725;
	fma.rn.f32 	%f19727, %f19674, %f19723, %f19726;
	mul.f32 	%f19728, %f19727, 0f3F000000;
	ld.local.v4.f32 	{%f19729, %f19730, %f19731, %f19732}, [%rd787+128];
	fma.rn.f32 	%f19733, %f19671, %f19729, 0f00000000;
	fma.rn.f32 	%f19734, %f19672, %f19730, %f19733;
	fma.rn.f32 	%f19735, %f19673, %f19731, %f19734;
	fma.rn.f32 	%f19736, %f19674, %f19732, %f19735;
	mul.f32 	%f19737, %f19736, 0f3F000000;
	ld.local.v4.f32 	{%f19738, %f19739, %f19740, %f19741}, [%rd787+192];
	fma.rn.f32 	%f19742, %f19671, %f19738, 0f00000000;
	fma.rn.f32 	%f19743, %f19672, %f19739, %f19742;
	fma.rn.f32 	%f19744, %f19673, %f19740, %f19743;
	fma.rn.f32 	%f19745, %f19674, %f19741, %f19744;
	mul.f32 	%f19746, %f19745, 0f3F000000;
	setp.gt.f32 	%p996, %f19692, %f19683;
	selp.f32 	%f19747, %f19692, %f19683, %p996;
	setp.gt.f32 	%p997, %f19701, %f19747;
	selp.f32 	%f19748, %f19701, %f19747, %p997;
	setp.gt.f32 	%p998, %f19710, %f19748;
	selp.f32 	%f19749, %f19710, %f19748, %p998;
	setp.gt.f32 	%p999, %f19719, %f19749;
	selp.f32 	%f19750, %f19719, %f19749, %p999;
	setp.gt.f32 	%p1000, %f19728, %f19750;
	selp.f32 	%f19751, %f19728, %f19750, %p1000;
	setp.gt.f32 	%p1001, %f19737, %f19751;
	selp.f32 	%f19752, %f19737, %f19751, %p1001;
	setp.gt.f32 	%p1002, %f19746, %f19752;
	selp.f32 	%f19753, %f19746, %f19752, %p1002;
	sub.f32 	%f19754, %f19683, %f19753;
	fma.rn.f32 	%f19755, %f19754, 0f3BBB989D, 0f3F000000;
	cvt.sat.f32.f32 	%f19756, %f19755;
	mov.f32 	%f19757, 0f4B400001;
	mov.f32 	%f19758, 0f437C0000;
	fma.rm.f32 	%f19759, %f19756, %f19758, %f19757;
	add.f32 	%f19760, %f19759, 0fCB40007F;
	neg.f32 	%f19761, %f19760;
	fma.rn.f32 	%f19762, %f19754, 0f3FB8AA3B, %f19761;
	fma.rn.f32 	%f19763, %f19754, 0f32A57060, %f19762;
	mov.b32 	%r1197, %f19759;
	shl.b32 	%r1198, %r1197, 23;
	mov.b32 	%f19764, %r1198;
	ex2.approx.ftz.f32 	%f19765, %f19763;
	mul.f32 	%f19766, %f19765, %f19764;
	add.f32 	%f19767, %f19766, 0f00000000;
	sub.f32 	%f19768, %f19692, %f19753;
	fma.rn.f32 	%f19769, %f19768, 0f3BBB989D, 0f3F000000;
	cvt.sat.f32.f32 	%f19770, %f19769;
	fma.rm.f32 	%f19771, %f19770, %f19758, %f19757;
	add.f32 	%f19772, %f19771, 0fCB40007F;
	neg.f32 	%f19773, %f19772;
	fma.rn.f32 	%f19774, %f19768, 0f3FB8AA3B, %f19773;
	fma.rn.f32 	%f19775, %f19768, 0f32A57060, %f19774;
	mov.b32 	%r1199, %f19771;
	shl.b32 	%r1200, %r1199, 23;
	mov.b32 	%f19776, %r1200;
	ex2.approx.ftz.f32 	%f19777, %f19775;
	mul.f32 	%f19778, %f19777, %f19776;
	add.f32 	%f19779, %f19767, %f19778;
	sub.f32 	%f19780, %f19701, %f19753;
	fma.rn.f32 	%f19781, %f19780, 0f3BBB989D, 0f3F000000;
	cvt.sat.f32.f32 	%f19782, %f19781;
	fma.rm.f32 	%f19783, %f19782, %f19758, %f19757;
	add.f32 	%f19784, %f19783, 0fCB40007F;
	neg.f32 	%f19785, %f19784;
	fma.rn.f32 	%f19786, %f19780, 0f3FB8AA3B, %f19785;
	fma.rn.f32 	%f19787, %f19780, 0f32A57060, %f19786;
	mov.b32 	%r1201, %f19783;
	shl.b32 	%r1202, %r1201, 23;
	mov.b32 	%f19788, %r1202;
	ex2.approx.ftz.f32 	%f19789, %f19787;
	mul.f32 	%f19790, %f19789, %f19788;
	add.f32 	%f19791, %f19779, %f19790;
	sub.f32 	%f19792, %f19710, %f19753;
	fma.rn.f32 	%f19793, %f19792, 0f3BBB989D, 0f3F000000;
	cvt.sat.f32.f32 	%f19794, %f19793;
	fma.rm.f32 	%f19795, %f19794, %f19758, %f19757;
	add.f32 	%f19796, %f19795, 0fCB40007F;
	neg.f32 	%f19797, %f19796;
	fma.rn.f32 	%f19798, %f19792, 0f3FB8AA3B, %f19797;
	fma.rn.f32 	%f19799, %f19792, 0f32A57060, %f19798;
	mov.b32 	%r1203, %f19795;
	shl.b32 	%r1204, %r1203, 23;
	mov.b32 	%f19800, %r1204;
	ex2.approx.ftz.f32 	%f19801, %f19799;
	mul.f32 	%f19802, %f19801, %f19800;
	add.f32 	%f19803, %f19791, %f19802;
	sub.f32 	%f19804, %f19719, %f19753;
	fma.rn.f32 	%f19805, %f19804, 0f3BBB989D, 0f3F000000;
	cvt.sat.f32.f32 	%f19806, %f19805;
	fma.rm.f32 	%f19807, %f19806, %f19758, %f19757;
	add.f32 	%f19808, %f19807, 0fCB40007F;
	neg.f32 	%f19809, %f19808;
	fma.rn.f32 	%f19810, %f19804, 0f3FB8AA3B, %f19809;
	fma.rn.f32 	%f19811, %f19804, 0f32A57060, %f19810;
	mov.b32 	%r1205, %f19807;
	shl.b32 	%r1206, %r1205, 23;
	mov.b32 	%f19812, %r1206;
	ex2.approx.ftz.f32 	%f19813, %f19811;
	mul.f32 	%f19814, %f19813, %f19812;
	add.f32 	%f19815, %f19803, %f19814;
	sub.f32 	%f19816, %f19728, %f19753;
	fma.rn.f32 	%f19817, %f19816, 0f3BBB989D, 0f3F000000;
	cvt.sat.f32.f32 	%f19818, %f19817;
	fma.rm.f32 	%f19819, %f19818, %f19758, %f19757;
	add.f32 	%f19820, %f19819, 0fCB40007F;
	neg.f32 	%f19821, %f19820;
	fma.rn.f32 	%f19822, %f19816, 0f3FB8AA3B, %f19821;
	fma.rn.f32 	%f19823, %f19816, 0f32A57060, %f19822;
	mov.b32 	%r1207, %f19819;
	shl.b32 	%r1208, %r1207, 23;
	mov.b32 	%f19824, %r1208;
	ex2.approx.ftz.f32 	%f19825, %f19823;
	mul.f32 	%f19826, %f19825, %f19824;
	add.f32 	%f19827, %f19815, %f19826;
	sub.f32 	%f19828, %f19737, %f19753;
	fma.rn.f32 	%f19829, %f19828, 0f3BBB989D, 0f3F000000;
	cvt.sat.f32.f32 	%f19830, %f19829;
	fma.rm.f32 	%f19831, %f19830, %f19758, %f19757;
	add.f32 	%f19832, %f19831, 0fCB40007F;
	neg.f32 	%f19833, %f19832;
	fma.rn.f32 	%f19834, %f19828, 0f3FB8AA3B, %f19833;
	fma.rn.f32 	%f19835, %f19828, 0f32A57060, %f19834;
	mov.b32 	%r1209, %f19831;
	shl.b32 	%r1210, %r1209, 23;
	mov.b32 	%f19836, %r1210;
	ex2.approx.ftz.f32 	%f19837, %f19835;
	mul.f32 	%f19838, %f19837, %f19836;
	add.f32 	%f19839, %f19827, %f19838;
	sub.f32 	%f19840, %f19746, %f19753;
	fma.rn.f32 	%f19841, %f19840, 0f3BBB989D, 0f3F000000;
	cvt.sat.f32.f32 	%f19842, %f19841;
	fma.rm.f32 	%f19843, %f19842, %f19758, %f19757;
	add.f32 	%f19844, %f19843, 0fCB40007F;
	neg.f32 	%f19845, %f19844;
	fma.rn.f32 	%f19846, %f19840, 0f3FB8AA3B, %f19845;
	fma.rn.f32 	%f19847, %f19840, 0f32A57060, %f19846;
	mov.b32 	%r1211, %f19843;
	shl.b32 	%r1212, %r1211, 23;
	mov.b32 	%f19848, %r1212;
	ex2.approx.ftz.f32 	%f19849, %f19847;
	mul.f32 	%f19850, %f19849, %f19848;
	add.f32 	%f19851, %f19839, %f19850;
	rcp.rn.f32 	%f19852, %f19851;
	mul.f32 	%f19853, %f19852, %f19766;
	mul.f32 	%f19854, %f19852, %f19778;
	mul.f32 	%f19855, %f19852, %f19790;
	mul.f32 	%f19856, %f19852, %f19802;
	mul.f32 	%f19857, %f19852, %f19814;
	mul.f32 	%f19858, %f19852, %f19826;
	mul.f32 	%f19859, %f19852, %f19838;
	mul.f32 	%f19860, %f19852, %f19850;
	add.s64 	%rd788, %rd122, %rd904;
	ld.local.v4.f32 	{%f19861, %f19862, %f19863, %f19864}, [%rd788+-256];
	fma.rn.f32 	%f19865, %f19853, %f19861, 0f00000000;
	ld.local.v4.f32 	{%f19866, %f19867, %f19868, %f19869}, [%rd788+-192];
	fma.rn.f32 	%f19870, %f19854, %f19866, %f19865;
	ld.local.v4.f32 	{%f19871, %f19872, %f19873, %f19874}, [%rd788+-128];
	fma.rn.f32 	%f19875, %f19855, %f19871, %f19870;
	ld.local.v4.f32 	{%f19876, %f19877, %f19878, %f19879}, [%rd788+-64];
	fma.rn.f32 	%f19880, %f19856, %f19876, %f19875;
	ld.local.v4.f32 	{%f19881, %f19882, %f19883, %f19884}, [%rd788];
	fma.rn.f32 	%f19885, %f19857, %f19881, %f19880;
	ld.local.v4.f32 	{%f19886, %f19887, %f19888, %f19889}, [%rd788+64];
	fma.rn.f32 	%f19890, %f19858, %f19886, %f19885;
	ld.local.v4.f32 	{%f19891, %f19892, %f19893, %f19894}, [%rd788+128];
	fma.rn.f32 	%f19895, %f19859, %f19891, %f19890;
	ld.local.v4.f32 	{%f19896, %f19897, %f19898, %f19899}, [%rd788+192];
	fma.rn.f32 	%f19900, %f19860, %f19896, %f19895;
	add.s64 	%rd789, %rd4, %rd904;
	fma.rn.f32 	%f19901, %f19853, %f19862, 0f00000000;
	fma.rn.f32 	%f19902, %f19854, %f19867, %f19901;
	fma.rn.f32 	%f19903, %f19855, %f19872, %f19902;
	fma.rn.f32 	%f19904, %f19856, %f19877, %f19903;
	fma.rn.f32 	%f19905, %f19857, %f19882, %f19904;
	fma.rn.f32 	%f19906, %f19858, %f19887, %f19905;
	fma.rn.f32 	%f19907, %f19859, %f19892, %f19906;
	fma.rn.f32 	%f19908, %f19860, %f19897, %f19907;
	fma.rn.f32 	%f19909, %f19853, %f19863, 0f00000000;
	fma.rn.f32 	%f19910, %f19854, %f19868, %f19909;
	fma.rn.f32 	%f19911, %f19855, %f19873, %f19910;
	fma.rn.f32 	%f19912, %f19856, %f19878, %f19911;
	fma.rn.f32 	%f19913, %f19857, %f19883, %f19912;
	fma.rn.f32 	%f19914, %f19858, %f19888, %f19913;
	fma.rn.f32 	%f19915, %f19859, %f19893, %f19914;
	fma.rn.f32 	%f19916, %f19860, %f19898, %f19915;
	fma.rn.f32 	%f19917, %f19853, %f19864, 0f00000000;
	fma.rn.f32 	%f19918, %f19854, %f19869, %f19917;
	fma.rn.f32 	%f19919, %f19855, %f19874, %f19918;
	fma.rn.f32 	%f19920, %f19856, %f19879, %f19919;
	fma.rn.f32 	%f19921, %f19857, %f19884, %f19920;
	fma.rn.f32 	%f19922, %f19858, %f19889, %f19921;
	fma.rn.f32 	%f19923, %f19859, %f19894, %f19922;
	fma.rn.f32 	%f19924, %f19860, %f19899, %f19923;
	st.local.v4.f32 	[%rd789], {%f19900, %f19908, %f19916, %f19924};
	add.s32 	%r1390, %r1390, 1;
	add.s64 	%rd904, %rd904, 16;
	setp.ne.s32 	%p1003, %r1390, 4;
	@%p1003 bra 	$L__BB1_360;
	mov.u64 	%rd790, %rd238;
	ld.param.u64 	%rd791, [%rd790+56];
	cvta.to.global.u64 	%rd792, %rd791;
	add.s64 	%rd905, %rd792, 64;
	ld.local.v4.f32 	{%f19925, %f19926, %f19927, %f19928}, [%rd4];
	fma.rn.f32 	%f19929, %f2819, %f19925, 0f00000000;
	fma.rn.f32 	%f19930, %f2820, %f19926, %f19929;
	fma.rn.f32 	%f19931, %f2821, %f19927, %f19930;
	fma.rn.f32 	%f19932, %f2822, %f19928, %f19931;
	ld.local.v4.f32 	{%f19933, %f19934, %f19935, %f19936}, [%rd4+16];
	fma.rn.f32 	%f19937, %f2823, %f19933, %f19932;
	fma.rn.f32 	%f19938, %f2824, %f19934, %f19937;
	fma.rn.f32 	%f19939, %f2825, %f19935, %f19938;
	fma.rn.f32 	%f19940, %f2826, %f19936, %f19939;
	ld.local.v4.f32 	{%f19941, %f19942, %f19943, %f19944}, [%rd4+32];
	fma.rn.f32 	%f19945, %f2827, %f19941, %f19940;
	fma.rn.f32 	%f19946, %f2828, %f19942, %f19945;
	fma.rn.f32 	%f19947, %f2829, %f19943, %f19946;
	fma.rn.f32 	%f19948, %f2830, %f19944, %f19947;
	ld.local.v4.f32 	{%f19949, %f19950, %f19951, %f19952}, [%rd4+48];
	fma.rn.f32 	%f19953, %f2831, %f19949, %f19948;
	fma.rn.f32 	%f19954, %f2832, %f19950, %f19953;
	fma.rn.f32 	%f19955, %f2833, %f19951, %f19954;
	fma.rn.f32 	%f19956, %f2834, %f19952, %f19955;
	fma.rn.f32 	%f19957, %f2835, %f19925, 0f00000000;
	fma.rn.f32 	%f19958, %f2836, %f19926, %f19957;
	fma.rn.f32 	%f19959, %f2837, %f19927, %f19958;
	fma.rn.f32 	%f19960, %f2838, %f19928, %f19959;
	fma.rn.f32 	%f19961, %f2839, %f19933, %f19960;
	fma.rn.f32 	%f19962, %f2840, %f19934, %f19961;
	fma.rn.f32 	%f19963, %f2841, %f19935, %f19962;
	fma.rn.f32 	%f19964, %f2842, %f19936, %f19963;
	fma.rn.f32 	%f19965, %f2843, %f19941, %f19964;
	fma.rn.f32 	%f19966, %f2844, %f19942, %f19965;
	fma.rn.f32 	%f19967, %f2845, %f19943, %f19966;
	fma.rn.f32 	%f19968, %f2846, %f19944, %f19967;
	fma.rn.f32 	%f19969, %f2847, %f19949, %f19968;
	fma.rn.f32 	%f19970, %f2848, %f19950, %f19969;
	fma.rn.f32 	%f19971, %f2849, %f19951, %f19970;
	fma.rn.f32 	%f19972, %f2850, %f19952, %f19971;
	fma.rn.f32 	%f19973, %f2851, %f19925, 0f00000000;
	fma.rn.f32 	%f19974, %f2852, %f19926, %f19973;
	fma.rn.f32 	%f19975, %f2853, %f19927, %f19974;
	fma.rn.f32 	%f19976, %f2854, %f19928, %f19975;
	fma.rn.f32 	%f19977, %f2855, %f19933, %f19976;
	fma.rn.f32 	%f19978, %f2856, %f19934, %f19977;
	fma.rn.f32 	%f19979, %f2857, %f19935, %f19978;
	fma.rn.f32 	%f19980, %f2858, %f19936, %f19979;
	fma.rn.f32 	%f19981, %f2859, %f19941, %f19980;
	fma.rn.f32 	%f19982, %f2860, %f19942, %f19981;
	fma.rn.f32 	%f19983, %f2861, %f19943, %f19982;
	fma.rn.f32 	%f19984, %f2862, %f19944, %f19983;
	fma.rn.f32 	%f19985, %f2863, %f19949, %f19984;
	fma.rn.f32 	%f19986, %f2864, %f19950, %f19985;
	fma.rn.f32 	%f19987, %f2865, %f19951, %f19986;
	fma.rn.f32 	%f19988, %f2866, %f19952, %f19987;
	fma.rn.f32 	%f19989, %f2867, %f19925, 0f00000000;
	fma.rn.f32 	%f19990, %f2868, %f19926, %f19989;
	fma.rn.f32 	%f19991, %f2869, %f19927, %f19990;
	fma.rn.f32 	%f19992, %f2870, %f19928, %f19991;
	fma.rn.f32 	%f19993, %f2871, %f19933, %f19992;
	fma.rn.f32 	%f19994, %f2872, %f19934, %f19993;
	fma.rn.f32 	%f19995, %f2873, %f19935, %f19994;
	fma.rn.f32 	%f19996, %f2874, %f19936, %f19995;
	fma.rn.f32 	%f19997, %f2875, %f19941, %f19996;
	fma.rn.f32 	%f19998, %f2876, %f19942, %f19997;
	fma.rn.f32 	%f19999, %f2877, %f19943, %f19998;
	fma.rn.f32 	%f20000, %f2878, %f19944, %f19999;
	fma.rn.f32 	%f20001, %f2879, %f19949, %f20000;
	fma.rn.f32 	%f20002, %f2880, %f19950, %f20001;
	fma.rn.f32 	%f20003, %f2881, %f19951, %f20002;
	fma.rn.f32 	%f20004, %f2882, %f19952, %f20003;
	fma.rn.f32 	%f20005, %f2883, %f19925, 0f00000000;
	fma.rn.f32 	%f20006, %f2884, %f19926, %f20005;
	fma.rn.f32 	%f20007, %f2885, %f19927, %f20006;
	fma.rn.f32 	%f20008, %f2886, %f19928, %f20007;
	fma.rn.f32 	%f20009, %f2887, %f19933, %f20008;
	fma.rn.f32 	%f20010, %f2888, %f19934, %f20009;
	fma.rn.f32 	%f20011, %f2889, %f19935, %f20010;
	fma.rn.f32 	%f20012, %f2890, %f19936, %f20011;
	fma.rn.f32 	%f20013, %f2891, %f19941, %f20012;
	fma.rn.f32 	%f20014, %f2892, %f19942, %f20013;
	fma.rn.f32 	%f20015, %f2893, %f19943, %f20014;
	fma.rn.f32 	%f20016, %f2894, %f19944, %f20015;
	fma.rn.f32 	%f20017, %f2895, %f19949, %f20016;
	fma.rn.f32 	%f20018, %f2896, %f19950, %f20017;
	fma.rn.f32 	%f20019, %f2897, %f19951, %f20018;
	fma.rn.f32 	%f20020, %f2898, %f19952, %f20019;
	fma.rn.f32 	%f20021, %f2899, %f19925, 0f00000000;
	fma.rn.f32 	%f20022, %f2900, %f19926, %f20021;
	fma.rn.f32 	%f20023, %f2901, %f19927, %f20022;
	fma.rn.f32 	%f20024, %f2902, %f19928, %f20023;
	fma.rn.f32 	%f20025, %f2903, %f19933, %f20024;
	fma.rn.f32 	%f20026, %f2904, %f19934, %f20025;
	fma.rn.f32 	%f20027, %f2905, %f19935, %f20026;
	fma.rn.f32 	%f20028, %f2906, %f19936, %f20027;
	fma.rn.f32 	%f20029, %f2907, %f19941, %f20028;
	fma.rn.f32 	%f20030, %f2908, %f19942, %f20029;
	fma.rn.f32 	%f20031, %f2909, %f19943, %f20030;
	fma.rn.f32 	%f20032, %f2910, %f19944, %f20031;
	fma.rn.f32 	%f20033, %f2911, %f19949, %f20032;
	fma.rn.f32 	%f20034, %f2912, %f19950, %f20033;
	fma.rn.f32 	%f20035, %f2913, %f19951, %f20034;
	fma.rn.f32 	%f20036, %f2914, %f19952, %f20035;
	fma.rn.f32 	%f20037, %f2915, %f19925, 0f00000000;
	fma.rn.f32 	%f20038, %f2916, %f19926, %f20037;
	fma.rn.f32 	%f20039, %f2917, %f19927, %f20038;
	fma.rn.f32 	%f20040, %f2918, %f19928, %f20039;
	fma.rn.f32 	%f20041, %f2919, %f19933, %f20040;
	fma.rn.f32 	%f20042, %f2920, %f19934, %f20041;
	fma.rn.f32 	%f20043, %f2921, %f19935, %f20042;
	fma.rn.f32 	%f20044, %f2922, %f19936, %f20043;
	fma.rn.f32 	%f20045, %f2923, %f19941, %f20044;
	fma.rn.f32 	%f20046, %f2924, %f19942, %f20045;
	fma.rn.f32 	%f20047, %f2925, %f19943, %f20046;
	fma.rn.f32 	%f20048, %f2926, %f19944, %f20047;
	fma.rn.f32 	%f20049, %f2927, %f19949, %f20048;
	fma.rn.f32 	%f20050, %f2928, %f19950, %f20049;
	fma.rn.f32 	%f20051, %f2929, %f19951, %f20050;
	fma.rn.f32 	%f20052, %f2930, %f19952, %f20051;
	fma.rn.f32 	%f20053, %f2931, %f19925, 0f00000000;
	fma.rn.f32 	%f20054, %f2932, %f19926, %f20053;
	fma.rn.f32 	%f20055, %f2933, %f19927, %f20054;
	fma.rn.f32 	%f20056, %f2934, %f19928, %f20055;
	fma.rn.f32 	%f20057, %f2935, %f19933, %f20056;
	fma.rn.f32 	%f20058, %f2936, %f19934, %f20057;
	fma.rn.f32 	%f20059, %f2937, %f19935, %f20058;
	fma.rn.f32 	%f20060, %f2938, %f19936, %f20059;
	fma.rn.f32 	%f20061, %f2939, %f19941, %f20060;
	fma.rn.f32 	%f20062, %f2940, %f19942, %f20061;
	fma.rn.f32 	%f20063, %f2941, %f19943, %f20062;
	fma.rn.f32 	%f20064, %f2942, %f19944, %f20063;
	fma.rn.f32 	%f20065, %f2943, %f19949, %f20064;
	fma.rn.f32 	%f20066, %f2944, %f19950, %f20065;
	fma.rn.f32 	%f20067, %f2945, %f19951, %f20066;
	fma.rn.f32 	%f20068, %f2946, %f19952, %f20067;
	fma.rn.f32 	%f20069, %f2947, %f19925, 0f00000000;
	fma.rn.f32 	%f20070, %f2948, %f19926, %f20069;
	fma.rn.f32 	%f20071, %f2949, %f19927, %f20070;
	fma.rn.f32 	%f20072, %f2950, %f19928, %f20071;
	fma.rn.f32 	%f20073, %f2951, %f19933, %f20072;
	fma.rn.f32 	%f20074, %f2952, %f19934, %f20073;
	fma.rn.f32 	%f20075, %f2953, %f19935, %f20074;
	fma.rn.f32 	%f20076, %f2954, %f19936, %f20075;
	fma.rn.f32 	%f20077, %f2955, %f19941, %f20076;
	fma.rn.f32 	%f20078, %f2956, %f19942, %f20077;
	fma.rn.f32 	%f20079, %f2957, %f19943, %f20078;
	fma.rn.f32 	%f20080, %f2958, %f19944, %f20079;
	fma.rn.f32 	%f20081, %f2959, %f19949, %f20080;
	fma.rn.f32 	%f20082, %f2960, %f19950, %f20081;
	fma.rn.f32 	%f20083, %f2961, %f19951, %f20082;
	fma.rn.f32 	%f20084, %f2962, %f19952, %f20083;
	fma.rn.f32 	%f20085, %f2963, %f19925, 0f00000000;
	fma.rn.f32 	%f20086, %f2964, %f19926, %f20085;
	fma.rn.f32 	%f20087, %f2965, %f19927, %f20086;
	fma.rn.f32 	%f20088, %f2966, %f19928, %f20087;
	fma.rn.f32 	%f20089, %f2967, %f19933, %f20088;
	fma.rn.f32 	%f20090, %f2968, %f19934, %f20089;
	fma.rn.f32 	%f20091, %f2969, %f19935, %f20090;
	fma.rn.f32 	%f20092, %f2970, %f19936, %f20091;
	fma.rn.f32 	%f20093, %f2971, %f19941, %f20092;
	fma.rn.f32 	%f20094, %f2972, %f19942, %f20093;
	fma.rn.f32 	%f20095, %f2973, %f19943, %f20094;
	fma.rn.f32 	%f20096, %f2974, %f19944, %f20095;
	fma.rn.f32 	%f20097, %f2975, %f19949, %f20096;
	fma.rn.f32 	%f20098, %f2976, %f19950, %f20097;
	fma.rn.f32 	%f20099, %f2977, %f19951, %f20098;
	fma.rn.f32 	%f20100, %f2978, %f19952, %f20099;
	fma.rn.f32 	%f20101, %f2979, %f19925, 0f00000000;
	fma.rn.f32 	%f20102, %f2980, %f19926, %f20101;
	fma.rn.f32 	%f20103, %f2981, %f19927, %f20102;
	fma.rn.f32 	%f20104, %f2982, %f19928, %f20103;
	fma.rn.f32 	%f20105, %f2983, %f19933, %f20104;
	fma.rn.f32 	%f20106, %f2984, %f19934, %f20105;
	fma.rn.f32 	%f20107, %f2985, %f19935, %f20106;
	fma.rn.f32 	%f20108, %f2986, %f19936, %f20107;
	fma.rn.f32 	%f20109, %f2987, %f19941, %f20108;
	fma.rn.f32 	%f20110, %f2988, %f19942, %f20109;
	fma.rn.f32 	%f20111, %f2989, %f19943, %f20110;
	fma.rn.f32 	%f20112, %f2990, %f19944, %f20111;
	fma.rn.f32 	%f20113, %f2991, %f19949, %f20112;
	fma.rn.f32 	%f20114, %f2992, %f19950, %f20113;
	fma.rn.f32 	%f20115, %f2993, %f19951, %f20114;
	fma.rn.f32 	%f20116, %f2994, %f19952, %f20115;
	fma.rn.f32 	%f20117, %f2995, %f19925, 0f00000000;
	fma.rn.f32 	%f20118, %f2996, %f19926, %f20117;
	fma.rn.f32 	%f20119, %f2997, %f19927, %f20118;
	fma.rn.f32 	%f20120, %f2998, %f19928, %f20119;
	fma.rn.f32 	%f20121, %f2999, %f19933, %f20120;
	fma.rn.f32 	%f20122, %f3000, %f19934, %f20121;
	fma.rn.f32 	%f20123, %f3001, %f19935, %f20122;
	fma.rn.f32 	%f20124, %f3002, %f19936, %f20123;
	fma.rn.f32 	%f20125, %f3003, %f19941, %f20124;
	fma.rn.f32 	%f20126, %f3004, %f19942, %f20125;
	fma.rn.f32 	%f20127, %f3005, %f19943, %f20126;
	fma.rn.f32 	%f20128, %f3006, %f19944, %f20127;
	fma.rn.f32 	%f20129, %f3007, %f19949, %f20128;
	fma.rn.f32 	%f20130, %f3008, %f19950, %f20129;
	fma.rn.f32 	%f20131, %f3009, %f19951, %f20130;
	fma.rn.f32 	%f20132, %f3010, %f19952, %f20131;
	fma.rn.f32 	%f20133, %f3011, %f19925, 0f00000000;
	fma.rn.f32 	%f20134, %f3012, %f19926, %f20133;
	fma.rn.f32 	%f20135, %f3013, %f19927, %f20134;
	fma.rn.f32 	%f20136, %f3014, %f19928, %f20135;
	fma.rn.f32 	%f20137, %f3015, %f19933, %f20136;
	fma.rn.f32 	%f20138, %f3016, %f19934, %f20137;
	fma.rn.f32 	%f20139, %f3017, %f19935, %f20138;
	fma.rn.f32 	%f20140, %f3018, %f19936, %f20139;
	fma.rn.f32 	%f20141, %f3019, %f19941, %f20140;
	fma.rn.f32 	%f20142, %f3020, %f19942, %f20141;
	fma.rn.f32 	%f20143, %f3021, %f19943, %f20142;
	fma.rn.f32 	%f20144, %f3022, %f19944, %f20143;
	fma.rn.f32 	%f20145, %f3023, %f19949, %f20144;
	fma.rn.f32 	%f20146, %f3024, %f19950, %f20145;
	fma.rn.f32 	%f20147, %f3025, %f19951, %f20146;
	fma.rn.f32 	%f20148, %f3026, %f19952, %f20147;
	fma.rn.f32 	%f20149, %f3027, %f19925, 0f00000000;
	fma.rn.f32 	%f20150, %f3028, %f19926, %f20149;
	fma.rn.f32 	%f20151, %f3029, %f19927, %f20150;
	fma.rn.f32 	%f20152, %f3030, %f19928, %f20151;
	fma.rn.f32 	%f20153, %f3031, %f19933, %f20152;
	fma.rn.f32 	%f20154, %f3032, %f19934, %f20153;
	fma.rn.f32 	%f20155, %f3033, %f19935, %f20154;
	fma.rn.f32 	%f20156, %f3034, %f19936, %f20155;
	fma.rn.f32 	%f20157, %f3035, %f19941, %f20156;
	fma.rn.f32 	%f20158, %f3036, %f19942, %f20157;
	fma.rn.f32 	%f20159, %f3037, %f19943, %f20158;
	fma.rn.f32 	%f20160, %f3038, %f19944, %f20159;
	fma.rn.f32 	%f20161, %f3039, %f19949, %f20160;
	fma.rn.f32 	%f20162, %f3040, %f19950, %f20161;
	fma.rn.f32 	%f20163, %f3041, %f19951, %f20162;
	fma.rn.f32 	%f20164, %f3042, %f19952, %f20163;
	fma.rn.f32 	%f20165, %f3043, %f19925, 0f00000000;
	fma.rn.f32 	%f20166, %f3044, %f19926, %f20165;
	fma.rn.f32 	%f20167, %f3045, %f19927, %f20166;
	fma.rn.f32 	%f20168, %f3046, %f19928, %f20167;
	fma.rn.f32 	%f20169, %f3047, %f19933, %f20168;
	fma.rn.f32 	%f20170, %f3048, %f19934, %f20169;
	fma.rn.f32 	%f20171, %f3049, %f19935, %f20170;
	fma.rn.f32 	%f20172, %f3050, %f19936, %f20171;
	fma.rn.f32 	%f20173, %f3051, %f19941, %f20172;
	fma.rn.f32 	%f20174, %f3052, %f19942, %f20173;
	fma.rn.f32 	%f20175, %f3053, %f19943, %f20174;
	fma.rn.f32 	%f20176, %f3054, %f19944, %f20175;
	fma.rn.f32 	%f20177, %f3055, %f19949, %f20176;
	fma.rn.f32 	%f20178, %f3056, %f19950, %f20177;
	fma.rn.f32 	%f20179, %f3057, %f19951, %f20178;
	fma.rn.f32 	%f20180, %f3058, %f19952, %f20179;
	fma.rn.f32 	%f20181, %f3059, %f19925, 0f00000000;
	fma.rn.f32 	%f20182, %f3060, %f19926, %f20181;
	fma.rn.f32 	%f20183, %f3061, %f19927, %f20182;
	fma.rn.f32 	%f20184, %f3062, %f19928, %f20183;
	fma.rn.f32 	%f20185, %f3063, %f19933, %f20184;
	fma.rn.f32 	%f20186, %f3064, %f19934, %f20185;
	fma.rn.f32 	%f20187, %f3065, %f19935, %f20186;
	fma.rn.f32 	%f20188, %f3066, %f19936, %f20187;
	fma.rn.f32 	%f20189, %f3067, %f19941, %f20188;
	fma.rn.f32 	%f20190, %f3068, %f19942, %f20189;
	fma.rn.f32 	%f20191, %f3069, %f19943, %f20190;
	fma.rn.f32 	%f20192, %f3070, %f19944, %f20191;
	fma.rn.f32 	%f20193, %f3071, %f19949, %f20192;
	fma.rn.f32 	%f20194, %f3072, %f19950, %f20193;
	fma.rn.f32 	%f20195, %f3073, %f19951, %f20194;
	fma.rn.f32 	%f20196, %f3074, %f19952, %f20195;
	add.f32 	%f3233, %f19956, %f3217;
	add.f32 	%f3234, %f19972, %f3218;
	add.f32 	%f3235, %f19988, %f3219;
	add.f32 	%f3236, %f20004, %f3220;
	add.f32 	%f3237, %f20020, %f3221;
	add.f32 	%f3238, %f20036, %f3222;
	add.f32 	%f3239, %f20052, %f3223;
	add.f32 	%f3240, %f20068, %f3224;
	add.f32 	%f3241, %f20084, %f3225;
	add.f32 	%f3242, %f20100, %f3226;
	add.f32 	%f3243, %f20116, %f3227;
	add.f32 	%f3244, %f20132, %f3228;
	add.f32 	%f3245, %f20148, %f3229;
	add.f32 	%f3246, %f20164, %f3230;
	add.f32 	%f3247, %f20180, %f3231;
	add.f32 	%f3248, %f20196, %f3232;
	fma.rn.f32 	%f20197, %f3233, %f3233, 0f00000000;
	fma.rn.f32 	%f20198, %f3234, %f3234, %f20197;
	fma.rn.f32 	%f20199, %f3235, %f3235, %f20198;
	fma.rn.f32 	%f20200, %f3236, %f3236, %f20199;
	fma.rn.f32 	%f20201, %f3237, %f3237, %f20200;
	fma.rn.f32 	%f20202, %f3238, %f3238, %f20201;
	fma.rn.f32 	%f20203, %f3239, %f3239, %f20202;
	fma.rn.f32 	%f20204, %f3240, %f3240, %f20203;
	fma.rn.f32 	%f20205, %f3241, %f3241, %f20204;
	fma.rn.f32 	%f20206, %f3242, %f3242, %f20205;
	fma.rn.f32 	%f20207, %f3243, %f3243, %f20206;
	fma.rn.f32 	%f20208, %f3244, %f3244, %f20207;
	fma.rn.f32 	%f20209, %f3245, %f3245, %f20208;
	fma.rn.f32 	%f20210, %f3246, %f3246, %f20209;
	fma.rn.f32 	%f20211, %f3247, %f3247, %f20210;
	fma.rn.f32 	%f20212, %f3248, %f3248, %f20211;
	fma.rn.f32 	%f20213, %f20212, 0f3D800000, 0f3727C5AC;
	rsqrt.approx.f32 	%f20214, %f20213;
	mul.f32 	%f3249, %f20214, %f3233;
	mul.f32 	%f3250, %f20214, %f3234;
	mul.f32 	%f3251, %f20214, %f3235;
	mul.f32 	%f3252, %f20214, %f3236;
	mul.f32 	%f3253, %f20214, %f3237;
	mul.f32 	%f3254, %f20214, %f3238;
	mul.f32 	%f3255, %f20214, %f3239;
	mul.f32 	%f3256, %f20214, %f3240;
	mul.f32 	%f3257, %f20214, %f3241;
	mul.f32 	%f3258, %f20214, %f3242;
	mul.f32 	%f3259, %f20214, %f3243;
	mul.f32 	%f3260, %f20214, %f3244;
	mul.f32 	%f3261, %f20214, %f3245;
	mul.f32 	%f3262, %f20214, %f3246;
	mul.f32 	%f3263, %f20214, %f3247;
	mul.f32 	%f3264, %f20214, %f3248;
	mov.b32 	%r1391, 0;
	mov.u64 	%rd906, %rd5;
$L__BB1_362:
	ld.global.f32 	%f20215, [%rd905+-64];
	fma.rn.f32 	%f20216, %f20215, %f3249, 0f00000000;
	ld.global.f32 	%f20217, [%rd905+-60];
	fma.rn.f32 	%f20218, %f20217, %f3250, %f20216;
	ld.global.f32 	%f20219, [%rd905+-56];
	fma.rn.f32 	%f20220, %f20219, %f3251, %f20218;
	ld.global.f32 	%f20221, [%rd905+-52];
	fma.rn.f32 	%f20222, %f20221, %f3252, %f20220;
	ld.global.f32 	%f20223, [%rd905+-48];
	fma.rn.f32 	%f20224, %f20223, %f3253, %f20222;
	ld.global.f32 	%f20225, [%rd905+-44];
	fma.rn.f32 	%f20226, %f20225, %f3254, %f20224;
	ld.global.f32 	%f20227, [%rd905+-40];
	fma.rn.f32 	%f20228, %f20227, %f3255, %f20226;
	ld.global.f32 	%f20229, [%rd905+-36];
	fma.rn.f32 	%f20230, %f20229, %f3256, %f20228;
	ld.global.f32 	%f20231, [%rd905+-32];
	fma.rn.f32 	%f20232, %f20231, %f3257, %f20230;
	ld.global.f32 	%f20233, [%rd905+-28];
	fma.rn.f32 	%f20234, %f20233, %f3258, %f20232;
	ld.global.f32 	%f20235, [%rd905+-24];
	fma.rn.f32 	%f20236, %f20235, %f3259, %f20234;
	ld.global.f32 	%f20237, [%rd905+-20];
	fma.rn.f32 	%f20238, %f20237, %f3260, %f20236;
	ld.global.f32 	%f20239, [%rd905+-16];
	fma.rn.f32 	%f20240, %f20239, %f3261, %f20238;
	ld.global.f32 	%f20241, [%rd905+-12];
	fma.rn.f32 	%f20242, %f20241, %f3262, %f20240;
	ld.global.f32 	%f20243, [%rd905+-8];
	fma.rn.f32 	%f20244, %f20243, %f3263, %f20242;
	ld.global.f32 	%f20245, [%rd905+-4];
	fma.rn.f32 	%f20246, %f20245, %f3264, %f20244;
	ld.global.f32 	%f20247, [%rd905];
	fma.rn.f32 	%f20248, %f20247, %f3249, 0f00000000;
	ld.global.f32 	%f20249, [%rd905+4];
	fma.rn.f32 	%f20250, %f20249, %f3250, %f20248;
	ld.global.f32 	%f20251, [%rd905+8];
	fma.rn.f32 	%f20252, %f20251, %f3251, %f20250;
	ld.global.f32 	%f20253, [%rd905+12];
	fma.rn.f32 	%f20254, %f20253, %f3252, %f20252;
	ld.global.f32 	%f20255, [%rd905+16];
	fma.rn.f32 	%f20256, %f20255, %f3253, %f20254;
	ld.global.f32 	%f20257, [%rd905+20];
	fma.rn.f32 	%f20258, %f20257, %f3254, %f20256;
	ld.global.f32 	%f20259, [%rd905+24];
	fma.rn.f32 	%f20260, %f20259, %f3255, %f20258;
	ld.global.f32 	%f20261, [%rd905+28];
	fma.rn.f32 	%f20262, %f20261, %f3256, %f20260;
	ld.global.f32 	%f20263, [%rd905+32];
	fma.rn.f32 	%f20264, %f20263, %f3257, %f20262;
	ld.global.f32 	%f20265, [%rd905+36];
	fma.rn.f32 	%f20266, %f20265, %f3258, %f20264;
	ld.global.f32 	%f20267, [%rd905+40];
	fma.rn.f32 	%f20268, %f20267, %f3259, %f20266;
	ld.global.f32 	%f20269, [%rd905+44];
	fma.rn.f32 	%f20270, %f20269, %f3260, %f20268;
	ld.global.f32 	%f20271, [%rd905+48];
	fma.rn.f32 	%f20272, %f20271, %f3261, %f20270;
	ld.global.f32 	%f20273, [%rd905+52];
	fma.rn.f32 	%f20274, %f20273, %f3262, %f20272;
	ld.global.f32 	%f20275, [%rd905+56];
	fma.rn.f32 	%f20276, %f20275, %f3263, %f20274;
	ld.global.f32 	%f20277, [%rd905+60];
	fma.rn.f32 	%f20278, %f20277, %f3264, %f20276;
	st.local.v2.f32 	[%rd906], {%f20246, %f20278};
	add.s32 	%r1391, %r1391, 2;
	add.s64 	%rd906, %rd906, 8;
	add.s64 	%rd905, %rd905, 128;
	setp.ne.s32 	%p1004, %r1391, 64;
	@%p1004 bra 	$L__BB1_362;
	mov.u64 	%rd793, %rd238;
	ld.param.u64 	%rd794, [%rd793+64];
	cvta.to.global.u64 	%rd795, %rd794;
	add.s64 	%rd907, %rd795, 128;
	ld.local.v4.f32 	{%f20279, %f20280, %f20281, %f20282}, [%rd5];
	setp.gt.f32 	%p1005, %f20279, 0f00000000;
	mul.f32 	%f20283, %f20279, %f20279;
	selp.f32 	%f3265, %f20283, 0f00000000, %p1005;
	setp.gt.f32 	%p1006, %f20280, 0f00000000;
	mul.f32 	%f20284, %f20280, %f20280;
	selp.f32 	%f3266, %f20284, 0f00000000, %p1006;
	setp.gt.f32 	%p1007, %f20281, 0f00000000;
	mul.f32 	%f20285, %f20281, %f20281;
	selp.f32 	%f3267, %f20285, 0f00000000, %p1007;
	setp.gt.f32 	%p1008, %f20282, 0f00000000;
	mul.f32 	%f20286, %f20282, %f20282;
	selp.f32 	%f3268, %f20286, 0f00000000, %p1008;
	ld.local.v4.f32 	{%f20287, %f20288, %f20289, %f20290}, [%rd5+16];
	setp.gt.f32 	%p1009, %f20287, 0f00000000;
	mul.f32 	%f20291, %f20287, %f20287;
	selp.f32 	%f3269, %f20291, 0f00000000, %p1009;
	setp.gt.f32 	%p1010, %f20288, 0f00000000;
	mul.f32 	%f20292, %f20288, %f20288;
	selp.f32 	%f3270, %f20292, 0f00000000, %p1010;
	setp.gt.f32 	%p1011, %f20289, 0f00000000;
	mul.f32 	%f20293, %f20289, %f20289;
	selp.f32 	%f3271, %f20293, 0f00000000, %p1011;
	setp.gt.f32 	%p1012, %f20290, 0f00000000;
	mul.f32 	%f20294, %f20290, %f20290;
	selp.f32 	%f3272, %f20294, 0f00000000, %p1012;
	ld.local.v4.f32 	{%f20295, %f20296, %f20297, %f20298}, [%rd5+32];
	setp.gt.f32 	%p1013, %f20295, 0f00000000;
	mul.f32 	%f20299, %f20295, %f20295;
	selp.f32 	%f3273, %f20299, 0f00000000, %p1013;
	setp.gt.f32 	%p1014, %f20296, 0f00000000;
	mul.f32 	%f20300, %f20296, %f20296;
	selp.f32 	%f3274, %f20300, 0f00000000, %p1014;
	setp.gt.f32 	%p1015, %f20297, 0f00000000;
	mul.f32 	%f20301, %f20297, %f20297;
	selp.f32 	%f3275, %f20301, 0f00000000, %p1015;
	setp.gt.f32 	%p1016, %f20298, 0f00000000;
	mul.f32 	%f20302, %f20298, %f20298;
	selp.f32 	%f3276, %f20302, 0f00000000, %p1016;
	ld.local.v4.f32 	{%f20303, %f20304, %f20305, %f20306}, [%rd5+48];
	setp.gt.f32 	%p1017, %f20303, 0f00000000;
	mul.f32 	%f20307, %f20303, %f20303;
	selp.f32 	%f3277, %f20307, 0f00000000, %p1017;
	setp.gt.f32 	%p1018, %f20304, 0f00000000;
	mul.f32 	%f20308, %f20304, %f20304;
	selp.f32 	%f3278, %f20308, 0f00000000, %p1018;
	setp.gt.f32 	%p1019, %f20305, 0f00000000;
	mul.f32 	%f20309, %f20305, %f20305;
	selp.f32 	%f3279, %f20309, 0f00000000, %p1019;
	setp.gt.f32 	%p1020, %f20306, 0f00000000;
	mul.f32 	%f20310, %f20306, %f20306;
	selp.f32 	%f3280, %f20310, 0f00000000, %p1020;
	ld.local.v4.f32 	{%f20311, %f20312, %f20313, %f20314}, [%rd5+64];
	setp.gt.f32 	%p1021, %f20311, 0f00000000;
	mul.f32 	%f20315, %f20311, %f20311;
	selp.f32 	%f3281, %f20315, 0f00000000, %p1021;
	setp.gt.f32 	%p1022, %f20312, 0f00000000;
	mul.f32 	%f20316, %f20312, %f20312;
	selp.f32 	%f3282, %f20316, 0f00000000, %p1022;
	setp.gt.f32 	%p1023, %f20313, 0f00000000;
	mul.f32 	%f20317, %f20313, %f20313;
	selp.f32 	%f3283, %f20317, 0f00000000, %p1023;
	setp.gt.f32 	%p1024, %f20314, 0f00000000;
	mul.f32 	%f20318, %f20314, %f20314;
	selp.f32 	%f3284, %f20318, 0f00000000, %p1024;
	ld.local.v4.f32 	{%f20319, %f20320, %f20321, %f20322}, [%rd5+80];
	setp.gt.f32 	%p1025, %f20319, 0f00000000;
	mul.f32 	%f20323, %f20319, %f20319;
	selp.f32 	%f3285, %f20323, 0f00000000, %p1025;
	setp.gt.f32 	%p1026, %f20320, 0f00000000;
	mul.f32 	%f20324, %f20320, %f20320;
	selp.f32 	%f3286, %f20324, 0f00000000, %p1026;
	setp.gt.f32 	%p1027, %f20321, 0f00000000;
	mul.f32 	%f20325, %f20321, %f20321;
	selp.f32 	%f3287, %f20325, 0f00000000, %p1027;
	setp.gt.f32 	%p1028, %f20322, 0f00000000;
	mul.f32 	%f20326, %f20322, %f20322;
	selp.f32 	%f3288, %f20326, 0f00000000, %p1028;
	ld.local.v4.f32 	{%f20327, %f20328, %f20329, %f20330}, [%rd5+96];
	setp.gt.f32 	%p1029, %f20327, 0f00000000;
	mul.f32 	%f20331, %f20327, %f20327;
	selp.f32 	%f3289, %f20331, 0f00000000, %p1029;
	setp.gt.f32 	%p1030, %f20328, 0f00000000;
	mul.f32 	%f20332, %f20328, %f20328;
	selp.f32 	%f3290, %f20332, 0f00000000, %p1030;
	setp.gt.f32 	%p1031, %f20329, 0f00000000;
	mul.f32 	%f20333, %f20329, %f20329;
	selp.f32 	%f3291, %f20333, 0f00000000, %p1031;
	setp.gt.f32 	%p1032, %f20330, 0f00000000;
	mul.f32 	%f20334, %f20330, %f20330;
	selp.f32 	%f3292, %f20334, 0f00000000, %p1032;
	ld.local.v4.f32 	{%f20335, %f20336, %f20337, %f20338}, [%rd5+112];
	setp.gt.f32 	%p1033, %f20335, 0f00000000;
	mul.f32 	%f20339, %f20335, %f20335;
	selp.f32 	%f3293, %f20339, 0f00000000, %p1033;
	setp.gt.f32 	%p1034, %f20336, 0f00000000;
	mul.f32 	%f20340, %f20336, %f20336;
	selp.f32 	%f3294, %f20340, 0f00000000, %p1034;
	setp.gt.f32 	%p1035, %f20337, 0f00000000;
	mul.f32 	%f20341, %f20337, %f20337;
	selp.f32 	%f3295, %f20341, 0f00000000, %p1035;
	setp.gt.f32 	%p1036, %f20338, 0f00000000;
	mul.f32 	%f20342, %f20338, %f20338;
	selp.f32 	%f3296, %f20342, 0f00000000, %p1036;
	ld.local.v4.f32 	{%f20343, %f20344, %f20345, %f20346}, [%rd5+128];
	setp.gt.f32 	%p1037, %f20343, 0f00000000;
	mul.f32 	%f20347, %f20343, %f20343;
	selp.f32 	%f3297, %f20347, 0f00000000, %p1037;
	setp.gt.f32 	%p1038, %f20344, 0f00000000;
	mul.f32 	%f20348, %f20344, %f20344;
	selp.f32 	%f3298, %f20348, 0f00000000, %p1038;
	setp.gt.f32 	%p1039, %f20345, 0f00000000;
	mul.f32 	%f20349, %f20345, %f20345;
	selp.f32 	%f3299, %f20349, 0f00000000, %p1039;
	setp.gt.f32 	%p1040, %f20346, 0f00000000;
	mul.f32 	%f20350, %f20346, %f20346;
	selp.f32 	%f3300, %f20350, 0f00000000, %p1040;
	ld.local.v4.f32 	{%f20351, %f20352, %f20353, %f20354}, [%rd5+144];
	setp.gt.f32 	%p1041, %f20351, 0f00000000;
	mul.f32 	%f20355, %f20351, %f20351;
	selp.f32 	%f3301, %f20355, 0f00000000, %p1041;
	setp.gt.f32 	%p1042, %f20352, 0f00000000;
	mul.f32 	%f20356, %f20352, %f20352;
	selp.f32 	%f3302, %f20356, 0f00000000, %p1042;
	setp.gt.f32 	%p1043, %f20353, 0f00000000;
	mul.f32 	%f20357, %f20353, %f20353;
	selp.f32 	%f3303, %f20357, 0f00000000, %p1043;
	setp.gt.f32 	%p1044, %f20354, 0f00000000;
	mul.f32 	%f20358, %f20354, %f20354;
	selp.f32 	%f3304, %f20358, 0f00000000, %p1044;
	ld.local.v4.f32 	{%f20359, %f20360, %f20361, %f20362}, [%rd5+160];
	setp.gt.f32 	%p1045, %f20359, 0f00000000;
	mul.f32 	%f20363, %f20359, %f20359;
	selp.f32 	%f3305, %f20363, 0f00000000, %p1045;
	setp.gt.f32 	%p1046, %f20360, 0f00000000;
	mul.f32 	%f20364, %f20360, %f20360;
	selp.f32 	%f3306, %f20364, 0f00000000, %p1046;
	setp.gt.f32 	%p1047, %f20361, 0f00000000;
	mul.f32 	%f20365, %f20361, %f20361;
	selp.f32 	%f3307, %f20365, 0f00000000, %p1047;
	setp.gt.f32 	%p1048, %f20362, 0f00000000;
	mul.f32 	%f20366, %f20362, %f20362;
	selp.f32 	%f3308, %f20366, 0f00000000, %p1048;
	ld.local.v4.f32 	{%f20367, %f20368, %f20369, %f20370}, [%rd5+176];
	setp.gt.f32 	%p1049, %f20367, 0f00000000;
	mul.f32 	%f20371, %f20367, %f20367;
	selp.f32 	%f3309, %f20371, 0f00000000, %p1049;
	setp.gt.f32 	%p1050, %f20368, 0f00000000;
	mul.f32 	%f20372, %f20368, %f20368;
	selp.f32 	%f3310, %f20372, 0f00000000, %p1050;
	setp.gt.f32 	%p1051, %f20369, 0f00000000;
	mul.f32 	%f20373, %f20369, %f20369;
	selp.f32 	%f3311, %f20373, 0f00000000, %p1051;
	setp.gt.f32 	%p1052, %f20370, 0f00000000;
	mul.f32 	%f20374, %f20370, %f20370;
	selp.f32 	%f3312, %f20374, 0f00000000, %p1052;
	ld.local.v4.f32 	{%f20375, %f20376, %f20377, %f20378}, [%rd5+192];
	setp.gt.f32 	%p1053, %f20375, 0f00000000;
	mul.f32 	%f20379, %f20375, %f20375;
	selp.f32 	%f3313, %f20379, 0f00000000, %p1053;
	setp.gt.f32 	%p1054, %f20376, 0f00000000;
	mul.f32 	%f20380, %f20376, %f20376;
	selp.f32 	%f3314, %f20380, 0f00000000, %p1054;
	setp.gt.f32 	%p1055, %f20377, 0f00000000;
	mul.f32 	%f20381, %f20377, %f20377;
	selp.f32 	%f3315, %f20381, 0f00000000, %p1055;
	setp.gt.f32 	%p1056, %f20378, 0f00000000;
	mul.f32 	%f20382, %f20378, %f20378;
	selp.f32 	%f3316, %f20382, 0f00000000, %p1056;
	ld.local.v4.f32 	{%f20383, %f20384, %f20385, %f20386}, [%rd5+208];
	setp.gt.f32 	%p1057, %f20383, 0f00000000;
	mul.f32 	%f20387, %f20383, %f20383;
	selp.f32 	%f3317, %f20387, 0f00000000, %p1057;
	setp.gt.f32 	%p1058, %f20384, 0f00000000;
	mul.f32 	%f20388, %f20384, %f20384;
	selp.f32 	%f3318, %f20388, 0f00000000, %p1058;
	setp.gt.f32 	%p1059, %f20385, 0f00000000;
	mul.f32 	%f20389, %f20385, %f20385;
	selp.f32 	%f3319, %f20389, 0f00000000, %p1059;
	setp.gt.f32 	%p1060, %f20386, 0f00000000;
	mul.f32 	%f20390, %f20386, %f20386;
	selp.f32 	%f3320, %f20390, 0f00000000, %p1060;
	ld.local.v4.f32 	{%f20391, %f20392, %f20393, %f20394}, [%rd5+224];
	setp.gt.f32 	%p1061, %f20391, 0f00000000;
	mul.f32 	%f20395, %f20391, %f20391;
	selp.f32 	%f3321, %f20395, 0f00000000, %p1061;
	setp.gt.f32 	%p1062, %f20392, 0f00000000;
	mul.f32 	%f20396, %f20392, %f20392;
	selp.f32 	%f3322, %f20396, 0f00000000, %p1062;
	setp.gt.f32 	%p1063, %f20393, 0f00000000;
	mul.f32 	%f20397, %f20393, %f20393;
	selp.f32 	%f3323, %f20397, 0f00000000, %p1063;
	setp.gt.f32 	%p1064, %f20394, 0f00000000;
	mul.f32 	%f20398, %f20394, %f20394;
	selp.f32 	%f3324, %f20398, 0f00000000, %p1064;
	ld.local.v4.f32 	{%f20399, %f20400, %f20401, %f20402}, [%rd5+240];
	setp.gt.f32 	%p1065, %f20399, 0f00000000;
	mul.f32 	%f20403, %f20399, %f20399;
	selp.f32 	%f3325, %f20403, 0f00000000, %p1065;
	setp.gt.f32 	%p1066, %f20400, 0f00000000;
	mul.f32 	%f20404, %f20400, %f20400;
	selp.f32 	%f3326, %f20404, 0f00000000, %p1066;
	setp.gt.f32 	%p1067, %f20401, 0f00000000;
	mul.f32 	%f20405, %f20401, %f20401;
	selp.f32 	%f3327, %f20405, 0f00000000, %p1067;
	setp.gt.f32 	%p1068, %f20402, 0f00000000;
	mul.f32 	%f20406, %f20402, %f20402;
	selp.f32 	%f3328, %f20406, 0f00000000, %p1068;
	mov.b32 	%r1392, 0;
	mov.u64 	%rd908, %rd6;
$L__BB1_364:
	ld.global.f32 	%f20407, [%rd907+-128];
	fma.rn.f32 	%f20408, %f20407, %f3265, 0f00000000;
	ld.global.f32 	%f20409, [%rd907+-124];
	fma.rn.f32 	%f20410, %f20409, %f3266, %f20408;
	ld.global.f32 	%f20411, [%rd907+-120];
	fma.rn.f32 	%f20412, %f20411, %f3267, %f20410;
	ld.global.f32 	%f20413, [%rd907+-116];
	fma.rn.f32 	%f20414, %f20413, %f3268, %f20412;
	ld.global.f32 	%f20415, [%rd907+-112];
	fma.rn.f32 	%f20416, %f20415, %f3269, %f20414;
	ld.global.f32 	%f20417, [%rd907+-108];
	fma.rn.f32 	%f20418, %f20417, %f3270, %f20416;
	ld.global.f32 	%f20419, [%rd907+-104];
	fma.rn.f32 	%f20420, %f20419, %f3271, %f20418;
	ld.global.f32 	%f20421, [%rd907+-100];
	fma.rn.f32 	%f20422, %f20421, %f3272, %f20420;
	ld.global.f32 	%f20423, [%rd907+-96];
	fma.rn.f32 	%f20424, %f20423, %f3273, %f20422;
	ld.global.f32 	%f20425, [%rd907+-92];
	fma.rn.f32 	%f20426, %f20425, %f3274, %f20424;
	ld.global.f32 	%f20427, [%rd907+-88];
	fma.rn.f32 	%f20428, %f20427, %f3275, %f20426;
	ld.global.f32 	%f20429, [%rd907+-84];
	fma.rn.f32 	%f20430, %f20429, %f3276, %f20428;
	ld.global.f32 	%f20431, [%rd907+-80];
	fma.rn.f32 	%f20432, %f20431, %f3277, %f20430;
	ld.global.f32 	%f20433, [%rd907+-76];
	fma.rn.f32 	%f20434, %f20433, %f3278, %f20432;
	ld.global.f32 	%f20435, [%rd907+-72];
	fma.rn.f32 	%f20436, %f20435, %f3279, %f20434;
	ld.global.f32 	%f20437, [%rd907+-68];
	fma.rn.f32 	%f20438, %f20437, %f3280, %f20436;
	ld.global.f32 	%f20439, [%rd907+-64];
	fma.rn.f32 	%f20440, %f20439, %f3281, %f20438;
	ld.global.f32 	%f20441, [%rd907+-60];
	fma.rn.f32 	%f20442, %f20441, %f3282, %f20440;
	ld.global.f32 	%f20443, [%rd907+-56];
	fma.rn.f32 	%f20444, %f20443, %f3283, %f20442;
	ld.global.f32 	%f20445, [%rd907+-52];
	fma.rn.f32 	%f20446, %f20445, %f3284, %f20444;
	ld.global.f32 	%f20447, [%rd907+-48];
	fma.rn.f32 	%f20448, %f20447, %f3285, %f20446;
	ld.global.f32 	%f20449, [%rd907+-44];
	fma.rn.f32 	%f20450, %f20449, %f3286, %f20448;
	ld.global.f32 	%f20451, [%rd907+-40];
	fma.rn.f32 	%f20452, %f20451, %f3287, %f20450;
	ld.global.f32 	%f20453, [%rd907+-36];
	fma.rn.f32 	%f20454, %f20453, %f3288, %f20452;
	ld.global.f32 	%f20455, [%rd907+-32];
	fma.rn.f32 	%f20456, %f20455, %f3289, %f20454;
	ld.global.f32 	%f20457, [%rd907+-28];
	fma.rn.f32 	%f20458, %f20457, %f3290, %f20456;
	ld.global.f32 	%f20459, [%rd907+-24];
	fma.rn.f32 	%f20460, %f20459, %f3291, %f20458;
	ld.global.f32 	%f20461, [%rd907+-20];
	fma.rn.f32 	%f20462, %f20461, %f3292, %f20460;
	ld.global.f32 	%f20463, [%rd907+-16];
	fma.rn.f32 	%f20464, %f20463, %f3293, %f20462;
	ld.global.f32 	%f20465, [%rd907+-12];
	fma.rn.f32 	%f20466, %f20465, %f3294, %f20464;
	ld.global.f32 	%f20467, [%rd907+-8];
	fma.rn.f32 	%f20468, %f20467, %f3295, %f20466;
	ld.global.f32 	%f20469, [%rd907+-4];
	fma.rn.f32 	%f20470, %f20469, %f3296, %f20468;
	ld.global.f32 	%f20471, [%rd907];
	fma.rn.f32 	%f20472, %f20471, %f3297, %f20470;
	ld.global.f32 	%f20473, [%rd907+4];
	fma.rn.f32 	%f20474, %f20473, %f3298, %f20472;
	ld.global.f32 	%f20475, [%rd907+8];
	fma.rn.f32 	%f20476, %f20475, %f3299, %f20474;
	ld.global.f32 	%f20477, [%rd907+12];
	fma.rn.f32 	%f20478, %f20477, %f3300, %f20476;
	ld.global.f32 	%f20479, [%rd907+16];
	fma.rn.f32 	%f20480, %f20479, %f3301, %f20478;
	ld.global.f32 	%f20481, [%rd907+20];
	fma.rn.f32 	%f20482, %f20481, %f3302, %f20480;
	ld.global.f32 	%f20483, [%rd907+24];
	fma.rn.f32 	%f20484, %f20483, %f3303, %f20482;
	ld.global.f32 	%f20485, [%rd907+28];
	fma.rn.f32 	%f20486, %f20485, %f3304, %f20484;
	ld.global.f32 	%f20487, [%rd907+32];
	fma.rn.f32 	%f20488, %f20487, %f3305, %f20486;
	ld.global.f32 	%f20489, [%rd907+36];
	fma.rn.f32 	%f20490, %f20489, %f3306, %f20488;
	ld.global.f32 	%f20491, [%rd907+40];
	fma.rn.f32 	%f20492, %f20491, %f3307, %f20490;
	ld.global.f32 	%f20493, [%rd907+44];
	fma.rn.f32 	%f20494, %f20493, %f3308, %f20492;
	ld.global.f32 	%f20495, [%rd907+48];
	fma.rn.f32 	%f20496, %f20495, %f3309, %f20494;
	ld.global.f32 	%f20497, [%rd907+52];
	fma.rn.f32 	%f20498, %f20497, %f3310, %f20496;
	ld.global.f32 	%f20499, [%rd907+56];
	fma.rn.f32 	%f20500, %f20499, %f3311, %f20498;
	ld.global.f32 	%f20501, [%rd907+60];
	fma.rn.f32 	%f20502, %f20501, %f3312, %f20500;
	ld.global.f32 	%f20503, [%rd907+64];
	fma.rn.f32 	%f20504, %f20503, %f3313, %f20502;
	ld.global.f32 	%f20505, [%rd907+68];
	fma.rn.f32 	%f20506, %f20505, %f3314, %f20504;
	ld.global.f32 	%f20507, [%rd907+72];
	fma.rn.f32 	%f20508, %f20507, %f3315, %f20506;
	ld.global.f32 	%f20509, [%rd907+76];
	fma.rn.f32 	%f20510, %f20509, %f3316, %f20508;
	ld.global.f32 	%f20511, [%rd907+80];
	fma.rn.f32 	%f20512, %f20511, %f3317, %f20510;
	ld.global.f32 	%f20513, [%rd907+84];
	fma.rn.f32 	%f20514, %f20513, %f3318, %f20512;
	ld.global.f32 	%f20515, [%rd907+88];
	fma.rn.f32 	%f20516, %f20515, %f3319, %f20514;
	ld.global.f32 	%f20517, [%rd907+92];
	fma.rn.f32 	%f20518, %f20517, %f3320, %f20516;
	ld.global.f32 	%f20519, [%rd907+96];
	fma.rn.f32 	%f20520, %f20519, %f3321, %f20518;
	ld.global.f32 	%f20521, [%rd907+100];
	fma.rn.f32 	%f20522, %f20521, %f3322, %f20520;
	ld.global.f32 	%f20523, [%rd907+104];
	fma.rn.f32 	%f20524, %f20523, %f3323, %f20522;
	ld.global.f32 	%f20525, [%rd907+108];
	fma.rn.f32 	%f20526, %f20525, %f3324, %f20524;
	ld.global.f32 	%f20527, [%rd907+112];
	fma.rn.f32 	%f20528, %f20527, %f3325, %f20526;
	ld.global.f32 	%f20529, [%rd907+116];
	fma.rn.f32 	%f20530, %f20529, %f3326, %f20528;
	ld.global.f32 	%f20531, [%rd907+120];
	fma.rn.f32 	%f20532, %f20531, %f3327, %f20530;
	ld.global.f32 	%f20533, [%rd907+124];
	fma.rn.f32 	%f20534, %f20533, %f3328, %f20532;
	st.local.f32 	[%rd908], %f20534;
	add.s32 	%r1392, %r1392, 1;
	add.s64 	%rd908, %rd908, 4;
	add.s64 	%rd907, %rd907, 256;
	setp.ne.s32 	%p1069, %r1392, 16;
	@%p1069 bra 	$L__BB1_364;
	mov.u64 	%rd796, %rd238;
	ld.param.u32 	%r274, [%rd796];
	setp.lt.s32 	%p1070, %r274, 1;
	ld.local.v4.f32 	{%f20535, %f20536, %f20537, %f20538}, [%rd6];
	add.f32 	%f3329, %f20535, %f3233;
	add.f32 	%f3330, %f20536, %f3234;
	add.f32 	%f3331, %f20537, %f3235;
	add.f32 	%f3332, %f20538, %f3236;
	ld.local.v4.f32 	{%f20539, %f20540, %f20541, %f20542}, [%rd6+16];
	add.f32 	%f3333, %f20539, %f3237;
	add.f32 	%f3334, %f20540, %f3238;
	add.f32 	%f3335, %f20541, %f3239;
	add.f32 	%f3336, %f20542, %f3240;
	ld.local.v4.f32 	{%f20543, %f20544, %f20545, %f20546}, [%rd6+32];
	add.f32 	%f3337, %f20543, %f3241;
	add.f32 	%f3338, %f20544, %f3242;
	add.f32 	%f3339, %f20545, %f3243;
	add.f32 	%f3340, %f20546, %f3244;
	ld.local.v4.f32 	{%f20547, %f20548, %f20549, %f20550}, [%rd6+48];
	add.f32 	%f3341, %f20547, %f3245;
	add.f32 	%f3342, %f20548, %f3246;
	add.f32 	%f3343, %f20549, %f3247;
	add.f32 	%f3344, %f20550, %f3248;
	@%p1070 bra 	$L__BB1_369;
	neg.s32 	%r1393, %r274;
	mov.u64 	%rd797, %rd238;
	ld.param.u64 	%rd798, [%rd797+8];
	cvta.to.global.u64 	%rd799, %rd798;
	add.s64 	%rd909, %rd799, 32;
	mov.u64 	%rd910, %rd9;
$L__BB1_367:
	ld.global.f32 	%f20551, [%rd909+-32];
	fma.rn.f32 	%f20552, %f20551, %f3329, 0f00000000;
	ld.global.f32 	%f20553, [%rd909+-28];
	fma.rn.f32 	%f20554, %f20553, %f3330, %f20552;
	ld.global.f32 	%f20555, [%rd909+-24];
	fma.rn.f32 	%f20556, %f20555, %f3331, %f20554;
	ld.global.f32 	%f20557, [%rd909+-20];
	fma.rn.f32 	%f20558, %f20557, %f3332, %f20556;
	ld.global.f32 	%f20559, [%rd909+-16];
	fma.rn.f32 	%f20560, %f20559, %f3333, %f20558;
	ld.global.f32 	%f20561, [%rd909+-12];
	fma.rn.f32 	%f20562, %f20561, %f3334, %f20560;
	ld.global.f32 	%f20563, [%rd909+-8];
	fma.rn.f32 	%f20564, %f20563, %f3335, %f20562;
	ld.global.f32 	%f20565, [%rd909+-4];
	fma.rn.f32 	%f20566, %f20565, %f3336, %f20564;
	ld.global.f32 	%f20567, [%rd909];
	fma.rn.f32 	%f20568, %f20567, %f3337, %f20566;
	ld.global.f32 	%f20569, [%rd909+4];
	fma.rn.f32 	%f20570, %f20569, %f3338, %f20568;
	ld.global.f32 	%f20571, [%rd909+8];
	fma.rn.f32 	%f20572, %f20571, %f3339, %f20570;
	ld.global.f32 	%f20573, [%rd909+12];
	fma.rn.f32 	%f20574, %f20573, %f3340, %f20572;
	ld.global.f32 	%f20575, [%rd909+16];
	fma.rn.f32 	%f20576, %f20575, %f3341, %f20574;
	ld.global.f32 	%f20577, [%rd909+20];
	fma.rn.f32 	%f20578, %f20577, %f3342, %f20576;
	ld.global.f32 	%f20579, [%rd909+24];
	fma.rn.f32 	%f20580, %f20579, %f3343, %f20578;
	ld.global.f32 	%f20581, [%rd909+28];
	fma.rn.f32 	%f20582, %f20581, %f3344, %f20580;
	st.local.f32 	[%rd910], %f20582;
	add.s32 	%r1393, %r1393, 1;
	setp.ne.s32 	%p1071, %r1393, 0;
	add.s64 	%rd910, %rd910, 4;
	add.s64 	%rd909, %rd909, 64;
	@%p1071 bra 	$L__BB1_367;
	ld.local.f32 	%f21051, [%rd9];
$L__BB1_369:
	ld.param.u64 	%rd831, [_Z24eval_sequence_nll_kernel9ModelPtrsPKiiPf_param_1];
	setp.lt.s32 	%p1072, %r274, 2;
	cvta.to.global.u64 	%rd800, %rd831;
	ld.global.u32 	%r278, [%rd800+32];
	@%p1072 bra 	$L__BB1_385;
	add.s32 	%r279, %r274, -1;
	add.s32 	%r1216, %r274, -2;
	setp.lt.u32 	%p1073, %r1216, 15;
	mov.b32 	%r1397, 1;
	@%p1073 bra 	$L__BB1_374;
	and.b32  	%r1218, %r279, -16;
	neg.s32 	%r1395, %r1218;
	add.s64 	%rd911, %rd9, 32;
	mov.b32 	%r1394, 0;
$L__BB1_372:
	.pragma "nounroll";
	ld.local.f32 	%f20584, [%rd911+-28];
	setp.gt.f32 	%p1074, %f20584, %f21051;
	selp.f32 	%f20585, %f20584, %f21051, %p1074;
	ld.local.v2.f32 	{%f20586, %f20587}, [%rd911+-24];
	setp.gt.f32 	%p1075, %f20586, %f20585;
	selp.f32 	%f20588, %f20586, %f20585, %p1075;
	setp.gt.f32 	%p1076, %f20587, %f20588;
	selp.f32 	%f20589, %f20587, %f20588, %p1076;
	ld.local.v4.f32 	{%f20590, %f20591, %f20592, %f20593}, [%rd911+-16];
	setp.gt.f32 	%p1077, %f20590, %f20589;
	selp.f32 	%f20594, %f20590, %f20589, %p1077;
	setp.gt.f32 	%p1078, %f20591, %f20594;
	selp.f32 	%f20595, %f20591, %f20594, %p1078;
	setp.gt.f32 	%p1079, %f20592, %f20595;
	selp.f32 	%f20596, %f20592, %f20595, %p1079;
	setp.gt.f32 	%p1080, %f20593, %f20596;
	selp.f32 	%f20597, %f20593, %f20596, %p1080;
	ld.local.v4.f32 	{%f20598, %f20599, %f20600, %f20601}, [%rd911];
	setp.gt.f32 	%p1081, %f20598, %f20597;
	selp.f32 	%f20602, %f20598, %f20597, %p1081;
	setp.gt.f32 	%p1082, %f20599, %f20602;
	selp.f32 	%f20603, %f20599, %f20602, %p1082;
	setp.gt.f32 	%p1083, %f20600, %f20603;
	selp.f32 	%f20604, %f20600, %f20603, %p1083;
	setp.gt.f32 	%p1084, %f20601, %f20604;
	selp.f32 	%f20605, %f20601, %f20604, %p1084;
	ld.local.v4.f32 	{%f20606, %f20607, %f20608, %f20609}, [%rd911+16];
	setp.gt.f32 	%p1085, %f20606, %f20605;
	selp.f32 	%f20610, %f20606, %f20605, %p1085;
	setp.gt.f32 	%p1086, %f20607, %f20610;
	selp.f32 	%f20611, %f20607, %f20610, %p1086;
	setp.gt.f32 	%p1087, %f20608, %f20611;
	selp.f32 	%f20612, %f20608, %f20611, %p1087;
	setp.gt.f32 	%p1088, %f20609, %f20612;
	selp.f32 	%f20613, %f20609, %f20612, %p1088;
	ld.local.f32 	%f20614, [%rd911+32];
	setp.gt.f32 	%p1089, %f20614, %f20613;
	selp.f32 	%f21051, %f20614, %f20613, %p1089;
	add.s32 	%r1395, %r1395, 16;
	add.s32 	%r1394, %r1394, 16;
	add.s64 	%rd911, %rd911, 64;
	setp.ne.s32 	%p1090, %r1395, 0;
	@%p1090 bra 	$L__BB1_372;
	add.s32 	%r1397, %r1394, 1;
$L__BB1_374:
	and.b32  	%r1219, %r279, 15;
	setp.eq.s32 	%p1091, %r1219, 0;
	@%p1091 bra 	$L__BB1_385;
	add.s32 	%r1222, %r1219, -1;
	setp.lt.u32 	%p1092, %r1222, 7;
	@%p1092 bra 	$L__BB1_377;
	mul.wide.u32 	%rd801, %r1397, 4;
	add.s64 	%rd802, %rd9, %rd801;
	ld.local.f32 	%f20616, [%rd802];
	setp.gt.f32 	%p1093, %f20616, %f21051;
	selp.f32 	%f20617, %f20616, %f21051, %p1093;
	ld.local.f32 	%f20618, [%rd802+4];
	setp.gt.f32 	%p1094, %f20618, %f20617;
	selp.f32 	%f20619, %f20618, %f20617, %p1094;
	ld.local.f32 	%f20620, [%rd802+8];
	setp.gt.f32 	%p1095, %f20620, %f20619;
	selp.f32 	%f20621, %f20620, %f20619, %p1095;
	ld.local.f32 	%f20622, [%rd802+12];
	setp.gt.f32 	%p1096, %f20622, %f20621;
	selp.f32 	%f20623, %f20622, %f20621, %p1096;
	ld.local.f32 	%f20624, [%rd802+16];
	setp.gt.f32 	%p1097, %f20624, %f20623;
	selp.f32 	%f20625, %f20624, %f20623, %p1097;
	ld.local.f32 	%f20626, [%rd802+20];
	setp.gt.f32 	%p1098, %f20626, %f20625;
	selp.f32 	%f20627, %f20626, %f20625, %p1098;
	ld.local.f32 	%f20628, [%rd802+24];
	setp.gt.f32 	%p1099, %f20628, %f20627;
	selp.f32 	%f20629, %f20628, %f20627, %p1099;
	ld.local.f32 	%f20630, [%rd802+28];
	setp.gt.f32 	%p1100, %f20630, %f20629;
	selp.f32 	%f21051, %f20630, %f20629, %p1100;
	add.s32 	%r1397, %r1397, 8;
$L__BB1_377:
	and.b32  	%r1224, %r279, 7;
	setp.eq.s32 	%p1101, %r1224, 0;
	@%p1101 bra 	$L__BB1_385;
	add.s32 	%r1225, %r274, 7;
	and.b32  	%r289, %r1225, 3;
	and.b32  	%r1226, %r1225, 7;
	add.s32 	%r1227, %r1226, -1;
	setp.lt.u32 	%p1102, %r1227, 3;
	@%p1102 bra 	$L__BB1_380;
	mul.wide.u32 	%rd803, %r1397, 4;
	add.s64 	%rd804, %rd9, %rd803;
	ld.local.f32 	%f20632, [%rd804];
	setp.gt.f32 	%p1103, %f20632, %f21051;
	selp.f32 	%f20633, %f20632, %f21051, %p1103;
	ld.local.f32 	%f20634, [%rd804+4];
	setp.gt.f32 	%p1104, %f20634, %f20633;
	selp.f32 	%f20635, %f20634, %f20633, %p1104;
	ld.local.f32 	%f20636, [%rd804+8];
	setp.gt.f32 	%p1105, %f20636, %f20635;
	selp.f32 	%f20637, %f20636, %f20635, %p1105;
	ld.local.f32 	%f20638, [%rd804+12];
	setp.gt.f32 	%p1106, %f20638, %f20637;
	selp.f32 	%f21051, %f20638, %f20637, %p1106;
	add.s32 	%r1397, %r1397, 4;
$L__BB1_380:
	setp.eq.s32 	%p1107, %r289, 0;
	@%p1107 bra 	$L__BB1_385;
	mul.wide.u32 	%rd805, %r1397, 4;
	add.s64 	%rd228, %rd9, %rd805;
	ld.local.f32 	%f20639, [%rd228];
	setp.gt.f32 	%p1108, %f20639, %f21051;
	selp.f32 	%f21051, %f20639, %f21051, %p1108;
	setp.eq.s32 	%p1109, %r289, 1;
	@%p1109 bra 	$L__BB1_385;
	ld.local.f32 	%f20640, [%rd228+4];
	setp.gt.f32 	%p1110, %f20640, %f21051;
	selp.f32 	%f21051, %f20640, %f21051, %p1110;
	setp.eq.s32 	%p1111, %r289, 2;
	@%p1111 bra 	$L__BB1_385;
	ld.local.f32 	%f3359, [%rd228+8];
	setp.leu.f32 	%p1112, %f3359, %f21051;
	@%p1112 bra 	$L__BB1_385;
	mov.f32 	%f21051, %f3359;
$L__BB1_385:
	and.b32  	%r292, %r274, 7;
	setp.lt.s32 	%p1113, %r274, 1;
	mov.f32 	%f21059, 0f00000000;
	@%p1113 bra 	$L__BB1_397;
	setp.lt.u32 	%p1114, %r274, 8;
	mov.f32 	%f21059, 0f00000000;
	mov.b32 	%r1401, 0;
	@%p1114 bra 	$L__BB1_389;
	and.b32  	%r1401, %r274, 2147483640;
	neg.s32 	%r1399, %r1401;
	add.s64 	%rd913, %rd10, 16;
	add.s64 	%rd912, %rd9, 16;
	mov.f32 	%f21059, 0f00000000;
$L__BB1_388:
	.pragma "nounroll";
	ld.local.v4.f32 	{%f20645, %f20646, %f20647, %f20648}, [%rd912+-16];
	sub.f32 	%f20649, %f20645, %f21051;
	fma.rn.f32 	%f20650, %f20649, 0f3BBB989D, 0f3F000000;
	cvt.sat.f32.f32 	%f20651, %f20650;
	mov.f32 	%f20652, 0f4B400001;
	mov.f32 	%f20653, 0f437C0000;
	fma.rm.f32 	%f20654, %f20651, %f20653, %f20652;
	add.f32 	%f20655, %f20654, 0fCB40007F;
	neg.f32 	%f20656, %f20655;
	fma.rn.f32 	%f20657, %f20649, 0f3FB8AA3B, %f20656;
	fma.rn.f32 	%f20658, %f20649, 0f32A57060, %f20657;
	mov.b32 	%r1229, %f20654;
	shl.b32 	%r1230, %r1229, 23;
	mov.b32 	%f20659, %r1230;
	ex2.approx.ftz.f32 	%f20660, %f20658;
	mul.f32 	%f20661, %f20660, %f20659;
	add.f32 	%f20662, %f21059, %f20661;
	sub.f32 	%f20663, %f20646, %f21051;
	fma.rn.f32 	%f20664, %f20663, 0f3BBB989D, 0f3F000000;
	cvt.sat.f32.f32 	%f20665, %f20664;
	fma.rm.f32 	%f20666, %f20665, %f20653, %f20652;
	add.f32 	%f20667, %f20666, 0fCB40007F;
	neg.f32 	%f20668, %f20667;
	fma.rn.f32 	%f20669, %f20663, 0f3FB8AA3B, %f20668;
	fma.rn.f32 	%f20670, %f20663, 0f32A57060, %f20669;
	mov.b32 	%r1231, %f20666;
	shl.b32 	%r1232, %r1231, 23;
	mov.b32 	%f20671, %r1232;
	ex2.approx.ftz.f32 	%f20672, %f20670;
	mul.f32 	%f20673, %f20672, %f20671;
	add.f32 	%f20674, %f20662, %f20673;
	sub.f32 	%f20675, %f20647, %f21051;
	fma.rn.f32 	%f20676, %f20675, 0f3BBB989D, 0f3F000000;
	cvt.sat.f32.f32 	%f20677, %f20676;
	fma.rm.f32 	%f20678, %f20677, %f20653, %f20652;
	add.f32 	%f20679, %f20678, 0fCB40007F;
	neg.f32 	%f20680, %f20679;
	fma.rn.f32 	%f20681, %f20675, 0f3FB8AA3B, %f20680;
	fma.rn.f32 	%f20682, %f20675, 0f32A57060, %f20681;
	mov.b32 	%r1233, %f20678;
	shl.b32 	%r1234, %r1233, 23;
	mov.b32 	%f20683, %r1234;
	ex2.approx.ftz.f32 	%f20684, %f20682;
	mul.f32 	%f20685, %f20684, %f20683;
	add.f32 	%f20686, %f20674, %f20685;
	sub.f32 	%f20687, %f20648, %f21051;
	fma.rn.f32 	%f20688, %f20687, 0f3BBB989D, 0f3F000000;
	cvt.sat.f32.f32 	%f20689, %f20688;
	fma.rm.f32 	%f20690, %f20689, %f20653, %f20652;
	add.f32 	%f20691, %f20690, 0fCB40007F;
	neg.f32 	%f20692, %f20691;
	fma.rn.f32 	%f20693, %f20687, 0f3FB8AA3B, %f20692;
	fma.rn.f32 	%f20694, %f20687, 0f32A57060, %f20693;
	mov.b32 	%r1235, %f20690;
	shl.b32 	%r1236, %r1235, 23;
	mov.b32 	%f20695, %r1236;
	ex2.approx.ftz.f32 	%f20696, %f20694;
	mul.f32 	%f20697, %f20696, %f20695;
	st.local.v4.f32 	[%rd913+-16], {%f20661, %f20673, %f20685, %f20697};
	add.f32 	%f20698, %f20686, %f20697;
	ld.local.v4.f32 	{%f20699, %f20700, %f20701, %f20702}, [%rd912];
	sub.f32 	%f20703, %f20699, %f21051;
	fma.rn.f32 	%f20704, %f20703, 0f3BBB989D, 0f3F000000;
	cvt.sat.f32.f32 	%f20705, %f20704;
	fma.rm.f32 	%f20706, %f20705, %f20653, %f20652;
	add.f32 	%f20707, %f20706, 0fCB40007F;
	neg.f32 	%f20708, %f20707;
	fma.rn.f32 	%f20709, %f20703, 0f3FB8AA3B, %f20708;
	fma.rn.f32 	%f20710, %f20703, 0f32A57060, %f20709;
	mov.b32 	%r1237, %f20706;
	shl.b32 	%r1238, %r1237, 23;
	mov.b32 	%f20711, %r1238;
	ex2.approx.ftz.f32 	%f20712, %f20710;
	mul.f32 	%f20713, %f20712, %f20711;
	add.f32 	%f20714, %f20698, %f20713;
	sub.f32 	%f20715, %f20700, %f21051;
	fma.rn.f32 	%f20716, %f20715, 0f3BBB989D, 0f3F000000;
	cvt.sat.f32.f32 	%f20717, %f20716;
	fma.rm.f32 	%f20718, %f20717, %f20653, %f20652;
	add.f32 	%f20719, %f20718, 0fCB40007F;
	neg.f32 	%f20720, %f20719;
	fma.rn.f32 	%f20721, %f20715, 0f3FB8AA3B, %f20720;
	fma.rn.f32 	%f20722, %f20715, 0f32A57060, %f20721;
	mov.b32 	%r1239, %f20718;
	shl.b32 	%r1240, %r1239, 23;
	mov.b32 	%f20723, %r1240;
	ex2.approx.ftz.f32 	%f20724, %f20722;
	mul.f32 	%f20725, %f20724, %f20723;
	add.f32 	%f20726, %f20714, %f20725;
	sub.f32 	%f20727, %f20701, %f21051;
	fma.rn.f32 	%f20728, %f20727, 0f3BBB989D, 0f3F000000;
	cvt.sat.f32.f32 	%f20729, %f20728;
	fma.rm.f32 	%f20730, %f20729, %f20653, %f20652;
	add.f32 	%f20731, %f20730, 0fCB40007F;
	neg.f32 	%f20732, %f20731;
	fma.rn.f32 	%f20733, %f20727, 0f3FB8AA3B, %f20732;
	fma.rn.f32 	%f20734, %f20727, 0f32A57060, %f20733;
	mov.b32 	%r1241, %f20730;
	shl.b32 	%r1242, %r1241, 23;
	mov.b32 	%f20735, %r1242;
	ex2.approx.ftz.f32 	%f20736, %f20734;
	mul.f32 	%f20737, %f20736, %f20735;
	add.f32 	%f20738, %f20726, %f20737;
	sub.f32 	%f20739, %f20702, %f21051;
	fma.rn.f32 	%f20740, %f20739, 0f3BBB989D, 0f3F000000;
	cvt.sat.f32.f32 	%f20741, %f20740;
	fma.rm.f32 	%f20742, %f20741, %f20653, %f20652;
	add.f32 	%f20743, %f20742, 0fCB40007F;
	neg.f32 	%f20744, %f20743;
	fma.rn.f32 	%f20745, %f20739, 0f3FB8AA3B, %f20744;
	fma.rn.f32 	%f20746, %f20739, 0f32A57060, %f20745;
	mov.b32 	%r1243, %f20742;
	shl.b32 	%r1244, %r1243, 23;
	mov.b32 	%f20747, %r1244;
	ex2.approx.ftz.f32 	%f20748, %f20746;
	mul.f32 	%f20749, %f20748, %f20747;
	st.local.v4.f32 	[%rd913], {%f20713, %f20725, %f20737, %f20749};
	add.f32 	%f21059, %f20738, %f20749;
	add.s32 	%r1399, %r1399, 8;
	add.s64 	%rd913, %rd913, 32;
	add.s64 	%rd912, %rd912, 32;
	setp.ne.s32 	%p1115, %r1399, 0;
	@%p1115 bra 	$L__BB1_388;
$L__BB1_389:
	setp.eq.s32 	%p1116, %r292, 0;
	@%p1116 bra 	$L__BB1_397;
	setp.lt.u32 	%p1117, %r292, 4;
	@%p1117 bra 	$L__BB1_392;
	mul.wide.u32 	%rd806, %r1401, 4;
	add.s64 	%rd807, %rd9, %rd806;
	ld.local.f32 	%f20751, [%rd807];
	sub.f32 	%f20752, %f20751, %f21051;
	fma.rn.f32 	%f20753, %f20752, 0f3BBB989D, 0f3F000000;
	cvt.sat.f32.f32 	%f20754, %f20753;
	mov.f32 	%f20755, 0f4B400001;
	mov.f32 	%f20756, 0f437C0000;
	fma.rm.f32 	%f20757, %f20754, %f20756, %f20755;
	add.f32 	%f20758, %f20757, 0fCB40007F;
	neg.f32 	%f20759, %f20758;
	fma.rn.f32 	%f20760, %f20752, 0f3FB8AA3B, %f20759;
	fma.rn.f32 	%f20761, %f20752, 0f32A57060, %f20760;
	mov.b32 	%r1245, %f20757;
	shl.b32 	%r1246, %r1245, 23;
	mov.b32 	%f20762, %r1246;
	ex2.approx.ftz.f32 	%f20763, %f20761;
	mul.f32 	%f20764, %f20763, %f20762;
	add.s64 	%rd808, %rd10, %rd806;
	st.local.f32 	[%rd808], %f20764;
	add.f32 	%f20765, %f21059, %f20764;
	ld.local.f32 	%f20766, [%rd807+4];
	sub.f32 	%f20767, %f20766, %f21051;
	fma.rn.f32 	%f20768, %f20767, 0f3BBB989D, 0f3F000000;
	cvt.sat.f32.f32 	%f20769, %f20768;
	fma.rm.f32 	%f20770, %f20769, %f20756, %f20755;
	add.f32 	%f20771, %f20770, 0fCB40007F;
	neg.f32 	%f20772, %f20771;
	fma.rn.f32 	%f20773, %f20767, 0f3FB8AA3B, %f20772;
	fma.rn.f32 	%f20774, %f20767, 0f32A57060, %f20773;
	mov.b32 	%r1247, %f20770;
	shl.b32 	%r1248, %r1247, 23;
	mov.b32 	%f20775, %r1248;
	ex2.approx.ftz.f32 	%f20776, %f20774;
	mul.f32 	%f20777, %f20776, %f20775;
	st.local.f32 	[%rd808+4], %f20777;
	add.f32 	%f20778, %f20765, %f20777;
	ld.local.f32 	%f20779, [%rd807+8];
	sub.f32 	%f20780, %f20779, %f21051;
	fma.rn.f32 	%f20781, %f20780, 0f3BBB989D, 0f3F000000;
	cvt.sat.f32.f32 	%f20782, %f20781;
	fma.rm.f32 	%f20783, %f20782, %f20756, %f20755;
	add.f32 	%f20784, %f20783, 0fCB40007F;
	neg.f32 	%f20785, %f20784;
	fma.rn.f32 	%f20786, %f20780, 0f3FB8AA3B, %f20785;
	fma.rn.f32 	%f20787, %f20780, 0f32A57060, %f20786;
	mov.b32 	%r1249, %f20783;
	shl.b32 	%r1250, %r1249, 23;
	mov.b32 	%f20788, %r1250;
	ex2.approx.ftz.f32 	%f20789, %f20787;
	mul.f32 	%f20790, %f20789, %f20788;
	st.local.f32 	[%rd808+8], %f20790;
	add.f32 	%f20791, %f20778, %f20790;
	ld.local.f32 	%f20792, [%rd807+12];
	sub.f32 	%f20793, %f20792, %f21051;
	fma.rn.f32 	%f20794, %f20793, 0f3BBB989D, 0f3F000000;
	cvt.sat.f32.f32 	%f20795, %f20794;
	fma.rm.f32 	%f20796, %f20795, %f20756, %f20755;
	add.f32 	%f20797, %f20796, 0fCB40007F;
	neg.f32 	%f20798, %f20797;
	fma.rn.f32 	%f20799, %f20793, 0f3FB8AA3B, %f20798;
	fma.rn.f32 	%f20800, %f20793, 0f32A57060, %f20799;
	mov.b32 	%r1251, %f20796;
	shl.b32 	%r1252, %r1251, 23;
	mov.b32 	%f20801, %r1252;
	ex2.approx.ftz.f32 	%f20802, %f20800;
	mul.f32 	%f20803, %f20802, %f20801;
	st.local.f32 	[%rd808+12], %f20803;
	add.f32 	%f21059, %f20791, %f20803;
	add.s32 	%r1401, %r1401, 4;
$L__BB1_392:
	and.b32  	%r1253, %r274, 3;
	setp.eq.s32 	%p1118, %r1253, 0;
	@%p1118 bra 	$L__BB1_397;
	setp.eq.s32 	%p1119, %r1253, 1;
	@%p1119 bra 	$L__BB1_395;
	mul.wide.u32 	%rd809, %r1401, 4;
	add.s64 	%rd810, %rd9, %rd809;
	ld.local.f32 	%f20805, [%rd810];
	sub.f32 	%f20806, %f20805, %f21051;
	fma.rn.f32 	%f20807, %f20806, 0f3BBB989D, 0f3F000000;
	cvt.sat.f32.f32 	%f20808, %f20807;
	mov.f32 	%f20809, 0f4B400001;
	mov.f32 	%f20810, 0f437C0000;
	fma.rm.f32 	%f20811, %f20808, %f20810, %f20809;
	add.f32 	%f20812, %f20811, 0fCB40007F;
	neg.f32 	%f20813, %f20812;
	fma.rn.f32 	%f20814, %f20806, 0f3FB8AA3B, %f20813;
	fma.rn.f32 	%f20815, %f20806, 0f32A57060, %f20814;
	mov.b32 	%r1255, %f20811;
	shl.b32 	%r1256, %r1255, 23;
	mov.b32 	%f20816, %r1256;
	ex2.approx.ftz.f32 	%f20817, %f20815;
	mul.f32 	%f20818, %f20817, %f20816;
	add.s64 	%rd811, %rd10, %rd809;
	st.local.f32 	[%rd811], %f20818;
	add.f32 	%f20819, %f21059, %f20818;
	ld.local.f32 	%f20820, [%rd810+4];
	sub.f32 	%f20821, %f20820, %f21051;
	fma.rn.f32 	%f20822, %f20821, 0f3BBB989D, 0f3F000000;
	cvt.sat.f32.f32 	%f20823, %f20822;
	fma.rm.f32 	%f20824, %f20823, %f20810, %f20809;
	add.f32 	%f20825, %f20824, 0fCB40007F;
	neg.f32 	%f20826, %f20825;
	fma.rn.f32 	%f20827, %f20821, 0f3FB8AA3B, %f20826;
	fma.rn.f32 	%f20828, %f20821, 0f32A57060, %f20827;
	mov.b32 	%r1257, %f20824;
	shl.b32 	%r1258, %r1257, 23;
	mov.b32 	%f20829, %r1258;
	ex2.approx.ftz.f32 	%f20830, %f20828;
	mul.f32 	%f20831, %f20830, %f20829;
	st.local.f32 	[%rd811+4], %f20831;
	add.f32 	%f21059, %f20819, %f20831;
	add.s32 	%r1401, %r1401, 2;
$L__BB1_395:
	and.b32  	%r1259, %r274, 1;
	setp.eq.b32 	%p1120, %r1259, 1;
	not.pred 	%p1121, %p1120;
	@%p1121 bra 	$L__BB1_397;
	mul.wide.u32 	%rd812, %r1401, 4;
	add.s64 	%rd813, %rd9, %rd812;
	ld.local.f32 	%f20832, [%rd813];
	sub.f32 	%f20833, %f20832, %f21051;
	fma.rn.f32 	%f20834, %f20833, 0f3BBB989D, 0f3F000000;
	cvt.sat.f32.f32 	%f20835, %f20834;
	mov.f32 	%f20836, 0f4B400001;
	mov.f32 	%f20837, 0f437C0000;
	fma.rm.f32 	%f20838, %f20835, %f20837, %f20836;
	add.f32 	%f20839, %f20838, 0fCB40007F;
	neg.f32 	%f20840, %f20839;
	fma.rn.f32 	%f20841, %f20833, 0f3FB8AA3B, %f20840;
	fma.rn.f32 	%f20842, %f20833, 0f32A57060, %f20841;
	mov.b32 	%r1260, %f20838;
	shl.b32 	%r1261, %r1260, 23;
	mov.b32 	%f20843, %r1261;
	ex2.approx.ftz.f32 	%f20844, %f20842;
	mul.f32 	%f20845, %f20844, %f20843;
	add.s64 	%rd814, %rd10, %rd812;
	st.local.f32 	[%rd814], %f20845;
	add.f32 	%f21059, %f21059, %f20845;
$L__BB1_397:
	setp.lt.s32 	%p1122, %r274, 1;
	rcp.rn.f32 	%f3373, %f21059;
	@%p1122 bra 	$L__BB1_406;
	setp.lt.u32 	%p1123, %r274, 16;
	mov.b32 	%r1405, 0;
	@%p1123 bra 	$L__BB1_401;
	and.b32  	%r1405, %r274, 2147483632;
	neg.s32 	%r1403, %r1405;
	add.s64 	%rd914, %rd10, 32;
$L__BB1_400:
	.pragma "nounroll";
	ld.local.v4.f32 	{%f20846, %f20847, %f20848, %f20849}, [%rd914+-32];
	mul.f32 	%f20850, %f3373, %f20846;
	mul.f32 	%f20851, %f3373, %f20847;
	mul.f32 	%f20852, %f3373, %f20848;
	mul.f32 	%f20853, %f3373, %f20849;
	st.local.v4.f32 	[%rd914+-32], {%f20850, %f20851, %f20852, %f20853};
	ld.local.v4.f32 	{%f20854, %f20855, %f20856, %f20857}, [%rd914+-16];
	mul.f32 	%f20858, %f3373, %f20854;
	mul.f32 	%f20859, %f3373, %f20855;
	mul.f32 	%f20860, %f3373, %f20856;
	mul.f32 	%f20861, %f3373, %f20857;
	st.local.v4.f32 	[%rd914+-16], {%f20858, %f20859, %f20860, %f20861};
	ld.local.v4.f32 	{%f20862, %f20863, %f20864, %f20865}, [%rd914];
	mul.f32 	%f20866, %f3373, %f20862;
	mul.f32 	%f20867, %f3373, %f20863;
	mul.f32 	%f20868, %f3373, %f20864;
	mul.f32 	%f20869, %f3373, %f20865;
	st.local.v4.f32 	[%rd914], {%f20866, %f20867, %f20868, %f20869};
	ld.local.v4.f32 	{%f20870, %f20871, %f20872, %f20873}, [%rd914+16];
	mul.f32 	%f20874, %f3373, %f20870;
	mul.f32 	%f20875, %f3373, %f20871;
	mul.f32 	%f20876, %f3373, %f20872;
	mul.f32 	%f20877, %f3373, %f20873;
	st.local.v4.f32 	[%rd914+16], {%f20874, %f20875, %f20876, %f20877};
	add.s32 	%r1403, %r1403, 16;
	add.s64 	%rd914, %rd914, 64;
	setp.ne.s32 	%p1124, %r1403, 0;
	@%p1124 bra 	$L__BB1_400;
$L__BB1_401:
	mov.u64 	%rd815, %rd238;
	ld.param.u32 	%r1263, [%rd815];
	and.b32  	%r307, %r1263, 15;
	setp.eq.s32 	%p1125, %r307, 0;
	@%p1125 bra 	$L__BB1_406;
	setp.lt.u32 	%p1126, %r307, 8;
	@%p1126 bra 	$L__BB1_404;
	mul.wide.u32 	%rd816, %r1405, 4;
	add.s64 	%rd817, %rd10, %rd816;
	ld.local.f32 	%f20878, [%rd817];
	mul.f32 	%f20879, %f3373, %f20878;
	st.local.f32 	[%rd817], %f20879;
	ld.local.f32 	%f20880, [%rd817+4];
	mul.f32 	%f20881, %f3373, %f20880;
	st.local.f32 	[%rd817+4], %f20881;
	ld.local.f32 	%f20882, [%rd817+8];
	mul.f32 	%f20883, %f3373, %f20882;
	st.local.f32 	[%rd817+8], %f20883;
	ld.local.f32 	%f20884, [%rd817+12];
	mul.f32 	%f20885, %f3373, %f20884;
	st.local.f32 	[%rd817+12], %f20885;
	ld.local.f32 	%f20886, [%rd817+16];
	mul.f32 	%f20887, %f3373, %f20886;
	st.local.f32 	[%rd817+16], %f20887;
	ld.local.f32 	%f20888, [%rd817+20];
	mul.f32 	%f20889, %f3373, %f20888;
	st.local.f32 	[%rd817+20], %f20889;
	ld.local.f32 	%f20890, [%rd817+24];
	mul.f32 	%f20891, %f3373, %f20890;
	st.local.f32 	[%rd817+24], %f20891;
	ld.local.f32 	%f20892, [%rd817+28];
	mul.f32 	%f20893, %f3373, %f20892;
	st.local.f32 	[%rd817+28], %f20893;
	add.s32 	%r1405, %r1405, 8;
$L__BB1_404:
	setp.lt.u32 	%p1127, %r292, 4;
	@%p1127 bra 	$L__BB1_406;
	mul.wide.u32 	%rd818, %r1405, 4;
	add.s64 	%rd819, %rd10, %rd818;
	ld.local.f32 	%f20894, [%rd819];
	mul.f32 	%f20895, %f3373, %f20894;
	st.local.f32 	[%rd819], %f20895;
	ld.local.f32 	%f20896, [%rd819+4];
	mul.f32 	%f20897, %f3373, %f20896;
	st.local.f32 	[%rd819+4], %f20897;
	ld.local.f32 	%f20898, [%rd819+8];
	mul.f32 	%f20899, %f3373, %f20898;
	st.local.f32 	[%rd819+8], %f20899;
	ld.local.f32 	%f20900, [%rd819+12];
	mul.f32 	%f20901, %f3373, %f20900;
	st.local.f32 	[%rd819+12], %f20901;
$L__BB1_406:
	mul.wide.s32 	%rd820, %r278, 4;
	add.s64 	%rd821, %rd9, %rd820;
	ld.local.f32 	%f20902, [%rd821];
	sub.f32 	%f20903, %f20902, %f21051;
	setp.lt.f32 	%p1128, %f21059, 0f00800000;
	mul.f32 	%f20904, %f21059, 0f4B000000;
	selp.f32 	%f20905, %f20904, %f21059, %p1128;
	selp.f32 	%f20906, 0fC1B80000, 0f00000000, %p1128;
	mov.b32 	%r1264, %f20905;
	add.s32 	%r1265, %r1264, -1059760811;
	and.b32  	%r1266, %r1265, -8388608;
	sub.s32 	%r1267, %r1264, %r1266;
	mov.b32 	%f20907, %r1267;
	cvt.rn.f32.s32 	%f20908, %r1266;
	fma.rn.f32 	%f20909, %f20908, 0f34000000, %f20906;
	add.f32 	%f20910, %f20907, 0fBF800000;
	fma.rn.f32 	%f20911, %f20910, 0fBE055027, 0f3E1039F6;
	fma.rn.f32 	%f20912, %f20911, %f20910, 0fBDF8CDCC;
	fma.rn.f32 	%f20913, %f20912, %f20910, 0f3E0F2955;
	fma.rn.f32 	%f20914, %f20913, %f20910, 0fBE2AD8B9;
	fma.rn.f32 	%f20915, %f20914, %f20910, 0f3E4CED0B;
	fma.rn.f32 	%f20916, %f20915, %f20910, 0fBE7FFF22;
	fma.rn.f32 	%f20917, %f20916, %f20910, 0f3EAAAA78;
	fma.rn.f32 	%f20918, %f20917, %f20910, 0fBF000000;
	mul.f32 	%f20919, %f20910, %f20918;
	fma.rn.f32 	%f20920, %f20919, %f20910, %f20910;
	fma.rn.f32 	%f20921, %f20909, 0f3F317218, %f20920;
	setp.gt.u32 	%p1129, %r1264, 2139095039;
	fma.rn.f32 	%f20922, %f20905, 0f7F800000, 0f7F800000;
	selp.f32 	%f20923, %f20922, %f20921, %p1129;
	setp.eq.f32 	%p1130, %f20905, 0f00000000;
	selp.f32 	%f20924, 0fFF800000, %f20923, %p1130;
	sub.f32 	%f20925, %f20903, %f20924;
	sub.f32 	%f21060, %f21060, %f20925;
$L__BB1_407:
	ld.param.u64 	%rd832, [_Z24eval_sequence_nll_kernel9ModelPtrsPKiiPf_param_3];
	cvta.to.global.u64 	%rd822, %rd832;
	st.global.f32 	[%rd822], %f21060;
$L__BB1_408:
	ret;
$L__BB1_409:
	mov.b32 	%r1268, 2143289344;
	st.global.u32 	[%rd2], %r1268;
	bra.uni 	$L__BB1_408;

}
	// .globl	_Z26forward_last_logits_kernel9ModelPtrsPKiiPf
.visible .entry _Z26forward_last_logits_kernel9ModelPtrsPKiiPf(
	.param .align 8 .b8 _Z26forward_last_logits_kernel9ModelPtrsPKiiPf_param_0[264],
	.param .u64 .ptr .align 1 _Z26forward_last_logits_kernel9ModelPtrsPKiiPf_param_1,
	.param .u32 _Z26forward_last_logits_kernel9ModelPtrsPKiiPf_param_2,
	.param .u64 .ptr .align 1 _Z26forward_last_logits_kernel9ModelPtrsPKiiPf_param_3
)
{
	.local .align 16 .b8 	__local_depot2[2496];
	.reg .b64 	%SP;
	.reg .b64 	%SPL;
	.reg .pred 	%p<645>;
	.reg .b32 	%r<392>;
	.reg .b32 	%f<17906>;
	.reg .b64 	%rd<402>;

	mov.u64 	%SPL, __local_depot2;
	mov.b64 	%rd156, _Z26forward_last_logits_kernel9ModelPtrsPKiiPf_param_0;
	ld.param.u64 	%rd158, [_Z26forward_last_logits_kernel9ModelPtrsPKiiPf_param_3];
	mov.u64 	%rd1, %rd156;
	cvta.to.global.u64 	%rd2, %rd158;
	add.u64 	%rd3, %SPL, 0;
	add.u64 	%rd4, %SPL, 64;
	add.u64 	%rd5, %SPL, 128;
	add.u64 	%rd6, %SPL, 384;
	add.u64 	%rd7, %SPL, 448;
	add.u64 	%rd8, %SPL, 960;
	add.u64 	%rd9, %SPL, 1472;
	mov.u32 	%r90, %ctaid.x;
	mov.u32 	%r91, %tid.x;
	or.b32  	%r92, %r90, %r91;
	setp.ne.s32 	%p1, %r92, 0;
	@%p1 bra 	$L__BB2_89;
	ld.param.u32 	%r350, [_Z26forward_last_logits_kernel9ModelPtrsPKiiPf_param_2];
	add.s32 	%r93, %r350, -9;
	setp.lt.u32 	%p2, %r93, -8;
	ld.param.u32 	%r94, [%rd1];
	add.s32 	%r95, %r94, -257;
	setp.lt.u32 	%p3, %r95, -256;
	or.pred  	%p4, %p2, %p3;
	@%p4 bra 	$L__BB2_72;
	ld.param.u64 	%rd337, [_Z26forward_last_logits_kernel9ModelPtrsPKiiPf_param_1];
	mov.u64 	%rd166, %rd156;
	ld.param.u64 	%rd167, [%rd166+8];
	cvta.to.global.u64 	%rd168, %rd167;
	ld.param.u64 	%rd169, [%rd166+16];
	cvta.to.global.u64 	%rd170, %rd169;
	ld.param.u64 	%rd171, [%rd166+24];
	cvta.to.global.u64 	%rd172, %rd171;
	ld.param.u64 	%rd173, [%rd166+32];
	cvta.to.global.u64 	%rd174, %rd173;
	ld.param.u64 	%rd175, [%rd166+40];
	cvta.to.global.u64 	%rd176, %rd175;
	ld.param.u64 	%rd177, [%rd166+48];
	cvta.to.global.u64 	%rd178, %rd177;
	ld.param.u64 	%rd179, [%rd166+56];
	cvta.to.global.u64 	%rd180, %rd179;
	cvta.to.global.u64 	%rd181, %rd337;
	ld.global.u32 	%r97, [%rd181];
	shl.b32 	%r98, %r97, 4;
	mul.wide.s32 	%rd182, %r98, 4;
	add.s64 	%rd183, %rd168, %rd182;
	ld.global.f32 	%f3137, [%rd183];
	ld.global.f32 	%f3138, [%rd170];
	add.f32 	%f3139, %f3137, %f3138;
	ld.global.f32 	%f3140, [%rd183+4];
	ld.global.f32 	%f3141, [%rd170+4];
	add.f32 	%f3142, %f3140, %f3141;
	ld.global.f32 	%f3143, [%rd183+8];
	ld.global.f32 	%f3144, [%rd170+8];
	add.f32 	%f3145, %f3143, %f3144;
	ld.global.f32 	%f3146, [%rd183+12];
	ld.global.f32 	%f3147, [%rd170+12];
	add.f32 	%f3148, %f3146, %f3147;
	ld.global.f32 	%f3149, [%rd183+16];
	ld.global.f32 	%f3150, [%rd170+16];
	add.f32 	%f3151, %f3149, %f3150;
	ld.global.f32 	%f3152, [%rd183+20];
	ld.global.f32 	%f3153, [%rd170+20];
	add.f32 	%f3154, %f3152, %f3153;
	ld.global.f32 	%f3155, [%rd183+24];
	ld.global.f32 	%f3156, [%rd170+24];
	add.f32 	%f3157, %f3155, %f3156;
	ld.global.f32 	%f3158, [%rd183+28];
	ld.global.f32 	%f3159, [%rd170+28];
	add.f32 	%f3160, %f3158, %f3159;
	ld.global.f32 	%f3161, [%rd183+32];
	ld.global.f32 	%f3162, [%rd170+32];
	add.f32 	%f3163, %f3161, %f3162;
	ld.global.f32 	%f3164, [%rd183+36];
	ld.global.f32 	%f3165, [%rd170+36];
	add.f32 	%f3166, %f3164, %f3165;
	ld.global.f32 	%f3167, [%rd183+40];
	ld.global.f32 	%f3168, [%rd170+40];
	add.f32 	%f3169, %f3167, %f3168;
	ld.global.f32 	%f3170, [%rd183+44];
	ld.global.f32 	%f3171, [%rd170+44];
	add.f32 	%f3172, %f3170, %f3171;
	ld.global.f32 	%f3173, [%rd183+48];
	ld.global.f32 	%f3174, [%rd170+48];
	add.f32 	%f3175, %f3173, %f3174;
	ld.global.f32 	%f3176, [%rd183+52];
	ld.global.f32 	%f3177, [%rd170+52];
	add.f32 	%f3178, %f3176, %f3177;
	ld.global.f32 	%f3179, [%rd183+56];
	ld.global.f32 	%f3180, [%rd170+56];
	add.f32 	%f3181, %f3179, %f3180;
	ld.global.f32 	%f3182, [%rd183+60];
	ld.global.f32 	%f3183, [%rd170+60];
	add.f32 	%f3184, %f3182, %f3183;
	fma.rn.f32 	%f3185, %f3139, %f3139, 0f00000000;
	fma.rn.f32 	%f3186, %f3142, %f3142, %f3185;
	fma.rn.f32 	%f3187, %f3145, %f3145, %f3186;
	fma.rn.f32 	%f3188, %f3148, %f3148, %f3187;
	fma.rn.f32 	%f3189, %f3151, %f3151, %f3188;
	fma.rn.f32 	%f3190, %f3154, %f3154, %f3189;
	fma.rn.f32 	%f3191, %f3157, %f3157, %f3190;
	fma.rn.f32 	%f3192, %f3160, %f3160, %f3191;
	fma.rn.f32 	%f3193, %f3163, %f3163, %f3192;
	fma.rn.f32 	%f3194, %f3166, %f3166, %f3193;
	fma.rn.f32 	%f3195, %f3169, %f3169, %f3194;
	fma.rn.f32 	%f3196, %f3172, %f3172, %f3195;
	fma.rn.f32 	%f3197, %f3175, %f3175, %f3196;
	fma.rn.f32 	%f3198, %f3178, %f3178, %f3197;
	fma.rn.f32 	%f3199, %f3181, %f3181, %f3198;
	fma.rn.f32 	%f3200, %f3184, %f3184, %f3199;
	fma.rn.f32 	%f3201, %f3200, 0f3D800000, 0f3727C5AC;
	rsqrt.approx.f32 	%f3202, %f3201;
	mul.f32 	%f3203, %f3202, %f3139;
	mul.f32 	%f3204, %f3202, %f3142;
	mul.f32 	%f3205, %f3202, %f3145;
	mul.f32 	%f3206, %f3202, %f3148;
	mul.f32 	%f3207, %f3202, %f3151;
	mul.f32 	%f3208, %f3202, %f3154;
	mul.f32 	%f3209, %f3202, %f3157;
	mul.f32 	%f3210, %f3202, %f3160;
	mul.f32 	%f3211, %f3202, %f3163;
	mul.f32 	%f3212, %f3202, %f3166;
	mul.f32 	%f3213, %f3202, %f3169;
	mul.f32 	%f3214, %f3202, %f3172;
	mul.f32 	%f3215, %f3202, %f3175;
	mul.f32 	%f3216, %f3202, %f3178;
	mul.f32 	%f3217, %f3202, %f3181;
	mul.f32 	%f3218, %f3202, %f3184;
	fma.rn.f32 	%f3219, %f3203, %f3203, 0f00000000;
	fma.rn.f32 	%f3220, %f3204, %f3204, %f3219;
	fma.rn.f32 	%f3221, %f3205, %f3205, %f3220;
	fma.rn.f32 	%f3222, %f3206, %f3206, %f3221;
	fma.rn.f32 	%f3223, %f3207, %f3207, %f3222;
	fma.rn.f32 	%f3224, %f3208, %f3208, %f3223;
	fma.rn.f32 	%f3225, %f3209, %f3209, %f3224;
	fma.rn.f32 	%f3226, %f3210, %f3210, %f3225;
	fma.rn.f32 	%f3227, %f3211, %f3211, %f3226;
	fma.rn.f32 	%f3228, %f3212, %f3212, %f3227;
	fma.rn.f32 	%f3229, %f3213, %f3213, %f3228;
	fma.rn.f32 	%f3230, %f3214, %f3214, %f3229;
	fma.rn.f32 	%f3231, %f3215, %f3215, %f3230;
	fma.rn.f32 	%f3232, %f3216, %f3216, %f3231;
	fma.rn.f32 	%f3233, %f3217, %f3217, %f3232;
	fma.rn.f32 	%f3234, %f3218, %f3218, %f3233;
	fma.rn.f32 	%f3235, %f3234, 0f3D800000, 0f3727C5AC;
	rsqrt.approx.f32 	%f3236, %f3235;
	mul.f32 	%f3237, %f3236, %f3203;
	mul.f32 	%f3238, %f3236, %f3204;
	mul.f32 	%f3239, %f3236, %f3205;
	mul.f32 	%f3240, %f3236, %f3206;
	mul.f32 	%f3241, %f3236, %f3207;
	mul.f32 	%f3242, %f3236, %f3208;
	mul.f32 	%f3243, %f3236, %f3209;
	mul.f32 	%f3244, %f3236, %f3210;
	mul.f32 	%f3245, %f3236, %f3211;
	mul.f32 	%f3246, %f3236, %f3212;
	mul.f32 	%f3247, %f3236, %f3213;
	mul.f32 	%f3248, %f3236, %f3214;
	mul.f32 	%f3249, %f3236, %f3215;
	mul.f32 	%f3250, %f3236, %f3216;
	mul.f32 	%f3251, %f3236, %f3217;
	mul.f32 	%f3252, %f3236, %f3218;
	ld.global.f32 	%f3253, [%rd172];
	fma.rn.f32 	%f3254, %f3253, %f3237, 0f00000000;
	ld.global.f32 	%f3255, [%rd172+4];
	fma.rn.f32 	%f3256, %f3255, %f3238, %f3254;
	ld.global.f32 	%f3257, [%rd172+8];
	fma.rn.f32 	%f3258, %f3257, %f3239, %f3256;
	ld.global.f32 	%f3259, [%rd172+12];
	fma.rn.f32 	%f3260, %f3259, %f3240, %f3258;
	ld.global.f32 	%f3261, [%rd172+16];
	fma.rn.f32 	%f3262, %f3261, %f3241, %f3260;
	ld.global.f32 	%f3263, [%rd172+20];
	fma.rn.f32 	%f3264, %f3263, %f3242, %f3262;
	ld.global.f32 	%f3265, [%rd172+24];
	fma.rn.f32 	%f3266, %f3265, %f3243, %f3264;
	ld.global.f32 	%f3267, [%rd172+28];
	fma.rn.f32 	%f3268, %f3267, %f3244, %f3266;
	ld.global.f32 	%f3269, [%rd172+32];
	fma.rn.f32 	%f3270, %f3269, %f3245, %f3268;
	ld.global.f32 	%f3271, [%rd172+36];
	fma.rn.f32 	%f3272, %f3271, %f3246, %f3270;
	ld.global.f32 	%f3273, [%rd172+40];
	fma.rn.f32 	%f3274, %f3273, %f3247, %f3272;
	ld.global.f32 	%f3275, [%rd172+44];
	fma.rn.f32 	%f3276, %f3275, %f3248, %f3274;
	ld.global.f32 	%f3277, [%rd172+48];
	fma.rn.f32 	%f3278, %f3277, %f3249, %f3276;
	ld.global.f32 	%f3279, [%rd172+52];
	fma.rn.f32 	%f3280, %f3279, %f3250, %f3278;
	ld.global.f32 	%f3281, [%rd172+56];
	fma.rn.f32 	%f3282, %f3281, %f3251, %f3280;
	ld.global.f32 	%f3283, [%rd172+60];
	fma.rn.f32 	%f3284, %f3283, %f3252, %f3282;
	ld.global.f32 	%f3285, [%rd172+64];
	fma.rn.f32 	%f3286, %f3285, %f3237, 0f00000000;
	ld.global.f32 	%f3287, [%rd172+68];
	fma.rn.f32 	%f3288, %f3287, %f3238, %f3286;
	ld.global.f32 	%f3289, [%rd172+72];
	fma.rn.f32 	%f3290, %f3289, %f3239, %f3288;
	ld.global.f32 	%f3291, [%rd172+76];
	fma.rn.f32 	%f3292, %f3291, %f3240, %f3290;
	ld.global.f32 	%f3293, [%rd172+80];
	fma.rn.f32 	%f3294, %f3293, %f3241, %f3292;
	ld.global.f32 	%f3295, [%rd172+84];
	fma.rn.f32 	%f3296, %f3295, %f3242, %f3294;
	ld.global.f32 	%f3297, [%rd172+88];
	fma.rn.f32 	%f3298, %f3297, %f3243, %f3296;
	ld.global.f32 	%f3299, [%rd172+92];
	fma.rn.f32 	%f3300, %f3299, %f3244, %f3298;
	ld.global.f32 	%f3301, [%rd172+96];
	fma.rn.f32 	%f3302, %f3301, %f3245, %f3300;
	ld.global.f32 	%f3303, [%rd172+100];
	fma.rn.f32 	%f3304, %f3303, %f3246, %f3302;
	ld.global.f32 	%f3305, [%rd172+104];
	fma.rn.f32 	%f3306, %f3305, %f3247, %f3304;
	ld.global.f32 	%f3307, [%rd172+108];
	fma.rn.f32 	%f3308, %f3307, %f3248, %f3306;
	ld.global.f32 	%f3309, [%rd172+112];
	fma.rn.f32 	%f3310, %f3309, %f3249, %f3308;
	ld.global.f32 	%f3311, [%rd172+116];
	fma.rn.f32 	%f3312, %f3311, %f3250, %f3310;
	ld.global.f32 	%f3313, [%rd172+120];
	fma.rn.f32 	%f3314, %f3313, %f3251, %f3312;
	ld.global.f32 	%f3315, [%rd172+124];
	fma.rn.f32 	%f3316, %f3315, %f3252, %f3314;
	ld.global.f32 	%f3317, [%rd172+128];
	fma.rn.f32 	%f3318, %f3317, %f3237, 0f00000000;
	ld.global.f32 	%f3319, [%rd172+132];
	fma.rn.f32 	%f3320, %f3319, %f3238, %f3318;
	ld.global.f32 	%f3321, [%rd172+136];
	fma.rn.f32 	%f3322, %f3321, %f3239, %f3320;
	ld.global.f32 	%f3323, [%rd172+140];
	fma.rn.f32 	%f3324, %f3323, %f3240, %f3322;
	ld.global.f32 	%f3325, [%rd172+144];
	fma.rn.f32 	%f3326, %f3325, %f3241, %f3324;
	ld.global.f32 	%f3327, [%rd172+148];
	fma.rn.f32 	%f3328, %f3327, %f3242, %f3326;
	ld.global.f32 	%f3329, [%rd172+152];
	fma.rn.f32 	%f3330, %f3329, %f3243, %f3328;
	ld.global.f32 	%f3331, [%rd172+156];
	fma.rn.f32 	%f3332, %f3331, %f3244, %f3330;
	ld.global.f32 	%f3333, [%rd172+160];
	fma.rn.f32 	%f3334, %f3333, %f3245, %f3332;
	ld.global.f32 	%f3335, [%rd172+164];
	fma.rn.f32 	%f3336, %f3335, %f3246, %f3334;
	ld.global.f32 	%f3337, [%rd172+168];
	fma.rn.f32 	%f3338, %f3337, %f3247, %f3336;
	ld.global.f32 	%f3339, [%rd172+172];
	fma.rn.f32 	%f3340, %f3339, %f3248, %f3338;
	ld.global.f32 	%f3341, [%rd172+176];
	fma.rn.f32 	%f3342, %f3341, %f3249, %f3340;
	ld.global.f32 	%f3343, [%rd172+180];
	fma.rn.f32 	%f3344, %f3343, %f3250, %f3342;
	ld.global.f32 	%f3345, [%rd172+184];
	fma.rn.f32 	%f3346, %f3345, %f3251, %f3344;
	ld.global.f32 	%f3347, [%rd172+188];
	fma.rn.f32 	%f3348, %f3347, %f3252, %f3346;
	ld.global.f32 	%f3349, [%rd172+192];
	fma.rn.f32 	%f3350, %f3349, %f3237, 0f00000000;
	ld.global.f32 	%f3351, [%rd172+196];
	fma.rn.f32 	%f3352, %f3351, %f3238, %f3350;
	ld.global.f32 	%f3353, [%rd172+200];
	fma.rn.f32 	%f3354, %f3353, %f3239, %f3352;
	ld.global.f32 	%f3355, [%rd172+204];
	fma.rn.f32 	%f3356, %f3355, %f3240, %f3354;
	ld.global.f32 	%f3357, [%rd172+208];
	fma.rn.f32 	%f3358, %f3357, %f3241, %f3356;
	ld.global.f32 	%f3359, [%rd172+212];
	fma.rn.f32 	%f3360, %f3359, %f3242, %f3358;
	ld.global.f32 	%f3361, [%rd172+216];
	fma.rn.f32 	%f3362, %f3361, %f3243, %f3360;
	ld.global.f32 	%f3363, [%rd172+220];
	fma.rn.f32 	%f3364, %f3363, %f3244, %f3362;
	ld.global.f32 	%f3365, [%rd172+224];
	fma.rn.f32 	%f3366, %f3365, %f3245, %f3364;
	ld.global.f32 	%f3367, [%rd172+228];
	fma.rn.f32 	%f3368, %f3367, %f3246, %f3366;
	ld.global.f32 	%f3369, [%rd172+232];
	fma.rn.f32 	%f3370, %f3369, %f3247, %f3368;
	ld.global.f32 	%f3371, [%rd172+236];
	fma.rn.f32 	%f3372, %f3371, %f3248, %f3370;
	ld.global.f32 	%f3373, [%rd172+240];
	fma.rn.f32 	%f3374, %f3373, %f3249, %f3372;
	ld.global.f32 	%f3375, [%rd172+244];
	fma.rn.f32 	%f3376, %f3375, %f3250, %f3374;
	ld.global.f32 	%f3377, [%rd172+248];
	fma.rn.f32 	%f3378, %f3377, %f3251, %f3376;
	ld.global.f32 	%f3379, [%rd172+252];
	fma.rn.f32 	%f3380, %f3379, %f3252, %f3378;
	st.local.v4.f32 	[%rd3], {%f3284, %f3316, %f3348, %f3380};
	ld.global.f32 	%f3381, [%rd172+256];
	fma.rn.f32 	%f3382, %f3381, %f3237, 0f00000000;
	ld.global.f32 	%f3383, [%rd172+260];
	fma.rn.f32 	%f3384, %f3383, %f3238, %f3382;
	ld.global.f32 	%f3385, [%rd172+264];
	fma.rn.f32 	%f3386, %f3385, %f3239, %f3384;
	ld.global.f32 	%f3387, [%rd172+268];
	fma.rn.f32 	%f3388, %f3387, %f3240, %f3386;
	ld.global.f32 	%f3389, [%rd172+272];
	fma.rn.f32 	%f3390, %f3389, %f3241, %f3388;
	ld.global.f32 	%f3391, [%rd172+276];
	fma.rn.f32 	%f3392, %f3391, %f3242, %f3390;
	ld.global.f32 	%f3393, [%rd172+280];
	fma.rn.f32 	%f3394, %f3393, %f3243, %f3392;
	ld.global.f32 	%f3395, [%rd172+284];
	fma.rn.f32 	%f3396, %f3395, %f3244, %f3394;
	ld.global.f32 	%f3397, [%rd172+288];
	fma.rn.f32 	%f3398, %f3397, %f3245, %f3396;
	ld.global.f32 	%f3399, [%rd172+292];
	fma.rn.f32 	%f3400, %f3399, %f3246, %f3398;
	ld.global.f32 	%f3401, [%rd172+296];
	fma.rn.f32 	%f3402, %f3401, %f3247, %f3400;
	ld.global.f32 	%f3403, [%rd172+300];
	fma.rn.f32 	%f3404, %f3403, %f3248, %f3402;
	ld.global.f32 	%f3405, [%rd172+304];
	fma.rn.f32 	%f3406, %f3405, %f3249, %f3404;
	ld.global.f32 	%f3407, [%rd172+308];
	fma.rn.f32 	%f3408, %f3407, %f3250, %f3406;
	ld.global.f32 	%f3409, [%rd172+312];
	fma.rn.f32 	%f3410, %f3409, %f3251, %f3408;
	ld.global.f32 	%f3411, [%rd172+316];
	fma.rn.f32 	%f3412, %f3411, %f3252, %f3410;
	ld.global.f32 	%f3413, [%rd172+320];
	fma.rn.f32 	%f3414, %f3413, %f3237, 0f00000000;
	ld.global.f32 	%f3415, [%rd172+324];
	fma.rn.f32 	%f3416, %f3415, %f3238, %f3414;
	ld.global.f32 	%f3417, [%rd172+328];
	fma.rn.f32 	%f3418, %f3417, %f3239, %f3416;
	ld.global.f32 	%f3419, [%rd172+332];
	fma.rn.f32 	%f3420, %f3419, %f3240, %f3418;
	ld.global.f32 	%f3421, [%rd172+336];
	fma.rn.f32 	%f3422, %f3421, %f3241, %f3420;
	ld.global.f32 	%f3423, [%rd172+340];
	fma.rn.f32 	%f3424, %f3423, %f3242, %f3422;
	ld.global.f32 	%f3425, [%rd172+344];
	fma.rn.f32 	%f3426, %f3425, %f3243, %f3424;
	ld.global.f32 	%f3427, [%rd172+348];
	fma.rn.f32 	%f3428, %f3427, %f3244, %f3426;
	ld.global.f32 	%f3429, [%rd172+352];
	fma.rn.f32 	%f3430, %f3429, %f3245, %f3428;
	ld.global.f32 	%f3431, [%rd172+356];
	fma.rn.f32 	%f3432, %f3431, %f3246, %f3430;
	ld.global.f32 	%f3433, [%rd172+360];
	fma.rn.f32 	%f3434, %f3433, %f3247, %f3432;
	ld.global.f32 	%f3435, [%rd172+364];
	fma.rn.f32 	%f3436, %f3435, %f3248, %f3434;
	ld.global.f32 	%f3437, [%rd172+368];
	fma.rn.f32 	%f3438, %f3437, %f3249, %f3436;
	ld.global.f32 	%f3439, [%rd172+372];
	fma.rn.f32 	%f3440, %f3439, %f3250, %f3438;
	ld.global.f32 	%f3441, [%rd172+376];
	fma.rn.f32 	%f3442, %f3441, %f3251, %f3440;
	ld.global.f32 	%f3443, [%rd172+380];
	fma.rn.f32 	%f3444, %f3443, %f3252, %f3442;
	ld.global.f32 	%f3445, [%rd172+384];
	fma.rn.f32 	%f3446, %f3445, %f3237, 0f00000000;
	ld.global.f32 	%f3447, [%rd172+388];
	fma.rn.f32 	%f3448, %f3447, %f3238, %f3446;
	ld.global.f32 	%f3449, [%rd172+392];
	fma.rn.f32 	%f3450, %f3449, %f3239, %f3448;
	ld.global.f32 	%f3451, [%rd172+396];
	fma.rn.f32 	%f3452, %f3451, %f3240, %f3450;
	ld.global.f32 	%f3453, [%rd172+400];
	fma.rn.f32 	%f3454, %f3453, %f3241, %f3452;
	ld.global.f32 	%f3455, [%rd172+404];
	fma.rn.f32 	%f3456, %f3455, %f3242, %f3454;
	ld.global.f32 	%f3457, [%rd172+408];
	fma.rn.f32 	%f3458, %f3457, %f3243, %f3456;
	ld.global.f32 	%f3459, [%rd172+412];
	fma.rn.f32 	%f3460, %f3459, %f3244, %f3458;
	ld.global.f32 	%f3461, [%rd172+416];
	fma.rn.f32 	%f3462, %f3461, %f3245, %f3460;
	ld.global.f32 	%f3463, [%rd172+420];
	fma.rn.f32 	%f3464, %f3463, %f3246, %f3462;
	ld.global.f32 	%f3465, [%rd172+424];
	fma.rn.f32 	%f3466, %f3465, %f3247, %f3464;
	ld.global.f32 	%f3467, [%rd172+428];
	fma.rn.f32 	%f3468, %f3467, %f3248, %f3466;
	ld.global.f32 	%f3469, [%rd172+432];
	fma.rn.f32 	%f3470, %f3469, %f3249, %f3468;
	ld.global.f32 	%f3471, [%rd172+436];
	fma.rn.f32 	%f3472, %f3471, %f3250, %f3470;
	ld.global.f32 	%f3473, [%rd172+440];
	fma.rn.f32 	%f3474, %f3473, %f3251, %f3472;
	ld.global.f32 	%f3475, [%rd172+444];
	fma.rn.f32 	%f3476, %f3475, %f3252, %f3474;
	ld.global.f32 	%f3477, [%rd172+448];
	fma.rn.f32 	%f3478, %f3477, %f3237, 0f00000000;
	ld.global.f32 	%f3479, [%rd172+452];
	fma.rn.f32 	%f3480, %f3479, %f3238, %f3478;
	ld.global.f32 	%f3481, [%rd172+456];
	fma.rn.f32 	%f3482, %f3481, %f3239, %f3480;
	ld.global.f32 	%f3483, [%rd172+460];
	fma.rn.f32 	%f3484, %f3483, %f3240, %f3482;
	ld.global.f32 	%f3485, [%rd172+464];
	fma.rn.f32 	%f3486, %f3485, %f3241, %f3484;
	ld.global.f32 	%f3487, [%rd172+468];
	fma.rn.f32 	%f3488, %f3487, %f3242, %f3486;
	ld.global.f32 	%f3489, [%rd172+472];
	fma.rn.f32 	%f3490, %f3489, %f3243, %f3488;
	ld.global.f32 	%f3491, [%rd172+476];
	fma.rn.f32 	%f3492, %f3491, %f3244, %f3490;
	ld.global.f32 	%f3493, [%rd172+480];
	fma.rn.f32 	%f3494, %f3493, %f3245, %f3492;
	ld.global.f32 	%f3495, [%rd172+484];
	fma.rn.f32 	%f3496, %f3495, %f3246, %f3494;
	ld.global.f32 	%f3497, [%rd172+488];
	fma.rn.f32 	%f3498, %f3497, %f3247, %f3496;
	ld.global.f32 	%f3499, [%rd172+492];
	fma.rn.f32 	%f3500, %f3499, %f3248, %f3498;
	ld.global.f32 	%f3501, [%rd172+496];
	fma.rn.f32 	%f3502, %f3501, %f3249, %f3500;
	ld.global.f32 	%f3503, [%rd172+500];
	fma.rn.f32 	%f3504, %f3503, %f3250, %f3502;
	ld.global.f32 	%f3505, [%rd172+504];
	fma.rn.f32 	%f3506, %f3505, %f3251, %f3504;
	ld.global.f32 	%f3507, [%rd172+508];
	fma.rn.f32 	%f3508, %f3507, %f3252, %f3506;
	st.local.v4.f32 	[%rd3+16], {%f3412, %f3444, %f3476, %f3508};
	ld.global.f32 	%f3509, [%rd172+512];
	fma.rn.f32 	%f3510, %f3509, %f3237, 0f00000000;
	ld.global.f32 	%f3511, [%rd172+516];
	fma.rn.f32 	%f3512, %f3511, %f3238, %f3510;
	ld.global.f32 	%f3513, [%rd172+520];
	fma.rn.f32 	%f3514, %f3513, %f3239, %f3512;
	ld.global.f32 	%f3515, [%rd172+524];
	fma.rn.f32 	%f3516, %f3515, %f3240, %f3514;
	ld.global.f32 	%f3517, [%rd172+528];
	fma.rn.f32 	%f3518, %f3517, %f3241, %f3516;
	ld.global.f32 	%f3519, [%rd172+532];
	fma.rn.f32 	%f3520, %f3519, %f3242, %f3518;
	ld.global.f32 	%f3521, [%rd172+536];
	fma.rn.f32 	%f3522, %f3521, %f3243, %f3520;
	ld.global.f32 	%f3523, [%rd172+540];
	fma.rn.f32 	%f3524, %f3523, %f3244, %f3522;
	ld.global.f32 	%f3525, [%rd172+544];
	fma.rn.f32 	%f3526, %f3525, %f3245, %f3524;
	ld.global.f32 	%f3527, [%rd172+548];
	fma.rn.f32 	%f3528, %f3527, %f3246, %f3526;
	ld.global.f32 	%f3529, [%rd172+552];
	fma.rn.f32 	%f3530, %f3529, %f3247, %f3528;
	ld.global.f32 	%f3531, [%rd172+556];
	fma.rn.f32 	%f3532, %f3531, %f3248, %f3530;
	ld.global.f32 	%f3533, [%rd172+560];
	fma.rn.f32 	%f3534, %f3533, %f3249, %f3532;
	ld.global.f32 	%f3535, [%rd172+564];
	fma.rn.f32 	%f3536, %f3535, %f3250, %f3534;
	ld.global.f32 	%f3537, [%rd172+568];
	fma.rn.f32 	%f3538, %f3537, %f3251, %f3536;
	ld.global.f32 	%f3539, [%rd172+572];
	fma.rn.f32 	%f3540, %f3539, %f3252, %f3538;
	ld.global.f32 	%f3541, [%rd172+576];
	fma.rn.f32 	%f3542, %f3541, %f3237, 0f00000000;
	ld.global.f32 	%f3543, [%rd172+580];
	fma.rn.f32 	%f3544, %f3543, %f3238, %f3542;
	ld.global.f32 	%f3545, [%rd172+584];
	fma.rn.f32 	%f3546, %f3545, %f3239, %f3544;
	ld.global.f32 	%f3547, [%rd172+588];
	fma.rn.f32 	%f3548, %f3547, %f3240, %f3546;
	ld.global.f32 	%f3549, [%rd172+592];
	fma.rn.f32 	%f3550, %f3549, %f3241, %f3548;
	ld.global.f32 	%f3551, [%rd172+596];
	fma.rn.f32 	%f3552, %f3551, %f3242, %f3550;
	ld.global.f32 	%f3553, [%rd172+600];
	fma.rn.f32 	%f3554, %f3553, %f3243, %f3552;
	ld.global.f32 	%f3555, [%rd172+604];
	fma.rn.f32 	%f3556, %f3555, %f3244, %f3554;
	ld.global.f32 	%f3557, [%rd172+608];
	fma.rn.f32 	%f3558, %f3557, %f3245, %f3556;
	ld.global.f32 	%f3559, [%rd172+612];
	fma.rn.f32 	%f3560, %f3559, %f3246, %f3558;
	ld.global.f32 	%f3561, [%rd172+616];
	fma.rn.f32 	%f3562, %f3561, %f3247, %f3560;
	ld.global.f32 	%f3563, [%rd172+620];
	fma.rn.f32 	%f3564, %f3563, %f3248, %f3562;
	ld.global.f32 	%f3565, [%rd172+624];
	fma.rn.f32 	%f3566, %f3565, %f3249, %f3564;
	ld.global.f32 	%f3567, [%rd172+628];
	fma.rn.f32 	%f3568, %f3567, %f3250, %f3566;
	ld.global.f32 	%f3569, [%rd172+632];
	fma.rn.f32 	%f3570, %f3569, %f3251, %f3568;
	ld.global.f32 	%f3571, [%rd172+636];
	fma.rn.f32 	%f3572, %f3571, %f3252, %f3570;
	ld.global.f32 	%f3573, [%rd172+640];
	fma.rn.f32 	%f3574, %f3573, %f3237, 0f00000000;
	ld.global.f32 	%f3575, [%rd172+644];
	fma.rn.f32 	%f3576, %f3575, %f3238, %f3574;
	ld.global.f32 	%f3577, [%rd172+648];
	fma.rn.f32 	%f3578, %f3577, %f3239, %f3576;
	ld.global.f32 	%f3579, [%rd172+652];
	fma.rn.f32 	%f3580, %f3579, %f3240, %f3578;
	ld.global.f32 	%f3581, [%rd172+656];
	fma.rn.f32 	%f3582, %f3581, %f3241, %f3580;
	ld.global.f32 	%f3583, [%rd172+660];
	fma.rn.f32 	%f3584, %f3583, %f3242, %f3582;
	ld.global.f32 	%f3585, [%rd172+664];
	fma.rn.f32 	%f3586, %f3585, %f3243, %f3584;
	ld.global.f32 	%f3587, [%rd172+668];
	fma.rn.f32 	%f3588, %f3587, %f3244, %f3586;
	ld.global.f32 	%f3589, [%rd172+672];
	fma.rn.f32 	%f3590, %f3589, %f3245, %f3588;
	ld.global.f32 	%f3591, [%rd172+676];
	fma.rn.f32 	%f3592, %f3591, %f3246, %f3590;
	ld.global.f32 	%f3593, [%rd172+680];
	fma.rn.f32 	%f3594, %f3593, %f3247, %f3592;
	ld.global.f32 	%f3595, [%rd172+684];
	fma.rn.f32 	%f3596, %f3595, %f3248, %f3594;
	ld.global.f32 	%f3597, [%rd172+688];
	fma.rn.f32 	%f3598, %f3597, %f3249, %f3596;
	ld.global.f32 	%f3599, [%rd172+692];
	fma.rn.f32 	%f3600, %f3599, %f3250, %f3598;
	ld.global.f32 	%f3601, [%rd172+696];
	fma.rn.f32 	%f3602, %f3601, %f3251, %f3600;
	ld.global.f32 	%f3603, [%rd172+700];
	fma.rn.f32 	%f3604, %f3603, %f3252, %f3602;
	ld.global.f32 	%f3605, [%rd172+704];
	fma.rn.f32 	%f3606, %f3605, %f3237, 0f00000000;
	ld.global.f32 	%f3607, [%rd172+708];
	fma.rn.f32 	%f3608, %f3607, %f3238, %f3606;
	ld.global.f32 	%f3609, [%rd172+712];
	fma.rn.f32 	%f3610, %f3609, %f3239, %f3608;
	ld.global.f32 	%f3611, [%rd172+716];
	fma.rn.f32 	%f3612, %f3611, %f3240, %f3610;
	ld.global.f32 	%f3613, [%rd172+720];
	fma.rn.f32 	%f3614, %f3613, %f3241, %f3612;
	ld.global.f32 	%f3615, [%rd172+724];
	fma.rn.f32 	%f3616, %f3615, %f3242, %f3614;
	ld.global.f32 	%f3617, [%rd172+728];
	fma.rn.f32 	%f3618, %f3617, %f3243, %f3616;
	ld.global.f32 	%f3619, [%rd172+732];
	fma.rn.f32 	%f3620, %f3619, %f3244, %f3618;
	ld.global.f32 	%f3621, [%rd172+736];
	fma.rn.f32 	%f3622, %f3621, %f3245, %f3620;
	ld.global.f32 	%f3623, [%rd172+740];
	fma.rn.f32 	%f3624, %f3623, %f3246, %f3622;
	ld.global.f32 	%f3625, [%rd172+744];
	fma.rn.f32 	%f3626, %f3625, %f3247, %f3624;
	ld.global.f32 	%f3627, [%rd172+748];
	fma.rn.f32 	%f3628, %f3627, %f3248, %f3626;
	ld.global.f32 	%f3629, [%rd172+752];
	fma.rn.f32 	%f3630, %f3629, %f3249, %f3628;
	ld.global.f32 	%f3631, [%rd172+756];
	fma.rn.f32 	%f3632, %f3631, %f3250, %f3630;
	ld.global.f32 	%f3633, [%rd172+760];
	fma.rn.f32 	%f3634, %f3633, %f3251, %f3632;
	ld.global.f32 	%f3635, [%rd172+764];
	fma.rn.f32 	%f3636, %f3635, %f3252, %f3634;
	st.local.v4.f32 	[%rd3+32], {%f3540, %f3572, %f3604, %f3636};
	ld.global.f32 	%f3637, [%rd172+768];
	fma.rn.f32 	%f3638, %f3637, %f3237, 0f00000000;
	ld.global.f32 	%f3639, [%rd172+772];
	fma.rn.f32 	%f3640, %f3639, %f3238, %f3638;
	ld.global.f32 	%f3641, [%rd172+776];
	fma.rn.f32 	%f3642, %f3641, %f3239, %f3640;
	ld.global.f32 	%f3643, [%rd172+780];
	fma.rn.f32 	%f3644, %f3643, %f3240, %f3642;
	ld.global.f32 	%f3645, [%rd172+784];
	fma.rn.f32 	%f3646, %f3645, %f3241, %f3644;
	ld.global.f32 	%f3647, [%rd172+788];
	fma.rn.f32 	%f3648, %f3647, %f3242, %f3646;
	ld.global.f32 	%f3649, [%rd172+792];
	fma.rn.f32 	%f3650, %f3649, %f3243, %f3648;
	ld.global.f32 	%f3651, [%rd172+796];
	fma.rn.f32 	%f3652, %f3651, %f3244, %f3650;
	ld.global.f32 	%f3653, [%rd172+800];
	fma.rn.f32 	%f3654, %f3653, %f3245, %f3652;
	ld.global.f32 	%f3655, [%rd172+804];
	fma.rn.f32 	%f3656, %f3655, %f3246, %f3654;
	ld.global.f32 	%f3657, [%rd172+808];
	fma.rn.f32 	%f3658, %f3657, %f3247, %f3656;
	ld.global.f32 	%f3659, [%rd172+812];
	fma.rn.f32 	%f3660, %f3659, %f3248, %f3658;
	ld.global.f32 	%f3661, [%rd172+816];
	fma.rn.f32 	%f3662, %f3661, %f3249, %f3660;
	ld.global.f32 	%f3663, [%rd172+820];
	fma.rn.f32 	%f3664, %f3663, %f3250, %f3662;
	ld.global.f32 	%f3665, [%rd172+824];
	fma.rn.f32 	%f3666, %f3665, %f3251, %f3664;
	ld.global.f32 	%f3667, [%rd172+828];
	fma.rn.f32 	%f3668, %f3667, %f3252, %f3666;
	ld.global.f32 	%f3669, [%rd172+832];
	fma.rn.f32 	%f3670, %f3669, %f3237, 0f00000000;
	ld.global.f32 	%f3671, [%rd172+836];
	fma.rn.f32 	%f3672, %f3671, %f3238, %f3670;
	ld.global.f32 	%f3673, [%rd172+840];
	fma.rn.f32 	%f3674, %f3673, %f3239, %f3672;
	ld.global.f32 	%f3675, [%rd172+844];
	fma.rn.f32 	%f3676, %f3675, %f3240, %f3674;
	ld.global.f32 	%f3677, [%rd172+848];
	fma.rn.f32 	%f3678, %f3677, %f3241, %f3676;
	ld.global.f32 	%f3679, [%rd172+852];
	fma.rn.f32 	%f3680, %f3679, %f3242, %f3678;
	ld.global.f32 	%f3681, [%rd172+856];
	fma.rn.f32 	%f3682, %f3681, %f3243, %f3680;
	ld.global.f32 	%f3683, [%rd172+860];
	fma.rn.f32 	%f3684, %f3683, %f3244, %f3682;
	ld.global.f32 	%f3685, [%rd172+864];
	fma.rn.f32 	%f3686, %f3685, %f3245, %f3684;
	ld.global.f32 	%f3687, [%rd172+868];
	fma.rn.f32 	%f3688, %f3687, %f3246, %f3686;
	ld.global.f32 	%f3689, [%rd172+872];
	fma.rn.f32 	%f3690, %f3689, %f3247, %f3688;
	ld.global.f32 	%f3691, [%rd172+876];
	fma.rn.f32 	%f3692, %f3691, %f3248, %f3690;
	ld.global.f32 	%f3693, [%rd172+880];
	fma.rn.f32 	%f3694, %f3693, %f3249, %f3692;
	ld.global.f32 	%f3695, [%rd172+884];
	fma.rn.f32 	%f3696, %f3695, %f3250, %f3694;
	ld.global.f32 	%f3697, [%rd172+888];
	fma.rn.f32 	%f3698, %f3697, %f3251, %f3696;
	ld.global.f32 	%f3699, [%rd172+892];
	fma.rn.f32 	%f3700, %f3699, %f3252, %f3698;
	ld.global.f32 	%f3701, [%rd172+896];
	fma.rn.f32 	%f3702, %f3701, %f3237, 0f00000000;
	ld.global.f32 	%f3703, [%rd172+900];
	fma.rn.f32 	%f3704, %f3703, %f3238, %f3702;
	ld.global.f32 	%f3705, [%rd172+904];
	fma.rn.f32 	%f3706, %f3705, %f3239, %f3704;
	ld.global.f32 	%f3707, [%rd172+908];
	fma.rn.f32 	%f3708, %f3707, %f3240, %f3706;
	ld.global.f32 	%f3709, [%rd172+912];
	fma.rn.f32 	%f3710, %f3709, %f3241, %f3708;
	ld.global.f32 	%f3711, [%rd172+916];
	fma.rn.f32 	%f3712, %f3711, %f3242, %f3710;
	ld.global.f32 	%f3713, [%rd172+920];
	fma.rn.f32 	%f3714, %f3713, %f3243, %f3712;
	ld.global.f32 	%f3715, [%rd172+924];
	fma.rn.f32 	%f3716, %f3715, %f3244, %f3714;
	ld.global.f32 	%f3717, [%rd172+928];
	fma.rn.f32 	%f3718, %f3717, %f3245, %f3716;
	ld.global.f32 	%f3719, [%rd172+932];
	fma.rn.f32 	%f3720, %f3719, %f3246, %f3718;
	ld.global.f32 	%f3721, [%rd172+936];
	fma.rn.f32 	%f3722, %f3721, %f3247, %f3720;
	ld.global.f32 	%f3723, [%rd172+940];
	fma.rn.f32 	%f3724, %f3723, %f3248, %f3722;
	ld.global.f32 	%f3725, [%rd172+944];
	fma.rn.f32 	%f3726, %f3725, %f3249, %f3724;
	ld.global.f32 	%f3727, [%rd172+948];
	fma.rn.f32 	%f3728, %f3727, %f3250, %f3726;
	ld.global.f32 	%f3729, [%rd172+952];
	fma.rn.f32 	%f3730, %f3729, %f3251, %f3728;
	ld.global.f32 	%f3731, [%rd172+956];
	fma.rn.f32 	%f3732, %f3731, %f3252, %f3730;
	ld.global.f32 	%f3733, [%rd172+960];
	fma.rn.f32 	%f3734, %f3733, %f3237, 0f00000000;
	ld.global.f32 	%f3735, [%rd172+964];
	fma.rn.f32 	%f3736, %f3735, %f3238, %f3734;
	ld.global.f32 	%f3737, [%rd172+968];
	fma.rn.f32 	%f3738, %f3737, %f3239, %f3736;
	ld.global.f32 	%f3739, [%rd172+972];
	fma.rn.f32 	%f3740, %f3739, %f3240, %f3738;
	ld.global.f32 	%f3741, [%rd172+976];
	fma.rn.f32 	%f3742, %f3741, %f3241, %f3740;
	ld.global.f32 	%f3743, [%rd172+980];
	fma.rn.f32 	%f3744, %f3743, %f3242, %f3742;
	ld.global.f32 	%f3745, [%rd172+984];
	fma.rn.f32 	%f3746, %f3745, %f3243, %f3744;
	ld.global.f32 	%f3747, [%rd172+988];
	fma.rn.f32 	%f3748, %f3747, %f3244, %f3746;
	ld.global.f32 	%f3749, [%rd172+992];
	fma.rn.f32 	%f3750, %f3749, %f3245, %f3748;
	ld.global.f32 	%f3751, [%rd172+996];
	fma.rn.f32 	%f3752, %f3751, %f3246, %f3750;
	ld.global.f32 	%f3753, [%rd172+1000];
	fma.rn.f32 	%f3754, %f3753, %f3247, %f3752;
	ld.global.f32 	%f3755, [%rd172+1004];
	fma.rn.f32 	%f3756, %f3755, %f3248, %f3754;
	ld.global.f32 	%f3757, [%rd172+1008];
	fma.rn.f32 	%f3758, %f3757, %f3249, %f3756;
	ld.global.f32 	%f3759, [%rd172+1012];
	fma.rn.f32 	%f3760, %f3759, %f3250, %f3758;
	ld.global.f32 	%f3761, [%rd172+1016];
	fma.rn.f32 	%f3762, %f3761, %f3251, %f3760;
	ld.global.f32 	%f3763, [%rd172+1020];
	fma.rn.f32 	%f3764, %f3763, %f3252, %f3762;
	st.local.v4.f32 	[%rd3+48], {%f3668, %f3700, %f3732, %f3764};
	ld.global.f32 	%f3765, [%rd174];
	fma.rn.f32 	%f3766, %f3765, %f3237, 0f00000000;
	ld.global.f32 	%f3767, [%rd174+4];
	fma.rn.f32 	%f3768, %f3767, %f3238, %f3766;
	ld.global.f32 	%f3769, [%rd174+8];
	fma.rn.f32 	%f3770, %f3769, %f3239, %f3768;
	ld.global.f32 	%f3771, [%rd174+12];
	fma.rn.f32 	%f3772, %f3771, %f3240, %f3770;
	ld.global.f32 	%f3773, [%rd174+16];
	fma.rn.f32 	%f3774, %f3773, %f3241, %f3772;
	ld.global.f32 	%f3775, [%rd174+20];
	fma.rn.f32 	%f3776, %f3775, %f3242, %f3774;
	ld.global.f32 	%f3777, [%rd174+24];
	fma.rn.f32 	%f3778, %f3777, %f3243, %f3776;
	ld.global.f32 	%f3779, [%rd174+28];
	fma.rn.f32 	%f3780, %f3779, %f3244, %f3778;
	ld.global.f32 	%f3781, [%rd174+32];
	fma.rn.f32 	%f3782, %f3781, %f3245, %f3780;
	ld.global.f32 	%f3783, [%rd174+36];
	fma.rn.f32 	%f3784, %f3783, %f3246, %f3782;
	ld.global.f32 	%f3785, [%rd174+40];
	fma.rn.f32 	%f3786, %f3785, %f3247, %f3784;
	ld.global.f32 	%f3787, [%rd174+44];
	fma.rn.f32 	%f3788, %f3787, %f3248, %f3786;
	ld.global.f32 	%f3789, [%rd174+48];
	fma.rn.f32 	%f3790, %f3789, %f3249, %f3788;
	ld.global.f32 	%f3791, [%rd174+52];
	fma.rn.f32 	%f3792, %f3791, %f3250, %f3790;
	ld.global.f32 	%f3793, [%rd174+56];
	fma.rn.f32 	%f3794, %f3793, %f3251, %f3792;
	ld.global.f32 	%f3795, [%rd174+60];
	fma.rn.f32 	%f3796, %f3795, %f3252, %f3794;
	ld.global.f32 	%f3797, [%rd174+64];
	fma.rn.f32 	%f3798, %f3797, %f3237, 0f00000000;
	ld.global.f32 	%f3799, [%rd174+68];
	fma.rn.f32 	%f3800, %f3799, %f3238, %f3798;
	ld.global.f32 	%f3801, [%rd174+72];
	fma.rn.f32 	%f3802, %f3801, %f3239, %f3800;
	ld.global.f32 	%f3803, [%rd174+76];
	fma.rn.f32 	%f3804, %f3803, %f3240, %f3802;
	ld.global.f32 	%f3805, [%rd174+80];
	fma.rn.f32 	%f3806, %f3805, %f3241, %f3804;
	ld.global.f32 	%f3807, [%rd174+84];
	fma.rn.f32 	%f3808, %f3807, %f3242, %f3806;
	ld.global.f32 	%f3809, [%rd174+88];
	fma.rn.f32 	%f3810, %f3809, %f3243, %f3808;
	ld.global.f32 	%f3811, [%rd174+92];
	fma.rn.f32 	%f3812, %f3811, %f3244, %f3810;
	ld.global.f32 	%f3813, [%rd174+96];
	fma.rn.f32 	%f3814, %f3813, %f3245, %f3812;
	ld.global.f32 	%f3815, [%rd174+100];
	fma.rn.f32 	%f3816, %f3815, %f3246, %f3814;
	ld.global.f32 	%f3817, [%rd174+104];
	fma.rn.f32 	%f3818, %f3817, %f3247, %f3816;
	ld.global.f32 	%f3819, [%rd174+108];
	fma.rn.f32 	%f3820, %f3819, %f3248, %f3818;
	ld.global.f32 	%f3821, [%rd174+112];
	fma.rn.f32 	%f3822, %f3821, %f3249, %f3820;
	ld.global.f32 	%f3823, [%rd174+116];
	fma.rn.f32 	%f3824, %f3823, %f3250, %f3822;
	ld.global.f32 	%f3825, [%rd174+120];
	fma.rn.f32 	%f3826, %f3825, %f3251, %f3824;
	ld.global.f32 	%f3827, [%rd174+124];
	fma.rn.f32 	%f3828, %f3827, %f3252, %f3826;
	ld.global.f32 	%f3829, [%rd174+128];
	fma.rn.f32 	%f3830, %f3829, %f3237, 0f00000000;
	ld.global.f32 	%f3831, [%rd174+132];
	fma.rn.f32 	%f3832, %f3831, %f3238, %f3830;
	ld.global.f32 	%f3833, [%rd174+136];
	fma.rn.f32 	%f3834, %f3833, %f3239, %f3832;
	ld.global.f32 	%f1, [%rd174+140];
	fma.rn.f32 	%f3835, %f1, %f3240, %f3834;
	ld.global.f32 	%f2, [%rd174+144];
	fma.rn.f32 	%f3836, %f2, %f3241, %f3835;
	ld.global.f32 	%f3, [%rd174+148];
	fma.rn.f32 	%f3837, %f3, %f3242, %f3836;
	ld.global.f32 	%f4, [%rd174+152];
	fma.rn.f32 	%f3838, %f4, %f3243, %f3837;
	ld.global.f32 	%f5, [%rd174+156];
	fma.rn.f32 	%f3839, %f5, %f3244, %f3838;
	ld.global.f32 	%f6, [%rd174+160];
	fma.rn.f32 	%f3840, %f6, %f3245, %f3839;
	ld.global.f32 	%f7, [%rd174+164];
	fma.rn.f32 	%f3841, %f7, %f3246, %f3840;
	ld.global.f32 	%f8, [%rd174+168];
	fma.rn.f32 	%f3842, %f8, %f3247, %f3841;
	ld.global.f32 	%f9, [%rd174+172];
	fma.rn.f32 	%f3843, %f9, %f3248, %f3842;
	ld.global.f32 	%f10, [%rd174+176];
	fma.rn.f32 	%f3844, %f10, %f3249, %f3843;
	ld.global.f32 	%f11, [%rd174+180];
	fma.rn.f32 	%f3845, %f11, %f3250, %f3844;
	ld.global.f32 	%f12, [%rd174+184];
	fma.rn.f32 	%f3846, %f12, %f3251, %f3845;
	ld.global.f32 	%f13, [%rd174+188];
	fma.rn.f32 	%f14, %f13, %f3252, %f3846;
	ld.global.f32 	%f15, [%rd174+192];
	fma.rn.f32 	%f3847, %f15, %f3237, 0f00000000;
	ld.global.f32 	%f16, [%rd174+196];
	fma.rn.f32 	%f3848, %f16, %f3238, %f3847;
	ld.global.f32 	%f17, [%rd174+200];
	fma.rn.f32 	%f3849, %f17, %f3239, %f3848;
	ld.global.f32 	%f18, [%rd174+204];
	fma.rn.f32 	%f3850, %f18, %f3240, %f3849;
	ld.global.f32 	%f19, [%rd174+208];
	fma.rn.f32 	%f3851, %f19, %f3241, %f3850;
	ld.global.f32 	%f20, [%rd174+212];
	fma.rn.f32 	%f3852, %f20, %f3242, %f3851;
	ld.global.f32 	%f21, [%rd174+216];
	fma.rn.f32 	%f3853, %f21, %f3243, %f3852;
	ld.global.f32 	%f22, [%rd174+220];
	fma.rn.f32 	%f3854, %f22, %f3244, %f3853;
	ld.global.f32 	%f23, [%rd174+224];
	fma.rn.f32 	%f3855, %f23, %f3245, %f3854;
	ld.global.f32 	%f24, [%rd174+228];
	fma.rn.f32 	%f3856, %f24, %f3246, %f3855;
	ld.global.f32 	%f25, [%rd174+232];
	fma.rn.f32 	%f3857, %f25, %f3247, %f3856;
	ld.global.f32 	%f26, [%rd174+236];
	fma.rn.f32 	%f3858, %f26, %f3248, %f3857;
	ld.global.f32 	%f27, [%rd174+240];
	fma.rn.f32 	%f3859, %f27, %f3249, %f3858;
	ld.global.f32 	%f28, [%rd174+244];
	fma.rn.f32 	%f3860, %f28, %f3250, %f3859;
	ld.global.f32 	%f29, [%rd174+248];
	fma.rn.f32 	%f3861, %f29, %f3251, %f3860;
	ld.global.f32 	%f30, [%rd174+252];
	fma.rn.f32 	%f31, %f30, %f3252, %f3861;
	mov.b32 	%r99, %f3828;
	mov.b32 	%r100, %f3796;
	mov.b64 	%rd10, {%r100, %r99};
	st.local.v4.f32 	[%rd7], {%f3796, %f3828, %f14, %f31};
	ld.global.f32 	%f32, [%rd174+256];
	fma.rn.f32 	%f3862, %f32, %f3237, 0f00000000;
	ld.global.f32 	%f33, [%rd174+260];
	fma.rn.f32 	%f3863, %f33, %f3238, %f3862;
	ld.global.f32 	%f34, [%rd174+264];
	fma.rn.f32 	%f3864, %f34, %f3239, %f3863;
	ld.global.f32 	%f35, [%rd174+268];
	fma.rn.f32 	%f3865, %f35, %f3240, %f3864;
	ld.global.f32 	%f36, [%rd174+272];
	fma.rn.f32 	%f3866, %f36, %f3241, %f3865;
	ld.global.f32 	%f37, [%rd174+276];
	fma.rn.f32 	%f3867, %f37, %f3242, %f3866;
	ld.global.f32 	%f38, [%rd174+280];
	fma.rn.f32 	%f3868, %f38, %f3243, %f3867;
	ld.global.f32 	%f39, [%rd174+284];
	fma.rn.f32 	%f3869, %f39, %f3244, %f3868;
	ld.global.f32 	%f40, [%rd174+288];
	fma.rn.f32 	%f3870, %f40, %f3245, %f3869;
	ld.global.f32 	%f41, [%rd174+292];
	fma.rn.f32 	%f3871, %f41, %f3246, %f3870;
	ld.global.f32 	%f42, [%rd174+296];
	fma.rn.f32 	%f3872, %f42, %f3247, %f3871;
	ld.global.f32 	%f43, [%rd174+300];
	fma.rn.f32 	%f3873, %f43, %f3248, %f3872;
	ld.global.f32 	%f44, [%rd174+304];
	fma.rn.f32 	%f3874, %f44, %f3249, %f3873;
	ld.global.f32 	%f45, [%rd174+308];
	fma.rn.f32 	%f3875, %f45, %f3250, %f3874;
	ld.global.f32 	%f46, [%rd174+312];
	fma.rn.f32 	%f3876, %f46, %f3251, %f3875;
	ld.global.f32 	%f47, [%rd174+316];
	fma.rn.f32 	%f48, %f47, %f3252, %f3876;
	ld.global.f32 	%f49, [%rd174+320];
	fma.rn.f32 	%f3877, %f49, %f3237, 0f00000000;
	ld.global.f32 	%f50, [%rd174+324];
	fma.rn.f32 	%f3878, %f50, %f3238, %f3877;
	ld.global.f32 	%f51, [%rd174+328];
	fma.rn.f32 	%f3879, %f51, %f3239, %f3878;
	ld.global.f32 	%f52, [%rd174+332];
	fma.rn.f32 	%f3880, %f52, %f3240, %f3879;
	ld.global.f32 	%f53, [%rd174+336];
	fma.rn.f32 	%f3881, %f53, %f3241, %f3880;
	ld.global.f32 	%f54, [%rd174+340];
	fma.rn.f32 	%f3882, %f54, %f3242, %f3881;
	ld.global.f32 	%f55, [%rd174+344];
	fma.rn.f32 	%f3883, %f55, %f3243, %f3882;
	ld.global.f32 	%f56, [%rd174+348];
	fma.rn.f32 	%f3884, %f56, %f3244, %f3883;
	ld.global.f32 	%f57, [%rd174+352];
	fma.rn.f32 	%f3885, %f57, %f3245, %f3884;
	ld.global.f32 	%f58, [%rd174+356];
	fma.rn.f32 	%f3886, %f58, %f3246, %f3885;
	ld.global.f32 	%f59, [%rd174+360];
	fma.rn.f32 	%f3887, %f59, %f3247, %f3886;
	ld.global.f32 	%f60, [%rd174+364];
	fma.rn.f32 	%f3888, %f60, %f3248, %f3887;
	ld.global.f32 	%f61, [%rd174+368];
	fma.rn.f32 	%f3889, %f61, %f3249, %f3888;
	ld.global.f32 	%f62, [%rd174+372];
	fma.rn.f32 	%f3890, %f62, %f3250, %f3889;
	ld.global.f32 	%f63, [%rd174+376];
	fma.rn.f32 	%f3891, %f63, %f3251, %f3890;
	ld.global.f32 	%f64, [%rd174+380];
	fma.rn.f32 	%f65, %f64, %f3252, %f3891;
	ld.global.f32 	%f66, [%rd174+384];
	fma.rn.f32 	%f3892, %f66, %f3237, 0f00000000;
	ld.global.f32 	%f67, [%rd174+388];
	fma.rn.f32 	%f3893, %f67, %f3238, %f3892;
	ld.global.f32 	%f68, [%rd174+392];
	fma.rn.f32 	%f3894, %f68, %f3239, %f3893;
	ld.global.f32 	%f69, [%rd174+396];
	fma.rn.f32 	%f3895, %f69, %f3240, %f3894;
	ld.global.f32 	%f70, [%rd174+400];
	fma.rn.f32 	%f3896, %f70, %f3241, %f3895;
	ld.global.f32 	%f71, [%rd174+404];
	fma.rn.f32 	%f3897, %f71, %f3242, %f3896;
	ld.global.f32 	%f72, [%rd174+408];
	fma.rn.f32 	%f3898, %f72, %f3243, %f3897;
	ld.global.f32 	%f73, [%rd174+412];
	fma.rn.f32 	%f3899, %f73, %f3244, %f3898;
	ld.global.f32 	%f74, [%rd174+416];
	fma.rn.f32 	%f3900, %f74, %f3245, %f3899;
	ld.global.f32 	%f75, [%rd174+420];
	fma.rn.f32 	%f3901, %f75, %f3246, %f3900;
	ld.global.f32 	%f76, [%rd174+424];
	fma.rn.f32 	%f3902, %f76, %f3247, %f3901;
	ld.global.f32 	%f77, [%rd174+428];
	fma.rn.f32 	%f3903, %f77, %f3248, %f3902;
	ld.global.f32 	%f78, [%rd174+432];
	fma.rn.f32 	%f3904, %f78, %f3249, %f3903;
	ld.global.f32 	%f79, [%rd174+436];
	fma.rn.f32 	%f3905, %f79, %f3250, %f3904;
	ld.global.f32 	%f80, [%rd174+440];
	fma.rn.f32 	%f3906, %f80, %f3251, %f3905;
	ld.global.f32 	%f81, [%rd174+444];
	fma.rn.f32 	%f82, %f81, %f3252, %f3906;
	ld.global.f32 	%f83, [%rd174+448];
	fma.rn.f32 	%f3907, %f83, %f3237, 0f00000000;
	ld.global.f32 	%f84, [%rd174+452];
	fma.rn.f32 	%f3908, %f84, %f3238, %f3907;
	ld.global.f32 	%f85, [%rd174+456];
	fma.rn.f32 	%f3909, %f85, %f3239, %f3908;
	ld.global.f32 	%f86, [%rd174+460];
	fma.rn.f32 	%f3910, %f86, %f3240, %f3909;
	ld.global.f32 	%f87, [%rd174+464];
	fma.rn.f32 	%f3911, %f87, %f3241, %f3910;
	ld.global.f32 	%f88, [%rd174+468];
	fma.rn.f32 	%f3912, %f88, %f3242, %f3911;
	ld.global.f32 	%f89, [%rd174+472];
	fma.rn.f32 	%f3913, %f89, %f3243, %f3912;
	ld.global.f32 	%f90, [%rd174+476];
	fma.rn.f32 	%f3914, %f90, %f3244, %f3913;
	ld.global.f32 	%f91, [%rd174+480];
	fma.rn.f32 	%f3915, %f91, %f3245, %f3914;
	ld.global.f32 	%f92, [%rd174+484];
	fma.rn.f32 	%f3916, %f92, %f3246, %f3915;
	ld.global.f32 	%f93, [%rd174+488];
	fma.rn.f32 	%f3917, %f93, %f3247, %f3916;
	ld.global.f32 	%f94, [%rd174+492];
	fma.rn.f32 	%f3918, %f94, %f3248, %f3917;
	ld.global.f32 	%f95, [%rd174+496];
	fma.rn.f32 	%f3919, %f95, %f3249, %f3918;
	ld.global.f32 	%f96, [%rd174+500];
	fma.rn.f32 	%f3920, %f96, %f3250, %f3919;
	ld.global.f32 	%f97, [%rd174+504];
	fma.rn.f32 	%f3921, %f97, %f3251, %f3920;
	ld.global.f32 	%f98, [%rd174+508];
	fma.rn.f32 	%f99, %f98, %f3252, %f3921;
	st.local.v4.f32 	[%rd7+16], {%f48, %f65, %f82, %f99};
	ld.global.f32 	%f100, [%rd174+512];
	fma.rn.f32 	%f3922, %f100, %f3237, 0f00000000;
	ld.global.f32 	%f101, [%rd174+516];
	fma.rn.f32 	%f3923, %f101, %f3238, %f3922;
	ld.global.f32 	%f102, [%rd174+520];
	fma.rn.f32 	%f3924, %f102, %f3239, %f3923;
	ld.global.f32 	%f103, [%rd174+524];
	fma.rn.f32 	%f3925, %f103, %f3240, %f3924;
	ld.global.f32 	%f104, [%rd174+528];
	fma.rn.f32 	%f3926, %f104, %f3241, %f3925;
	ld.global.f32 	%f105, [%rd174+532];
	fma.rn.f32 	%f3927, %f105, %f3242, %f3926;
	ld.global.f32 	%f106, [%rd174+536];
	fma.rn.f32 	%f3928, %f106, %f3243, %f3927;
	ld.global.f32 	%f107, [%rd174+540];
	fma.rn.f32 	%f3929, %f107, %f3244, %f3928;
	ld.global.f32 	%f108, [%rd174+544];
	fma.rn.f32 	%f3930, %f108, %f3245, %f3929;
	ld.global.f32 	%f109, [%rd174+548];
	fma.rn.f32 	%f3931, %f109, %f3246, %f3930;
	ld.global.f32 	%f110, [%rd174+552];
	fma.rn.f32 	%f3932, %f110, %f3247, %f3931;
	ld.global.f32 	%f111, [%rd174+556];
	fma.rn.f32 	%f3933, %f111, %f3248, %f3932;
	ld.global.f32 	%f112, [%rd174+560];
	fma.rn.f32 	%f3934, %f112, %f3249, %f3933;
	ld.global.f32 	%f113, [%rd174+564];
	fma.rn.f32 	%f3935, %f113, %f3250, %f3934;
	ld.global.f32 	%f114, [%rd174+568];
	fma.rn.f32 	%f3936, %f114, %f3251, %f3935;
	ld.global.f32 	%f115, [%rd174+572];
	fma.rn.f32 	%f116, %f115, %f3252, %f3936;
	ld.global.f32 	%f117, [%rd174+576];
	fma.rn.f32 	%f3937, %f117, %f3237, 0f00000000;
	ld.global.f32 	%f118, [%rd174+580];
	fma.rn.f32 	%f3938, %f118, %f3238, %f3937;
	ld.global.f32 	%f119, [%rd174+584];
	fma.rn.f32 	%f3939, %f119, %f3239, %f3938;
	ld.global.f32 	%f120, [%rd174+588];
	fma.rn.f32 	%f3940, %f120, %f3240, %f3939;
	ld.global.f32 	%f121, [%rd174+592];
	fma.rn.f32 	%f3941, %f121, %f3241, %f3940;
	ld.global.f32 	%f122, [%rd174+596];
	fma.rn.f32 	%f3942, %f122, %f3242, %f3941;
	ld.global.f32 	%f123, [%rd174+600];
	fma.rn.f32 	%f3943, %f123, %f3243, %f3942;
	ld.global.f32 	%f124, [%rd174+604];
	fma.rn.f32 	%f3944, %f124, %f3244, %f3943;
	ld.global.f32 	%f125, [%rd174+608];
	fma.rn.f32 	%f3945, %f125, %f3245, %f3944;
	ld.global.f32 	%f126, [%rd174+612];
	fma.rn.f32 	%f3946, %f126, %f3246, %f3945;
	ld.global.f32 	%f127, [%rd174+616];
	fma.rn.f32 	%f3947, %f127, %f3247, %f3946;
	ld.global.f32 	%f128, [%rd174+620];
	fma.rn.f32 	%f3948, %f128, %f3248, %f3947;
	ld.global.f32 	%f129, [%rd174+624];
	fma.rn.f32 	%f3949, %f129, %f3249, %f3948;
	ld.global.f32 	%f130, [%rd174+628];
	fma.rn.f32 	%f3950, %f130, %f3250, %f3949;
	ld.global.f32 	%f131, [%rd174+632];
	fma.rn.f32 	%f3951, %f131, %f3251, %f3950;
	ld.global.f32 	%f132, [%rd174+636];
	fma.rn.f32 	%f133, %f132, %f3252, %f3951;
	ld.global.f32 	%f134, [%rd174+640];
	fma.rn.f32 	%f3952, %f134, %f3237, 0f00000000;
	ld.global.f32 	%f135, [%rd174+644];
	fma.rn.f32 	%f3953, %f135, %f3238, %f3952;
	ld.global.f32 	%f136, [%rd174+648];
	fma.rn.f32 	%f3954, %f136, %f3239, %f3953;
	ld.global.f32 	%f137, [%rd174+652];
	fma.rn.f32 	%f3955, %f137, %f3240, %f3954;
	ld.global.f32 	%f138, [%rd174+656];
	fma.rn.f32 	%f3956, %f138, %f3241, %f3955;
	ld.global.f32 	%f139, [%rd174+660];
	fma.rn.f32 	%f3957, %f139, %f3242, %f3956;
	ld.global.f32 	%f140, [%rd174+664];
	fma.rn.f32 	%f3958, %f140, %f3243, %f3957;
	ld.global.f32 	%f141, [%rd174+668];
	fma.rn.f32 	%f3959, %f141, %f3244, %f3958;
	ld.global.f32 	%f142, [%rd174+672];
	fma.rn.f32 	%f3960, %f142, %f3245, %f3959;
	ld.global.f32 	%f143, [%rd174+676];
	fma.rn.f32 	%f3961, %f143, %f3246, %f3960;
	ld.global.f32 	%f144, [%rd174+680];
	fma.rn.f32 	%f3962, %f144, %f3247, %f3961;
	ld.global.f32 	%f145, [%rd174+684];
	fma.rn.f32 	%f3963, %f145, %f3248, %f3962;
	ld.global.f32 	%f146, [%rd174+688];
	fma.rn.f32 	%f3964, %f146, %f3249, %f3963;
	ld.global.f32 	%f147, [%rd174+692];
	fma.rn.f32 	%f3965, %f147, %f3250, %f3964;
	ld.global.f32 	%f148, [%rd174+696];
	fma.rn.f32 	%f3966, %f148, %f3251, %f3965;
	ld.global.f32 	%f149, [%rd174+700];
	fma.rn.f32 	%f150, %f149, %f3252, %f3966;
	ld.global.f32 	%f151, [%rd174+704];
	fma.rn.f32 	%f3967, %f151, %f3237, 0f00000000;
	ld.global.f32 	%f152, [%rd174+708];
	fma.rn.f32 	%f3968, %f152, %f3238, %f3967;
	ld.global.f32 	%f153, [%rd174+712];
	fma.rn.f32 	%f3969, %f153, %f3239, %f3968;
	ld.global.f32 	%f154, [%rd174+716];
	fma.rn.f32 	%f3970, %f154, %f3240, %f3969;
	ld.global.f32 	%f155, [%rd174+720];
	fma.rn.f32 	%f3971, %f155, %f3241, %f3970;
	ld.global.f32 	%f156, [%rd174+724];
	fma.rn.f32 	%f3972, %f156, %f3242, %f3971;
	ld.global.f32 	%f157, [%rd174+728];
	fma.rn.f32 	%f3973, %f157, %f3243, %f3972;
	ld.global.f32 	%f158, [%rd174+732];
	fma.rn.f32 	%f3974, %f158, %f3244, %f3973;
	ld.global.f32 	%f159, [%rd174+736];
	fma.rn.f32 	%f3975, %f159, %f3245, %f3974;
	ld.global.f32 	%f160, [%rd174+740];
	fma.rn.f32 	%f3976, %f160, %f3246, %f3975;
	ld.global.f32 	%f161, [%rd174+744];
	fma.rn.f32 	%f3977, %f161, %f3247, %f3976;
	ld.global.f32 	%f162, [%rd174+748];
	fma.rn.f32 	%f3978, %f162, %f3248, %f3977;
	ld.global.f32 	%f163, [%rd174+752];
	fma.rn.f32 	%f3979, %f163, %f3249, %f3978;
	ld.global.f32 	%f164, [%rd174+756];
	fma.rn.f32 	%f3980, %f164, %f3250, %f3979;
	ld.global.f32 	%f165, [%rd174+760];
	fma.rn.f32 	%f3981, %f165, %f3251, %f3980;
	ld.global.f32 	%f166, [%rd174+764];
	fma.rn.f32 	%f167, %f166, %f3252, %f3981;
	st.local.v4.f32 	[%rd7+32], {%f116, %f133, %f150, %f167};
	ld.global.f32 	%f168, [%rd174+768];
	fma.rn.f32 	%f3982, %f168, %f3237, 0f00000000;
	ld.global.f32 	%f169, [%rd174+772];
	fma.rn.f32 	%f3983, %f169, %f3238, %f3982;
	ld.global.f32 	%f170, [%rd174+776];
	fma.rn.f32 	%f3984, %f170, %f3239, %f3983;
	ld.global.f32 	%f171, [%rd174+780];
	fma.rn.f32 	%f3985, %f171, %f3240, %f3984;
	ld.global.f32 	%f172, [%rd174+784];
	fma.rn.f32 	%f3986, %f172, %f3241, %f3985;
	ld.global.f32 	%f173, [%rd174+788];
	fma.rn.f32 	%f3987, %f173, %f3242, %f3986;
	ld.global.f32 	%f174, [%rd174+792];
	fma.rn.f32 	%f3988, %f174, %f3243, %f3987;
	ld.global.f32 	%f175, [%rd174+796];
	fma.rn.f32 	%f3989, %f175, %f3244, %f3988;
	ld.global.f32 	%f176, [%rd174+800];
	fma.rn.f32 	%f3990, %f176, %f3245, %f3989;
	ld.global.f32 	%f177, [%rd174+804];
	fma.rn.f32 	%f3991, %f177, %f3246, %f3990;
	ld.global.f32 	%f178, [%rd174+808];
	fma.rn.f32 	%f3992, %f178, %f3247, %f3991;
	ld.global.f32 	%f179, [%rd174+812];
	fma.rn.f32 	%f3993, %f179, %f3248, %f3992;
	ld.global.f32 	%f180, [%rd174+816];
	fma.rn.f32 	%f3994, %f180, %f3249, %f3993;
	ld.global.f32 	%f181, [%rd174+820];
	fma.rn.f32 	%f3995, %f181, %f3250, %f3994;
	ld.global.f32 	%f182, [%rd174+824];
	fma.rn.f32 	%f3996, %f182, %f3251, %f3995;
	ld.global.f32 	%f183, [%rd174+828];
	fma.rn.f32 	%f184, %f183, %f3252, %f3996;
	ld.global.f32 	%f185, [%rd174+832];
	fma.rn.f32 	%f3997, %f185, %f3237, 0f00000000;
	ld.global.f32 	%f186, [%rd174+836];
	fma.rn.f32 	%f3998, %f186, %f3238, %f3997;
	ld.global.f32 	%f187, [%rd174+840];
	fma.rn.f32 	%f3999, %f187, %f3239, %f3998;
	ld.global.f32 	%f188, [%rd174+844];
	fma.rn.f32 	%f4000, %f188, %f3240, %f3999;
	ld.global.f32 	%f189, [%rd174+848];
	fma.rn.f32 	%f4001, %f189, %f3241, %f4000;
	ld.global.f32 	%f190, [%rd174+852];
	fma.rn.f32 	%f4002, %f190, %f3242, %f4001;
	ld.global.f32 	%f191, [%rd174+856];
	fma.rn.f32 	%f4003, %f191, %f3243, %f4002;
	ld.global.f32 	%f192, [%rd174+860];
	fma.rn.f32 	%f4004, %f192, %f3244, %f4003;
	ld.global.f32 	%f193, [%rd174+864];
	fma.rn.f32 	%f4005, %f193, %f3245, %f4004;
	ld.global.f32 	%f194, [%rd174+868];
	fma.rn.f32 	%f4006, %f194, %f3246, %f4005;
	ld.global.f32 	%f195, [%rd174+872];
	fma.rn.f32 	%f4007, %f195, %f3247, %f4006;
	ld.global.f32 	%f196, [%rd174+876];
	fma.rn.f32 	%f4008, %f196, %f3248, %f4007;
	ld.global.f32 	%f197, [%rd174+880];
	fma.rn.f32 	%f4009, %f197, %f3249, %f4008;
	ld.global.f32 	%f198, [%rd174+884];
	fma.rn.f32 	%f4010, %f198, %f3250, %f4009;
	ld.global.f32 	%f199, [%rd174+888];
	fma.rn.f32 	%f4011, %f199, %f3251, %f4010;
	ld.global.f32 	%f200, [%rd174+892];
	fma.rn.f32 	%f201, %f200, %f3252, %f4011;
	ld.global.f32 	%f202, [%rd174+896];
	fma.rn.f32 	%f4012, %f202, %f3237, 0f00000000;
	ld.global.f32 	%f203, [%rd174+900];
	fma.rn.f32 	%f4013, %f203, %f3238, %f4012;
	ld.global.f32 	%f204, [%rd174+904];
	fma.rn.f32 	%f4014, %f204, %f3239, %f4013;
	ld.global.f32 	%f205, [%rd174+908];
	fma.rn.f32 	%f4015, %f205, %f3240, %f4014;
	ld.global.f32 	%f206, [%rd174+912];
	fma.rn.f32 	%f4016, %f206, %f3241, %f4015;
	ld.global.f32 	%f207, [%rd174+916];
	fma.rn.f32 	%f4017, %f207, %f3242, %f4016;
	ld.global.f32 	%f208, [%rd174+920];
	fma.rn.f32 	%f4018, %f208, %f3243, %f4017;
	ld.global.f32 	%f209, [%rd174+924];
	fma.rn.f32 	%f4019, %f209, %f3244, %f4018;
	ld.global.f32 	%f210, [%rd174+928];
	fma.rn.f32 	%f4020, %f210, %f3245, %f4019;
	ld.global.f32 	%f211, [%rd174+932];
	fma.rn.f32 	%f4021, %f211, %f3246, %f4020;
	ld.global.f32 	%f212, [%rd174+936];
	fma.rn.f32 	%f4022, %f212, %f3247, %f4021;
	ld.global.f32 	%f213, [%rd174+940];
	fma.rn.f32 	%f4023, %f213, %f3248, %f4022;
	ld.global.f32 	%f214, [%rd174+944];
	fma.rn.f32 	%f4024, %f214, %f3249, %f4023;
	ld.global.f32 	%f215, [%rd174+948];
	fma.rn.f32 	%f4025, %f215, %f3250, %f4024;
	ld.global.f32 	%f216, [%rd174+952];
	fma.rn.f32 	%f4026, %f216, %f3251, %f4025;
	ld.global.f32 	%f217, [%rd174+956];
	fma.rn.f32 	%f218, %f217, %f3252, %f4026;
	ld.global.f32 	%f219, [%rd174+960];
	fma.rn.f32 	%f4027, %f219, %f3237, 0f00000000;
	ld.global.f32 	%f220, [%rd174+964];
	fma.rn.f32 	%f4028, %f220, %f3238, %f4027;
	ld.global.f32 	%f221, [%rd174+968];
	fma.rn.f32 	%f4029, %f221, %f3239, %f4028;
	ld.global.f32 	%f222, [%rd174+972];
	fma.rn.f32 	%f4030, %f222, %f3240, %f4029;
	ld.global.f32 	%f223, [%rd174+976];
	fma.rn.f32 	%f4031, %f223, %f3241, %f4030;
	ld.global.f32 	%f224, [%rd174+980];
	fma.rn.f32 	%f4032, %f224, %f3242, %f4031;
	ld.global.f32 	%f225, [%rd174+984];
	fma.rn.f32 	%f4033, %f225, %f3243, %f4032;
	ld.global.f32 	%f226, [%rd174+988];
	fma.rn.f32 	%f4034, %f226, %f3244, %f4033;
	ld.global.f32 	%f227, [%rd174+992];
	fma.rn.f32 	%f4035, %f227, %f3245, %f4034;
	ld.global.f32 	%f228, [%rd174+996];
	fma.rn.f32 	%f4036, %f228, %f3246, %f4035;
	ld.global.f32 	%f229, [%rd174+1000];
	fma.rn.f32 	%f4037, %f229, %f3247, %f4036;
	ld.global.f32 	%f230, [%rd174+1004];
	fma.rn.f32 	%f4038, %f230, %f3248, %f4037;
	ld.global.f32 	%f231, [%rd174+1008];
	fma.rn.f32 	%f4039, %f231, %f3249, %f4038;
	ld.global.f32 	%f232, [%rd174+1012];
	fma.rn.f32 	%f4040, %f232, %f3250, %f4039;
	ld.global.f32 	%f233, [%rd174+1016];
	fma.rn.f32 	%f4041, %f233, %f3251, %f4040;
	ld.global.f32 	%f234, [%rd174+1020];
	fma.rn.f32 	%f235, %f234, %f3252, %f4041;
	st.local.v4.f32 	[%rd7+48], {%f184, %f201, %f218, %f235};
	ld.global.f32 	%f236, [%rd176];
	fma.rn.f32 	%f4042, %f236, %f3237, 0f00000000;
	ld.global.f32 	%f237, [%rd176+4];
	fma.rn.f32 	%f4043, %f237, %f3238, %f4042;
	ld.global.f32 	%f238, [%rd176+8];
	fma.rn.f32 	%f4044, %f238, %f3239, %f4043;
	ld.global.f32 	%f239, [%rd176+12];
	fma.rn.f32 	%f4045, %f239, %f3240, %f4044;
	ld.global.f32 	%f240, [%rd176+16];
	fma.rn.f32 	%f4046, %f240, %f3241, %f4045;
	ld.global.f32 	%f241, [%rd176+20];
	fma.rn.f32 	%f4047, %f241, %f3242, %f4046;
	ld.global.f32 	%f242, [%rd176+24];
	fma.rn.f32 	%f4048, %f242, %f3243, %f4047;
	ld.global.f32 	%f243, [%rd176+28];
	fma.rn.f32 	%f4049, %f243, %f3244, %f4048;
	ld.global.f32 	%f244, [%rd176+32];
	fma.rn.f32 	%f4050, %f244, %f3245, %f4049;
	ld.global.f32 	%f245, [%rd176+36];
	fma.rn.f32 	%f4051, %f245, %f3246, %f4050;
	ld.global.f32 	%f246, [%rd176+40];
	fma.rn.f32 	%f4052, %f246, %f3247, %f4051;
	ld.global.f32 	%f247, [%rd176+44];
	fma.rn.f32 	%f4053, %f247, %f3248, %f4052;
	ld.global.f32 	%f248, [%rd176+48];
	fma.rn.f32 	%f4054, %f248, %f3249, %f4053;
	ld.global.f32 	%f249, [%rd176+52];
	fma.rn.f32 	%f4055, %f249, %f3250, %f4054;
	ld.global.f32 	%f250, [%rd176+56];
	fma.rn.f32 	%f4056, %f250, %f3251, %f4055;
	ld.global.f32 	%f251, [%rd176+60];
	fma.rn.f32 	%f252, %f251, %f3252, %f4056;
	ld.global.f32 	%f253, [%rd176+64];
	fma.rn.f32 	%f4057, %f253, %f3237, 0f00000000;
	ld.global.f32 	%f254, [%rd176+68];
	fma.rn.f32 	%f4058, %f254, %f3238, %f4057;
	ld.global.f32 	%f255, [%rd176+72];
	fma.rn.f32 	%f4059, %f255, %f3239, %f4058;
	ld.global.f32 	%f256, [%rd176+76];
	fma.rn.f32 	%f4060, %f256, %f3240, %f4059;
	ld.global.f32 	%f257, [%rd176+80];
	fma.rn.f32 	%f4061, %f257, %f3241, %f4060;
	ld.global.f32 	%f258, [%rd176+84];
	fma.rn.f32 	%f4062, %f258, %f3242, %f4061;
	ld.global.f32 	%f259, [%rd176+88];
	fma.rn.f32 	%f4063, %f259, %f3243, %f4062;
	ld.global.f32 	%f260, [%rd176+92];
	fma.rn.f32 	%f4064, %f260, %f3244, %f4063;
	ld.global.f32 	%f261, [%rd176+96];
	fma.rn.f32 	%f4065, %f261, %f3245, %f4064;
	ld.global.f32 	%f262, [%rd176+100];
	fma.rn.f32 	%f4066, %f262, %f3246, %f4065;
	ld.global.f32 	%f263, [%rd176+104];
	fma.rn.f32 	%f4067, %f263, %f3247, %f4066;
	ld.global.f32 	%f264, [%rd176+108];
	fma.rn.f32 	%f4068, %f264, %f3248, %f4067;
	ld.global.f32 	%f265, [%rd176+112];
	fma.rn.f32 	%f4069, %f265, %f3249, %f4068;
	ld.global.f32 	%f266, [%rd176+116];
	fma.rn.f32 	%f4070, %f266, %f3250, %f4069;
	ld.global.f32 	%f267, [%rd176+120];
	fma.rn.f32 	%f4071, %f267, %f3251, %f4070;
	ld.global.f32 	%f268, [%rd176+124];
	fma.rn.f32 	%f269, %f268, %f3252, %f4071;
	ld.global.f32 	%f270, [%rd176+128];
	fma.rn.f32 	%f4072, %f270, %f3237, 0f00000000;
	ld.global.f32 	%f271, [%rd176+132];
	fma.rn.f32 	%f4073, %f271, %f3238, %f4072;
	ld.global.f32 	%f272, [%rd176+136];
	fma.rn.f32 	%f4074, %f272, %f3239, %f4073;
	ld.global.f32 	%f273, [%rd176+140];
	fma.rn.f32 	%f4075, %f273, %f3240, %f4074;
	ld.global.f32 	%f274, [%rd176+144];
	fma.rn.f32 	%f4076, %f274, %f3241, %f4075;
	ld.global.f32 	%f275, [%rd176+148];
	fma.rn.f32 	%f4077, %f275, %f3242, %f4076;
	ld.global.f32 	%f276, [%rd176+152];
	fma.rn.f32 	%f4078, %f276, %f3243, %f4077;
	ld.global.f32 	%f277, [%rd176+156];
	fma.rn.f32 	%f4079, %f277, %f3244, %f4078;
	ld.global.f32 	%f278, [%rd176+160];
	fma.rn.f32 	%f4080, %f278, %f3245, %f4079;
	ld.global.f32 	%f279, [%rd176+164];
	fma.rn.f32 	%f4081, %f279, %f3246, %f4080;
	ld.global.f32 	%f280, [%rd176+168];
	fma.rn.f32 	%f4082, %f280, %f3247, %f4081;
	ld.global.f32 	%f281, [%rd176+172];
	fma.rn.f32 	%f4083, %f281, %f3248, %f4082;
	ld.global.f32 	%f282, [%rd176+176];
	fma.rn.f32 	%f4084, %f282, %f3249, %f4083;
	ld.global.f32 	%f283, [%rd176+180];
	fma.rn.f32 	%f4085, %f283, %f3250, %f4084;
	ld.global.f32 	%f284, [%rd176+184];
	fma.rn.f32 	%f4086, %f284, %f3251, %f4085;
	ld.global.f32 	%f285, [%rd176+188];
	fma.rn.f32 	%f286, %f285, %f3252, %f4086;
	ld.global.f32 	%f287, [%rd176+192];
	fma.rn.f32 	%f4087, %f287, %f3237, 0f00000000;
	ld.global.f32 	%f288, [%rd176+196];
	fma.rn.f32 	%f4088, %f288, %f3238, %f4087;
	ld.global.f32 	%f289, [%rd176+200];
	fma.rn.f32 	%f4089, %f289, %f3239, %f4088;
	ld.global.f32 	%f290, [%rd176+204];
	fma.rn.f32 	%f4090, %f290, %f3240, %f4089;
	ld.global.f32 	%f291, [%rd176+208];
	fma.rn.f32 	%f4091, %f291, %f3241, %f4090;
	ld.global.f32 	%f292, [%rd176+212];
	fma.rn.f32 	%f4092, %f292, %f3242, %f4091;
	ld.global.f32 	%f293, [%rd176+216];
	fma.rn.f32 	%f4093, %f293, %f3243, %f4092;
	ld.global.f32 	%f294, [%rd176+220];
	fma.rn.f32 	%f4094, %f294, %f3244, %f4093;
	ld.global.f32 	%f295, [%rd176+224];
	fma.rn.f32 	%f4095, %f295, %f3245, %f4094;
	ld.global.f32 	%f296, [%rd176+228];
	fma.rn.f32 	%f4096, %f296, %f3246, %f4095;
	ld.global.f32 	%f297, [%rd176+232];
	fma.rn.f32 	%f4097, %f297, %f3247, %f4096;
	ld.global.f32 	%f298, [%rd176+236];
	fma.rn.f32 	%f4098, %f298, %f3248, %f4097;
	ld.global.f32 	%f299, [%rd176+240];
	fma.rn.f32 	%f4099, %f299, %f3249, %f4098;
	ld.global.f32 	%f300, [%rd176+244];
	fma.rn.f32 	%f4100, %f300, %f3250, %f4099;
	ld.global.f32 	%f301, [%rd176+248];
	fma.rn.f32 	%f4101, %f301, %f3251, %f4100;
	ld.global.f32 	%f302, [%rd176+252];
	fma.rn.f32 	%f303, %f302, %f3252, %f4101;
	st.local.v4.f32 	[%rd8], {%f252, %f269, %f286, %f303};
	ld.global.f32 	%f304, [%rd176+256];
	fma.rn.f32 	%f4102, %f304, %f3237, 0f00000000;
	ld.global.f32 	%f305, [%rd176+260];
	fma.rn.f32 	%f4103, %f305, %f3238, %f4102;
	ld.global.f32 	%f306, [%rd176+264];
	fma.rn.f32 	%f4104, %f306, %f3239, %f4103;
	ld.global.f32 	%f307, [%rd176+268];
	fma.rn.f32 	%f4105, %f307, %f3240, %f4104;
	ld.global.f32 	%f308, [%rd176+272];
	fma.rn.f32 	%f4106, %f308, %f3241, %f4105;
	ld.global.f32 	%f309, [%rd176+276];
	fma.rn.f32 	%f4107, %f309, %f3242, %f4106;
	ld.global.f32 	%f310, [%rd176+280];
	fma.rn.f32 	%f4108, %f310, %f3243, %f4107;
	ld.global.f32 	%f311, [%rd176+284];
	fma.rn.f32 	%f4109, %f311, %f3244, %f4108;
	ld.global.f32 	%f312, [%rd176+288];
	fma.rn.f32 	%f4110, %f312, %f3245, %f4109;
	ld.global.f32 	%f313, [%rd176+292];
	fma.rn.f32 	%f4111, %f313, %f3246, %f4110;
	ld.global.f32 	%f314, [%rd176+296];
	fma.rn.f32 	%f4112, %f314, %f3247, %f4111;
	ld.global.f32 	%f315, [%rd176+300];
	fma.rn.f32 	%f4113, %f315, %f3248, %f4112;
	ld.global.f32 	%f316, [%rd176+304];
	fma.rn.f32 	%f4114, %f316, %f3249, %f4113;
	ld.global.f32 	%f317, [%rd176+308];
	fma.rn.f32 	%f4115, %f317, %f3250, %f4114;
	ld.global.f32 	%f318, [%rd176+312];
	fma.rn.f32 	%f4116, %f318, %f3251, %f4115;
	ld.global.f32 	%f319, [%rd176+316];
	fma.rn.f32 	%f320, %f319, %f3252, %f4116;
	ld.global.f32 	%f321, [%rd176+320];
	fma.rn.f32 	%f4117, %f321, %f3237, 0f00000000;
	ld.global.f32 	%f322, [%rd176+324];
	fma.rn.f32 	%f4118, %f322, %f3238, %f4117;
	ld.global.f32 	%f323, [%rd176+328];
	fma.rn.f32 	%f4119, %f323, %f3239, %f4118;
	ld.global.f32 	%f324, [%rd176+332];
	fma.rn.f32 	%f4120, %f324, %f3240, %f4119;
	ld.global.f32 	%f325, [%rd176+336];
	fma.rn.f32 	%f4121, %f325, %f3241, %f4120;
	ld.global.f32 	%f326, [%rd176+340];
	fma.rn.f32 	%f4122, %f326, %f3242, %f4121;
	ld.global.f32 	%f327, [%rd176+344];
	fma.rn.f32 	%f4123, %f327, %f3243, %f4122;
	ld.global.f32 	%f328, [%rd176+348];
	fma.rn.f32 	%f4124, %f328, %f3244, %f4123;
	ld.global.f32 	%f329, [%rd176+352];
	fma.rn.f32 	%f4125, %f329, %f3245, %f4124;
	ld.global.f32 	%f330, [%rd176+356];
	fma.rn.f32 	%f4126, %f330, %f3246, %f4125;
	ld.global.f32 	%f331, [%rd176+360];
	fma.rn.f32 	%f4127, %f331, %f3247, %f4126;
	ld.global.f32 	%f332, [%rd176+364];
	fma.rn.f32 	%f4128, %f332, %f3248, %f4127;
	ld.global.f32 	%f333, [%rd176+368];
	fma.rn.f32 	%f4129, %f333, %f3249, %f4128;
	ld.global.f32 	%f334, [%rd176+372];
	fma.rn.f32 	%f4130, %f334, %f3250, %f4129;
	ld.global.f32 	%f335, [%rd176+376];
	fma.rn.f32 	%f4131, %f335, %f3251, %f4130;
	ld.global.f32 	%f336, [%rd176+380];
	fma.rn.f32 	%f337, %f336, %f3252, %f4131;
	ld.global.f32 	%f338, [%rd176+384];
	fma.rn.f32 	%f4132, %f338, %f3237, 0f00000000;
	ld.global.f32 	%f339, [%rd176+388];
	fma.rn.f32 	%f4133, %f339, %f3238, %f4132;
	ld.global.f32 	%f340, [%rd176+392];
	fma.rn.f32 	%f4134, %f340, %f3239, %f4133;
	ld.global.f32 	%f341, [%rd176+396];
	fma.rn.f32 	%f4135, %f341, %f3240, %f4134;
	ld.global.f32 	%f342, [%rd176+400];
	fma.rn.f32 	%f4136, %f342, %f3241, %f4135;
	ld.global.f32 	%f343, [%rd176+404];
	fma.rn.f32 	%f4137, %f343, %f3242, %f4136;
	ld.global.f32 	%f344, [%rd176+408];
	fma.rn.f32 	%f4138, %f344, %f3243, %f4137;
	ld.global.f32 	%f345, [%rd176+412];
	fma.rn.f32 	%f4139, %f345, %f3244, %f4138;
	ld.global.f32 	%f346, [%rd176+416];
	fma.rn.f32 	%f4140, %f346, %f3245, %f4139;
	ld.global.f32 	%f347, [%rd176+420];
	fma.rn.f32 	%f4141, %f347, %f3246, %f4140;
	ld.global.f32 	%f348, [%rd176+424];
	fma.rn.f32 	%f4142, %f348, %f3247, %f4141;
	ld.global.f32 	%f349, [%rd176+428];
	fma.rn.f32 	%f4143, %f349, %f3248, %f4142;
	ld.global.f32 	%f350, [%rd176+432];
	fma.rn.f32 	%f4144, %f350, %f3249, %f4143;
	ld.global.f32 	%f351, [%rd176+436];
	fma.rn.f32 	%f4145, %f351, %f3250, %f4144;
	ld.global.f32 	%f352, [%rd176+440];
	fma.rn.f32 	%f4146, %f352, %f3251, %f4145;
	ld.global.f32 	%f353, [%rd176+444];
	fma.rn.f32 	%f354, %f353, %f3252, %f4146;
	ld.global.f32 	%f355, [%rd176+448];
	fma.rn.f32 	%f4147, %f355, %f3237, 0f00000000;
	ld.global.f32 	%f356, [%rd176+452];
	fma.rn.f32 	%f4148, %f356, %f3238, %f4147;
	ld.global.f32 	%f357, [%rd176+456];
	fma.rn.f32 	%f4149, %f357, %f3239, %f4148;
	ld.global.f32 	%f358, [%rd176+460];
	fma.rn.f32 	%f4150, %f358, %f3240, %f4149;
	ld.global.f32 	%f359, [%rd176+464];
	fma.rn.f32 	%f4151, %f359, %f3241, %f4150;
	ld.global.f32 	%f360, [%rd176+468];
	fma.rn.f32 	%f4152, %f360, %f3242, %f4151;
	ld.global.f32 	%f361, [%rd176+472];
	fma.rn.f32 	%f4153, %f361, %f3243, %f4152;
	ld.global.f32 	%f362, [%rd176+476];
	fma.rn.f32 	%f4154, %f362, %f3244, %f4153;
	ld.global.f32 	%f363, [%rd176+480];
	fma.rn.f32 	%f4155, %f363, %f3245, %f4154;
	ld.global.f32 	%f364, [%rd176+484];
	fma.rn.f32 	%f4156, %f364, %f3246, %f4155;
	ld.global.f32 	%f365, [%rd176+488];
	fma.rn.f32 	%f4157, %f365, %f3247, %f4156;
	ld.global.f32 	%f366, [%rd176+492];
	fma.rn.f32 	%f4158, %f366, %f3248, %f4157;
	ld.global.f32 	%f367, [%rd176+496];
	fma.rn.f32 	%f4159, %f367, %f3249, %f4158;
	ld.global.f32 	%f368, [%rd176+500];
	fma.rn.f32 	%f4160, %f368, %f3250, %f4159;
	ld.global.f32 	%f369, [%rd176+504];
	fma.rn.f32 	%f4161, %f369, %f3251, %f4160;
	ld.global.f32 	%f370, [%rd176+508];
	fma.rn.f32 	%f371, %f370, %f3252, %f4161;
	st.local.v4.f32 	[%rd8+16], {%f320, %f337, %f354, %f371};
	ld.global.f32 	%f372, [%rd176+512];
	fma.rn.f32 	%f4162, %f372, %f3237, 0f00000000;
	ld.global.f32 	%f373, [%rd176+516];
	fma.rn.f32 	%f4163, %f373, %f3238, %f4162;
	ld.global.f32 	%f374, [%rd176+520];
	fma.rn.f32 	%f4164, %f374, %f3239, %f4163;
	ld.global.f32 	%f375, [%rd176+524];
	fma.rn.f32 	%f4165, %f375, %f3240, %f4164;
	ld.global.f32 	%f376, [%rd176+528];
	fma.rn.f32 	%f4166, %f376, %f3241, %f4165;
	ld.global.f32 	%f377, [%rd176+532];
	fma.rn.f32 	%f4167, %f377, %f3242, %f4166;
	ld.global.f32 	%f378, [%rd176+536];
	fma.rn.f32 	%f4168, %f378, %f3243, %f4167;
	ld.global.f32 	%f379, [%rd176+540];
	fma.rn.f32 	%f4169, %f379, %f3244, %f4168;
	ld.global.f32 	%f380, [%rd176+544];
	fma.rn.f32 	%f4170, %f380, %f3245, %f4169;
	ld.global.f32 	%f381, [%rd176+548];
	fma.rn.f32 	%f4171, %f381, %f3246, %f4170;
	ld.global.f32 	%f382, [%rd176+552];
	fma.rn.f32 	%f4172, %f382, %f3247, %f4171;
	ld.global.f32 	%f383, [%rd176+556];
	fma.rn.f32 	%f4173, %f383, %f3248, %f4172;
	ld.global.f32 	%f384, [%rd176+560];
	fma.rn.f32 	%f4174, %f384, %f3249, %f4173;
	ld.global.f32 	%f385, [%rd176+564];
	fma.rn.f32 	%f4175, %f385, %f3250, %f4174;
	ld.global.f32 	%f386, [%rd176+568];
	fma.rn.f32 	%f4176, %f386, %f3251, %f4175;
	ld.global.f32 	%f387, [%rd176+572];
	fma.rn.f32 	%f388, %f387, %f3252, %f4176;
	ld.global.f32 	%f389, [%rd176+576];
	fma.rn.f32 	%f4177, %f389, %f3237, 0f00000000;
	ld.global.f32 	%f390, [%rd176+580];
	fma.rn.f32 	%f4178, %f390, %f3238, %f4177;
	ld.global.f32 	%f391, [%rd176+584];
	fma.rn.f32 	%f4179, %f391, %f3239, %f4178;
	ld.global.f32 	%f392, [%rd176+588];
	fma.rn.f32 	%f4180, %f392, %f3240, %f4179;
	ld.global.f32 	%f393, [%rd176+592];
	fma.rn.f32 	%f4181, %f393, %f3241, %f4180;
	ld.global.f32 	%f394, [%rd176+596];
	fma.rn.f32 	%f4182, %f394, %f3242, %f4181;
	ld.global.f32 	%f395, [%rd176+600];
	fma.rn.f32 	%f4183, %f395, %f3243, %f4182;
	ld.global.f32 	%f396, [%rd176+604];
	fma.rn.f32 	%f4184, %f396, %f3244, %f4183;
	ld.global.f32 	%f397, [%rd176+608];
	fma.rn.f32 	%f4185, %f397, %f3245, %f4184;
	ld.global.f32 	%f398, [%rd176+612];
	fma.rn.f32 	%f4186, %f398, %f3246, %f4185;
	ld.global.f32 	%f399, [%rd176+616];
	fma.rn.f32 	%f4187, %f399, %f3247, %f4186;
	ld.global.f32 	%f400, [%rd176+620];
	fma.rn.f32 	%f4188, %f400, %f3248, %f4187;
	ld.global.f32 	%f401, [%rd176+624];
	fma.rn.f32 	%f4189, %f401, %f3249, %f4188;
	ld.global.f32 	%f402, [%rd176+628];
	fma.rn.f32 	%f4190, %f402, %f3250, %f4189;
	ld.global.f32 	%f403, [%rd176+632];
	fma.rn.f32 	%f4191, %f403, %f3251, %f4190;
	ld.global.f32 	%f404, [%rd176+636];
	fma.rn.f32 	%f405, %f404, %f3252, %f4191;
	ld.global.f32 	%f406, [%rd176+640];
	fma.rn.f32 	%f4192, %f406, %f3237, 0f00000000;
	ld.global.f32 	%f407, [%rd176+644];
	fma.rn.f32 	%f4193, %f407, %f3238, %f4192;
	ld.global.f32 	%f408, [%rd176+648];
	fma.rn.f32 	%f4194, %f408, %f3239, %f4193;
	ld.global.f32 	%f409, [%rd176+652];
	fma.rn.f32 	%f4195, %f409, %f3240, %f4194;
	ld.global.f32 	%f410, [%rd176+656];
	fma.rn.f32 	%f4196, %f410, %f3241, %f4195;
	ld.global.f32 	%f411, [%rd176+660];
	fma.rn.f32 	%f4197, %f411, %f3242, %f4196;
	ld.global.f32 	%f412, [%rd176+664];
	fma.rn.f32 	%f4198, %f412, %f3243, %f4197;
	ld.global.f32 	%f413, [%rd176+668];
	fma.rn.f32 	%f4199, %f413, %f3244, %f4198;
	ld.global.f32 	%f414, [%rd176+672];
	fma.rn.f32 	%f4200, %f414, %f3245, %f4199;
	ld.global.f32 	%f415, [%rd176+676];
	fma.rn.f32 	%f4201, %f415, %f3246, %f4200;
	ld.global.f32 	%f416, [%rd176+680];
	fma.rn.f32 	%f4202, %f416, %f3247, %f4201;
	ld.global.f32 	%f417, [%rd176+684];
	fma.rn.f32 	%f4203, %f417, %f3248, %f4202;
	ld.global.f32 	%f418, [%rd176+688];
	fma.rn.f32 	%f4204, %f418, %f3249, %f4203;
	ld.global.f32 	%f419, [%rd176+692];
	fma.rn.f32 	%f4205, %f419, %f3250, %f4204;
	ld.global.f32 	%f420, [%rd176+696];
	fma.rn.f32 	%f4206, %f420, %f3251, %f4205;
	ld.global.f32 	%f421, [%rd176+700];
	fma.rn.f32 	%f422, %f421, %f3252, %f4206;
	ld.global.f32 	%f423, [%rd176+704];
	fma.rn.f32 	%f4207, %f423, %f3237, 0f00000000;
	ld.global.f32 	%f424, [%rd176+708];
	fma.rn.f32 	%f4208, %f424, %f3238, %f4207;
	ld.global.f32 	%f425, [%rd176+712];
	fma.rn.f32 	%f4209, %f425, %f3239, %f4208;
	ld.global.f32 	%f426, [%rd176+716];
	fma.rn.f32 	%f4210, %f426, %f3240, %f4209;
	ld.global.f32 	%f427, [%rd176+720];
	fma.rn.f32 	%f4211, %f427, %f3241, %f4210;
	ld.global.f32 	%f428, [%rd176+724];
	fma.rn.f32 	%f4212, %f428, %f3242, %f4211;
	ld.global.f32 	%f429, [%rd176+728];
	fma.rn.f32 	%f4213, %f429, %f3243, %f4212;
	ld.global.f32 	%f430, [%rd176+732];
	fma.rn.f32 	%f4214, %f430, %f3244, %f4213;
	ld.global.f32 	%f431, [%rd176+736];
	fma.rn.f32 	%f4215, %f431, %f3245, %f4214;
	ld.global.f32 	%f432, [%rd176+740];
	fma.rn.f32 	%f4216, %f432, %f3246, %f4215;
	ld.global.f32 	%f433, [%rd176+744];
	fma.rn.f32 	%f4217, %f433, %f3247, %f4216;
	ld.global.f32 	%f434, [%rd176+748];
	fma.rn.f32 	%f4218, %f434, %f3248, %f4217;
	ld.global.f32 	%f435, [%rd176+752];
	fma.rn.f32 	%f4219, %f435, %f3249, %f4218;
	ld.global.f32 	%f436, [%rd176+756];
	fma.rn.f32 	%f4220, %f436, %f3250, %f4219;
	ld.global.f32 	%f437, [%rd176+760];
	fma.rn.f32 	%f4221, %f437, %f3251, %f4220;
	ld.global.f32 	%f438, [%rd176+764];
	fma.rn.f32 	%f439, %f438, %f3252, %f4221;
	st.local.v4.f32 	[%rd8+32], {%f388, %f405, %f422, %f439};
	ld.global.f32 	%f440, [%rd176+768];
	fma.rn.f32 	%f4222, %f440, %f3237, 0f00000000;
	ld.global.f32 	%f441, [%rd176+772];
	fma.rn.f32 	%f4223, %f441, %f3238, %f4222;
	ld.global.f32 	%f442, [%rd176+776];
	fma.rn.f32 	%f4224, %f442, %f3239, %f4223;
	ld.global.f32 	%f443, [%rd176+780];
	fma.rn.f32 	%f4225, %f443, %f3240, %f4224;
	ld.global.f32 	%f444, [%rd176+784];
	fma.rn.f32 	%f4226, %f444, %f3241, %f4225;
	ld.global.f32 	%f445, [%rd176+788];
	fma.rn.f32 	%f4227, %f445, %f3242, %f4226;
	ld.global.f32 	%f446, [%rd176+792];
	fma.rn.f32 	%f4228, %f446, %f3243, %f4227;
	ld.global.f32 	%f447, [%rd176+796];
	fma.rn.f32 	%f4229, %f447, %f3244, %f4228;
	ld.global.f32 	%f448, [%rd176+800];
	fma.rn.f32 	%f4230, %f448, %f3245, %f4229;
	ld.global.f32 	%f449, [%rd176+804];
	fma.rn.f32 	%f4231, %f449, %f3246, %f4230;
	ld.global.f32 	%f450, [%rd176+808];
	fma.rn.f32 	%f4232, %f450, %f3247, %f4231;
	ld.global.f32 	%f451, [%rd176+812];
	fma.rn.f32 	%f4233, %f451, %f3248, %f4232;
	ld.global.f32 	%f452, [%rd176+816];
	fma.rn.f32 	%f4234, %f452, %f3249, %f4233;
	ld.global.f32 	%f453, [%rd176+820];
	fma.rn.f32 	%f4235, %f453, %f3250, %f4234;
	ld.global.f32 	%f454, [%rd176+824];
	fma.rn.f32 	%f4236, %f454, %f3251, %f4235;
	ld.global.f32 	%f455, [%rd176+828];
	fma.rn.f32 	%f456, %f455, %f3252, %f4236;
	ld.global.f32 	%f457, [%rd176+832];
	fma.rn.f32 	%f4237, %f457, %f3237, 0f00000000;
	ld.global.f32 	%f458, [%rd176+836];
	fma.rn.f32 	%f4238, %f458, %f3238, %f4237;
	ld.global.f32 	%f459, [%rd176+840];
	fma.rn.f32 	%f4239, %f459, %f3239, %f4238;
	ld.global.f32 	%f460, [%rd176+844];
	fma.rn.f32 	%f4240, %f460, %f3240, %f4239;
	ld.global.f32 	%f461, [%rd176+848];
	fma.rn.f32 	%f4241, %f461, %f3241, %f4240;
	ld.global.f32 	%f462, [%rd176+852];
	fma.rn.f32 	%f4242, %f462, %f3242, %f4241;
	ld.global.f32 	%f463, [%rd176+856];
	fma.rn.f32 	%f4243, %f463, %f3243, %f4242;
	ld.global.f32 	%f464, [%rd176+860];
	fma.rn.f32 	%f4244, %f464, %f3244, %f4243;
	ld.global.f32 	%f465, [%rd176+864];
	fma.rn.f32 	%f4245, %f465, %f3245, %f4244;
	ld.global.f32 	%f466, [%rd176+868];
	fma.rn.f32 	%f4246, %f466, %f3246, %f4245;
	ld.global.f32 	%f467, [%rd176+872];
	fma.rn.f32 	%f4247, %f467, %f3247, %f4246;
	ld.global.f32 	%f468, [%rd176+876];
	fma.rn.f32 	%f4248, %f468, %f3248, %f4247;
	ld.global.f32 	%f469, [%rd176+880];
	fma.rn.f32 	%f4249, %f469, %f3249, %f4248;
	ld.global.f32 	%f470, [%rd176+884];
	fma.rn.f32 	%f4250, %f470, %f3250, %f4249;
	ld.global.f32 	%f471, [%rd176+888];
	fma.rn.f32 	%f4251, %f471, %f3251, %f4250;
	ld.global.f32 	%f472, [%rd176+892];
	fma.rn.f32 	%f473, %f472, %f3252, %f4251;
	ld.global.f32 	%f474, [%rd176+896];
	fma.rn.f32 	%f4252, %f474, %f3237, 0f00000000;
	ld.global.f32 	%f475, [%rd176+900];
	fma.rn.f32 	%f4253, %f475, %f3238, %f4252;
	ld.global.f32 	%f476, [%rd176+904];
	fma.rn.f32 	%f4254, %f476, %f3239, %f4253;
	ld.global.f32 	%f477, [%rd176+908];
	fma.rn.f32 	%f4255, %f477, %f3240, %f4254;
	ld.global.f32 	%f478, [%rd176+912];
	fma.rn.f32 	%f4256, %f478, %f3241, %f4255;
	ld.global.f32 	%f479, [%rd176+916];
	fma.rn.f32 	%f4257, %f479, %f3242, %f4256;
	ld.global.f32 	%f480, [%rd176+920];
	fma.rn.f32 	%f4258, %f480, %f3243, %f4257;
	ld.global.f32 	%f481, [%rd176+924];
	fma.rn.f32 	%f4259, %f481, %f3244, %f4258;
	ld.global.f32 	%f482, [%rd176+928];
	fma.rn.f32 	%f4260, %f482, %f3245, %f4259;
	ld.global.f32 	%f483, [%rd176+932];
	fma.rn.f32 	%f4261, %f483, %f3246, %f4260;
	ld.global.f32 	%f484, [%rd176+936];
	fma.rn.f32 	%f4262, %f484, %f3247, %f4261;
	ld.global.f32 	%f485, [%rd176+940];
	fma.rn.f32 	%f4263, %f485, %f3248, %f4262;
	ld.global.f32 	%f486, [%rd176+944];
	fma.rn.f32 	%f4264, %f486, %f3249, %f4263;
	ld.global.f32 	%f487, [%rd176+948];
	fma.rn.f32 	%f4265, %f487, %f3250, %f4264;
	ld.global.f32 	%f488, [%rd176+952];
	fma.rn.f32 	%f4266, %f488, %f3251, %f4265;
	ld.global.f32 	%f489, [%rd176+956];
	fma.rn.f32 	%f490, %f489, %f3252, %f4266;
	ld.global.f32 	%f491, [%rd176+960];
	fma.rn.f32 	%f4267, %f491, %f3237, 0f00000000;
	ld.global.f32 	%f492, [%rd176+964];
	fma.rn.f32 	%f4268, %f492, %f3238, %f4267;
	ld.global.f32 	%f493, [%rd176+968];
	fma.rn.f32 	%f4269, %f493, %f3239, %f4268;
	ld.global.f32 	%f494, [%rd176+972];
	fma.rn.f32 	%f4270, %f494, %f3240, %f4269;
	ld.global.f32 	%f495, [%rd176+976];
	fma.rn.f32 	%f4271, %f495, %f3241, %f4270;
	ld.global.f32 	%f496, [%rd176+980];
	fma.rn.f32 	%f4272, %f496, %f3242, %f4271;
	ld.global.f32 	%f497, [%rd176+984];
	fma.rn.f32 	%f4273, %f497, %f3243, %f4272;
	ld.global.f32 	%f498, [%rd176+988];
	fma.rn.f32 	%f4274, %f498, %f3244, %f4273;
	ld.global.f32 	%f499, [%rd176+992];
	fma.rn.f32 	%f4275, %f499, %f3245, %f4274;
	ld.global.f32 	%f500, [%rd176+996];
	fma.rn.f32 	%f4276, %f500, %f3246, %f4275;
	ld.global.f32 	%f501, [%rd176+1000];
	fma.rn.f32 	%f4277, %f501, %f3247, %f4276;
	ld.global.f32 	%f502, [%rd176+1004];
	fma.rn.f32 	%f4278, %f502, %f3248, %f4277;
	ld.global.f32 	%f503, [%rd176+1008];
	fma.rn.f32 	%f4279, %f503, %f3249, %f4278;
	ld.global.f32 	%f504, [%rd176+1012];
	fma.rn.f32 	%f4280, %f504, %f3250, %f4279;
	ld.global.f32 	%f505, [%rd176+1016];
	fma.rn.f32 	%f4281, %f505, %f3251, %f4280;
	ld.global.f32 	%f506, [%rd176+1020];
	fma.rn.f32 	%f507, %f506, %f3252, %f4281;
	st.local.v4.f32 	[%rd8+48], {%f456, %f473, %f490, %f507};
	fma.rn.f32 	%f4282, %f3284, %f3796, 0f00000000;
	fma.rn.f32 	%f4283, %f3316, %f3828, %f4282;
	fma.rn.f32 	%f4284, %f3348, %f14, %f4283;
	fma.rn.f32 	%f4285, %f3380, %f31, %f4284;
	mul.f32 	%f4286, %f4285, 0f3F000000;
	sub.f32 	%f4287, %f4286, %f4286;
	fma.rn.f32 	%f4288, %f4287, 0f3BBB989D, 0f3F000000;
	cvt.sat.f32.f32 	%f4289, %f4288;
	mov.f32 	%f4290, 0f4B400001;
	mov.f32 	%f4291, 0f437C0000;
	fma.rm.f32 	%f4292, %f4289, %f4291, %f4290;
	add.f32 	%f4293, %f4292, 0fCB40007F;
	neg.f32 	%f4294, %f4293;
	fma.rn.f32 	%f4295, %f4287, 0f3FB8AA3B, %f4294;
	fma.rn.f32 	%f4296, %f4287, 0f32A57060, %f4295;
	mov.b32 	%r101, %f4292;
	shl.b32 	%r102, %r101, 23;
	mov.b32 	%f4297, %r102;
	ex2.approx.ftz.f32 	%f4298, %f4296;
	mul.f32 	%f4299, %f4298, %f4297;
	add.f32 	%f4300, %f4299, 0f00000000;
	rcp.rn.f32 	%f4301, %f4300;
	mul.f32 	%f4302, %f4301, %f4299;
	fma.rn.f32 	%f4303, %f4302, %f252, 0f00000000;
	fma.rn.f32 	%f4304, %f4302, %f269, 0f00000000;
	fma.rn.f32 	%f4305, %f4302, %f286, 0f00000000;
	fma.rn.f32 	%f4306, %f4302, %f303, 0f00000000;
	st.local.v4.f32 	[%rd4], {%f4303, %f4304, %f4305, %f4306};
	fma.rn.f32 	%f4307, %f3412, %f48, 0f00000000;
	fma.rn.f32 	%f4308, %f3444, %f65, %f4307;
	fma.rn.f32 	%f4309, %f3476, %f82, %f4308;
	fma.rn.f32 	%f4310, %f3508, %f99, %f4309;
	mul.f32 	%f4311, %f4310, 0f3F000000;
	sub.f32 	%f4312, %f4311, %f4311;
	fma.rn.f32 	%f4313, %f4312, 0f3BBB989D, 0f3F000000;
	cvt.sat.f32.f32 	%f4314, %f4313;
	fma.rm.f32 	%f4315, %f4314, %f4291, %f4290;
	add.f32 	%f4316, %f4315, 0fCB40007F;
	neg.f32 	%f4317, %f4316;
	fma.rn.f32 	%f4318, %f4312, 0f3FB8AA3B, %f4317;
	fma.rn.f32 	%f4319, %f4312, 0f32A57060, %f4318;
	mov.b32 	%r103, %f4315;
	shl.b32 	%r104, %r103, 23;
	mov.b32 	%f4320, %r104;
	ex2.approx.ftz.f32 	%f4321, %f4319;
	mul.f32 	%f4322, %f4321, %f4320;
	add.f32 	%f4323, %f4322, 0f00000000;
	rcp.rn.f32 	%f4324, %f4323;
	mul.f32 	%f4325, %f4324, %f4322;
	fma.rn.f32 	%f4326, %f4325, %f320, 0f00000000;
	fma.rn.f32 	%f4327, %f4325, %f337, 0f00000000;
	fma.rn.f32 	%f4328, %f4325, %f354, 0f00000000;
	fma.rn.f32 	%f4329, %f4325, %f371, 0f00000000;
	st.local.v4.f32 	[%rd4+16], {%f4326, %f4327, %f4328, %f4329};
	fma.rn.f32 	%f4330, %f3540, %f116, 0f00000000;
	fma.rn.f32 	%f4331, %f3572, %f133, %f4330;
	fma.rn.f32 	%f4332, %f3604, %f150, %f4331;
	fma.rn.f32 	%f4333, %f3636, %f167, %f4332;
	mul.f32 	%f4334, %f4333, 0f3F000000;
	sub.f32 	%f4335, %f4334, %f4334;
	fma.rn.f32 	%f4336, %f4335, 0f3BBB989D, 0f3F000000;
	cvt.sat.f32.f32 	%f4337, %f4336;
	fma.rm.f32 	%f4338, %f4337, %f4291, %f4290;
	add.f32 	%f4339, %f4338, 0fCB40007F;
	neg.f32 	%f4340, %f4339;
	fma.rn.f32 	%f4341, %f4335, 0f3FB8AA3B, %f4340;
	fma.rn.f32 	%f4342, %f4335, 0f32A57060, %f4341;
	mov.b32 	%r105, %f4338;
	shl.b32 	%r106, %r105, 23;
	mov.b32 	%f4343, %r106;
	ex2.approx.ftz.f32 	%f4344, %f4342;
	mul.f32 	%f4345, %f4344, %f4343;
	add.f32 	%f4346, %f4345, 0f00000000;
	rcp.rn.f32 	%f4347, %f4346;
	mul.f32 	%f4348, %f4347, %f4345;
	fma.rn.f32 	%f4349, %f4348, %f388, 0f00000000;
	fma.rn.f32 	%f4350, %f4348, %f405, 0f00000000;
	fma.rn.f32 	%f4351, %f4348, %f422, 0f00000000;
	fma.rn.f32 	%f4352, %f4348, %f439, 0f00000000;
	st.local.v4.f32 	[%rd4+32], {%f4349, %f4350, %f4351, %f4352};
	fma.rn.f32 	%f4353, %f3668, %f184, 0f00000000;
	fma.rn.f32 	%f4354, %f3700, %f201, %f4353;
	fma.rn.f32 	%f4355, %f3732, %f218, %f4354;
	fma.rn.f32 	%f4356, %f3764, %f235, %f4355;
	mul.f32 	%f4357, %f4356, 0f3F000000;
	sub.f32 	%f4358, %f4357, %f4357;
	fma.rn.f32 	%f4359, %f4358, 0f3BBB989D, 0f3F000000;
	cvt.sat.f32.f32 	%f4360, %f4359;
	fma.rm.f32 	%f4361, %f4360, %f4291, %f4290;
	add.f32 	%f4362, %f4361, 0fCB40007F;
	neg.f32 	%f4363, %f4362;
	fma.rn.f32 	%f4364, %f4358, 0f3FB8AA3B, %f4363;
	fma.rn.f32 	%f4365, %f4358, 0f32A57060, %f4364;
	mov.b32 	%r107, %f4361;
	shl.b32 	%r108, %r107, 23;
	mov.b32 	%f4366, %r108;
	ex2.approx.ftz.f32 	%f4367, %f4365;
	mul.f32 	%f4368, %f4367, %f4366;
	add.f32 	%f4369, %f4368, 0f00000000;
	rcp.rn.f32 	%f4370, %f4369;
	mul.f32 	%f4371, %f4370, %f4368;
	fma.rn.f32 	%f4372, %f4371, %f456, 0f00000000;
	fma.rn.f32 	%f4373, %f4371, %f473, 0f00000000;
	fma.rn.f32 	%f4374, %f4371, %f490, 0f00000000;
	fma.rn.f32 	%f4375, %f4371, %f507, 0f00000000;
	st.local.v4.f32 	[%rd4+48], {%f4372, %f4373, %f4374, %f4375};
	ld.global.f32 	%f508, [%rd178];
	fma.rn.f32 	%f4376, %f508, %f4303, 0f00000000;
	ld.global.f32 	%f509, [%rd178+4];
	fma.rn.f32 	%f4377, %f509, %f4304, %f4376;
	ld.global.f32 	%f510, [%rd178+8];
	fma.rn.f32 	%f4378, %f510, %f4305, %f4377;
	ld.global.f32 	%f511, [%rd178+12];
	fma.rn.f32 	%f4379, %f511, %f4306, %f4378;
	ld.global.f32 	%f512, [%rd178+16];
	fma.rn.f32 	%f4380, %f512, %f4326, %f4379;
	ld.global.f32 	%f513, [%rd178+20];
	fma.rn.f32 	%f4381, %f513, %f4327, %f4380;
	ld.global.f32 	%f514, [%rd178+24];
	fma.rn.f32 	%f4382, %f514, %f4328, %f4381;
	ld.global.f32 	%f515, [%rd178+28];
	fma.rn.f32 	%f4383, %f515, %f4329, %f4382;
	ld.global.f32 	%f516, [%rd178+32];
	fma.rn.f32 	%f4384, %f516, %f4349, %f4383;
	ld.global.f32 	%f517, [%rd178+36];
	fma.rn.f32 	%f4385, %f517, %f4350, %f4384;
	ld.global.f32 	%f518, [%rd178+40];
	fma.rn.f32 	%f4386, %f518, %f4351, %f4385;
	ld.global.f32 	%f519, [%rd178+44];
	fma.rn.f32 	%f4387, %f519, %f4352, %f4386;
	ld.global.f32 	%f520, [%rd178+48];
	fma.rn.f32 	%f4388, %f520, %f4372, %f4387;
	ld.global.f32 	%f521, [%rd178+52];
	fma.rn.f32 	%f4389, %f521, %f4373, %f4388;
	ld.global.f32 	%f522, [%rd178+56];
	fma.rn.f32 	%f4390, %f522, %f4374, %f4389;
	ld.global.f32 	%f523, [%rd178+60];
	fma.rn.f32 	%f4391, %f523, %f4375, %f4390;
	ld.global.f32 	%f524, [%rd178+64];
	fma.rn.f32 	%f4392, %f524, %f4303, 0f00000000;
	ld.global.f32 	%f525, [%rd178+68];
	fma.rn.f32 	%f4393, %f525, %f4304, %f4392;
	ld.global.f32 	%f526, [%rd178+72];
	fma.rn.f32 	%f4394, %f526, %f4305, %f4393;
	ld.global.f32 	%f527, [%rd178+76];
	fma.rn.f32 	%f4395, %f527, %f4306, %f4394;
	ld.global.f32 	%f528, [%rd178+80];
	fma.rn.f32 	%f4396, %f528, %f4326, %f4395;
	ld.global.f32 	%f529, [%rd178+84];
	fma.rn.f32 	%f4397, %f529, %f4327, %f4396;
	ld.global.f32 	%f530, [%rd178+88];
	fma.rn.f32 	%f4398, %f530, %f4328, %f4397;
	ld.global.f32 	%f531, [%rd178+92];
	fma.rn.f32 	%f4399, %f531, %f4329, %f4398;
	ld.global.f32 	%f532, [%rd178+96];
	fma.rn.f32 	%f4400, %f532, %f4349, %f4399;
	ld.global.f32 	%f533, [%rd178+100];
	fma.rn.f32 	%f4401, %f533, %f4350, %f4400;
	ld.global.f32 	%f534, [%rd178+104];
	fma.rn.f32 	%f4402, %f534, %f4351, %f4401;
	ld.global.f32 	%f535, [%rd178+108];
	fma.rn.f32 	%f4403, %f535, %f4352, %f4402;
	ld.global.f32 	%f536, [%rd178+112];
	fma.rn.f32 	%f4404, %f536, %f4372, %f4403;
	ld.global.f32 	%f537, [%rd178+116];
	fma.rn.f32 	%f4405, %f537, %f4373, %f4404;
	ld.global.f32 	%f538, [%rd178+120];
	fma.rn.f32 	%f4406, %f538, %f4374, %f4405;
	ld.global.f32 	%f539, [%rd178+124];
	fma.rn.f32 	%f4407, %f539, %f4375, %f4406;
	ld.global.f32 	%f540, [%rd178+128];
	fma.rn.f32 	%f4408, %f540, %f4303, 0f00000000;
	ld.global.f32 	%f541, [%rd178+132];
	fma.rn.f32 	%f4409, %f541, %f4304, %f4408;
	ld.global.f32 	%f542, [%rd178+136];
	fma.rn.f32 	%f4410, %f542, %f4305, %f4409;
	ld.global.f32 	%f543, [%rd178+140];
	fma.rn.f32 	%f4411, %f543, %f4306, %f4410;
	ld.global.f32 	%f544, [%rd178+144];
	fma.rn.f32 	%f4412, %f544, %f4326, %f4411;
	ld.global.f32 	%f545, [%rd178+148];
	fma.rn.f32 	%f4413, %f545, %f4327, %f4412;
	ld.global.f32 	%f546, [%rd178+152];
	fma.rn.f32 	%f4414, %f546, %f4328, %f4413;
	ld.global.f32 	%f547, [%rd178+156];
	fma.rn.f32 	%f4415, %f547, %f4329, %f4414;
	ld.global.f32 	%f548, [%rd178+160];
	fma.rn.f32 	%f4416, %f548, %f4349, %f4415;
	ld.global.f32 	%f549, [%rd178+164];
	fma.rn.f32 	%f4417, %f549, %f4350, %f4416;
	ld.global.f32 	%f550, [%rd178+168];
	fma.rn.f32 	%f4418, %f550, %f4351, %f4417;
	ld.global.f32 	%f551, [%rd178+172];
	fma.rn.f32 	%f4419, %f551, %f4352, %f4418;
	ld.global.f32 	%f552, [%rd178+176];
	fma.rn.f32 	%f4420, %f552, %f4372, %f4419;
	ld.global.f32 	%f553, [%rd178+180];
	fma.rn.f32 	%f4421, %f553, %f4373, %f4420;
	ld.global.f32 	%f554, [%rd178+184];
	fma.rn.f32 	%f4422, %f554, %f4374, %f4421;
	ld.global.f32 	%f555, [%rd178+188];
	fma.rn.f32 	%f4423, %f555, %f4375, %f4422;
	ld.global.f32 	%f556, [%rd178+192];
	fma.rn.f32 	%f4424, %f556, %f4303, 0f00000000;
	ld.global.f32 	%f557, [%rd178+196];
	fma.rn.f32 	%f4425, %f557, %f4304, %f4424;
	ld.global.f32 	%f558, [%rd178+200];
	fma.rn.f32 	%f4426, %f558, %f4305, %f4425;
	ld.global.f32 	%f559, [%rd178+204];
	fma.rn.f32 	%f4427, %f559, %f4306, %f4426;
	ld.global.f32 	%f560, [%rd178+208];
	fma.rn.f32 	%f4428, %f560, %f4326, %f4427;
	ld.global.f32 	%f561, [%rd178+212];
	fma.rn.f32 	%f4429, %f561, %f4327, %f4428;
	ld.global.f32 	%f562, [%rd178+216];
	fma.rn.f32 	%f4430, %f562, %f4328, %f4429;
	ld.global.f32 	%f563, [%rd178+220];
	fma.rn.f32 	%f4431, %f563, %f4329, %f4430;
	ld.global.f32 	%f564, [%rd178+224];
	fma.rn.f32 	%f4432, %f564, %f4349, %f4431;
	ld.global.f32 	%f565, [%rd178+228];
	fma.rn.f32 	%f4433, %f565, %f4350, %f4432;
	ld.global.f32 	%f566, [%rd178+232];
	fma.rn.f32 	%f4434, %f566, %f4351, %f4433;
	ld.global.f32 	%f567, [%rd178+236];
	fma.rn.f32 	%f4435, %f567, %f4352, %f4434;
	ld.global.f32 	%f568, [%rd178+240];
	fma.rn.f32 	%f4436, %f568, %f4372, %f4435;
	ld.global.f32 	%f569, [%rd178+244];
	fma.rn.f32 	%f4437, %f569, %f4373, %f4436;
	ld.global.f32 	%f570, [%rd178+248];
	fma.rn.f32 	%f4438, %f570, %f4374, %f4437;
	ld.global.f32 	%f571, [%rd178+252];
	fma.rn.f32 	%f4439, %f571, %f4375, %f4438;
	ld.global.f32 	%f572, [%rd178+256];
	fma.rn.f32 	%f4440, %f572, %f4303, 0f00000000;
	ld.global.f32 	%f573, [%rd178+260];
	fma.rn.f32 	%f4441, %f573, %f4304, %f4440;
	ld.global.f32 	%f574, [%rd178+264];
	fma.rn.f32 	%f4442, %f574, %f4305, %f4441;
	ld.global.f32 	%f575, [%rd178+268];
	fma.rn.f32 	%f4443, %f575, %f4306, %f4442;
	ld.global.f32 	%f576, [%rd178+272];
	fma.rn.f32 	%f4444, %f576, %f4326, %f4443;
	ld.global.f32 	%f577, [%rd178+276];
	fma.rn.f32 	%f4445, %f577, %f4327, %f4444;
	ld.global.f32 	%f578, [%rd178+280];
	fma.rn.f32 	%f4446, %f578, %f4328, %f4445;
	ld.global.f32 	%f579, [%rd178+284];
	fma.rn.f32 	%f4447, %f579, %f4329, %f4446;
	ld.global.f32 	%f580, [%rd178+288];
	fma.rn.f32 	%f4448, %f580, %f4349, %f4447;
	ld.global.f32 	%f581, [%rd178+292];
	fma.rn.f32 	%f4449, %f581, %f4350, %f4448;
	ld.global.f32 	%f582, [%rd178+296];
	fma.rn.f32 	%f4450, %f582, %f4351, %f4449;
	ld.global.f32 	%f583, [%rd178+300];
	fma.rn.f32 	%f4451, %f583, %f4352, %f4450;
	ld.global.f32 	%f584, [%rd178+304];
	fma.rn.f32 	%f4452, %f584, %f4372, %f4451;
	ld.global.f32 	%f585, [%rd178+308];
	fma.rn.f32 	%f4453, %f585, %f4373, %f4452;
	ld.global.f32 	%f586, [%rd178+312];
	fma.rn.f32 	%f4454, %f586, %f4374, %f4453;
	ld.global.f32 	%f587, [%rd178+316];
	fma.rn.f32 	%f4455, %f587, %f4375, %f4454;
	ld.global.f32 	%f588, [%rd178+320];
	fma.rn.f32 	%f4456, %f588, %f4303, 0f00000000;
	ld.global.f32 	%f589, [%rd178+324];
	fma.rn.f32 	%f4457, %f589, %f4304, %f4456;
	ld.global.f32 	%f590, [%rd178+328];
	fma.rn.f32 	%f4458, %f590, %f4305, %f4457;
	ld.global.f32 	%f591, [%rd178+332];
	fma.rn.f32 	%f4459, %f591, %f4306, %f4458;
	ld.global.f32 	%f592, [%rd178+336];
	fma.rn.f32 	%f4460, %f592, %f4326, %f4459;
	ld.global.f32 	%f593, [%rd178+340];
	fma.rn.f32 	%f4461, %f593, %f4327, %f4460;
	ld.global.f32 	%f594, [%rd178+344];
	fma.rn.f32 	%f4462, %f594, %f4328, %f4461;
	ld.global.f32 	%f595, [%rd178+348];
	fma.rn.f32 	%f4463, %f595, %f4329, %f4462;
	ld.global.f32 	%f596, [%rd178+352];
	fma.rn.f32 	%f4464, %f596, %f4349, %f4463;
	ld.global.f32 	%f597, [%rd178+356];
	fma.rn.f32 	%f4465, %f597, %f4350, %f4464;
	ld.global.f32 	%f598, [%rd178+360];
	fma.rn.f32 	%f4466, %f598, %f4351, %f4465;
	ld.global.f32 	%f599, [%rd178+364];
	fma.rn.f32 	%f4467, %f599, %f4352, %f4466;
	ld.global.f32 	%f600, [%rd178+368];
	fma.rn.f32 	%f4468, %f600, %f4372, %f4467;
	ld.global.f32 	%f601, [%rd178+372];
	fma.rn.f32 	%f4469, %f601, %f4373, %f4468;
	ld.global.f32 	%f602, [%rd178+376];
	fma.rn.f32 	%f4470, %f602, %f4374, %f4469;
	ld.global.f32 	%f603, [%rd178+380];
	fma.rn.f32 	%f4471, %f603, %f4375, %f4470;
	ld.global.f32 	%f604, [%rd178+384];
	fma.rn.f32 	%f4472, %f604, %f4303, 0f00000000;
	ld.global.f32 	%f605, [%rd178+388];
	fma.rn.f32 	%f4473, %f605, %f4304, %f4472;
	ld.global.f32 	%f606, [%rd178+392];
	fma.rn.f32 	%f4474, %f606, %f4305, %f4473;
	ld.global.f32 	%f607, [%rd178+396];
	fma.rn.f32 	%f4475, %f607, %f4306, %f4474;
	ld.global.f32 	%f608, [%rd178+400];
	fma.rn.f32 	%f4476, %f608, %f4326, %f4475;
	ld.global.f32 	%f609, [%rd178+404];
	fma.rn.f32 	%f4477, %f609, %f4327, %f4476;
	ld.global.f32 	%f610, [%rd178+408];
	fma.rn.f32 	%f4478, %f610, %f4328, %f4477;
	ld.global.f32 	%f611, [%rd178+412];
	fma.rn.f32 	%f4479, %f611, %f4329, %f4478;
	ld.global.f32 	%f612, [%rd178+416];
	fma.rn.f32 	%f4480, %f612, %f4349, %f4479;
	ld.global.f32 	%f613, [%rd178+420];
	fma.rn.f32 	%f4481, %f613, %f4350, %f4480;
	ld.global.f32 	%f614, [%rd178+424];
	fma.rn.f32 	%f4482, %f614, %f4351, %f4481;
	ld.global.f32 	%f615, [%rd178+428];
	fma.rn.f32 	%f4483, %f615, %f4352, %f4482;
	ld.global.f32 	%f616, [%rd178+432];
	fma.rn.f32 	%f4484, %f616, %f4372, %f4483;
	ld.global.f32 	%f617, [%rd178+436];
	fma.rn.f32 	%f4485, %f617, %f4373, %f4484;
	ld.global.f32 	%f618, [%rd178+440];
	fma.rn.f32 	%f4486, %f618, %f4374, %f4485;
	ld.global.f32 	%f619, [%rd178+444];
	fma.rn.f32 	%f4487, %f619, %f4375, %f4486;
	ld.global.f32 	%f620, [%rd178+448];
	fma.rn.f32 	%f4488, %f620, %f4303, 0f00000000;
	ld.global.f32 	%f621, [%rd178+452];
	fma.rn.f32 	%f4489, %f621, %f4304, %f4488;
	ld.global.f32 	%f622, [%rd178+456];
	fma.rn.f32 	%f4490, %f622, %f4305, %f4489;
	ld.global.f32 	%f623, [%rd178+460];
	fma.rn.f32 	%f4491, %f623, %f4306, %f4490;
	ld.global.f32 	%f624, [%rd178+464];
	fma.rn.f32 	%f4492, %f624, %f4326, %f4491;
	ld.global.f32 	%f625, [%rd178+468];
	fma.rn.f32 	%f4493, %f625, %f4327, %f4492;
	ld.global.f32 	%f626, [%rd178+472];
	fma.rn.f32 	%f4494, %f626, %f4328, %f4493;
	ld.global.f32 	%f627, [%rd178+476];
	fma.rn.f32 	%f4495, %f627, %f4329, %f4494;
	ld.global.f32 	%f628, [%rd178+480];
	fma.rn.f32 	%f4496, %f628, %f4349, %f4495;
	ld.global.f32 	%f629, [%rd178+484];
	fma.rn.f32 	%f4497, %f629, %f4350, %f4496;
	ld.global.f32 	%f630, [%rd178+488];
	fma.rn.f32 	%f4498, %f630, %f4351, %f4497;
	ld.global.f32 	%f631, [%rd178+492];
	fma.rn.f32 	%f4499, %f631, %f4352, %f4498;
	ld.global.f32 	%f632, [%rd178+496];
	fma.rn.f32 	%f4500, %f632, %f4372, %f4499;
	ld.global.f32 	%f633, [%rd178+500];
	fma.rn.f32 	%f4501, %f633, %f4373, %f4500;
	ld.global.f32 	%f634, [%rd178+504];
	fma.rn.f32 	%f4502, %f634, %f4374, %f4501;
	ld.global.f32 	%f635, [%rd178+508];
	fma.rn.f32 	%f4503, %f635, %f4375, %f4502;
	ld.global.f32 	%f636, [%rd178+512];
	fma.rn.f32 	%f4504, %f636, %f4303, 0f00000000;
	ld.global.f32 	%f637, [%rd178+516];
	fma.rn.f32 	%f4505, %f637, %f4304, %f4504;
	ld.global.f32 	%f638, [%rd178+520];
	fma.rn.f32 	%f4506, %f638, %f4305, %f4505;
	ld.global.f32 	%f639, [%rd178+524];
	fma.rn.f32 	%f4507, %f639, %f4306, %f4506;
	ld.global.f32 	%f640, [%rd178+528];
	fma.rn.f32 	%f4508, %f640, %f4326, %f4507;
	ld.global.f32 	%f641, [%rd178+532];
	fma.rn.f32 	%f4509, %f641, %f4327, %f4508;
	ld.global.f32 	%f642, [%rd178+536];
	fma.rn.f32 	%f4510, %f642, %f4328, %f4509;
	ld.global.f32 	%f643, [%rd178+540];
	fma.rn.f32 	%f4511, %f643, %f4329, %f4510;
	ld.global.f32 	%f644, [%rd178+544];
	fma.rn.f32 	%f4512, %f644, %f4349, %f4511;
	ld.global.f32 	%f645, [%rd178+548];
	fma.rn.f32 	%f4513, %f645, %f4350, %f4512;
	ld.global.f32 	%f646, [%rd178+552];
	fma.rn.f32 	%f4514, %f646, %f4351, %f4513;
	ld.global.f32 	%f647, [%rd178+556];
	fma.rn.f32 	%f4515, %f647, %f4352, %f4514;
	ld.global.f32 	%f648, [%rd178+560];
	fma.rn.f32 	%f4516, %f648, %f4372, %f4515;
	ld.global.f32 	%f649, [%rd178+564];
	fma.rn.f32 	%f4517, %f649, %f4373, %f4516;
	ld.global.f32 	%f650, [%rd178+568];
	fma.rn.f32 	%f4518, %f650, %f4374, %f4517;
	ld.global.f32 	%f651, [%rd178+572];
	fma.rn.f32 	%f4519, %f651, %f4375, %f4518;
	ld.global.f32 	%f652, [%rd178+576];
	fma.rn.f32 	%f4520, %f652, %f4303, 0f00000000;
	ld.global.f32 	%f653, [%rd178+580];
	fma.rn.f32 	%f4521, %f653, %f4304, %f4520;
	ld.global.f32 	%f654, [%rd178+584];
	fma.rn.f32 	%f4522, %f654, %f4305, %f4521;
	ld.global.f32 	%f655, [%rd178+588];
	fma.rn.f32 	%f4523, %f655, %f4306, %f4522;
	ld.global.f32 	%f656, [%rd178+592];
	fma.rn.f32 	%f4524, %f656, %f4326, %f4523;
	ld.global.f32 	%f657, [%rd178+596];
	fma.rn.f32 	%f4525, %f657, %f4327, %f4524;
	ld.global.f32 	%f658, [%rd178+600];
	fma.rn.f32 	%f4526, %f658, %f4328, %f4525;
	ld.global.f32 	%f659, [%rd178+604];
	fma.rn.f32 	%f4527, %f659, %f4329, %f4526;
	ld.global.f32 	%f660, [%rd178+608];
	fma.rn.f32 	%f4528, %f660, %f4349, %f4527;
	ld.global.f32 	%f661, [%rd178+612];
	fma.rn.f32 	%f4529, %f661, %f4350, %f4528;
	ld.global.f32 	%f662, [%rd178+616];
	fma.rn.f32 	%f4530, %f662, %f4351, %f4529;
	ld.global.f32 	%f663, [%rd178+620];
	fma.rn.f32 	%f4531, %f663, %f4352, %f4530;
	ld.global.f32 	%f664, [%rd178+624];
	fma.rn.f32 	%f4532, %f664, %f4372, %f4531;
	ld.global.f32 	%f665, [%rd178+628];
	fma.rn.f32 	%f4533, %f665, %f4373, %f4532;
	ld.global.f32 	%f666, [%rd178+632];
	fma.rn.f32 	%f4534, %f666, %f4374, %f4533;
	ld.global.f32 	%f667, [%rd178+636];
	fma.rn.f32 	%f4535, %f667, %f4375, %f4534;
	ld.global.f32 	%f668, [%rd178+640];
	fma.rn.f32 	%f4536, %f668, %f4303, 0f00000000;
	ld.global.f32 	%f669, [%rd178+644];
	fma.rn.f32 	%f4537, %f669, %f4304, %f4536;
	ld.global.f32 	%f670, [%rd178+648];
	fma.rn.f32 	%f4538, %f670, %f4305, %f4537;
	ld.global.f32 	%f671, [%rd178+652];
	fma.rn.f32 	%f4539, %f671, %f4306, %f4538;
	ld.global.f32 	%f672, [%rd178+656];
	fma.rn.f32 	%f4540, %f672, %f4326, %f4539;
	ld.global.f32 	%f673, [%rd178+660];
	fma.rn.f32 	%f4541, %f673, %f4327, %f4540;
	ld.global.f32 	%f674, [%rd178+664];
	fma.rn.f32 	%f4542, %f674, %f4328, %f4541;
	ld.global.f32 	%f675, [%rd178+668];
	fma.rn.f32 	%f4543, %f675, %f4329, %f4542;
	ld.global.f32 	%f676, [%rd178+672];
	fma.rn.f32 	%f4544, %f676, %f4349, %f4543;
	ld.global.f32 	%f677, [%rd178+676];
	fma.rn.f32 	%f4545, %f677, %f4350, %f4544;
	ld.global.f32 	%f678, [%rd178+680];
	fma.rn.f32 	%f4546, %f678, %f4351, %f4545;
	ld.global.f32 	%f679, [%rd178+684];
	fma.rn.f32 	%f4547, %f679, %f4352, %f4546;
	ld.global.f32 	%f680, [%rd178+688];
	fma.rn.f32 	%f4548, %f680, %f4372, %f4547;
	ld.global.f32 	%f681, [%rd178+692];
	fma.rn.f32 	%f4549, %f681, %f4373, %f4548;
	ld.global.f32 	%f682, [%rd178+696];
	fma.rn.f32 	%f4550, %f682, %f4374, %f4549;
	ld.global.f32 	%f683, [%rd178+700];
	fma.rn.f32 	%f4551, %f683, %f4375, %f4550;
	ld.global.f32 	%f684, [%rd178+704];
	fma.rn.f32 	%f4552, %f684, %f4303, 0f00000000;
	ld.global.f32 	%f685, [%rd178+708];
	fma.rn.f32 	%f4553, %f685, %f4304, %f4552;
	ld.global.f32 	%f686, [%rd178+712];
	fma.rn.f32 	%f4554, %f686, %f4305, %f4553;
	ld.global.f32 	%f687, [%rd178+716];
	fma.rn.f32 	%f4555, %f687, %f4306, %f4554;
	ld.global.f32 	%f688, [%rd178+720];
	fma.rn.f32 	%f4556, %f688, %f4326, %f4555;
	ld.global.f32 	%f689, [%rd178+724];
	fma.rn.f32 	%f4557, %f689, %f4327, %f4556;
	ld.global.f32 	%f690, [%rd178+728];
	fma.rn.f32 	%f4558, %f690, %f4328, %f4557;
	ld.global.f32 	%f691, [%rd178+732];
	fma.rn.f32 	%f4559, %f691, %f4329, %f4558;
	ld.global.f32 	%f692, [%rd178+736];
	fma.rn.f32 	%f4560, %f692, %f4349, %f4559;
	ld.global.f32 	%f693, [%rd178+740];
	fma.rn.f32 	%f4561, %f693, %f4350, %f4560;
	ld.global.f32 	%f694, [%rd178+744];
	fma.rn.f32 	%f4562, %f694, %f4351, %f4561;
	ld.global.f32 	%f695, [%rd178+748];
	fma.rn.f32 	%f4563, %f695, %f4352, %f4562;
	ld.global.f32 	%f696, [%rd178+752];
	fma.rn.f32 	%f4564, %f696, %f4372, %f4563;
	ld.global.f32 	%f697, [%rd178+756];
	fma.rn.f32 	%f4565, %f697, %f4373, %f4564;
	ld.global.f32 	%f698, [%rd178+760];
	fma.rn.f32 	%f4566, %f698, %f4374, %f4565;
	ld.global.f32 	%f699, [%rd178+764];
	fma.rn.f32 	%f4567, %f699, %f4375, %f4566;
	ld.global.f32 	%f700, [%rd178+768];
	fma.rn.f32 	%f4568, %f700, %f4303, 0f00000000;
	ld.global.f32 	%f701, [%rd178+772];
	fma.rn.f32 	%f4569, %f701, %f4304, %f4568;
	ld.global.f32 	%f702, [%rd178+776];
	fma.rn.f32 	%f4570, %f702, %f4305, %f4569;
	ld.global.f32 	%f703, [%rd178+780];
	fma.rn.f32 	%f4571, %f703, %f4306, %f4570;
	ld.global.f32 	%f704, [%rd178+784];
	fma.rn.f32 	%f4572, %f704, %f4326, %f4571;
	ld.global.f32 	%f705, [%rd178+788];
	fma.rn.f32 	%f4573, %f705, %f4327, %f4572;
	ld.global.f32 	%f706, [%rd178+792];
	fma.rn.f32 	%f4574, %f706, %f4328, %f4573;
	ld.global.f32 	%f707, [%rd178+796];
	fma.rn.f32 	%f4575, %f707, %f4329, %f4574;
	ld.global.f32 	%f708, [%rd178+800];
	fma.rn.f32 	%f4576, %f708, %f4349, %f4575;
	ld.global.f32 	%f709, [%rd178+804];
	fma.rn.f32 	%f4577, %f709, %f4350, %f4576;
	ld.global.f32 	%f710, [%rd178+808];
	fma.rn.f32 	%f4578, %f710, %f4351, %f4577;
	ld.global.f32 	%f711, [%rd178+812];
	fma.rn.f32 	%f4579, %f711, %f4352, %f4578;
	ld.global.f32 	%f712, [%rd178+816];
	fma.rn.f32 	%f4580, %f712, %f4372, %f4579;
	ld.global.f32 	%f713, [%rd178+820];
	fma.rn.f32 	%f4581, %f713, %f4373, %f4580;
	ld.global.f32 	%f714, [%rd178+824];
	fma.rn.f32 	%f4582, %f714, %f4374, %f4581;
	ld.global.f32 	%f715, [%rd178+828];
	fma.rn.f32 	%f4583, %f715, %f4375, %f4582;
	ld.global.f32 	%f716, [%rd178+832];
	fma.rn.f32 	%f4584, %f716, %f4303, 0f00000000;
	ld.global.f32 	%f717, [%rd178+836];
	fma.rn.f32 	%f4585, %f717, %f4304, %f4584;
	ld.global.f32 	%f718, [%rd178+840];
	fma.rn.f32 	%f4586, %f718, %f4305, %f4585;
	ld.global.f32 	%f719, [%rd178+844];
	fma.rn.f32 	%f4587, %f719, %f4306, %f4586;
	ld.global.f32 	%f720, [%rd178+848];
	fma.rn.f32 	%f4588, %f720, %f4326, %f4587;
	ld.global.f32 	%f721, [%rd178+852];
	fma.rn.f32 	%f4589, %f721, %f4327, %f4588;
	ld.global.f32 	%f722, [%rd178+856];
	fma.rn.f32 	%f4590, %f722, %f4328, %f4589;
	ld.global.f32 	%f723, [%rd178+860];
	fma.rn.f32 	%f4591, %f723, %f4329, %f4590;
	ld.global.f32 	%f724, [%rd178+864];
	fma.rn.f32 	%f4592, %f724, %f4349, %f4591;
	ld.global.f32 	%f725, [%rd178+868];
	fma.rn.f32 	%f4593, %f725, %f4350, %f4592;
	ld.global.f32 	%f726, [%rd178+872];
	fma.rn.f32 	%f4594, %f726, %f4351, %f4593;
	ld.global.f32 	%f727, [%rd178+876];
	fma.rn.f32 	%f4595, %f727, %f4352, %f4594;
	ld.global.f32 	%f728, [%rd178+880];
	fma.rn.f32 	%f4596, %f728, %f4372, %f4595;
	ld.global.f32 	%f729, [%rd178+884];
	fma.rn.f32 	%f4597, %f729, %f4373, %f4596;
	ld.global.f32 	%f730, [%rd178+888];
	fma.rn.f32 	%f4598, %f730, %f4374, %f4597;
	ld.global.f32 	%f731, [%rd178+892];
	fma.rn.f32 	%f4599, %f731, %f4375, %f4598;
	ld.global.f32 	%f732, [%rd178+896];
	fma.rn.f32 	%f4600, %f732, %f4303, 0f00000000;
	ld.global.f32 	%f733, [%rd178+900];
	fma.rn.f32 	%f4601, %f733, %f4304, %f4600;
	ld.global.f32 	%f734, [%rd178+904];
	fma.rn.f32 	%f4602, %f734, %f4305, %f4601;
	ld.global.f32 	%f735, [%rd178+908];
	fma.rn.f32 	%f4603, %f735, %f4306, %f4602;
	ld.global.f32 	%f736, [%rd178+912];
	fma.rn.f32 	%f4604, %f736, %f4326, %f4603;
	ld.global.f32 	%f737, [%rd178+916];
	fma.rn.f32 	%f4605, %f737, %f4327, %f4604;
	ld.global.f32 	%f738, [%rd178+920];
	fma.rn.f32 	%f4606, %f738, %f4328, %f4605;
	ld.global.f32 	%f739, [%rd178+924];
	fma.rn.f32 	%f4607, %f739, %f4329, %f4606;
	ld.global.f32 	%f740, [%rd178+928];
	fma.rn.f32 	%f4608, %f740, %f4349, %f4607;
	ld.global.f32 	%f741, [%rd178+932];
	fma.rn.f32 	%f4609, %f741, %f4350, %f4608;
	ld.global.f32 	%f742, [%rd178+936];
	fma.rn.f32 	%f4610, %f742, %f4351, %f4609;
	ld.global.f32 	%f743, [%rd178+940];
	fma.rn.f32 	%f4611, %f743, %f4352, %f4610;
	ld.global.f32 	%f744, [%rd178+944];
	fma.rn.f32 	%f4612, %f744, %f4372, %f4611;
	ld.global.f32 	%f745, [%rd178+948];
	fma.rn.f32 	%f4613, %f745, %f4373, %f4612;
	ld.global.f32 	%f746, [%rd178+952];
	fma.rn.f32 	%f4614, %f746, %f4374, %f4613;
	ld.global.f32 	%f747, [%rd178+956];
	fma.rn.f32 	%f4615, %f747, %f4375, %f4614;
	ld.global.f32 	%f748, [%rd178+960];
	fma.rn.f32 	%f4616, %f748, %f4303, 0f00000000;
	ld.global.f32 	%f749, [%rd178+964];
	fma.rn.f32 	%f4617, %f749, %f4304, %f4616;
	ld.global.f32 	%f750, [%rd178+968];
	fma.rn.f32 	%f4618, %f750, %f4305, %f4617;
	ld.global.f32 	%f751, [%rd178+972];
	fma.rn.f32 	%f4619, %f751, %f4306, %f4618;
	ld.global.f32 	%f752, [%rd178+976];
	fma.rn.f32 	%f4620, %f752, %f4326, %f4619;
	ld.global.f32 	%f753, [%rd178+980];
	fma.rn.f32 	%f4621, %f753, %f4327, %f4620;
	ld.global.f32 	%f754, [%rd178+984];
	fma.rn.f32 	%f4622, %f754, %f4328, %f4621;
	ld.global.f32 	%f755, [%rd178+988];
	fma.rn.f32 	%f4623, %f755, %f4329, %f4622;
	ld.global.f32 	%f756, [%rd178+992];
	fma.rn.f32 	%f4624, %f756, %f4349, %f4623;
	ld.global.f32 	%f757, [%rd178+996];
	fma.rn.f32 	%f4625, %f757, %f4350, %f4624;
	ld.global.f32 	%f758, [%rd178+1000];
	fma.rn.f32 	%f4626, %f758, %f4351, %f4625;
	ld.global.f32 	%f759, [%rd178+1004];
	fma.rn.f32 	%f4627, %f759, %f4352, %f4626;
	ld.global.f32 	%f760, [%rd178+1008];
	fma.rn.f32 	%f4628, %f760, %f4372, %f4627;
	ld.global.f32 	%f761, [%rd178+1012];
	fma.rn.f32 	%f4629, %f761, %f4373, %f4628;
	ld.global.f32 	%f762, [%rd178+1016];
	fma.rn.f32 	%f4630, %f762, %f4374, %f4629;
	ld.global.f32 	%f763, [%rd178+1020];
	fma.rn.f32 	%f4631, %f763, %f4375, %f4630;
	add.f32 	%f764, %f4391, %f3203;
	add.f32 	%f765, %f4407, %f3204;
	add.f32 	%f766, %f4423, %f3205;
	add.f32 	%f767, %f4439, %f3206;
	add.f32 	%f768, %f4455, %f3207;
	add.f32 	%f769, %f4471, %f3208;
	add.f32 	%f770, %f4487, %f3209;
	add.f32 	%f771, %f4503, %f3210;
	add.f32 	%f772, %f4519, %f3211;
	add.f32 	%f773, %f4535, %f3212;
	add.f32 	%f774, %f4551, %f3213;
	add.f32 	%f775, %f4567, %f3214;
	add.f32 	%f776, %f4583, %f3215;
	add.f32 	%f777, %f4599, %f3216;
	add.f32 	%f778, %f4615, %f3217;
	add.f32 	%f779, %f4631, %f3218;
	fma.rn.f32 	%f4632, %f764, %f764, 0f00000000;
	fma.rn.f32 	%f4633, %f765, %f765, %f4632;
	fma.rn.f32 	%f4634, %f766, %f766, %f4633;
	fma.rn.f32 	%f4635, %f767, %f767, %f4634;
	fma.rn.f32 	%f4636, %f768, %f768, %f4635;
	fma.rn.f32 	%f4637, %f769, %f769, %f4636;
	fma.rn.f32 	%f4638, %f770, %f770, %f4637;
	fma.rn.f32 	%f4639, %f771, %f771, %f4638;
	fma.rn.f32 	%f4640, %f772, %f772, %f4639;
	fma.rn.f32 	%f4641, %f773, %f773, %f4640;
	fma.rn.f32 	%f4642, %f774, %f774, %f4641;
	fma.rn.f32 	%f4643, %f775, %f775, %f4642;
	fma.rn.f32 	%f4644, %f776, %f776, %f4643;
	fma.rn.f32 	%f4645, %f777, %f777, %f4644;
	fma.rn.f32 	%f4646, %f778, %f778, %f4645;
	fma.rn.f32 	%f4647, %f779, %f779, %f4646;
	fma.rn.f32 	%f4648, %f4647, 0f3D800000, 0f3727C5AC;
	rsqrt.approx.f32 	%f4649, %f4648;
	mul.f32 	%f780, %f4649, %f764;
	mul.f32 	%f781, %f4649, %f765;
	mul.f32 	%f782, %f4649, %f766;
	mul.f32 	%f783, %f4649, %f767;
	mul.f32 	%f784, %f4649, %f768;
	mul.f32 	%f785, %f4649, %f769;
	mul.f32 	%f786, %f4649, %f770;
	mul.f32 	%f787, %f4649, %f771;
	mul.f32 	%f788, %f4649, %f772;
	mul.f32 	%f789, %f4649, %f773;
	mul.f32 	%f790, %f4649, %f774;
	mul.f32 	%f791, %f4649, %f775;
	mul.f32 	%f792, %f4649, %f776;
	mul.f32 	%f793, %f4649, %f777;
	mul.f32 	%f794, %f4649, %f778;
	mul.f32 	%f795, %f4649, %f779;
	add.s64 	%rd347, %rd180, 64;
	mov.b32 	%r359, 0;
	mov.u64 	%rd348, %rd5;
$L__BB2_3:
	ld.global.f32 	%f4650, [%rd347+-64];
	fma.rn.f32 	%f4651, %f4650, %f780, 0f00000000;
	ld.global.f32 	%f4652, [%rd347+-60];
	fma.rn.f32 	%f4653, %f4652, %f781, %f4651;
	ld.global.f32 	%f4654, [%rd347+-56];
	fma.rn.f32 	%f4655, %f4654, %f782, %f4653;
	ld.global.f32 	%f4656, [%rd347+-52];
	fma.rn.f32 	%f4657, %f4656, %f783, %f4655;
	ld.global.f32 	%f4658, [%rd347+-48];
	fma.rn.f32 	%f4659, %f4658, %f784, %f4657;
	ld.global.f32 	%f4660, [%rd347+-44];
	fma.rn.f32 	%f4661, %f4660, %f785, %f4659;
	ld.global.f32 	%f4662, [%rd347+-40];
	fma.rn.f32 	%f4663, %f4662, %f786, %f4661;
	ld.global.f32 	%f4664, [%rd347+-36];
	fma.rn.f32 	%f4665, %f4664, %f787, %f4663;
	ld.global.f32 	%f4666, [%rd347+-32];
	fma.rn.f32 	%f4667, %f4666, %f788, %f4665;
	ld.global.f32 	%f4668, [%rd347+-28];
	fma.rn.f32 	%f4669, %f4668, %f789, %f4667;
	ld.global.f32 	%f4670, [%rd347+-24];
	fma.rn.f32 	%f4671, %f4670, %f790, %f4669;
	ld.global.f32 	%f4672, [%rd347+-20];
	fma.rn.f32 	%f4673, %f4672, %f791, %f4671;
	ld.global.f32 	%f4674, [%rd347+-16];
	fma.rn.f32 	%f4675, %f4674, %f792, %f4673;
	ld.global.f32 	%f4676, [%rd347+-12];
	fma.rn.f32 	%f4677, %f4676, %f793, %f4675;
	ld.global.f32 	%f4678, [%rd347+-8];
	fma.rn.f32 	%f4679, %f4678, %f794, %f4677;
	ld.global.f32 	%f4680, [%rd347+-4];
	fma.rn.f32 	%f4681, %f4680, %f795, %f4679;
	ld.global.f32 	%f4682, [%rd347];
	fma.rn.f32 	%f4683, %f4682, %f780, 0f00000000;
	ld.global.f32 	%f4684, [%rd347+4];
	fma.rn.f32 	%f4685, %f4684, %f781, %f4683;
	ld.global.f32 	%f4686, [%rd347+8];
	fma.rn.f32 	%f4687, %f4686, %f782, %f4685;
	ld.global.f32 	%f4688, [%rd347+12];
	fma.rn.f32 	%f4689, %f4688, %f783, %f4687;
	ld.global.f32 	%f4690, [%rd347+16];
	fma.rn.f32 	%f4691, %f4690, %f784, %f4689;
	ld.global.f32 	%f4692, [%rd347+20];
	fma.rn.f32 	%f4693, %f4692, %f785, %f4691;
	ld.global.f32 	%f4694, [%rd347+24];
	fma.rn.f32 	%f4695, %f4694, %f786, %f4693;
	ld.global.f32 	%f4696, [%rd347+28];
	fma.rn.f32 	%f4697, %f4696, %f787, %f4695;
	ld.global.f32 	%f4698, [%rd347+32];
	fma.rn.f32 	%f4699, %f4698, %f788, %f4697;
	ld.global.f32 	%f4700, [%rd347+36];
	fma.rn.f32 	%f4701, %f4700, %f789, %f4699;
	ld.global.f32 	%f4702, [%rd347+40];
	fma.rn.f32 	%f4703, %f4702, %f790, %f4701;
	ld.global.f32 	%f4704, [%rd347+44];
	fma.rn.f32 	%f4705, %f4704, %f791, %f4703;
	ld.global.f32 	%f4706, [%rd347+48];
	fma.rn.f32 	%f4707, %f4706, %f792, %f4705;
	ld.global.f32 	%f4708, [%rd347+52];
	fma.rn.f32 	%f4709, %f4708, %f793, %f4707;
	ld.global.f32 	%f4710, [%rd347+56];
	fma.rn.f32 	%f4711, %f4710, %f794, %f4709;
	ld.global.f32 	%f4712, [%rd347+60];
	fma.rn.f32 	%f4713, %f4712, %f795, %f4711;
	st.local.v2.f32 	[%rd348], {%f4681, %f4713};
	add.s32 	%r359, %r359, 2;
	add.s64 	%rd348, %rd348, 8;
	add.s64 	%rd347, %rd347, 128;
	setp.ne.s32 	%p5, %r359, 64;
	@%p5 bra 	$L__BB2_3;
	ld.local.v4.f32 	{%f4714, %f4715, %f4716, %f4717}, [%rd5];
	setp.gt.f32 	%p6, %f4714, 0f00000000;
	mul.f32 	%f4718, %f4714, %f4714;
	selp.f32 	%f796, %f4718, 0f00000000, %p6;
	setp.gt.f32 	%p7, %f4715, 0f00000000;
	mul.f32 	%f4719, %f4715, %f4715;
	selp.f32 	%f797, %f4719, 0f00000000, %p7;
	setp.gt.f32 	%p8, %f4716, 0f00000000;
	mul.f32 	%f4720, %f4716, %f4716;
	selp.f32 	%f798, %f4720, 0f00000000, %p8;
	setp.gt.f32 	%p9, %f4717, 0f00000000;
	mul.f32 	%f4721, %f4717, %f4717;
	selp.f32 	%f799, %f4721, 0f00000000, %p9;
	ld.local.v4.f32 	{%f4722, %f4723, %f4724, %f4725}, [%rd5+16];
	setp.gt.f32 	%p10, %f4722, 0f00000000;
	mul.f32 	%f4726, %f4722, %f4722;
	selp.f32 	%f800, %f4726, 0f00000000, %p10;
	setp.gt.f32 	%p11, %f4723, 0f00000000;
	mul.f32 	%f4727, %f4723, %f4723;
	selp.f32 	%f801, %f4727, 0f00000000, %p11;
	setp.gt.f32 	%p12, %f4724, 0f00000000;
	mul.f32 	%f4728, %f4724, %f4724;
	selp.f32 	%f802, %f4728, 0f00000000, %p12;
	setp.gt.f32 	%p13, %f4725, 0f00000000;
	mul.f32 	%f4729, %f4725, %f4725;
	selp.f32 	%f803, %f4729, 0f00000000, %p13;
	ld.local.v4.f32 	{%f4730, %f4731, %f4732, %f4733}, [%rd5+32];
	setp.gt.f32 	%p14, %f4730, 0f00000000;
	mul.f32 	%f4734, %f4730, %f4730;
	selp.f32 	%f804, %f4734, 0f00000000, %p14;
	setp.gt.f32 	%p15, %f4731, 0f00000000;
	mul.f32 	%f4735, %f4731, %f4731;
	selp.f32 	%f805, %f4735, 0f00000000, %p15;
	setp.gt.f32 	%p16, %f4732, 0f00000000;
	mul.f32 	%f4736, %f4732, %f4732;
	selp.f32 	%f806, %f4736, 0f00000000, %p16;
	setp.gt.f32 	%p17, %f4733, 0f00000000;
	mul.f32 	%f4737, %f4733, %f4733;
	selp.f32 	%f807, %f4737, 0f00000000, %p17;
	ld.local.v4.f32 	{%f4738, %f4739, %f4740, %f4741}, [%rd5+48];
	setp.gt.f32 	%p18, %f4738, 0f00000000;
	mul.f32 	%f4742, %f4738, %f4738;
	selp.f32 	%f808, %f4742, 0f00000000, %p18;
	setp.gt.f32 	%p19, %f4739, 0f00000000;
	mul.f32 	%f4743, %f4739, %f4739;
	selp.f32 	%f809, %f4743, 0f00000000, %p19;
	setp.gt.f32 	%p20, %f4740, 0f00000000;
	mul.f32 	%f4744, %f4740, %f4740;
	selp.f32 	%f810, %f4744, 0f00000000, %p20;
	setp.gt.f32 	%p21, %f4741, 0f00000000;
	mul.f32 	%f4745, %f4741, %f4741;
	selp.f32 	%f811, %f4745, 0f00000000, %p21;
	ld.local.v4.f32 	{%f4746, %f4747, %f4748, %f4749}, [%rd5+64];
	setp.gt.f32 	%p22, %f4746, 0f00000000;
	mul.f32 	%f4750, %f4746, %f4746;
	selp.f32 	%f812, %f4750, 0f00000000, %p22;
	setp.gt.f32 	%p23, %f4747, 0f00000000;
	mul.f32 	%f4751, %f4747, %f4747;
	selp.f32 	%f813, %f4751, 0f00000000, %p23;
	setp.gt.f32 	%p24, %f4748, 0f00000000;
	mul.f32 	%f4752, %f4748, %f4748;
	selp.f32 	%f814, %f4752, 0f00000000, %p24;
	setp.gt.f32 	%p25, %f4749, 0f00000000;
	mul.f32 	%f4753, %f4749, %f4749;
	selp.f32 	%f815, %f4753, 0f00000000, %p25;
	ld.local.v4.f32 	{%f4754, %f4755, %f4756, %f4757}, [%rd5+80];
	setp.gt.f32 	%p26, %f4754, 0f00000000;
	mul.f32 	%f4758, %f4754, %f4754;
	selp.f32 	%f816, %f4758, 0f00000000, %p26;
	setp.gt.f32 	%p27, %f4755, 0f00000000;
	mul.f32 	%f4759, %f4755, %f4755;
	selp.f32 	%f817, %f4759, 0f00000000, %p27;
	setp.gt.f32 	%p28, %f4756, 0f00000000;
	mul.f32 	%f4760, %f4756, %f4756;
	selp.f32 	%f818, %f4760, 0f00000000, %p28;
	setp.gt.f32 	%p29, %f4757, 0f00000000;
	mul.f32 	%f4761, %f4757, %f4757;
	selp.f32 	%f819, %f4761, 0f00000000, %p29;
	ld.local.v4.f32 	{%f4762, %f4763, %f4764, %f4765}, [%rd5+96];
	setp.gt.f32 	%p30, %f4762, 0f00000000;
	mul.f32 	%f4766, %f4762, %f4762;
	selp.f32 	%f820, %f4766, 0f00000000, %p30;
	setp.gt.f32 	%p31, %f4763, 0f00000000;
	mul.f32 	%f4767, %f4763, %f4763;
	selp.f32 	%f821, %f4767, 0f00000000, %p31;
	setp.gt.f32 	%p32, %f4764, 0f00000000;
	mul.f32 	%f4768, %f4764, %f4764;
	selp.f32 	%f822, %f4768, 0f00000000, %p32;
	setp.gt.f32 	%p33, %f4765, 0f00000000;
	mul.f32 	%f4769, %f4765, %f4765;
	selp.f32 	%f823, %f4769, 0f00000000, %p33;
	ld.local.v4.f32 	{%f4770, %f4771, %f4772, %f4773}, [%rd5+112];
	setp.gt.f32 	%p34, %f4770, 0f00000000;
	mul.f32 	%f4774, %f4770, %f4770;
	selp.f32 	%f824, %f4774, 0f00000000, %p34;
	setp.gt.f32 	%p35, %f4771, 0f00000000;
	mul.f32 	%f4775, %f4771, %f4771;
	selp.f32 	%f825, %f4775, 0f00000000, %p35;
	setp.gt.f32 	%p36, %f4772, 0f00000000;
	mul.f32 	%f4776, %f4772, %f4772;
	selp.f32 	%f826, %f4776, 0f00000000, %p36;
	setp.gt.f32 	%p37, %f4773, 0f00000000;
	mul.f32 	%f4777, %f4773, %f4773;
	selp.f32 	%f827, %f4777, 0f00000000, %p37;
	ld.local.v4.f32 	{%f4778, %f4779, %f4780, %f4781}, [%rd5+128];
	setp.gt.f32 	%p38, %f4778, 0f00000000;
	mul.f32 	%f4782, %f4778, %f4778;
	selp.f32 	%f828, %f4782, 0f00000000, %p38;
	setp.gt.f32 	%p39, %f4779, 0f00000000;
	mul.f32 	%f4783, %f4779, %f4779;
	selp.f32 	%f829, %f4783, 0f00000000, %p39;
	setp.gt.f32 	%p40, %f4780, 0f00000000;
	mul.f32 	%f4784, %f4780, %f4780;
	selp.f32 	%f830, %f4784, 0f00000000, %p40;
	setp.gt.f32 	%p41, %f4781, 0f00000000;
	mul.f32 	%f4785, %f4781, %f4781;
	selp.f32 	%f831, %f4785, 0f00000000, %p41;
	ld.local.v4.f32 	{%f4786, %f4787, %f4788, %f4789}, [%rd5+144];
	setp.gt.f32 	%p42, %f4786, 0f00000000;
	mul.f32 	%f4790, %f4786, %f4786;
	selp.f32 	%f832, %f4790, 0f00000000, %p42;
	setp.gt.f32 	%p43, %f4787, 0f00000000;
	mul.f32 	%f4791, %f4787, %f4787;
	selp.f32 	%f833, %f4791, 0f00000000, %p43;
	setp.gt.f32 	%p44, %f4788, 0f00000000;
	mul.f32 	%f4792, %f4788, %f4788;
	selp.f32 	%f834, %f4792, 0f00000000, %p44;
	setp.gt.f32 	%p45, %f4789, 0f00000000;
	mul.f32 	%f4793, %f4789, %f4789;
	selp.f32 	%f835, %f4793, 0f00000000, %p45;
	ld.local.v4.f32 	{%f4794, %f4795, %f4796, %f4797}, [%rd5+160];
	setp.gt.f32 	%p46, %f4794, 0f00000000;
	mul.f32 	%f4798, %f4794, %f4794;
	selp.f32 	%f836, %f4798, 0f00000000, %p46;
	setp.gt.f32 	%p47, %f4795, 0f00000000;
	mul.f32 	%f4799, %f4795, %f4795;
	selp.f32 	%f837, %f4799, 0f00000000, %p47;
	setp.gt.f32 	%p48, %f4796, 0f00000000;
	mul.f32 	%f4800, %f4796, %f4796;
	selp.f32 	%f838, %f4800, 0f00000000, %p48;
	setp.gt.f32 	%p49, %f4797, 0f00000000;
	mul.f32 	%f4801, %f4797, %f4797;
	selp.f32 	%f839, %f4801, 0f00000000, %p49;
	ld.local.v4.f32 	{%f4802, %f4803, %f4804, %f4805}, [%rd5+176];
	setp.gt.f32 	%p50, %f4802, 0f00000000;
	mul.f32 	%f4806, %f4802, %f4802;
	selp.f32 	%f840, %f4806, 0f00000000, %p50;
	setp.gt.f32 	%p51, %f4803, 0f00000000;
	mul.f32 	%f4807, %f4803, %f4803;
	selp.f32 	%f841, %f4807, 0f00000000, %p51;
	setp.gt.f32 	%p52, %f4804, 0f00000000;
	mul.f32 	%f4808, %f4804, %f4804;
	selp.f32 	%f842, %f4808, 0f00000000, %p52;
	setp.gt.f32 	%p53, %f4805, 0f00000000;
	mul.f32 	%f4809, %f4805, %f4805;
	selp.f32 	%f843, %f4809, 0f00000000, %p53;
	ld.local.v4.f32 	{%f4810, %f4811, %f4812, %f4813}, [%rd5+192];
	setp.gt.f32 	%p54, %f4810, 0f00000000;
	mul.f32 	%f4814, %f4810, %f4810;
	selp.f32 	%f844, %f4814, 0f00000000, %p54;
	setp.gt.f32 	%p55, %f4811, 0f00000000;
	mul.f32 	%f4815, %f4811, %f4811;
	selp.f32 	%f845, %f4815, 0f00000000, %p55;
	setp.gt.f32 	%p56, %f4812, 0f00000000;
	mul.f32 	%f4816, %f4812, %f4812;
	selp.f32 	%f846, %f4816, 0f00000000, %p56;
	setp.gt.f32 	%p57, %f4813, 0f00000000;
	mul.f32 	%f4817, %f4813, %f4813;
	selp.f32 	%f847, %f4817, 0f00000000, %p57;
	ld.local.v4.f32 	{%f4818, %f4819, %f4820, %f4821}, [%rd5+208];
	setp.gt.f32 	%p58, %f4818, 0f00000000;
	mul.f32 	%f4822, %f4818, %f4818;
	selp.f32 	%f848, %f4822, 0f00000000, %p58;
	setp.gt.f32 	%p59, %f4819, 0f00000000;
	mul.f32 	%f4823, %f4819, %f4819;
	selp.f32 	%f849, %f4823, 0f00000000, %p59;
	setp.gt.f32 	%p60, %f4820, 0f00000000;
	mul.f32 	%f4824, %f4820, %f4820;
	selp.f32 	%f850, %f4824, 0f00000000, %p60;
	setp.gt.f32 	%p61, %f4821, 0f00000000;
	mul.f32 	%f4825, %f4821, %f4821;
	selp.f32 	%f851, %f4825, 0f00000000, %p61;
	ld.local.v4.f32 	{%f4826, %f4827, %f4828, %f4829}, [%rd5+224];
	setp.gt.f32 	%p62, %f4826, 0f00000000;
	mul.f32 	%f4830, %f4826, %f4826;
	selp.f32 	%f852, %f4830, 0f00000000, %p62;
	setp.gt.f32 	%p63, %f4827, 0f00000000;
	mul.f32 	%f4831, %f4827, %f4827;
	selp.f32 	%f853, %f4831, 0f00000000, %p63;
	setp.gt.f32 	%p64, %f4828, 0f00000000;
	mul.f32 	%f4832, %f4828, %f4828;
	selp.f32 	%f854, %f4832, 0f00000000, %p64;
	setp.gt.f32 	%p65, %f4829, 0f00000000;
	mul.f32 	%f4833, %f4829, %f4829;
	selp.f32 	%f855, %f4833, 0f00000000, %p65;
	ld.local.v4.f32 	{%f4834, %f4835, %f4836, %f4837}, [%rd5+240];
	setp.gt.f32 	%p66, %f4834, 0f00000000;
	mul.f32 	%f4838, %f4834, %f4834;
	selp.f32 	%f856, %f4838, 0f00000000, %p66;
	setp.gt.f32 	%p67, %f4835, 0f00000000;
	mul.f32 	%f4839, %f4835, %f4835;
	selp.f32 	%f857, %f4839, 0f00000000, %p67;
	setp.gt.f32 	%p68, %f4836, 0f00000000;
	mul.f32 	%f4840, %f4836, %f4836;
	selp.f32 	%f858, %f4840, 0f00000000, %p68;
	setp.gt.f32 	%p69, %f4837, 0f00000000;
	mul.f32 	%f4841, %f4837, %f4837;
	selp.f32 	%f859, %f4841, 0f00000000, %p69;
	mov.u64 	%rd184, %rd156;
	ld.param.u64 	%rd185, [%rd184+64];
	cvta.to.global.u64 	%rd186, %rd185;
	add.s64 	%rd349, %rd186, 128;
	mov.b32 	%r360, 0;
	mov.u64 	%rd350, %rd6;
$L__BB2_5:
	ld.global.f32 	%f4842, [%rd349+-128];
	fma.rn.f32 	%f4843, %f4842, %f796, 0f00000000;
	ld.global.f32 	%f4844, [%rd349+-124];
	fma.rn.f32 	%f4845, %f4844, %f797, %f4843;
	ld.global.f32 	%f4846, [%rd349+-120];
	fma.rn.f32 	%f4847, %f4846, %f798, %f4845;
	ld.global.f32 	%f4848, [%rd349+-116];
	fma.rn.f32 	%f4849, %f4848, %f799, %f4847;
	ld.global.f32 	%f4850, [%rd349+-112];
	fma.rn.f32 	%f4851, %f4850, %f800, %f4849;
	ld.global.f32 	%f4852, [%rd349+-108];
	fma.rn.f32 	%f4853, %f4852, %f801, %f4851;
	ld.global.f32 	%f4854, [%rd349+-104];
	fma.rn.f32 	%f4855, %f4854, %f802, %f4853;
	ld.global.f32 	%f4856, [%rd349+-100];
	fma.rn.f32 	%f4857, %f4856, %f803, %f4855;
	ld.global.f32 	%f4858, [%rd349+-96];
	fma.rn.f32 	%f4859, %f4858, %f804, %f4857;
	ld.global.f32 	%f4860, [%rd349+-92];
	fma.rn.f32 	%f4861, %f4860, %f805, %f4859;
	ld.global.f32 	%f4862, [%rd349+-88];
	fma.rn.f32 	%f4863, %f4862, %f806, %f4861;
	ld.global.f32 	%f4864, [%rd349+-84];
	fma.rn.f32 	%f4865, %f4864, %f807, %f4863;
	ld.global.f32 	%f4866, [%rd349+-80];
	fma.rn.f32 	%f4867, %f4866, %f808, %f4865;
	ld.global.f32 	%f4868, [%rd349+-76];
	fma.rn.f32 	%f4869, %f4868, %f809, %f4867;
	ld.global.f32 	%f4870, [%rd349+-72];
	fma.rn.f32 	%f4871, %f4870, %f810, %f4869;
	ld.global.f32 	%f4872, [%rd349+-68];
	fma.rn.f32 	%f4873, %f4872, %f811, %f4871;
	ld.global.f32 	%f4874, [%rd349+-64];
	fma.rn.f32 	%f4875, %f4874, %f812, %f4873;
	ld.global.f32 	%f4876, [%rd349+-60];
	fma.rn.f32 	%f4877, %f4876, %f813, %f4875;
	ld.global.f32 	%f4878, [%rd349+-56];
	fma.rn.f32 	%f4879, %f4878, %f814, %f4877;
	ld.global.f32 	%f4880, [%rd349+-52];
	fma.rn.f32 	%f4881, %f4880, %f815, %f4879;
	ld.global.f32 	%f4882, [%rd349+-48];
	fma.rn.f32 	%f4883, %f4882, %f816, %f4881;
	ld.global.f32 	%f4884, [%rd349+-44];
	fma.rn.f32 	%f4885, %f4884, %f817, %f4883;
	ld.global.f32 	%f4886, [%rd349+-40];
	fma.rn.f32 	%f4887, %f4886, %f818, %f4885;
	ld.global.f32 	%f4888, [%rd349+-36];
	fma.rn.f32 	%f4889, %f4888, %f819, %f4887;
	ld.global.f32 	%f4890, [%rd349+-32];
	fma.rn.f32 	%f4891, %f4890, %f820, %f4889;
	ld.global.f32 	%f4892, [%rd349+-28];
	fma.rn.f32 	%f4893, %f4892, %f821, %f4891;
	ld.global.f32 	%f4894, [%rd349+-24];
	fma.rn.f32 	%f4895, %f4894, %f822, %f4893;
	ld.global.f32 	%f4896, [%rd349+-20];
	fma.rn.f32 	%f4897, %f4896, %f823, %f4895;
	ld.global.f32 	%f4898, [%rd349+-16];
	fma.rn.f32 	%f4899, %f4898, %f824, %f4897;
	ld.global.f32 	%f4900, [%rd349+-12];
	fma.rn.f32 	%f4901, %f4900, %f825, %f4899;
	ld.global.f32 	%f4902, [%rd349+-8];
	fma.rn.f32 	%f4903, %f4902, %f826, %f4901;
	ld.global.f32 	%f4904, [%rd349+-4];
	fma.rn.f32 	%f4905, %f4904, %f827, %f4903;
	ld.global.f32 	%f4906, [%rd349];
	fma.rn.f32 	%f4907, %f4906, %f828, %f4905;
	ld.global.f32 	%f4908, [%rd349+4];
	fma.rn.f32 	%f4909, %f4908, %f829, %f4907;
	ld.global.f32 	%f4910, [%rd349+8];
	fma.rn.f32 	%f4911, %f4910, %f830, %f4909;
	ld.global.f32 	%f4912, [%rd349+12];
	fma.rn.f32 	%f4913, %f4912, %f831, %f4911;
	ld.global.f32 	%f4914, [%rd349+16];
	fma.rn.f32 	%f4915, %f4914, %f832, %f4913;
	ld.global.f32 	%f4916, [%rd349+20];
	fma.rn.f32 	%f4917, %f4916, %f833, %f4915;
	ld.global.f32 	%f4918, [%rd349+24];
	fma.rn.f32 	%f4919, %f4918, %f834, %f4917;
	ld.global.f32 	%f4920, [%rd349+28];
	fma.rn.f32 	%f4921, %f4920, %f835, %f4919;
	ld.global.f32 	%f4922, [%rd349+32];
	fma.rn.f32 	%f4923, %f4922, %f836, %f4921;
	ld.global.f32 	%f4924, [%rd349+36];
	fma.rn.f32 	%f4925, %f4924, %f837, %f4923;
	ld.global.f32 	%f4926, [%rd349+40];
	fma.rn.f32 	%f4927, %f4926, %f838, %f4925;
	ld.global.f32 	%f4928, [%rd349+44];
	fma.rn.f32 	%f4929, %f4928, %f839, %f4927;
	ld.global.f32 	%f4930, [%rd349+48];
	fma.rn.f32 	%f4931, %f4930, %f840, %f4929;
	ld.global.f32 	%f4932, [%rd349+52];
	fma.rn.f32 	%f4933, %f4932, %f841, %f4931;
	ld.global.f32 	%f4934, [%rd349+56];
	fma.rn.f32 	%f4935, %f4934, %f842, %f4933;
	ld.global.f32 	%f4936, [%rd349+60];
	fma.rn.f32 	%f4937, %f4936, %f843, %f4935;
	ld.global.f32 	%f4938, [%rd349+64];
	fma.rn.f32 	%f4939, %f4938, %f844, %f4937;
	ld.global.f32 	%f4940, [%rd349+68];
	fma.rn.f32 	%f4941, %f4940, %f845, %f4939;
	ld.global.f32 	%f4942, [%rd349+72];
	fma.rn.f32 	%f4943, %f4942, %f846, %f4941;
	ld.global.f32 	%f4944, [%rd349+76];
	fma.rn.f32 	%f4945, %f4944, %f847, %f4943;
	ld.global.f32 	%f4946, [%rd349+80];
	fma.rn.f32 	%f4947, %f4946, %f848, %f4945;
	ld.global.f32 	%f4948, [%rd349+84];
	fma.rn.f32 	%f4949, %f4948, %f849, %f4947;
	ld.global.f32 	%f4950, [%rd349+88];
	fma.rn.f32 	%f4951, %f4950, %f850, %f4949;
	ld.global.f32 	%f4952, [%rd349+92];
	fma.rn.f32 	%f4953, %f4952, %f851, %f4951;
	ld.global.f32 	%f4954, [%rd349+96];
	fma.rn.f32 	%f4955, %f4954, %f852, %f4953;
	ld.global.f32 	%f4956, [%rd349+100];
	fma.rn.f32 	%f4957, %f4956, %f853, %f4955;
	ld.global.f32 	%f4958, [%rd349+104];
	fma.rn.f32 	%f4959, %f4958, %f854, %f4957;
	ld.global.f32 	%f4960, [%rd349+108];
	fma.rn.f32 	%f4961, %f4960, %f855, %f4959;
	ld.global.f32 	%f4962, [%rd349+112];
	fma.rn.f32 	%f4963, %f4962, %f856, %f4961;
	ld.global.f32 	%f4964, [%rd349+116];
	fma.rn.f32 	%f4965, %f4964, %f857, %f4963;
	ld.global.f32 	%f4966, [%rd349+120];
	fma.rn.f32 	%f4967, %f4966, %f858, %f4965;
	ld.global.f32 	%f4968, [%rd349+124];
	fma.rn.f32 	%f4969, %f4968, %f859, %f4967;
	st.local.f32 	[%rd350], %f4969;
	add.s32 	%r360, %r360, 1;
	add.s64 	%rd350, %rd350, 4;
	add.s64 	%rd349, %rd349, 256;
	setp.ne.s32 	%p70, %r360, 16;
	@%p70 bra 	$L__BB2_5;
	mov.u64 	%rd187, %rd156;
	ld.param.u32 	%r110, [%rd187];
	setp.lt.s32 	%p71, %r110, 1;
	@%p71 bra 	$L__BB2_9;
	ld.local.v4.f32 	{%f4970, %f4971, %f4972, %f4973}, [%rd6];
	ld.local.v4.f32 	{%f4974, %f4975, %f4976, %f4977}, [%rd6+16];
	ld.local.v4.f32 	{%f4978, %f4979, %f4980, %f4981}, [%rd6+32];
	ld.local.v4.f32 	{%f4982, %f4983, %f4984, %f4985}, [%rd6+48];
	mov.u64 	%rd188, %rd156;
	ld.param.u32 	%r111, [%rd188];
	neg.s32 	%r361, %r111;
	ld.param.u64 	%rd189, [%rd188+8];
	cvta.to.global.u64 	%rd190, %rd189;
	add.s64 	%rd351, %rd190, 32;
	add.f32 	%f860, %f4985, %f779;
	add.f32 	%f861, %f4984, %f778;
	add.f32 	%f862, %f4983, %f777;
	add.f32 	%f863, %f4982, %f776;
	add.f32 	%f864, %f4981, %f775;
	add.f32 	%f865, %f4980, %f774;
	add.f32 	%f866, %f4979, %f773;
	add.f32 	%f867, %f4978, %f772;
	add.f32 	%f868, %f4977, %f771;
	add.f32 	%f869, %f4976, %f770;
	add.f32 	%f870, %f4975, %f769;
	add.f32 	%f871, %f4974, %f768;
	add.f32 	%f872, %f4973, %f767;
	add.f32 	%f873, %f4972, %f766;
	add.f32 	%f874, %f4971, %f765;
	add.f32 	%f875, %f4970, %f764;
	mov.u64 	%rd352, %rd9;
$L__BB2_8:
	ld.global.f32 	%f4986, [%rd351+-32];
	fma.rn.f32 	%f4987, %f4986, %f875, 0f00000000;
	ld.global.f32 	%f4988, [%rd351+-28];
	fma.rn.f32 	%f4989, %f4988, %f874, %f4987;
	ld.global.f32 	%f4990, [%rd351+-24];
	fma.rn.f32 	%f4991, %f4990, %f873, %f4989;
	ld.global.f32 	%f4992, [%rd351+-20];
	fma.rn.f32 	%f4993, %f4992, %f872, %f4991;
	ld.global.f32 	%f4994, [%rd351+-16];
	fma.rn.f32 	%f4995, %f4994, %f871, %f4993;
	ld.global.f32 	%f4996, [%rd351+-12];
	fma.rn.f32 	%f4997, %f4996, %f870, %f4995;
	ld.global.f32 	%f4998, [%rd351+-8];
	fma.rn.f32 	%f4999, %f4998, %f869, %f4997;
	ld.global.f32 	%f5000, [%rd351+-4];
	fma.rn.f32 	%f5001, %f5000, %f868, %f4999;
	ld.global.f32 	%f5002, [%rd351];
	fma.rn.f32 	%f5003, %f5002, %f867, %f5001;
	ld.global.f32 	%f5004, [%rd351+4];
	fma.rn.f32 	%f5005, %f5004, %f866, %f5003;
	ld.global.f32 	%f5006, [%rd351+8];
	fma.rn.f32 	%f5007, %f5006, %f865, %f5005;
	ld.global.f32 	%f5008, [%rd351+12];
	fma.rn.f32 	%f5009, %f5008, %f864, %f5007;
	ld.global.f32 	%f5010, [%rd351+16];
	fma.rn.f32 	%f5011, %f5010, %f863, %f5009;
	ld.global.f32 	%f5012, [%rd351+20];
	fma.rn.f32 	%f5013, %f5012, %f862, %f5011;
	ld.global.f32 	%f5014, [%rd351+24];
	fma.rn.f32 	%f5015, %f5014, %f861, %f5013;
	ld.global.f32 	%f5016, [%rd351+28];
	fma.rn.f32 	%f5017, %f5016, %f860, %f5015;
	st.local.f32 	[%rd352], %f5017;
	add.s32 	%r361, %r361, 1;
	setp.ne.s32 	%p72, %r361, 0;
	add.s64 	%rd352, %rd352, 4;
	add.s64 	%rd351, %rd351, 64;
	@%p72 bra 	$L__BB2_8;
$L__BB2_9:
	ld.param.u32 	%r351, [_Z26forward_last_logits_kernel9ModelPtrsPKiiPf_param_2];
	setp.eq.s32 	%p73, %r351, 1;
	@%p73 bra 	$L__BB2_69;
	ld.param.u64 	%rd338, [_Z26forward_last_logits_kernel9ModelPtrsPKiiPf_param_1];
	mov.u64 	%rd191, %rd156;
	ld.param.u64 	%rd192, [%rd191+56];
	cvta.to.global.u64 	%rd193, %rd192;
	add.s64 	%rd353, %rd193, 64;
	mov.b64 	{%r113, %r114}, %rd10;
	mov.b32 	%f1200, %r114;
	mov.b32 	%f1199, %r113;
	cvta.to.global.u64 	%rd194, %rd338;
	ld.global.u32 	%r115, [%rd194+4];
	shl.b32 	%r116, %r115, 4;
	ld.param.u64 	%rd195, [%rd191+8];
	cvta.to.global.u64 	%rd196, %rd195;
	mul.wide.s32 	%rd197, %r116, 4;
	add.s64 	%rd198, %rd196, %rd197;
	ld.global.f32 	%f5018, [%rd198];
	ld.param.u64 	%rd199, [%rd191+16];
	cvta.to.global.u64 	%rd200, %rd199;
	ld.global.f32 	%f5019, [%rd200+64];
	add.f32 	%f5020, %f5018, %f5019;
	ld.global.f32 	%f5021, [%rd198+4];
	ld.global.f32 	%f5022, [%rd200+68];
	add.f32 	%f5023, %f5021, %f5022;
	ld.global.f32 	%f5024, [%rd198+8];
	ld.global.f32 	%f5025, [%rd200+72];
	add.f32 	%f5026, %f5024, %f5025;
	ld.global.f32 	%f5027, [%rd198+12];
	ld.global.f32 	%f5028, [%rd200+76];
	add.f32 	%f5029, %f5027, %f5028;
	ld.global.f32 	%f5030, [%rd198+16];
	ld.global.f32 	%f5031, [%rd200+80];
	add.f32 	%f5032, %f5030, %f5031;
	ld.global.f32 	%f5033, [%rd198+20];
	ld.global.f32 	%f5034, [%rd200+84];
	add.f32 	%f5035, %f5033, %f5034;
	ld.global.f32 	%f5036, [%rd198+24];
	ld.global.f32 	%f5037, [%rd200+88];
	add.f32 	%f5038, %f5036, %f5037;
	ld.global.f32 	%f5039, [%rd198+28];
	ld.global.f32 	%f5040, [%rd200+92];
	add.f32 	%f5041, %f5039, %f5040;
	ld.global.f32 	%f5042, [%rd198+32];
	ld.global.f32 	%f5043, [%rd200+96];
	add.f32 	%f5044, %f5042, %f5043;
	ld.global.f32 	%f5045, [%rd198+36];
	ld.global.f32 	%f5046, [%rd200+100];
	add.f32 	%f5047, %f5045, %f5046;
	ld.global.f32 	%f5048, [%rd198+40];
	ld.global.f32 	%f5049, [%rd200+104];
	add.f32 	%f5050, %f5048, %f5049;
	ld.global.f32 	%f5051, [%rd198+44];
	ld.global.f32 	%f5052, [%rd200+108];
	add.f32 	%f5053, %f5051, %f5052;
	ld.global.f32 	%f5054, [%rd198+48];
	ld.global.f32 	%f5055, [%rd200+112];
	add.f32 	%f5056, %f5054, %f5055;
	ld.global.f32 	%f5057, [%rd198+52];
	ld.global.f32 	%f5058, [%rd200+116];
	add.f32 	%f5059, %f5057, %f5058;
	ld.global.f32 	%f5060, [%rd198+56];
	ld.global.f32 	%f5061, [%rd200+120];
	add.f32 	%f5062, %f5060, %f5061;
	ld.global.f32 	%f5063, [%rd198+60];
	ld.global.f32 	%f5064, [%rd200+124];
	add.f32 	%f5065, %f5063, %f5064;
	fma.rn.f32 	%f5066, %f5020, %f5020, 0f00000000;
	fma.rn.f32 	%f5067, %f5023, %f5023, %f5066;
	fma.rn.f32 	%f5068, %f5026, %f5026, %f5067;
	fma.rn.f32 	%f5069, %f5029, %f5029, %f5068;
	fma.rn.f32 	%f5070, %f5032, %f5032, %f5069;
	fma.rn.f32 	%f5071, %f5035, %f5035, %f5070;
	fma.rn.f32 	%f5072, %f5038, %f5038, %f5071;
	fma.rn.f32 	%f5073, %f5041, %f5041, %f5072;
	fma.rn.f32 	%f5074, %f5044, %f5044, %f5073;
	fma.rn.f32 	%f5075, %f5047, %f5047, %f5074;
	fma.rn.f32 	%f5076, %f5050, %f5050, %f5075;
	fma.rn.f32 	%f5077, %f5053, %f5053, %f5076;
	fma.rn.f32 	%f5078, %f5056, %f5056, %f5077;
	fma.rn.f32 	%f5079, %f5059, %f5059, %f5078;
	fma.rn.f32 	%f5080, %f5062, %f5062, %f5079;
	fma.rn.f32 	%f5081, %f5065, %f5065, %f5080;
	fma.rn.f32 	%f5082, %f5081, 0f3D800000, 0f3727C5AC;
	rsqrt.approx.f32 	%f5083, %f5082;
	mul.f32 	%f5084, %f5083, %f5020;
	mul.f32 	%f5085, %f5083, %f5023;
	mul.f32 	%f5086, %f5083, %f5026;
	mul.f32 	%f5087, %f5083, %f5029;
	mul.f32 	%f5088, %f5083, %f5032;
	mul.f32 	%f5089, %f5083, %f5035;
	mul.f32 	%f5090, %f5083, %f5038;
	mul.f32 	%f5091, %f5083, %f5041;
	mul.f32 	%f5092, %f5083, %f5044;
	mul.f32 	%f5093, %f5083, %f5047;
	mul.f32 	%f5094, %f5083, %f5050;
	mul.f32 	%f5095, %f5083, %f5053;
	mul.f32 	%f5096, %f5083, %f5056;
	mul.f32 	%f5097, %f5083, %f5059;
	mul.f32 	%f5098, %f5083, %f5062;
	mul.f32 	%f5099, %f5083, %f5065;
	fma.rn.f32 	%f5100, %f5084, %f5084, 0f00000000;
	fma.rn.f32 	%f5101, %f5085, %f5085, %f5100;
	fma.rn.f32 	%f5102, %f5086, %f5086, %f5101;
	fma.rn.f32 	%f5103, %f5087, %f5087, %f5102;
	fma.rn.f32 	%f5104, %f5088, %f5088, %f5103;
	fma.rn.f32 	%f5105, %f5089, %f5089, %f5104;
	fma.rn.f32 	%f5106, %f5090, %f5090, %f5105;
	fma.rn.f32 	%f5107, %f5091, %f5091, %f5106;
	fma.rn.f32 	%f5108, %f5092, %f5092, %f5107;
	fma.rn.f32 	%f5109, %f5093, %f5093, %f5108;
	fma.rn.f32 	%f5110, %f5094, %f5094, %f5109;
	fma.rn.f32 	%f5111, %f5095, %f5095, %f5110;
	fma.rn.f32 	%f5112, %f5096, %f5096, %f5111;
	fma.rn.f32 	%f5113, %f5097, %f5097, %f5112;
	fma.rn.f32 	%f5114, %f5098, %f5098, %f5113;
	fma.rn.f32 	%f5115, %f5099, %f5099, %f5114;
	fma.rn.f32 	%f5116, %f5115, 0f3D800000, 0f3727C5AC;
	rsqrt.approx.f32 	%f5117, %f5116;
	mul.f32 	%f5118, %f5117, %f5084;
	mul.f32 	%f5119, %f5117, %f5085;
	mul.f32 	%f5120, %f5117, %f5086;
	mul.f32 	%f5121, %f5117, %f5087;
	mul.f32 	%f5122, %f5117, %f5088;
	mul.f32 	%f5123, %f5117, %f5089;
	mul.f32 	%f5124, %f5117, %f5090;
	mul.f32 	%f5125, %f5117, %f5091;
	mul.f32 	%f5126, %f5117, %f5092;
	mul.f32 	%f5127, %f5117, %f5093;
	mul.f32 	%f5128, %f5117, %f5094;
	mul.f32 	%f5129, %f5117, %f5095;
	mul.f32 	%f5130, %f5117, %f5096;
	mul.f32 	%f5131, %f5117, %f5097;
	mul.f32 	%f5132, %f5117, %f5098;
	mul.f32 	%f5133, %f5117, %f5099;
	ld.param.u64 	%rd201, [%rd191+24];
	cvta.to.global.u64 	%rd202, %rd201;
	ld.global.f32 	%f876, [%rd202];
	fma.rn.f32 	%f5134, %f876, %f5118, 0f00000000;
	ld.global.f32 	%f877, [%rd202+4];
	fma.rn.f32 	%f5135, %f877, %f5119, %f5134;
	ld.global.f32 	%f878, [%rd202+8];
	fma.rn.f32 	%f5136, %f878, %f5120, %f5135;
	ld.global.f32 	%f879, [%rd202+12];
	fma.rn.f32 	%f5137, %f879, %f5121, %f5136;
	ld.global.f32 	%f880, [%rd202+16];
	fma.rn.f32 	%f5138, %f880, %f5122, %f5137;
	ld.global.f32 	%f881, [%rd202+20];
	fma.rn.f32 	%f5139, %f881, %f5123, %f5138;
	ld.global.f32 	%f882, [%rd202+24];
	fma.rn.f32 	%f5140, %f882, %f5124, %f5139;
	ld.global.f32 	%f883, [%rd202+28];
	fma.rn.f32 	%f5141, %f883, %f5125, %f5140;
	ld.global.f32 	%f884, [%rd202+32];
	fma.rn.f32 	%f5142, %f884, %f5126, %f5141;
	ld.global.f32 	%f885, [%rd202+36];
	fma.rn.f32 	%f5143, %f885, %f5127, %f5142;
	ld.global.f32 	%f886, [%rd202+40];
	fma.rn.f32 	%f5144, %f886, %f5128, %f5143;
	ld.global.f32 	%f887, [%rd202+44];
	fma.rn.f32 	%f5145, %f887, %f5129, %f5144;
	ld.global.f32 	%f888, [%rd202+48];
	fma.rn.f32 	%f5146, %f888, %f5130, %f5145;
	ld.global.f32 	%f889, [%rd202+52];
	fma.rn.f32 	%f5147, %f889, %f5131, %f5146;
	ld.global.f32 	%f890, [%rd202+56];
	fma.rn.f32 	%f5148, %f890, %f5132, %f5147;
	ld.global.f32 	%f891, [%rd202+60];
	fma.rn.f32 	%f5149, %f891, %f5133, %f5148;
	ld.global.f32 	%f892, [%rd202+64];
	fma.rn.f32 	%f5150, %f892, %f5118, 0f00000000;
	ld.global.f32 	%f893, [%rd202+68];
	fma.rn.f32 	%f5151, %f893, %f5119, %f5150;
	ld.global.f32 	%f894, [%rd202+72];
	fma.rn.f32 	%f5152, %f894, %f5120, %f5151;
	ld.global.f32 	%f895, [%rd202+76];
	fma.rn.f32 	%f5153, %f895, %f5121, %f5152;
	ld.global.f32 	%f896, [%rd202+80];
	fma.rn.f32 	%f5154, %f896, %f5122, %f5153;
	ld.global.f32 	%f897, [%rd202+84];
	fma.rn.f32 	%f5155, %f897, %f5123, %f5154;
	ld.global.f32 	%f898, [%rd202+88];
	fma.rn.f32 	%f5156, %f898, %f5124, %f5155;
	ld.global.f32 	%f899, [%rd202+92];
	fma.rn.f32 	%f5157, %f899, %f5125, %f5156;
	ld.global.f32 	%f900, [%rd202+96];
	fma.rn.f32 	%f5158, %f900, %f5126, %f5157;
	ld.global.f32 	%f901, [%rd202+100];
	fma.rn.f32 	%f5159, %f901, %f5127, %f5158;
	ld.global.f32 	%f902, [%rd202+104];
	fma.rn.f32 	%f5160, %f902, %f5128, %f5159;
	ld.global.f32 	%f903, [%rd202+108];
	fma.rn.f32 	%f5161, %f903, %f5129, %f5160;
	ld.global.f32 	%f904, [%rd202+112];
	fma.rn.f32 	%f5162, %f904, %f5130, %f5161;
	ld.global.f32 	%f905, [%rd202+116];
	fma.rn.f32 	%f5163, %f905, %f5131, %f5162;
	ld.global.f32 	%f906, [%rd202+120];
	fma.rn.f32 	%f5164, %f906, %f5132, %f5163;
	ld.global.f32 	%f907, [%rd202+124];
	fma.rn.f32 	%f5165, %f907, %f5133, %f5164;
	ld.global.f32 	%f908, [%rd202+128];
	fma.rn.f32 	%f5166, %f908, %f5118, 0f00000000;
	ld.global.f32 	%f909, [%rd202+132];
	fma.rn.f32 	%f5167, %f909, %f5119, %f5166;
	ld.global.f32 	%f910, [%rd202+136];
	fma.rn.f32 	%f5168, %f910, %f5120, %f5167;
	ld.global.f32 	%f911, [%rd202+140];
	fma.rn.f32 	%f5169, %f911, %f5121, %f5168;
	ld.global.f32 	%f912, [%rd202+144];
	fma.rn.f32 	%f5170, %f912, %f5122, %f5169;
	ld.global.f32 	%f913, [%rd202+148];
	fma.rn.f32 	%f5171, %f913, %f5123, %f5170;
	ld.global.f32 	%f914, [%rd202+152];
	fma.rn.f32 	%f5172, %f914, %f5124, %f5171;
	ld.global.f32 	%f915, [%rd202+156];
	fma.rn.f32 	%f5173, %f915, %f5125, %f5172;
	ld.global.f32 	%f916, [%rd202+160];
	fma.rn.f32 	%f5174, %f916, %f5126, %f5173;
	ld.global.f32 	%f917, [%rd202+164];
	fma.rn.f32 	%f5175, %f917, %f5127, %f5174;
	ld.global.f32 	%f918, [%rd202+168];
	fma.rn.f32 	%f5176, %f918, %f5128, %f5175;
	ld.global.f32 	%f919, [%rd202+172];
	fma.rn.f32 	%f5177, %f919, %f5129, %f5176;
	ld.global.f32 	%f920, [%rd202+176];
	fma.rn.f32 	%f5178, %f920, %f5130, %f5177;
	ld.global.f32 	%f921, [%rd202+180];
	fma.rn.f32 	%f5179, %f921, %f5131, %f5178;
	ld.global.f32 	%f922, [%rd202+184];
	fma.rn.f32 	%f5180, %f922, %f5132, %f5179;
	ld.global.f32 	%f923, [%rd202+188];
	fma.rn.f32 	%f5181, %f923, %f5133, %f5180;
	ld.global.f32 	%f924, [%rd202+192];
	fma.rn.f32 	%f5182, %f924, %f5118, 0f00000000;
	ld.global.f32 	%f925, [%rd202+196];
	fma.rn.f32 	%f5183, %f925, %f5119, %f5182;
	ld.global.f32 	%f926, [%rd202+200];
	fma.rn.f32 	%f5184, %f926, %f5120, %f5183;
	ld.global.f32 	%f927, [%rd202+204];
	fma.rn.f32 	%f5185, %f927, %f5121, %f5184;
	ld.global.f32 	%f928, [%rd202+208];
	fma.rn.f32 	%f5186, %f928, %f5122, %f5185;
	ld.global.f32 	%f929, [%rd202+212];
	fma.rn.f32 	%f5187, %f929, %f5123, %f5186;
	ld.global.f32 	%f930, [%rd202+216];
	fma.rn.f32 	%f5188, %f930, %f5124, %f5187;
	ld.global.f32 	%f931, [%rd202+220];
	fma.rn.f32 	%f5189, %f931, %f5125, %f5188;
	ld.global.f32 	%f932, [%rd202+224];
	fma.rn.f32 	%f5190, %f932, %f5126, %f5189;
	ld.global.f32 	%f933, [%rd202+228];
	fma.rn.f32 	%f5191, %f933, %f5127, %f5190;
	ld.global.f32 	%f934, [%rd202+232];
	fma.rn.f32 	%f5192, %f934, %f5128, %f5191;
	ld.global.f32 	%f935, [%rd202+236];
	fma.rn.f32 	%f5193, %f935, %f5129, %f5192;
	ld.global.f32 	%f936, [%rd202+240];
	fma.rn.f32 	%f5194, %f936, %f5130, %f5193;
	ld.global.f32 	%f937, [%rd202+244];
	fma.rn.f32 	%f5195, %f937, %f5131, %f5194;
	ld.global.f32 	%f938, [%rd202+248];
	fma.rn.f32 	%f5196, %f938, %f5132, %f5195;
	ld.global.f32 	%f939, [%rd202+252];
	fma.rn.f32 	%f5197, %f939, %f5133, %f5196;
	st.local.v4.f32 	[%rd3], {%f5149, %f5165, %f5181, %f5197};
	ld.global.f32 	%f940, [%rd202+256];
	fma.rn.f32 	%f5198, %f940, %f5118, 0f00000000;
	ld.global.f32 	%f941, [%rd202+260];
	fma.rn.f32 	%f5199, %f941, %f5119, %f5198;
	ld.global.f32 	%f942, [%rd202+264];
	fma.rn.f32 	%f5200, %f942, %f5120, %f5199;
	ld.global.f32 	%f943, [%rd202+268];
	fma.rn.f32 	%f5201, %f943, %f5121, %f5200;
	ld.global.f32 	%f944, [%rd202+272];
	fma.rn.f32 	%f5202, %f944, %f5122, %f5201;
	ld.global.f32 	%f945, [%rd202+276];
	fma.rn.f32 	%f5203, %f945, %f5123, %f5202;
	ld.global.f32 	%f946, [%rd202+280];
	fma.rn.f32 	%f5204, %f946, %f5124, %f5203;
	ld.global.f32 	%f947, [%rd202+284];
	fma.rn.f32 	%f5205, %f947, %f5125, %f5204;
	ld.global.f32 	%f948, [%rd202+288];
	fma.rn.f32 	%f5206, %f948, %f5126, %f5205;
	ld.global.f32 	%f949, [%rd202+292];
	fma.rn.f32 	%f5207, %f949, %f5127, %f5206;
	ld.global.f32 	%f950, [%rd202+296];
	fma.rn.f32 	%f5208, %f950, %f5128, %f5207;
	ld.global.f32 	%f951, [%rd202+300];
	fma.rn.f32 	%f5209, %f951, %f5129, %f5208;
	ld.global.f32 	%f952, [%rd202+304];
	fma.rn.f32 	%f5210, %f952, %f5130, %f5209;
	ld.global.f32 	%f953, [%rd202+308];
	fma.rn.f32 	%f5211, %f953, %f5131, %f5210;
	ld.global.f32 	%f954, [%rd202+312];
	fma.rn.f32 	%f5212, %f954, %f5132, %f5211;
	ld.global.f32 	%f955, [%rd202+316];
	fma.rn.f32 	%f5213, %f955, %f5133, %f5212;
	ld.global.f32 	%f956, [%rd202+320];
	fma.rn.f32 	%f5214, %f956, %f5118, 0f00000000;
	ld.global.f32 	%f957, [%rd202+324];
	fma.rn.f32 	%f5215, %f957, %f5119, %f5214;
	ld.global.f32 	%f958, [%rd202+328];
	fma.rn.f32 	%f5216, %f958, %f5120, %f5215;
	ld.global.f32 	%f959, [%rd202+332];
	fma.rn.f32 	%f5217, %f959, %f5121, %f5216;
	ld.global.f32 	%f960, [%rd202+336];
	fma.rn.f32 	%f5218, %f960, %f5122, %f5217;
	ld.global.f32 	%f961, [%rd202+340];
	fma.rn.f32 	%f5219, %f961, %f5123, %f5218;
	ld.global.f32 	%f962, [%rd202+344];
	fma.rn.f32 	%f5220, %f962, %f5124, %f5219;
	ld.global.f32 	%f963, [%rd202+348];
	fma.rn.f32 	%f5221, %f963, %f5125, %f5220;
	ld.global.f32 	%f964, [%rd202+352];
	fma.rn.f32 	%f5222, %f964, %f5126, %f5221;
	ld.global.f32 	%f965, [%rd202+356];
	fma.rn.f32 	%f5223, %f965, %f5127, %f5222;
	ld.global.f32 	%f966, [%rd202+360];
	fma.rn.f32 	%f5224, %f966, %f5128, %f5223;
	ld.global.f32 	%f967, [%rd202+364];
	fma.rn.f32 	%f5225, %f967, %f5129, %f5224;
	ld.global.f32 	%f968, [%rd202+368];
	fma.rn.f32 	%f5226, %f968, %f5130, %f5225;
	ld.global.f32 	%f969, [%rd202+372];
	fma.rn.f32 	%f5227, %f969, %f5131, %f5226;
	ld.global.f32 	%f970, [%rd202+376];
	fma.rn.f32 	%f5228, %f970, %f5132, %f5227;
	ld.global.f32 	%f971, [%rd202+380];
	fma.rn.f32 	%f5229, %f971, %f5133, %f5228;
	ld.global.f32 	%f972, [%rd202+384];
	fma.rn.f32 	%f5230, %f972, %f5118, 0f00000000;
	ld.global.f32 	%f973, [%rd202+388];
	fma.rn.f32 	%f5231, %f973, %f5119, %f5230;
	ld.global.f32 	%f974, [%rd202+392];
	fma.rn.f32 	%f5232, %f974, %f5120, %f5231;
	ld.global.f32 	%f975, [%rd202+396];
	fma.rn.f32 	%f5233, %f975, %f5121, %f5232;
	ld.global.f32 	%f976, [%rd202+400];
	fma.rn.f32 	%f5234, %f976, %f5122, %f5233;
	ld.global.f32 	%f977, [%rd202+404];
	fma.rn.f32 	%f5235, %f977, %f5123, %f5234;
	ld.global.f32 	%f978, [%rd202+408];
	fma.rn.f32 	%f5236, %f978, %f5124, %f5235;
	ld.global.f32 	%f979, [%rd202+412];
	fma.rn.f32 	%f5237, %f979, %f5125, %f5236;
	ld.global.f32 	%f980, [%rd202+416];
	fma.rn.f32 	%f5238, %f980, %f5126, %f5237;
	ld.global.f32 	%f981, [%rd202+420];
	fma.rn.f32 	%f5239, %f981, %f5127, %f5238;
	ld.global.f32 	%f982, [%rd202+424];
	fma.rn.f32 	%f5240, %f982, %f5128, %f5239;
	ld.global.f32 	%f983, [%rd202+428];
	fma.rn.f32 	%f5241, %f983, %f5129, %f5240;
	ld.global.f32 	%f984, [%rd202+432];
	fma.rn.f32 	%f5242, %f984, %f5130, %f5241;
	ld.global.f32 	%f985, [%rd202+436];
	fma.rn.f32 	%f5243, %f985, %f5131, %f5242;
	ld.global.f32 	%f986, [%rd202+440];
	fma.rn.f32 	%f5244, %f986, %f5132, %f5243;
	ld.global.f32 	%f987, [%rd202+444];
	fma.rn.f32 	%f5245, %f987, %f5133, %f5244;
	ld.global.f32 	%f988, [%rd202+448];
	fma.rn.f32 	%f5246, %f988, %f5118, 0f00000000;
	ld.global.f32 	%f989, [%rd202+452];
	fma.rn.f32 	%f5247, %f989, %f5119, %f5246;
	ld.global.f32 	%f990, [%rd202+456];
	fma.rn.f32 	%f5248, %f990, %f5120, %f5247;
	ld.global.f32 	%f991, [%rd202+460];
	fma.rn.f32 	%f5249, %f991, %f5121, %f5248;
	ld.global.f32 	%f992, [%rd202+464];
	fma.rn.f32 	%f5250, %f992, %f5122, %f5249;
	ld.global.f32 	%f993, [%rd202+468];
	fma.rn.f32 	%f5251, %f993, %f5123, %f5250;
	ld.global.f32 	%f994, [%rd202+472];
	fma.rn.f32 	%f5252, %f994, %f5124, %f5251;
	ld.global.f32 	%f995, [%rd202+476];
	fma.rn.f32 	%f5253, %f995, %f5125, %f5252;
	ld.global.f32 	%f996, [%rd202+480];
	fma.rn.f32 	%f5254, %f996, %f5126, %f5253;
	ld.global.f32 	%f997, [%rd202+484];
	fma.rn.f32 	%f5255, %f997, %f5127, %f5254;
	ld.global.f32 	%f998, [%rd202+488];
	fma.rn.f32 	%f5256, %f998, %f5128, %f5255;
	ld.global.f32 	%f999, [%rd202+492];
	fma.rn.f32 	%f5257, %f999, %f5129, %f5256;
	ld.global.f32 	%f1000, [%rd202+496];
	fma.rn.f32 	%f5258, %f1000, %f5130, %f5257;
	ld.global.f32 	%f1001, [%rd202+500];
	fma.rn.f32 	%f5259, %f1001, %f5131, %f5258;
	ld.global.f32 	%f1002, [%rd202+504];
	fma.rn.f32 	%f5260, %f1002, %f5132, %f5259;
	ld.global.f32 	%f1003, [%rd202+508];
	fma.rn.f32 	%f5261, %f1003, %f5133, %f5260;
	st.local.v4.f32 	[%rd3+16], {%f5213, %f5229, %f5245, %f5261};
	ld.global.f32 	%f1004, [%rd202+512];
	fma.rn.f32 	%f5262, %f1004, %f5118, 0f00000000;
	ld.global.f32 	%f1005, [%rd202+516];
	fma.rn.f32 	%f5263, %f1005, %f5119, %f5262;
	ld.global.f32 	%f1006, [%rd202+520];
	fma.rn.f32 	%f5264, %f1006, %f5120, %f5263;
	ld.global.f32 	%f1007, [%rd202+524];
	fma.rn.f32 	%f5265, %f1007, %f5121, %f5264;
	ld.global.f32 	%f1008, [%rd202+528];
	fma.rn.f32 	%f5266, %f1008, %f5122, %f5265;
	ld.global.f32 	%f1009, [%rd202+532];
	fma.rn.f32 	%f5267, %f1009, %f5123, %f5266;
	ld.global.f32 	%f1010, [%rd202+536];
	fma.rn.f32 	%f5268, %f1010, %f5124, %f5267;
	ld.global.f32 	%f1011, [%rd202+540];
	fma.rn.f32 	%f5269, %f1011, %f5125, %f5268;
	ld.global.f32 	%f1012, [%rd202+544];
	fma.rn.f32 	%f5270, %f1012, %f5126, %f5269;
	ld.global.f32 	%f1013, [%rd202+548];
	fma.rn.f32 	%f5271, %f1013, %f5127, %f5270;
	ld.global.f32 	%f1014, [%rd202+552];
	fma.rn.f32 	%f5272, %f1014, %f5128, %f5271;
	ld.global.f32 	%f1015, [%rd202+556];
	fma.rn.f32 	%f5273, %f1015, %f5129, %f5272;
	ld.global.f32 	%f1016, [%rd202+560];
	fma.rn.f32 	%f5274, %f1016, %f5130, %f5273;
	ld.global.f32 	%f1017, [%rd202+564];
	fma.rn.f32 	%f5275, %f1017, %f5131, %f5274;
	ld.global.f32 	%f1018, [%rd202+568];
	fma.rn.f32 	%f5276, %f1018, %f5132, %f5275;
	ld.global.f32 	%f1019, [%rd202+572];
	fma.rn.f32 	%f5277, %f1019, %f5133, %f5276;
	ld.global.f32 	%f1020, [%rd202+576];
	fma.rn.f32 	%f5278, %f1020, %f5118, 0f00000000;
	ld.global.f32 	%f1021, [%rd202+580];
	fma.rn.f32 	%f5279, %f1021, %f5119, %f5278;
	ld.global.f32 	%f1022, [%rd202+584];
	fma.rn.f32 	%f5280, %f1022, %f5120, %f5279;
	ld.global.f32 	%f1023, [%rd202+588];
	fma.rn.f32 	%f5281, %f1023, %f5121, %f5280;
	ld.global.f32 	%f1024, [%rd202+592];
	fma.rn.f32 	%f5282, %f1024, %f5122, %f5281;
	ld.global.f32 	%f1025, [%rd202+596];
	fma.rn.f32 	%f5283, %f1025, %f5123, %f5282;
	ld.global.f32 	%f1026, [%rd202+600];
	fma.rn.f32 	%f5284, %f1026, %f5124, %f5283;
	ld.global.f32 	%f1027, [%rd202+604];
	fma.rn.f32 	%f5285, %f1027, %f5125, %f5284;
	ld.global.f32 	%f1028, [%rd202+608];
	fma.rn.f32 	%f5286, %f1028, %f5126, %f5285;
	ld.global.f32 	%f1029, [%rd202+612];
	fma.rn.f32 	%f5287, %f1029, %f5127, %f5286;
	ld.global.f32 	%f1030, [%rd202+616];
	fma.rn.f32 	%f5288, %f1030, %f5128, %f5287;
	ld.global.f32 	%f1031, [%rd202+620];
	fma.rn.f32 	%f5289, %f1031, %f5129, %f5288;
	ld.global.f32 	%f1032, [%rd202+624];
	fma.rn.f32 	%f5290, %f1032, %f5130, %f5289;
	ld.global.f32 	%f1033, [%rd202+628];
	fma.rn.f32 	%f5291, %f1033, %f5131, %f5290;
	ld.global.f32 	%f1034, [%rd202+632];
	fma.rn.f32 	%f5292, %f1034, %f5132, %f5291;
	ld.global.f32 	%f1035, [%rd202+636];
	fma.rn.f32 	%f5293, %f1035, %f5133, %f5292;
	ld.global.f32 	%f1036, [%rd202+640];
	fma.rn.f32 	%f5294, %f1036, %f5118, 0f00000000;
	ld.global.f32 	%f1037, [%rd202+644];
	fma.rn.f32 	%f5295, %f1037, %f5119, %f5294;
	ld.global.f32 	%f1038, [%rd202+648];
	fma.rn.f32 	%f5296, %f1038, %f5120, %f5295;
	ld.global.f32 	%f1039, [%rd202+652];
	fma.rn.f32 	%f5297, %f1039, %f5121, %f5296;
	ld.global.f32 	%f1040, [%rd202+656];
	fma.rn.f32 	%f5298, %f1040, %f5122, %f5297;
	ld.global.f32 	%f1041, [%rd202+660];
	fma.rn.f32 	%f5299, %f1041, %f5123, %f5298;
	ld.global.f32 	%f1042, [%rd202+664];
	fma.rn.f32 	%f5300, %f1042, %f5124, %f5299;
	ld.global.f32 	%f1043, [%rd202+668];
	fma.rn.f32 	%f5301, %f1043, %f5125, %f5300;
	ld.global.f32 	%f1044, [%rd202+672];
	fma.rn.f32 	%f5302, %f1044, %f5126, %f5301;
	ld.global.f32 	%f1045, [%rd202+676];
	fma.rn.f32 	%f5303, %f1045, %f5127, %f5302;
	ld.global.f32 	%f1046, [%rd202+680];
	fma.rn.f32 	%f5304, %f1046, %f5128, %f5303;
	ld.global.f32 	%f1047, [%rd202+684];
	fma.rn.f32 	%f5305, %f1047, %f5129, %f5304;
	ld.global.f32 	%f1048, [%rd202+688];
	fma.rn.f32 	%f5306, %f1048, %f5130, %f5305;
	ld.global.f32 	%f1049, [%rd202+692];
	fma.rn.f32 	%f5307, %f1049, %f5131, %f5306;
	ld.global.f32 	%f1050, [%rd202+696];
	fma.rn.f32 	%f5308, %f1050, %f5132, %f5307;
	ld.global.f32 	%f1051, [%rd202+700];
	fma.rn.f32 	%f5309, %f1051, %f5133, %f5308;
	ld.global.f32 	%f1052, [%rd202+704];
	fma.rn.f32 	%f5310, %f1052, %f5118, 0f00000000;
	ld.global.f32 	%f1053, [%rd202+708];
	fma.rn.f32 	%f5311, %f1053, %f5119, %f5310;
	ld.global.f32 	%f1054, [%rd202+712];
	fma.rn.f32 	%f5312, %f1054, %f5120, %f5311;
	ld.global.f32 	%f1055, [%rd202+716];
	fma.rn.f32 	%f5313, %f1055, %f5121, %f5312;
	ld.global.f32 	%f1056, [%rd202+720];
	fma.rn.f32 	%f5314, %f1056, %f5122, %f5313;
	ld.global.f32 	%f1057, [%rd202+724];
	fma.rn.f32 	%f5315, %f1057, %f5123, %f5314;
	ld.global.f32 	%f1058, [%rd202+728];
	fma.rn.f32 	%f5316, %f1058, %f5124, %f5315;
	ld.global.f32 	%f1059, [%rd202+732];
	fma.rn.f32 	%f5317, %f1059, %f5125, %f5316;
	ld.global.f32 	%f1060, [%rd202+736];
	fma.rn.f32 	%f5318, %f1060, %f5126, %f5317;
	ld.global.f32 	%f1061, [%rd202+740];
	fma.rn.f32 	%f5319, %f1061, %f5127, %f5318;
	ld.global.f32 	%f1062, [%rd202+744];
	fma.rn.f32 	%f5320, %f1062, %f5128, %f5319;
	ld.global.f32 	%f1063, [%rd202+748];
	fma.rn.f32 	%f5321, %f1063, %f5129, %f5320;
	ld.global.f32 	%f1064, [%rd202+752];
	fma.rn.f32 	%f5322, %f1064, %f5130, %f5321;
	ld.global.f32 	%f1065, [%rd202+756];
	fma.rn.f32 	%f5323, %f1065, %f5131, %f5322;
	ld.global.f32 	%f1066, [%rd202+760];
	fma.rn.f32 	%f5324, %f1066, %f5132, %f5323;
	ld.global.f32 	%f1067, [%rd202+764];
	fma.rn.f32 	%f5325, %f1067, %f5133, %f5324;
	st.local.v4.f32 	[%rd3+32], {%f5277, %f5293, %f5309, %f5325};
	ld.global.f32 	%f1068, [%rd202+768];
	fma.rn.f32 	%f5326, %f1068, %f5118, 0f00000000;
	ld.global.f32 	%f1069, [%rd202+772];
	fma.rn.f32 	%f5327, %f1069, %f5119, %f5326;
	ld.global.f32 	%f1070, [%rd202+776];
	fma.rn.f32 	%f5328, %f1070, %f5120, %f5327;
	ld.global.f32 	%f1071, [%rd202+780];
	fma.rn.f32 	%f5329, %f1071, %f5121, %f5328;
	ld.global.f32 	%f1072, [%rd202+784];
	fma.rn.f32 	%f5330, %f1072, %f5122, %f5329;
	ld.global.f32 	%f1073, [%rd202+788];
	fma.rn.f32 	%f5331, %f1073, %f5123, %f5330;
	ld.global.f32 	%f1074, [%rd202+792];
	fma.rn.f32 	%f5332, %f1074, %f5124, %f5331;
	ld.global.f32 	%f1075, [%rd202+796];
	fma.rn.f32 	%f5333, %f1075, %f5125, %f5332;
	ld.global.f32 	%f1076, [%rd202+800];
	fma.rn.f32 	%f5334, %f1076, %f5126, %f5333;
	ld.global.f32 	%f1077, [%rd202+804];
	fma.rn.f32 	%f5335, %f1077, %f5127, %f5334;
	ld.global.f32 	%f1078, [%rd202+808];
	fma.rn.f32 	%f5336, %f1078, %f5128, %f5335;
	ld.global.f32 	%f1079, [%rd202+812];
	fma.rn.f32 	%f5337, %f1079, %f5129, %f5336;
	ld.global.f32 	%f1080, [%rd202+816];
	fma.rn.f32 	%f5338, %f1080, %f5130, %f5337;
	ld.global.f32 	%f1081, [%rd202+820];
	fma.rn.f32 	%f5339, %f1081, %f5131, %f5338;
	ld.global.f32 	%f1082, [%rd202+824];
	fma.rn.f32 	%f5340, %f1082, %f5132, %f5339;
	ld.global.f32 	%f1083, [%rd202+828];
	fma.rn.f32 	%f5341, %f1083, %f5133, %f5340;
	ld.global.f32 	%f1084, [%rd202+832];
	fma.rn.f32 	%f5342, %f1084, %f5118, 0f00000000;
	ld.global.f32 	%f1085, [%rd202+836];
	fma.rn.f32 	%f5343, %f1085, %f5119, %f5342;
	ld.global.f32 	%f1086, [%rd202+840];
	fma.rn.f32 	%f5344, %f1086, %f5120, %f5343;
	ld.global.f32 	%f1087, [%rd202+844];
	fma.rn.f32 	%f5345, %f1087, %f5121, %f5344;
	ld.global.f32 	%f1088, [%rd202+848];
	fma.rn.f32 	%f5346, %f1088, %f5122, %f5345;
	ld.global.f32 	%f1089, [%rd202+852];
	fma.rn.f32 	%f5347, %f1089, %f5123, %f5346;
	ld.global.f32 	%f1090, [%rd202+856];
	fma.rn.f32 	%f5348, %f1090, %f5124, %f5347;
	ld.global.f32 	%f1091, [%rd202+860];
	fma.rn.f32 	%f5349, %f1091, %f5125, %f5348;
	ld.global.f32 	%f1092, [%rd202+864];
	fma.rn.f32 	%f5350, %f1092, %f5126, %f5349;
	ld.global.f32 	%f1093, [%rd202+868];
	fma.rn.f32 	%f5351, %f1093, %f5127, %f5350;
	ld.global.f32 	%f1094, [%rd202+872];
	fma.rn.f32 	%f5352, %f1094, %f5128, %f5351;
	ld.global.f32 	%f1095, [%rd202+876];
	fma.rn.f32 	%f5353, %f1095, %f5129, %f5352;
	ld.global.f32 	%f1096, [%rd202+880];
	fma.rn.f32 	%f5354, %f1096, %f5130, %f5353;
	ld.global.f32 	%f1097, [%rd202+884];
	fma.rn.f32 	%f5355, %f1097, %f5131, %f5354;
	ld.global.f32 	%f1098, [%rd202+888];
	fma.rn.f32 	%f5356, %f1098, %f5132, %f5355;
	ld.global.f32 	%f1099, [%rd202+892];
	fma.rn.f32 	%f5357, %f1099, %f5133, %f5356;
	ld.global.f32 	%f1100, [%rd202+896];
	fma.rn.f32 	%f5358, %f1100, %f5118, 0f00000000;
	ld.global.f32 	%f1101, [%rd202+900];
	fma.rn.f32 	%f5359, %f1101, %f5119, %f5358;
	ld.global.f32 	%f1102, [%rd202+904];
	fma.rn.f32 	%f5360, %f1102, %f5120, %f5359;
	ld.global.f32 	%f1103, [%rd202+908];
	fma.rn.f32 	%f5361, %f1103, %f5121, %f5360;
	ld.global.f32 	%f1104, [%rd202+912];
	fma.rn.f32 	%f5362, %f1104, %f5122, %f5361;
	ld.global.f32 	%f1105, [%rd202+916];
	fma.rn.f32 	%f5363, %f1105, %f5123, %f5362;
	ld.global.f32 	%f1106, [%rd202+920];
	fma.rn.f32 	%f5364, %f1106, %f5124, %f5363;
	ld.global.f32 	%f1107, [%rd202+924];
	fma.rn.f32 	%f5365, %f1107, %f5125, %f5364;
	ld.global.f32 	%f1108, [%rd202+928];
	fma.rn.f32 	%f5366, %f1108, %f5126, %f5365;
	ld.global.f32 	%f1109, [%rd202+932];
	fma.rn.f32 	%f5367, %f1109, %f5127, %f5366;
	ld.global.f32 	%f1110, [%rd202+936];
	fma.rn.f32 	%f5368, %f1110, %f5128, %f5367;
	ld.global.f32 	%f1111, [%rd202+940];
	fma.rn.f32 	%f5369, %f1111, %f5129, %f5368;
	ld.global.f32 	%f1112, [%rd202+944];
	fma.rn.f32 	%f5370, %f1112, %f5130, %f5369;
	ld.global.f32 	%f1113, [%rd202+948];
	fma.rn.f32 	%f5371, %f1113, %f5131, %f5370;
	ld.global.f32 	%f1114, [%rd202+952];
	fma.rn.f32 	%f5372, %f1114, %f5132, %f5371;
	ld.global.f32 	%f1115, [%rd202+956];
	fma.rn.f32 	%f5373, %f1115, %f5133, %f5372;
	ld.global.f32 	%f1116, [%rd202+960];
	fma.rn.f32 	%f5374, %f1116, %f5118, 0f00000000;
	ld.global.f32 	%f1117, [%rd202+964];
	fma.rn.f32 	%f5375, %f1117, %f5119, %f5374;
	ld.global.f32 	%f1118, [%rd202+968];
	fma.rn.f32 	%f5376, %f1118, %f5120, %f5375;
	ld.global.f32 	%f1119, [%rd202+972];
	fma.rn.f32 	%f5377, %f1119, %f5121, %f5376;
	ld.global.f32 	%f1120, [%rd202+976];
	fma.rn.f32 	%f5378, %f1120, %f5122, %f5377;
	ld.global.f32 	%f1121, [%rd202+980];
	fma.rn.f32 	%f5379, %f1121, %f5123, %f5378;
	ld.global.f32 	%f1122, [%rd202+984];
	fma.rn.f32 	%f5380, %f1122, %f5124, %f5379;
	ld.global.f32 	%f1123, [%rd202+988];
	fma.rn.f32 	%f5381, %f1123, %f5125, %f5380;
	ld.global.f32 	%f1124, [%rd202+992];
	fma.rn.f32 	%f5382, %f1124, %f5126, %f5381;
	ld.global.f32 	%f1125, [%rd202+996];
	fma.rn.f32 	%f5383, %f1125, %f5127, %f5382;
	ld.global.f32 	%f1126, [%rd202+1000];
	fma.rn.f32 	%f5384, %f1126, %f5128, %f5383;
	ld.global.f32 	%f1127, [%rd202+1004];
	fma.rn.f32 	%f5385, %f1127, %f5129, %f5384;
	ld.global.f32 	%f1128, [%rd202+1008];
	fma.rn.f32 	%f5386, %f1128, %f5130, %f5385;
	ld.global.f32 	%f1129, [%rd202+1012];
	fma.rn.f32 	%f5387, %f1129, %f5131, %f5386;
	ld.global.f32 	%f1130, [%rd202+1016];
	fma.rn.f32 	%f5388, %f1130, %f5132, %f5387;
	ld.global.f32 	%f1131, [%rd202+1020];
	fma.rn.f32 	%f5389, %f1131, %f5133, %f5388;
	st.local.v4.f32 	[%rd3+48], {%f5341, %f5357, %f5373, %f5389};
	ld.param.u64 	%rd203, [%rd191+32];
	cvta.to.global.u64 	%rd204, %rd203;
	ld.global.f32 	%f1132, [%rd204];
	fma.rn.f32 	%f5390, %f1132, %f5118, 0f00000000;
	ld.global.f32 	%f1133, [%rd204+4];
	fma.rn.f32 	%f5391, %f1133, %f5119, %f5390;
	ld.global.f32 	%f1134, [%rd204+8];
	fma.rn.f32 	%f5392, %f1134, %f5120, %f5391;
	ld.global.f32 	%f1135, [%rd204+12];
	fma.rn.f32 	%f5393, %f1135, %f5121, %f5392;
	ld.global.f32 	%f1136, [%rd204+16];
	fma.rn.f32 	%f5394, %f1136, %f5122, %f5393;
	ld.global.f32 	%f1137, [%rd204+20];
	fma.rn.f32 	%f5395, %f1137, %f5123, %f5394;
	ld.global.f32 	%f1138, [%rd204+24];
	fma.rn.f32 	%f5396, %f1138, %f5124, %f5395;
	ld.global.f32 	%f1139, [%rd204+28];
	fma.rn.f32 	%f5397, %f1139, %f5125, %f5396;
	ld.global.f32 	%f1140, [%rd204+32];
	fma.rn.f32 	%f5398, %f1140, %f5126, %f5397;
	ld.global.f32 	%f1141, [%rd204+36];
	fma.rn.f32 	%f5399, %f1141, %f5127, %f5398;
	ld.global.f32 	%f1142, [%rd204+40];
	fma.rn.f32 	%f5400, %f1142, %f5128, %f5399;
	ld.global.f32 	%f1143, [%rd204+44];
	fma.rn.f32 	%f5401, %f1143, %f5129, %f5400;
	ld.global.f32 	%f1144, [%rd204+48];
	fma.rn.f32 	%f5402, %f1144, %f5130, %f5401;
	ld.global.f32 	%f1145, [%rd204+52];
	fma.rn.f32 	%f5403, %f1145, %f5131, %f5402;
	ld.global.f32 	%f1146, [%rd204+56];
	fma.rn.f32 	%f5404, %f1146, %f5132, %f5403;
	ld.global.f32 	%f1147, [%rd204+60];
	fma.rn.f32 	%f1148, %f1147, %f5133, %f5404;
	ld.global.f32 	%f1149, [%rd204+64];
	fma.rn.f32 	%f5405, %f1149, %f5118, 0f00000000;
	ld.global.f32 	%f1150, [%rd204+68];
	fma.rn.f32 	%f5406, %f1150, %f5119, %f5405;
	ld.global.f32 	%f1151, [%rd204+72];
	fma.rn.f32 	%f5407, %f1151, %f5120, %f5406;
	ld.global.f32 	%f1152, [%rd204+76];
	fma.rn.f32 	%f5408, %f1152, %f5121, %f5407;
	ld.global.f32 	%f1153, [%rd204+80];
	fma.rn.f32 	%f5409, %f1153, %f5122, %f5408;
	ld.global.f32 	%f1154, [%rd204+84];
	fma.rn.f32 	%f5410, %f1154, %f5123, %f5409;
	ld.global.f32 	%f1155, [%rd204+88];
	fma.rn.f32 	%f5411, %f1155, %f5124, %f5410;
	ld.global.f32 	%f1156, [%rd204+92];
	fma.rn.f32 	%f5412, %f1156, %f5125, %f5411;
	ld.global.f32 	%f1157, [%rd204+96];
	fma.rn.f32 	%f5413, %f1157, %f5126, %f5412;
	ld.global.f32 	%f1158, [%rd204+100];
	fma.rn.f32 	%f5414, %f1158, %f5127, %f5413;
	ld.global.f32 	%f1159, [%rd204+104];
	fma.rn.f32 	%f5415, %f1159, %f5128, %f5414;
	ld.global.f32 	%f1160, [%rd204+108];
	fma.rn.f32 	%f5416, %f1160, %f5129, %f5415;
	ld.global.f32 	%f1161, [%rd204+112];
	fma.rn.f32 	%f5417, %f1161, %f5130, %f5416;
	ld.global.f32 	%f1162, [%rd204+116];
	fma.rn.f32 	%f5418, %f1162, %f5131, %f5417;
	ld.global.f32 	%f1163, [%rd204+120];
	fma.rn.f32 	%f5419, %f1163, %f5132, %f5418;
	ld.global.f32 	%f1164, [%rd204+124];
	fma.rn.f32 	%f1165, %f1164, %f5133, %f5419;
	ld.global.f32 	%f1166, [%rd204+128];
	fma.rn.f32 	%f5420, %f1166, %f5118, 0f00000000;
	ld.global.f32 	%f1167, [%rd204+132];
	fma.rn.f32 	%f5421, %f1167, %f5119, %f5420;
	ld.global.f32 	%f1168, [%rd204+136];
	fma.rn.f32 	%f5422, %f1168, %f5120, %f5421;
	fma.rn.f32 	%f5423, %f1, %f5121, %f5422;
	fma.rn.f32 	%f5424, %f2, %f5122, %f5423;
	fma.rn.f32 	%f5425, %f3, %f5123, %f5424;
	fma.rn.f32 	%f5426, %f4, %f5124, %f5425;
	fma.rn.f32 	%f5427, %f5, %f5125, %f5426;
	fma.rn.f32 	%f5428, %f6, %f5126, %f5427;
	fma.rn.f32 	%f5429, %f7, %f5127, %f5428;
	fma.rn.f32 	%f5430, %f8, %f5128, %f5429;
	fma.rn.f32 	%f5431, %f9, %f5129, %f5430;
	fma.rn.f32 	%f5432, %f10, %f5130, %f5431;
	fma.rn.f32 	%f5433, %f11, %f5131, %f5432;
	fma.rn.f32 	%f5434, %f12, %f5132, %f5433;
	fma.rn.f32 	%f1169, %f13, %f5133, %f5434;
	fma.rn.f32 	%f5435, %f15, %f5118, 0f00000000;
	fma.rn.f32 	%f5436, %f16, %f5119, %f5435;
	fma.rn.f32 	%f5437, %f17, %f5120, %f5436;
	fma.rn.f32 	%f5438, %f18, %f5121, %f5437;
	fma.rn.f32 	%f5439, %f19, %f5122, %f5438;
	fma.rn.f32 	%f5440, %f20, %f5123, %f5439;
	fma.rn.f32 	%f5441, %f21, %f5124, %f5440;
	fma.rn.f32 	%f5442, %f22, %f5125, %f5441;
	fma.rn.f32 	%f5443, %f23, %f5126, %f5442;
	fma.rn.f32 	%f5444, %f24, %f5127, %f5443;
	fma.rn.f32 	%f5445, %f25, %f5128, %f5444;
	fma.rn.f32 	%f5446, %f26, %f5129, %f5445;
	fma.rn.f32 	%f5447, %f27, %f5130, %f5446;
	fma.rn.f32 	%f5448, %f28, %f5131, %f5447;
	fma.rn.f32 	%f5449, %f29, %f5132, %f5448;
	fma.rn.f32 	%f1170, %f30, %f5133, %f5449;
	st.local.v4.f32 	[%rd7+64], {%f1148, %f1165, %f1169, %f1170};
	fma.rn.f32 	%f5450, %f32, %f5118, 0f00000000;
	fma.rn.f32 	%f5451, %f33, %f5119, %f5450;
	fma.rn.f32 	%f5452, %f34, %f5120, %f5451;
	fma.rn.f32 	%f5453, %f35, %f5121, %f5452;
	fma.rn.f32 	%f5454, %f36, %f5122, %f5453;
	fma.rn.f32 	%f5455, %f37, %f5123, %f5454;
	fma.rn.f32 	%f5456, %f38, %f5124, %f5455;
	fma.rn.f32 	%f5457, %f39, %f5125, %f5456;
	fma.rn.f32 	%f5458, %f40, %f5126, %f5457;
	fma.rn.f32 	%f5459, %f41, %f5127, %f5458;
	fma.rn.f32 	%f5460, %f42, %f5128, %f5459;
	fma.rn.f32 	%f5461, %f43, %f5129, %f5460;
	fma.rn.f32 	%f5462, %f44, %f5130, %f5461;
	fma.rn.f32 	%f5463, %f45, %f5131, %f5462;
	fma.rn.f32 	%f5464, %f46, %f5132, %f5463;
	fma.rn.f32 	%f1171, %f47, %f5133, %f5464;
	fma.rn.f32 	%f5465, %f49, %f5118, 0f00000000;
	fma.rn.f32 	%f5466, %f50, %f5119, %f5465;
	fma.rn.f32 	%f5467, %f51, %f5120, %f5466;
	fma.rn.f32 	%f5468, %f52, %f5121, %f5467;
	fma.rn.f32 	%f5469, %f53, %f5122, %f5468;
	fma.rn.f32 	%f5470, %f54, %f5123, %f5469;
	fma.rn.f32 	%f5471, %f55, %f5124, %f5470;
	fma.rn.f32 	%f5472, %f56, %f5125, %f5471;
	fma.rn.f32 	%f5473, %f57, %f5126, %f5472;
	fma.rn.f32 	%f5474, %f58, %f5127, %f5473;
	fma.rn.f32 	%f5475, %f59, %f5128, %f5474;
	fma.rn.f32 	%f5476, %f60, %f5129, %f5475;
	fma.rn.f32 	%f5477, %f61, %f5130, %f5476;
	fma.rn.f32 	%f5478, %f62, %f5131, %f5477;
	fma.rn.f32 	%f5479, %f63, %f5132, %f5478;
	fma.rn.f32 	%f1172, %f64, %f5133, %f5479;
	fma.rn.f32 	%f5480, %f66, %f5118, 0f00000000;
	fma.rn.f32 	%f5481, %f67, %f5119, %f5480;
	fma.rn.f32 	%f5482, %f68, %f5120, %f5481;
	fma.rn.f32 	%f5483, %f69, %f5121, %f5482;
	fma.rn.f32 	%f5484, %f70, %f5122, %f5483;
	fma.rn.f32 	%f5485, %f71, %f5123, %f5484;
	fma.rn.f32 	%f5486, %f72, %f5124, %f5485;
	fma.rn.f32 	%f5487, %f73, %f5125, %f5486;
	fma.rn.f32 	%f5488, %f74, %f5126, %f5487;
	fma.rn.f32 	%f5489, %f75, %f5127, %f5488;
	fma.rn.f32 	%f5490, %f76, %f5128, %f5489;
	fma.rn.f32 	%f5491, %f77, %f5129, %f5490;
	fma.rn.f32 	%f5492, %f78, %f5130, %f5491;
	fma.rn.f32 	%f5493, %f79, %f5131, %f5492;
	fma.rn.f32 	%f5494, %f80, %f5132, %f5493;
	fma.rn.f32 	%f1173, %f81, %f5133, %f5494;
	fma.rn.f32 	%f5495, %f83, %f5118, 0f00000000;
	fma.rn.f32 	%f5496, %f84, %f5119, %f5495;
	fma.rn.f32 	%f5497, %f85, %f5120, %f5496;
	fma.rn.f32 	%f5498, %f86, %f5121, %f5497;
	fma.rn.f32 	%f5499, %f87, %f5122, %f5498;
	fma.rn.f32 	%f5500, %f88, %f5123, %f5499;
	fma.rn.f32 	%f5501, %f89, %f5124, %f5500;
	fma.rn.f32 	%f5502, %f90, %f5125, %f5501;
	fma.rn.f32 	%f5503, %f91, %f5126, %f5502;
	fma.rn.f32 	%f5504, %f92, %f5127, %f5503;
	fma.rn.f32 	%f5505, %f93, %f5128, %f5504;
	fma.rn.f32 	%f5506, %f94, %f5129, %f5505;
	fma.rn.f32 	%f5507, %f95, %f5130, %f5506;
	fma.rn.f32 	%f5508, %f96, %f5131, %f5507;
	fma.rn.f32 	%f5509, %f97, %f5132, %f5508;
	fma.rn.f32 	%f1174, %f98, %f5133, %f5509;
	st.local.v4.f32 	[%rd7+80], {%f1171, %f1172, %f1173, %f1174};
	fma.rn.f32 	%f5510, %f100, %f5118, 0f00000000;
	fma.rn.f32 	%f5511, %f101, %f5119, %f5510;
	fma.rn.f32 	%f5512, %f102, %f5120, %f5511;
	fma.rn.f32 	%f5513, %f103, %f5121, %f5512;
	fma.rn.f32 	%f5514, %f104, %f5122, %f5513;
	fma.rn.f32 	%f5515, %f105, %f5123, %f5514;
	fma.rn.f32 	%f5516, %f106, %f5124, %f5515;
	fma.rn.f32 	%f5517, %f107, %f5125, %f5516;
	fma.rn.f32 	%f5518, %f108, %f5126, %f5517;
	fma.rn.f32 	%f5519, %f109, %f5127, %f5518;
	fma.rn.f32 	%f5520, %f110, %f5128, %f5519;
	fma.rn.f32 	%f5521, %f111, %f5129, %f5520;
	fma.rn.f32 	%f5522, %f112, %f5130, %f5521;
	fma.rn.f32 	%f5523, %f113, %f5131, %f5522;
	fma.rn.f32 	%f5524, %f114, %f5132, %f5523;
	fma.rn.f32 	%f1175, %f115, %f5133, %f5524;
	fma.rn.f32 	%f5525, %f117, %f5118, 0f00000000;
	fma.rn.f32 	%f5526, %f118, %f5119, %f5525;
	fma.rn.f32 	%f5527, %f119, %f5120, %f5526;
	fma.rn.f32 	%f5528, %f120, %f5121, %f5527;
	fma.rn.f32 	%f5529, %f121, %f5122, %f5528;
	fma.rn.f32 	%f5530, %f122, %f5123, %f5529;
	fma.rn.f32 	%f5531, %f123, %f5124, %f5530;
	fma.rn.f32 	%f5532, %f124, %f5125, %f5531;
	fma.rn.f32 	%f5533, %f125, %f5126, %f5532;
	fma.rn.f32 	%f5534, %f126, %f5127, %f5533;
	fma.rn.f32 	%f5535, %f127, %f5128, %f5534;
	fma.rn.f32 	%f5536, %f128, %f5129, %f5535;
	fma.rn.f32 	%f5537, %f129, %f5130, %f5536;
	fma.rn.f32 	%f5538, %f130, %f5131, %f5537;
	fma.rn.f32 	%f5539, %f131, %f5132, %f5538;
	fma.rn.f32 	%f1176, %f132, %f5133, %f5539;
	fma.rn.f32 	%f5540, %f134, %f5118, 0f00000000;
	fma.rn.f32 	%f5541, %f135, %f5119, %f5540;
	fma.rn.f32 	%f5542, %f136, %f5120, %f5541;
	fma.rn.f32 	%f5543, %f137, %f5121, %f5542;
	fma.rn.f32 	%f5544, %f138, %f5122, %f5543;
	fma.rn.f32 	%f5545, %f139, %f5123, %f5544;
	fma.rn.f32 	%f5546, %f140, %f5124, %f5545;
	fma.rn.f32 	%f5547, %f141, %f5125, %f5546;
	fma.rn.f32 	%f5548, %f142, %f5126, %f5547;
	fma.rn.f32 	%f5549, %f143, %f5127, %f5548;
	fma.rn.f32 	%f5550, %f144, %f5128, %f5549;
	fma.rn.f32 	%f5551, %f145, %f5129, %f5550;
	fma.rn.f32 	%f5552, %f146, %f5130, %f5551;
	fma.rn.f32 	%f5553, %f147, %f5131, %f5552;
	fma.rn.f32 	%f5554, %f148, %f5132, %f5553;
	fma.rn.f32 	%f1177, %f149, %f5133, %f5554;
	fma.rn.f32 	%f5555, %f151, %f5118, 0f00000000;
	fma.rn.f32 	%f5556, %f152, %f5119, %f5555;
	fma.rn.f32 	%f5557, %f153, %f5120, %f5556;
	fma.rn.f32 	%f5558, %f154, %f5121, %f5557;
	fma.rn.f32 	%f5559, %f155, %f5122, %f5558;
	fma.rn.f32 	%f5560, %f156, %f5123, %f5559;
	fma.rn.f32 	%f5561, %f157, %f5124, %f5560;
	fma.rn.f32 	%f5562, %f158, %f5125, %f5561;
	fma.rn.f32 	%f5563, %f159, %f5126, %f5562;
	fma.rn.f32 	%f5564, %f160, %f5127, %f5563;
	fma.rn.f32 	%f5565, %f161, %f5128, %f5564;
	fma.rn.f32 	%f5566, %f162, %f5129, %f5565;
	fma.rn.f32 	%f5567, %f163, %f5130, %f5566;
	fma.rn.f32 	%f5568, %f164, %f5131, %f5567;
	fma.rn.f32 	%f5569, %f165, %f5132, %f5568;
	fma.rn.f32 	%f1178, %f166, %f5133, %f5569;
	st.local.v4.f32 	[%rd7+96], {%f1175, %f1176, %f1177, %f1178};
	fma.rn.f32 	%f5570, %f168, %f5118, 0f00000000;
	fma.rn.f32 	%f5571, %f169, %f5119, %f5570;
	fma.rn.f32 	%f5572, %f170, %f5120, %f5571;
	fma.rn.f32 	%f5573, %f171, %f5121, %f5572;
	fma.rn.f32 	%f5574, %f172, %f5122, %f5573;
	fma.rn.f32 	%f5575, %f173, %f5123, %f5574;
	fma.rn.f32 	%f5576, %f174, %f5124, %f5575;
	fma.rn.f32 	%f5577, %f175, %f5125, %f5576;
	fma.rn.f32 	%f5578, %f176, %f5126, %f5577;
	fma.rn.f32 	%f5579, %f177, %f5127, %f5578;
	fma.rn.f32 	%f5580, %f178, %f5128, %f5579;
	fma.rn.f32 	%f5581, %f179, %f5129, %f5580;
	fma.rn.f32 	%f5582, %f180, %f5130, %f5581;
	fma.rn.f32 	%f5583, %f181, %f5131, %f5582;
	fma.rn.f32 	%f5584, %f182, %f5132, %f5583;
	fma.rn.f32 	%f1179, %f183, %f5133, %f5584;
	fma.rn.f32 	%f5585, %f185, %f5118, 0f00000000;
	fma.rn.f32 	%f5586, %f186, %f5119, %f5585;
	fma.rn.f32 	%f5587, %f187, %f5120, %f5586;
	fma.rn.f32 	%f5588, %f188, %f5121, %f5587;
	fma.rn.f32 	%f5589, %f189, %f5122, %f5588;
	fma.rn.f32 	%f5590, %f190, %f5123, %f5589;
	fma.rn.f32 	%f5591, %f191, %f5124, %f5590;
	fma.rn.f32 	%f5592, %f192, %f5125, %f5591;
	fma.rn.f32 	%f5593, %f193, %f5126, %f5592;
	fma.rn.f32 	%f5594, %f194, %f5127, %f5593;
	fma.rn.f32 	%f5595, %f195, %f5128, %f5594;
	fma.rn.f32 	%f5596, %f196, %f5129, %f5595;
	fma.rn.f32 	%f5597, %f197, %f5130, %f5596;
	fma.rn.f32 	%f5598, %f198, %f5131, %f5597;
	fma.rn.f32 	%f5599, %f199, %f5132, %f5598;
	fma.rn.f32 	%f1180, %f200, %f5133, %f5599;
	fma.rn.f32 	%f5600, %f202, %f5118, 0f00000000;
	fma.rn.f32 	%f5601, %f203, %f5119, %f5600;
	fma.rn.f32 	%f5602, %f204, %f5120, %f5601;
	fma.rn.f32 	%f5603, %f205, %f5121, %f5602;
	fma.rn.f32 	%f5604, %f206, %f5122, %f5603;
	fma.rn.f32 	%f5605, %f207, %f5123, %f5604;
	fma.rn.f32 	%f5606, %f208, %f5124, %f5605;
	fma.rn.f32 	%f5607, %f209, %f5125, %f5606;
	fma.rn.f32 	%f5608, %f210, %f5126, %f5607;
	fma.rn.f32 	%f5609, %f211, %f5127, %f5608;
	fma.rn.f32 	%f5610, %f212, %f5128, %f5609;
	fma.rn.f32 	%f5611, %f213, %f5129, %f5610;
	fma.rn.f32 	%f5612, %f214, %f5130, %f5611;
	fma.rn.f32 	%f5613, %f215, %f5131, %f5612;
	fma.rn.f32 	%f5614, %f216, %f5132, %f5613;
	fma.rn.f32 	%f1181, %f217, %f5133, %f5614;
	fma.rn.f32 	%f5615, %f219, %f5118, 0f00000000;
	fma.rn.f32 	%f5616, %f220, %f5119, %f5615;
	fma.rn.f32 	%f5617, %f221, %f5120, %f5616;
	fma.rn.f32 	%f5618, %f222, %f5121, %f5617;
	fma.rn.f32 	%f5619, %f223, %f5122, %f5618;
	fma.rn.f32 	%f5620, %f224, %f5123, %f5619;
	fma.rn.f32 	%f5621, %f225, %f5124, %f5620;
	fma.rn.f32 	%f5622, %f226, %f5125, %f5621;
	fma.rn.f32 	%f5623, %f227, %f5126, %f5622;
	fma.rn.f32 	%f5624, %f228, %f5127, %f5623;
	fma.rn.f32 	%f5625, %f229, %f5128, %f5624;
	fma.rn.f32 	%f5626, %f230, %f5129, %f5625;
	fma.rn.f32 	%f5627, %f231, %f5130, %f5626;
	fma.rn.f32 	%f5628, %f232, %f5131, %f5627;
	fma.rn.f32 	%f5629, %f233, %f5132, %f5628;
	fma.rn.f32 	%f1182, %f234, %f5133, %f5629;
	st.local.v4.f32 	[%rd7+112], {%f1179, %f1180, %f1181, %f1182};
	fma.rn.f32 	%f5630, %f236, %f5118, 0f00000000;
	fma.rn.f32 	%f5631, %f237, %f5119, %f5630;
	fma.rn.f32 	%f5632, %f238, %f5120, %f5631;
	fma.rn.f32 	%f5633, %f239, %f5121, %f5632;
	fma.rn.f32 	%f5634, %f240, %f5122, %f5633;
	fma.rn.f32 	%f5635, %f241, %f5123, %f5634;
	fma.rn.f32 	%f5636, %f242, %f5124, %f5635;
	fma.rn.f32 	%f5637, %f243, %f5125, %f5636;
	fma.rn.f32 	%f5638, %f244, %f5126, %f5637;
	fma.rn.f32 	%f5639, %f245, %f5127, %f5638;
	fma.rn.f32 	%f5640, %f246, %f5128, %f5639;
	fma.rn.f32 	%f5641, %f247, %f5129, %f5640;
	fma.rn.f32 	%f5642, %f248, %f5130, %f5641;
	fma.rn.f32 	%f5643, %f249, %f5131, %f5642;
	fma.rn.f32 	%f5644, %f250, %f5132, %f5643;
	fma.rn.f32 	%f1183, %f251, %f5133, %f5644;
	fma.rn.f32 	%f5645, %f253, %f5118, 0f00000000;
	fma.rn.f32 	%f5646, %f254, %f5119, %f5645;
	fma.rn.f32 	%f5647, %f255, %f5120, %f5646;
	fma.rn.f32 	%f5648, %f256, %f5121, %f5647;
	fma.rn.f32 	%f5649, %f257, %f5122, %f5648;
	fma.rn.f32 	%f5650, %f258, %f5123, %f5649;
	fma.rn.f32 	%f5651, %f259, %f5124, %f5650;
	fma.rn.f32 	%f5652, %f260, %f5125, %f5651;
	fma.rn.f32 	%f5653, %f261, %f5126, %f5652;
	fma.rn.f32 	%f5654, %f262, %f5127, %f5653;
	fma.rn.f32 	%f5655, %f263, %f5128, %f5654;
	fma.rn.f32 	%f5656, %f264, %f5129, %f5655;
	fma.rn.f32 	%f5657, %f265, %f5130, %f5656;
	fma.rn.f32 	%f5658, %f266, %f5131, %f5657;
	fma.rn.f32 	%f5659, %f267, %f5132, %f5658;
	fma.rn.f32 	%f1184, %f268, %f5133, %f5659;
	fma.rn.f32 	%f5660, %f270, %f5118, 0f00000000;
	fma.rn.f32 	%f5661, %f271, %f5119, %f5660;
	fma.rn.f32 	%f5662, %f272, %f5120, %f5661;
	fma.rn.f32 	%f5663, %f273, %f5121, %f5662;
	fma.rn.f32 	%f5664, %f274, %f5122, %f5663;
	fma.rn.f32 	%f5665, %f275, %f5123, %f5664;
	fma.rn.f32 	%f5666, %f276, %f5124, %f5665;
	fma.rn.f32 	%f5667, %f277, %f5125, %f5666;
	fma.rn.f32 	%f5668, %f278, %f5126, %f5667;
	fma.rn.f32 	%f5669, %f279, %f5127, %f5668;
	fma.rn.f32 	%f5670, %f280, %f5128, %f5669;
	fma.rn.f32 	%f5671, %f281, %f5129, %f5670;
	fma.rn.f32 	%f5672, %f282, %f5130, %f5671;
	fma.rn.f32 	%f5673, %f283, %f5131, %f5672;
	fma.rn.f32 	%f5674, %f284, %f5132, %f5673;
	fma.rn.f32 	%f1185, %f285, %f5133, %f5674;
	fma.rn.f32 	%f5675, %f287, %f5118, 0f00000000;
	fma.rn.f32 	%f5676, %f288, %f5119, %f5675;
	fma.rn.f32 	%f5677, %f289, %f5120, %f5676;
	fma.rn.f32 	%f5678, %f290, %f5121, %f5677;
	fma.rn.f32 	%f5679, %f291, %f5122, %f5678;
	fma.rn.f32 	%f5680, %f292, %f5123, %f5679;
	fma.rn.f32 	%f5681, %f293, %f5124, %f5680;
	fma.rn.f32 	%f5682, %f294, %f5125, %f5681;
	fma.rn.f32 	%f5683, %f295, %f5126, %f5682;
	fma.rn.f32 	%f5684, %f296, %f5127, %f5683;
	fma.rn.f32 	%f5685, %f297, %f5128, %f5684;
	fma.rn.f32 	%f5686, %f298, %f5129, %f5685;
	fma.rn.f32 	%f5687, %f299, %f5130, %f5686;
	fma.rn.f32 	%f5688, %f300, %f5131, %f5687;
	fma.rn.f32 	%f5689, %f301, %f5132, %f5688;
	fma.rn.f32 	%f1186, %f302, %f5133, %f5689;
	st.local.v4.f32 	[%rd8+64], {%f1183, %f1184, %f1185, %f1186};
	fma.rn.f32 	%f5690, %f304, %f5118, 0f00000000;
	fma.rn.f32 	%f5691, %f305, %f5119, %f5690;
	fma.rn.f32 	%f5692, %f306, %f5120, %f5691;
	fma.rn.f32 	%f5693, %f307, %f5121, %f5692;
	fma.rn.f32 	%f5694, %f308, %f5122, %f5693;
	fma.rn.f32 	%f5695, %f309, %f5123, %f5694;
	fma.rn.f32 	%f5696, %f310, %f5124, %f5695;
	fma.rn.f32 	%f5697, %f311, %f5125, %f5696;
	fma.rn.f32 	%f5698, %f312, %f5126, %f5697;
	fma.rn.f32 	%f5699, %f313, %f5127, %f5698;
	fma.rn.f32 	%f5700, %f314, %f5128, %f5699;
	fma.rn.f32 	%f5701, %f315, %f5129, %f5700;
	fma.rn.f32 	%f5702, %f316, %f5130, %f5701;
	fma.rn.f32 	%f5703, %f317, %f5131, %f5702;
	fma.rn.f32 	%f5704, %f318, %f5132, %f5703;
	fma.rn.f32 	%f1187, %f319, %f5133, %f5704;
	fma.rn.f32 	%f5705, %f321, %f5118, 0f00000000;
	fma.rn.f32 	%f5706, %f322, %f5119, %f5705;
	fma.rn.f32 	%f5707, %f323, %f5120, %f5706;
	fma.rn.f32 	%f5708, %f324, %f5121, %f5707;
	fma.rn.f32 	%f5709, %f325, %f5122, %f5708;
	fma.rn.f32 	%f5710, %f326, %f5123, %f5709;
	fma.rn.f32 	%f5711, %f327, %f5124, %f5710;
	fma.rn.f32 	%f5712, %f328, %f5125, %f5711;
	fma.rn.f32 	%f5713, %f329, %f5126, %f5712;
	fma.rn.f32 	%f5714, %f330, %f5127, %f5713;
	fma.rn.f32 	%f5715, %f331, %f5128, %f5714;
	fma.rn.f32 	%f5716, %f332, %f5129, %f5715;
	fma.rn.f32 	%f5717, %f333, %f5130, %f5716;
	fma.rn.f32 	%f5718, %f334, %f5131, %f5717;
	fma.rn.f32 	%f5719, %f335, %f5132, %f5718;
	fma.rn.f32 	%f1188, %f336, %f5133, %f5719;
	fma.rn.f32 	%f5720, %f338, %f5118, 0f00000000;
	fma.rn.f32 	%f5721, %f339, %f5119, %f5720;
	fma.rn.f32 	%f5722, %f340, %f5120, %f5721;
	fma.rn.f32 	%f5723, %f341, %f5121, %f5722;
	fma.rn.f32 	%f5724, %f342, %f5122, %f5723;
	fma.rn.f32 	%f5725, %f343, %f5123, %f5724;
	fma.rn.f32 	%f5726, %f344, %f5124, %f5725;
	fma.rn.f32 	%f5727, %f345, %f5125, %f5726;
	fma.rn.f32 	%f5728, %f346, %f5126, %f5727;
	fma.rn.f32 	%f5729, %f347, %f5127, %f5728;
	fma.rn.f32 	%f5730, %f348, %f5128, %f5729;
	fma.rn.f32 	%f5731, %f349, %f5129, %f5730;
	fma.rn.f32 	%f5732, %f350, %f5130, %f5731;
	fma.rn.f32 	%f5733, %f351, %f5131, %f5732;
	fma.rn.f32 	%f5734, %f352, %f5132, %f5733;
	fma.rn.f32 	%f1189, %f353, %f5133, %f5734;
	fma.rn.f32 	%f5735, %f355, %f5118, 0f00000000;
	fma.rn.f32 	%f5736, %f356, %f5119, %f5735;
	fma.rn.f32 	%f5737, %f357, %f5120, %f5736;
	fma.rn.f32 	%f5738, %f358, %f5121, %f5737;
	fma.rn.f32 	%f5739, %f359, %f5122, %f5738;
	fma.rn.f32 	%f5740, %f360, %f5123, %f5739;
	fma.rn.f32 	%f5741, %f361, %f5124, %f5740;
	fma.rn.f32 	%f5742, %f362, %f5125, %f5741;
	fma.rn.f32 	%f5743, %f363, %f5126, %f5742;
	fma.rn.f32 	%f5744, %f364, %f5127, %f5743;
	fma.rn.f32 	%f5745, %f365, %f5128, %f5744;
	fma.rn.f32 	%f5746, %f366, %f5129, %f5745;
	fma.rn.f32 	%f5747, %f367, %f5130, %f5746;
	fma.rn.f32 	%f5748, %f368, %f5131, %f5747;
	fma.rn.f32 	%f5749, %f369, %f5132, %f5748;
	fma.rn.f32 	%f1190, %f370, %f5133, %f5749;
	st.local.v4.f32 	[%rd8+80], {%f1187, %f1188, %f1189, %f1190};
	fma.rn.f32 	%f5750, %f372, %f5118, 0f00000000;
	fma.rn.f32 	%f5751, %f373, %f5119, %f5750;
	fma.rn.f32 	%f5752, %f374, %f5120, %f5751;
	fma.rn.f32 	%f5753, %f375, %f5121, %f5752;
	fma.rn.f32 	%f5754, %f376, %f5122, %f5753;
	fma.rn.f32 	%f5755, %f377, %f5123, %f5754;
	fma.rn.f32 	%f5756, %f378, %f5124, %f5755;
	fma.rn.f32 	%f5757, %f379, %f5125, %f5756;
	fma.rn.f32 	%f5758, %f380, %f5126, %f5757;
	fma.rn.f32 	%f5759, %f381, %f5127, %f5758;
	fma.rn.f32 	%f5760, %f382, %f5128, %f5759;
	fma.rn.f32 	%f5761, %f383, %f5129, %f5760;
	fma.rn.f32 	%f5762, %f384, %f5130, %f5761;
	fma.rn.f32 	%f5763, %f385, %f5131, %f5762;
	fma.rn.f32 	%f5764, %f386, %f5132, %f5763;
	fma.rn.f32 	%f1191, %f387, %f5133, %f5764;
	fma.rn.f32 	%f5765, %f389, %f5118, 0f00000000;
	fma.rn.f32 	%f5766, %f390, %f5119, %f5765;
	fma.rn.f32 	%f5767, %f391, %f5120, %f5766;
	fma.rn.f32 	%f5768, %f392, %f5121, %f5767;
	fma.rn.f32 	%f5769, %f393, %f5122, %f5768;
	fma.rn.f32 	%f5770, %f394, %f5123, %f5769;
	fma.rn.f32 	%f5771, %f395, %f5124, %f5770;
	fma.rn.f32 	%f5772, %f396, %f5125, %f5771;
	fma.rn.f32 	%f5773, %f397, %f5126, %f5772;
	fma.rn.f32 	%f5774, %f398, %f5127, %f5773;
	fma.rn.f32 	%f5775, %f399, %f5128, %f5774;
	fma.rn.f32 	%f5776, %f400, %f5129, %f5775;
	fma.rn.f32 	%f5777, %f401, %f5130, %f5776;
	fma.rn.f32 	%f5778, %f402, %f5131, %f5777;
	fma.rn.f32 	%f5779, %f403, %f5132, %f5778;
	fma.rn.f32 	%f1192, %f404, %f5133, %f5779;
	fma.rn.f32 	%f5780, %f406, %f5118, 0f00000000;
	fma.rn.f32 	%f5781, %f407, %f5119, %f5780;
	fma.rn.f32 	%f5782, %f408, %f5120, %f5781;
	fma.rn.f32 	%f5783, %f409, %f5121, %f5782;
	fma.rn.f32 	%f5784, %f410, %f5122, %f5783;
	fma.rn.f32 	%f5785, %f411, %f5123, %f5784;
	fma.rn.f32 	%f5786, %f412, %f5124, %f5785;
	fma.rn.f32 	%f5787, %f413, %f5125, %f5786;
	fma.rn.f32 	%f5788, %f414, %f5126, %f5787;
	fma.rn.f32 	%f5789, %f415, %f5127, %f5788;
	fma.rn.f32 	%f5790, %f416, %f5128, %f5789;
	fma.rn.f32 	%f5791, %f417, %f5129, %f5790;
	fma.rn.f32 	%f5792, %f418, %f5130, %f5791;
	fma.rn.f32 	%f5793, %f419, %f5131, %f5792;
	fma.rn.f32 	%f5794, %f420, %f5132, %f5793;
	fma.rn.f32 	%f1193, %f421, %f5133, %f5794;
	fma.rn.f32 	%f5795, %f423, %f5118, 0f00000000;
	fma.rn.f32 	%f5796, %f424, %f5119, %f5795;
	fma.rn.f32 	%f5797, %f425, %f5120, %f5796;
	fma.rn.f32 	%f5798, %f426, %f5121, %f5797;
	fma.rn.f32 	%f5799, %f427, %f5122, %f5798;
	fma.rn.f32 	%f5800, %f428, %f5123, %f5799;
	fma.rn.f32 	%f5801, %f429, %f5124, %f5800;
	fma.rn.f32 	%f5802, %f430, %f5125, %f5801;
	fma.rn.f32 	%f5803, %f431, %f5126, %f5802;
	fma.rn.f32 	%f5804, %f432, %f5127, %f5803;
	fma.rn.f32 	%f5805, %f433, %f5128, %f5804;
	fma.rn.f32 	%f5806, %f434, %f5129, %f5805;
	fma.rn.f32 	%f5807, %f435, %f5130, %f5806;
	fma.rn.f32 	%f5808, %f436, %f5131, %f5807;
	fma.rn.f32 	%f5809, %f437, %f5132, %f5808;
	fma.rn.f32 	%f1194, %f438, %f5133, %f5809;
	st.local.v4.f32 	[%rd8+96], {%f1191, %f1192, %f1193, %f1194};
	fma.rn.f32 	%f5810, %f440, %f5118, 0f00000000;
	fma.rn.f32 	%f5811, %f441, %f5119, %f5810;
	fma.rn.f32 	%f5812, %f442, %f5120, %f5811;
	fma.rn.f32 	%f5813, %f443, %f5121, %f5812;
	fma.rn.f32 	%f5814, %f444, %f5122, %f5813;
	fma.rn.f32 	%f5815, %f445, %f5123, %f5814;
	fma.rn.f32 	%f5816, %f446, %f5124, %f5815;
	fma.rn.f32 	%f5817, %f447, %f5125, %f5816;
	fma.rn.f32 	%f5818, %f448, %f5126, %f5817;
	fma.rn.f32 	%f5819, %f449, %f5127, %f5818;
	fma.rn.f32 	%f5820, %f450, %f5128, %f5819;
	fma.rn.f32 	%f5821, %f451, %f5129, %f5820;
	fma.rn.f32 	%f5822, %f452, %f5130, %f5821;
	fma.rn.f32 	%f5823, %f453, %f5131, %f5822;
	fma.rn.f32 	%f5824, %f454, %f5132, %f5823;
	fma.rn.f32 	%f1195, %f455, %f5133, %f5824;
	fma.rn.f32 	%f5825, %f457, %f5118, 0f00000000;
	fma.rn.f32 	%f5826, %f458, %f5119, %f5825;
	fma.rn.f32 	%f5827, %f459, %f5120, %f5826;
	fma.rn.f32 	%f5828, %f460, %f5121, %f5827;
	fma.rn.f32 	%f5829, %f461, %f5122, %f5828;
	fma.rn.f32 	%f5830, %f462, %f5123, %f5829;
	fma.rn.f32 	%f5831, %f463, %f5124, %f5830;
	fma.rn.f32 	%f5832, %f464, %f5125, %f5831;
	fma.rn.f32 	%f5833, %f465, %f5126, %f5832;
	fma.rn.f32 	%f5834, %f466, %f5127, %f5833;
	fma.rn.f32 	%f5835, %f467, %f5128, %f5834;
	fma.rn.f32 	%f5836, %f468, %f5129, %f5835;
	fma.rn.f32 	%f5837, %f469, %f5130, %f5836;
	fma.rn.f32 	%f5838, %f470, %f5131, %f5837;
	fma.rn.f32 	%f5839, %f471, %f5132, %f5838;
	fma.rn.f32 	%f1196, %f472, %f5133, %f5839;
	fma.rn.f32 	%f5840, %f474, %f5118, 0f00000000;
	fma.rn.f32 	%f5841, %f475, %f5119, %f5840;
	fma.rn.f32 	%f5842, %f476, %f5120, %f5841;
	fma.rn.f32 	%f5843, %f477, %f5121, %f5842;
	fma.rn.f32 	%f5844, %f478, %f5122, %f5843;
	fma.rn.f32 	%f5845, %f479, %f5123, %f5844;
	fma.rn.f32 	%f5846, %f480, %f5124, %f5845;
	fma.rn.f32 	%f5847, %f481, %f5125, %f5846;
	fma.rn.f32 	%f5848, %f482, %f5126, %f5847;
	fma.rn.f32 	%f5849, %f483, %f5127, %f5848;
	fma.rn.f32 	%f5850, %f484, %f5128, %f5849;
	fma.rn.f32 	%f5851, %f485, %f5129, %f5850;
	fma.rn.f32 	%f5852, %f486, %f5130, %f5851;
	fma.rn.f32 	%f5853, %f487, %f5131, %f5852;
	fma.rn.f32 	%f5854, %f488, %f5132, %f5853;
	fma.rn.f32 	%f1197, %f489, %f5133, %f5854;
	fma.rn.f32 	%f5855, %f491, %f5118, 0f00000000;
	fma.rn.f32 	%f5856, %f492, %f5119, %f5855;
	fma.rn.f32 	%f5857, %f493, %f5120, %f5856;
	fma.rn.f32 	%f5858, %f494, %f5121, %f5857;
	fma.rn.f32 	%f5859, %f495, %f5122, %f5858;
	fma.rn.f32 	%f5860, %f496, %f5123, %f5859;
	fma.rn.f32 	%f5861, %f497, %f5124, %f5860;
	fma.rn.f32 	%f5862, %f498, %f5125, %f5861;
	fma.rn.f32 	%f5863, %f499, %f5126, %f5862;
	fma.rn.f32 	%f5864, %f500, %f5127, %f5863;
	fma.rn.f32 	%f5865, %f501, %f5128, %f5864;
	fma.rn.f32 	%f5866, %f502, %f5129, %f5865;
	fma.rn.f32 	%f5867, %f503, %f5130, %f5866;
	fma.rn.f32 	%f5868, %f504, %f5131, %f5867;
	fma.rn.f32 	%f5869, %f505, %f5132, %f5868;
	fma.rn.f32 	%f1198, %f506, %f5133, %f5869;
	st.local.v4.f32 	[%rd8+112], {%f1195, %f1196, %f1197, %f1198};
	fma.rn.f32 	%f5870, %f5149, %f1199, 0f00000000;
	fma.rn.f32 	%f5871, %f5165, %f1200, %f5870;
	fma.rn.f32 	%f5872, %f5181, %f14, %f5871;
	fma.rn.f32 	%f5873, %f5197, %f31, %f5872;
	mul.f32 	%f5874, %f5873, 0f3F000000;
	fma.rn.f32 	%f5875, %f5149, %f1148, 0f00000000;
	fma.rn.f32 	%f5876, %f5165, %f1165, %f5875;
	fma.rn.f32 	%f5877, %f5181, %f1169, %f5876;
	fma.rn.f32 	%f5878, %f5197, %f1170, %f5877;
	mul.f32 	%f5879, %f5878, 0f3F000000;
	setp.gt.f32 	%p74, %f5879, %f5874;
	selp.f32 	%f5880, %f5879, %f5874, %p74;
	sub.f32 	%f5881, %f5874, %f5880;
	fma.rn.f32 	%f5882, %f5881, 0f3BBB989D, 0f3F000000;
	cvt.sat.f32.f32 	%f5883, %f5882;
	mov.f32 	%f5884, 0f4B400001;
	mov.f32 	%f5885, 0f437C0000;
	fma.rm.f32 	%f5886, %f5883, %f5885, %f5884;
	add.f32 	%f5887, %f5886, 0fCB40007F;
	neg.f32 	%f5888, %f5887;
	fma.rn.f32 	%f5889, %f5881, 0f3FB8AA3B, %f5888;
	fma.rn.f32 	%f5890, %f5881, 0f32A57060, %f5889;
	mov.b32 	%r117, %f5886;
	shl.b32 	%r118, %r117, 23;
	mov.b32 	%f5891, %r118;
	ex2.approx.ftz.f32 	%f5892, %f5890;
	mul.f32 	%f5893, %f5892, %f5891;
	add.f32 	%f5894, %f5893, 0f00000000;
	sub.f32 	%f5895, %f5879, %f5880;
	fma.rn.f32 	%f5896, %f5895, 0f3BBB989D, 0f3F000000;
	cvt.sat.f32.f32 	%f5897, %f5896;
	fma.rm.f32 	%f5898, %f5897, %f5885, %f5884;
	add.f32 	%f5899, %f5898, 0fCB40007F;
	neg.f32 	%f5900, %f5899;
	fma.rn.f32 	%f5901, %f5895, 0f3FB8AA3B, %f5900;
	fma.rn.f32 	%f5902, %f5895, 0f32A57060, %f5901;
	mov.b32 	%r119, %f5898;
	shl.b32 	%r120, %r119, 23;
	mov.b32 	%f5903, %r120;
	ex2.approx.ftz.f32 	%f5904, %f5902;
	mul.f32 	%f5905, %f5904, %f5903;
	add.f32 	%f5906, %f5894, %f5905;
	rcp.rn.f32 	%f5907, %f5906;
	mul.f32 	%f5908, %f5907, %f5893;
	mul.f32 	%f5909, %f5907, %f5905;
	fma.rn.f32 	%f5910, %f5908, %f252, 0f00000000;
	fma.rn.f32 	%f5911, %f5909, %f1183, %f5910;
	fma.rn.f32 	%f5912, %f5908, %f269, 0f00000000;
	fma.rn.f32 	%f5913, %f5909, %f1184, %f5912;
	fma.rn.f32 	%f5914, %f5908, %f286, 0f00000000;
	fma.rn.f32 	%f5915, %f5909, %f1185, %f5914;
	fma.rn.f32 	%f5916, %f5908, %f303, 0f00000000;
	fma.rn.f32 	%f5917, %f5909, %f1186, %f5916;
	st.local.v4.f32 	[%rd4], {%f5911, %f5913, %f5915, %f5917};
	fma.rn.f32 	%f5918, %f5213, %f48, 0f00000000;
	fma.rn.f32 	%f5919, %f5229, %f65, %f5918;
	fma.rn.f32 	%f5920, %f5245, %f82, %f5919;
	fma.rn.f32 	%f5921, %f5261, %f99, %f5920;
	mul.f32 	%f5922, %f5921, 0f3F000000;
	fma.rn.f32 	%f5923, %f5213, %f1171, 0f00000000;
	fma.rn.f32 	%f5924, %f5229, %f1172, %f5923;
	fma.rn.f32 	%f5925, %f5245, %f1173, %f5924;
	fma.rn.f32 	%f5926, %f5261, %f1174, %f5925;
	mul.f32 	%f5927, %f5926, 0f3F000000;
	setp.gt.f32 	%p75, %f5927, %f5922;
	selp.f32 	%f5928, %f5927, %f5922, %p75;
	sub.f32 	%f5929, %f5922, %f5928;
	fma.rn.f32 	%f5930, %f5929, 0f3BBB989D, 0f3F000000;
	cvt.sat.f32.f32 	%f5931, %f5930;
	fma.rm.f32 	%f5932, %f5931, %f5885, %f5884;
	add.f32 	%f5933, %f5932, 0fCB40007F;
	neg.f32 	%f5934, %f5933;
	fma.rn.f32 	%f5935, %f5929, 0f3FB8AA3B, %f5934;
	fma.rn.f32 	%f5936, %f5929, 0f32A57060, %f5935;
	mov.b32 	%r121, %f5932;
	shl.b32 	%r122, %r121, 23;
	mov.b32 	%f5937, %r122;
	ex2.approx.ftz.f32 	%f5938, %f5936;
	mul.f32 	%f5939, %f5938, %f5937;
	add.f32 	%f5940, %f5939, 0f00000000;
	sub.f32 	%f5941, %f5927, %f5928;
	fma.rn.f32 	%f5942, %f5941, 0f3BBB989D, 0f3F000000;
	cvt.sat.f32.f32 	%f5943, %f5942;
	fma.rm.f32 	%f5944, %f5943, %f5885, %f5884;
	add.f32 	%f5945, %f5944, 0fCB40007F;
	neg.f32 	%f5946, %f5945;
	fma.rn.f32 	%f5947, %f5941, 0f3FB8AA3B, %f5946;
	fma.rn.f32 	%f5948, %f5941, 0f32A57060, %f5947;
	mov.b32 	%r123, %f5944;
	shl.b32 	%r124, %r123, 23;
	mov.b32 	%f5949, %r124;
	ex2.approx.ftz.f32 	%f5950, %f5948;
	mul.f32 	%f5951, %f5950, %f5949;
	add.f32 	%f5952, %f5940, %f5951;
	rcp.rn.f32 	%f5953, %f5952;
	mul.f32 	%f5954, %f5953, %f5939;
	mul.f32 	%f5955, %f5953, %f5951;
	fma.rn.f32 	%f5956, %f5954, %f320, 0f00000000;
	fma.rn.f32 	%f5957, %f5955, %f1187, %f5956;
	fma.rn.f32 	%f5958, %f5954, %f337, 0f00000000;
	fma.rn.f32 	%f5959, %f5955, %f1188, %f5958;
	fma.rn.f32 	%f5960, %f5954, %f354, 0f00000000;
	fma.rn.f32 	%f5961, %f5955, %f1189, %f5960;
	fma.rn.f32 	%f5962, %f5954, %f371, 0f00000000;
	fma.rn.f32 	%f5963, %f5955, %f1190, %f5962;
	st.local.v4.f32 	[%rd4+16], {%f5957, %f5959, %f5961, %f5963};
	fma.rn.f32 	%f5964, %f5277, %f116, 0f00000000;
	fma.rn.f32 	%f5965, %f5293, %f133, %f5964;
	fma.rn.f32 	%f5966, %f5309, %f150, %f5965;
	fma.rn.f32 	%f5967, %f5325, %f167, %f5966;
	mul.f32 	%f5968, %f5967, 0f3F000000;
	fma.rn.f32 	%f5969, %f5277, %f1175, 0f00000000;
	fma.rn.f32 	%f5970, %f5293, %f1176, %f5969;
	fma.rn.f32 	%f5971, %f5309, %f1177, %f5970;
	fma.rn.f32 	%f5972, %f5325, %f1178, %f5971;
	mul.f32 	%f5973, %f5972, 0f3F000000;
	setp.gt.f32 	%p76, %f5973, %f5968;
	selp.f32 	%f5974, %f5973, %f5968, %p76;
	sub.f32 	%f5975, %f5968, %f5974;
	fma.rn.f32 	%f5976, %f5975, 0f3BBB989D, 0f3F000000;
	cvt.sat.f32.f32 	%f5977, %f5976;
	fma.rm.f32 	%f5978, %f5977, %f5885, %f5884;
	add.f32 	%f5979, %f5978, 0fCB40007F;
	neg.f32 	%f5980, %f5979;
	fma.rn.f32 	%f5981, %f5975, 0f3FB8AA3B, %f5980;
	fma.rn.f32 	%f5982, %f5975, 0f32A57060, %f5981;
	mov.b32 	%r125, %f5978;
	shl.b32 	%r126, %r125, 23;
	mov.b32 	%f5983, %r126;
	ex2.approx.ftz.f32 	%f5984, %f5982;
	mul.f32 	%f5985, %f5984, %f5983;
	add.f32 	%f5986, %f5985, 0f00000000;
	sub.f32 	%f5987, %f5973, %f5974;
	fma.rn.f32 	%f5988, %f5987, 0f3BBB989D, 0f3F000000;
	cvt.sat.f32.f32 	%f5989, %f5988;
	fma.rm.f32 	%f5990, %f5989, %f5885, %f5884;
	add.f32 	%f5991, %f5990, 0fCB40007F;
	neg.f32 	%f5992, %f5991;
	fma.rn.f32 	%f5993, %f5987, 0f3FB8AA3B, %f5992;
	fma.rn.f32 	%f5994, %f5987, 0f32A57060, %f5993;
	mov.b32 	%r127, %f5990;
	shl.b32 	%r128, %r127, 23;
	mov.b32 	%f5995, %r128;
	ex2.approx.ftz.f32 	%f5996, %f5994;
	mul.f32 	%f5997, %f5996, %f5995;
	add.f32 	%f5998, %f5986, %f5997;
	rcp.rn.f32 	%f5999, %f5998;
	mul.f32 	%f6000, %f5999, %f5985;
	mul.f32 	%f6001, %f5999, %f5997;
	fma.rn.f32 	%f6002, %f6000, %f388, 0f00000000;
	fma.rn.f32 	%f6003, %f6001, %f1191, %f6002;
	fma.rn.f32 	%f6004, %f6000, %f405, 0f00000000;
	fma.rn.f32 	%f6005, %f6001, %f1192, %f6004;
	fma.rn.f32 	%f6006, %f6000, %f422, 0f00000000;
	fma.rn.f32 	%f6007, %f6001, %f1193, %f6006;
	fma.rn.f32 	%f6008, %f6000, %f439, 0f00000000;
	fma.rn.f32 	%f6009, %f6001, %f1194, %f6008;
	st.local.v4.f32 	[%rd4+32], {%f6003, %f6005, %f6007, %f6009};
	fma.rn.f32 	%f6010, %f5341, %f184, 0f00000000;
	fma.rn.f32 	%f6011, %f5357, %f201, %f6010;
	fma.rn.f32 	%f6012, %f5373, %f218, %f6011;
	fma.rn.f32 	%f6013, %f5389, %f235, %f6012;
	mul.f32 	%f6014, %f6013, 0f3F000000;
	fma.rn.f32 	%f6015, %f5341, %f1179, 0f00000000;
	fma.rn.f32 	%f6016, %f5357, %f1180, %f6015;
	fma.rn.f32 	%f6017, %f5373, %f1181, %f6016;
	fma.rn.f32 	%f6018, %f5389, %f1182, %f6017;
	mul.f32 	%f6019, %f6018, 0f3F000000;
	setp.gt.f32 	%p77, %f6019, %f6014;
	selp.f32 	%f6020, %f6019, %f6014, %p77;
	sub.f32 	%f6021, %f6014, %f6020;
	fma.rn.f32 	%f6022, %f6021, 0f3BBB989D, 0f3F000000;
	cvt.sat.f32.f32 	%f6023, %f6022;
	fma.rm.f32 	%f6024, %f6023, %f5885, %f5884;
	add.f32 	%f6025, %f6024, 0fCB40007F;
	neg.f32 	%f6026, %f6025;
	fma.rn.f32 	%f6027, %f6021, 0f3FB8AA3B, %f6026;
	fma.rn.f32 	%f6028, %f6021, 0f32A57060, %f6027;
	mov.b32 	%r129, %f6024;
	shl.b32 	%r130, %r129, 23;
	mov.b32 	%f6029, %r130;
	ex2.approx.ftz.f32 	%f6030, %f6028;
	mul.f32 	%f6031, %f6030, %f6029;
	add.f32 	%f6032, %f6031, 0f00000000;
	sub.f32 	%f6033, %f6019, %f6020;
	fma.rn.f32 	%f6034, %f6033, 0f3BBB989D, 0f3F000000;
	cvt.sat.f32.f32 	%f6035, %f6034;
	fma.rm.f32 	%f6036, %f6035, %f5885, %f5884;
	add.f32 	%f6037, %f6036, 0fCB40007F;
	neg.f32 	%f6038, %f6037;
	fma.rn.f32 	%f6039, %f6033, 0f3FB8AA3B, %f6038;
	fma.rn.f32 	%f6040, %f6033, 0f32A57060, %f6039;
	mov.b32 	%r131, %f6036;
	shl.b32 	%r132, %r131, 23;
	mov.b32 	%f6041, %r132;
	ex2.approx.ftz.f32 	%f6042, %f6040;
	mul.f32 	%f6043, %f6042, %f6041;
	add.f32 	%f6044, %f6032, %f6043;
	rcp.rn.f32 	%f6045, %f6044;
	mul.f32 	%f6046, %f6045, %f6031;
	mul.f32 	%f6047, %f6045, %f6043;
	fma.rn.f32 	%f6048, %f6046, %f456, 0f00000000;
	fma.rn.f32 	%f6049, %f6047, %f1195, %f6048;
	fma.rn.f32 	%f6050, %f6046, %f473, 0f00000000;
	fma.rn.f32 	%f6051, %f6047, %f1196, %f6050;
	fma.rn.f32 	%f6052, %f6046, %f490, 0f00000000;
	fma.rn.f32 	%f6053, %f6047, %f1197, %f6052;
	fma.rn.f32 	%f6054, %f6046, %f507, 0f00000000;
	fma.rn.f32 	%f6055, %f6047, %f1198, %f6054;
	st.local.v4.f32 	[%rd4+48], {%f6049, %f6051, %f6053, %f6055};
	fma.rn.f32 	%f6056, %f508, %f5911, 0f00000000;
	fma.rn.f32 	%f6057, %f509, %f5913, %f6056;
	fma.rn.f32 	%f6058, %f510, %f5915, %f6057;
	fma.rn.f32 	%f6059, %f511, %f5917, %f6058;
	fma.rn.f32 	%f6060, %f512, %f5957, %f6059;
	fma.rn.f32 	%f6061, %f513, %f5959, %f6060;
	fma.rn.f32 	%f6062, %f514, %f5961, %f6061;
	fma.rn.f32 	%f6063, %f515, %f5963, %f6062;
	fma.rn.f32 	%f6064, %f516, %f6003, %f6063;
	fma.rn.f32 	%f6065, %f517, %f6005, %f6064;
	fma.rn.f32 	%f6066, %f518, %f6007, %f6065;
	fma.rn.f32 	%f6067, %f519, %f6009, %f6066;
	fma.rn.f32 	%f6068, %f520, %f6049, %f6067;
	fma.rn.f32 	%f6069, %f521, %f6051, %f6068;
	fma.rn.f32 	%f6070, %f522, %f6053, %f6069;
	fma.rn.f32 	%f6071, %f523, %f6055, %f6070;
	fma.rn.f32 	%f6072, %f524, %f5911, 0f00000000;
	fma.rn.f32 	%f6073, %f525, %f5913, %f6072;
	fma.rn.f32 	%f6074, %f526, %f5915, %f6073;
	fma.rn.f32 	%f6075, %f527, %f5917, %f6074;
	fma.rn.f32 	%f6076, %f528, %f5957, %f6075;
	fma.rn.f32 	%f6077, %f529, %f5959, %f6076;
	fma.rn.f32 	%f6078, %f530, %f5961, %f6077;
	fma.rn.f32 	%f6079, %f531, %f5963, %f6078;
	fma.rn.f32 	%f6080, %f532, %f6003, %f6079;
	fma.rn.f32 	%f6081, %f533, %f6005, %f6080;
	fma.rn.f32 	%f6082, %f534, %f6007, %f6081;
	fma.rn.f32 	%f6083, %f535, %f6009, %f6082;
	fma.rn.f32 	%f6084, %f536, %f6049, %f6083;
	fma.rn.f32 	%f6085, %f537, %f6051, %f6084;
	fma.rn.f32 	%f6086, %f538, %f6053, %f6085;
	fma.rn.f32 	%f6087, %f539, %f6055, %f6086;
	fma.rn.f32 	%f6088, %f540, %f5911, 0f00000000;
	fma.rn.f32 	%f6089, %f541, %f5913, %f6088;
	fma.rn.f32 	%f6090, %f542, %f5915, %f6089;
	fma.rn.f32 	%f6091, %f543, %f5917, %f6090;
	fma.rn.f32 	%f6092, %f544, %f5957, %f6091;
	fma.rn.f32 	%f6093, %f545, %f5959, %f6092;
	fma.rn.f32 	%f6094, %f546, %f5961, %f6093;
	fma.rn.f32 	%f6095, %f547, %f5963, %f6094;
	fma.rn.f32 	%f6096, %f548, %f6003, %f6095;
	fma.rn.f32 	%f6097, %f549, %f6005, %f6096;
	fma.rn.f32 	%f6098, %f550, %f6007, %f6097;
	fma.rn.f32 	%f6099, %f551, %f6009, %f6098;
	fma.rn.f32 	%f6100, %f552, %f6049, %f6099;
	fma.rn.f32 	%f6101, %f553, %f6051, %f6100;
	fma.rn.f32 	%f6102, %f554, %f6053, %f6101;
	fma.rn.f32 	%f6103, %f555, %f6055, %f6102;
	fma.rn.f32 	%f6104, %f556, %f5911, 0f00000000;
	fma.rn.f32 	%f6105, %f557, %f5913, %f6104;
	fma.rn.f32 	%f6106, %f558, %f5915, %f6105;
	fma.rn.f32 	%f6107, %f559, %f5917, %f6106;
	fma.rn.f32 	%f6108, %f560, %f5957, %f6107;
	fma.rn.f32 	%f6109, %f561, %f5959, %f6108;
	fma.rn.f32 	%f6110, %f562, %f5961, %f6109;
	fma.rn.f32 	%f6111, %f563, %f5963, %f6110;
	fma.rn.f32 	%f6112, %f564, %f6003, %f6111;
	fma.rn.f32 	%f6113, %f565, %f6005, %f6112;
	fma.rn.f32 	%f6114, %f566, %f6007, %f6113;
	fma.rn.f32 	%f6115, %f567, %f6009, %f6114;
	fma.rn.f32 	%f6116, %f568, %f6049, %f6115;
	fma.rn.f32 	%f6117, %f569, %f6051, %f6116;
	fma.rn.f32 	%f6118, %f570, %f6053, %f6117;
	fma.rn.f32 	%f6119, %f571, %f6055, %f6118;
	fma.rn.f32 	%f6120, %f572, %f5911, 0f00000000;
	fma.rn.f32 	%f6121, %f573, %f5913, %f6120;
	fma.rn.f32 	%f6122, %f574, %f5915, %f6121;
	fma.rn.f32 	%f6123, %f575, %f5917, %f6122;
	fma.rn.f32 	%f6124, %f576, %f5957, %f6123;
	fma.rn.f32 	%f6125, %f577, %f5959, %f6124;
	fma.rn.f32 	%f6126, %f578, %f5961, %f6125;
	fma.rn.f32 	%f6127, %f579, %f5963, %f6126;
	fma.rn.f32 	%f6128, %f580, %f6003, %f6127;
	fma.rn.f32 	%f6129, %f581, %f6005, %f6128;
	fma.rn.f32 	%f6130, %f582, %f6007, %f6129;
	fma.rn.f32 	%f6131, %f583, %f6009, %f6130;
	fma.rn.f32 	%f6132, %f584, %f6049, %f6131;
	fma.rn.f32 	%f6133, %f585, %f6051, %f6132;
	fma.rn.f32 	%f6134, %f586, %f6053, %f6133;
	fma.rn.f32 	%f6135, %f587, %f6055, %f6134;
	fma.rn.f32 	%f6136, %f588, %f5911, 0f00000000;
	fma.rn.f32 	%f6137, %f589, %f5913, %f6136;
	fma.rn.f32 	%f6138, %f590, %f5915, %f6137;
	fma.rn.f32 	%f6139, %f591, %f5917, %f6138;
	fma.rn.f32 	%f6140, %f592, %f5957, %f6139;
	fma.rn.f32 	%f6141, %f593, %f5959, %f6140;
	fma.rn.f32 	%f6142, %f594, %f5961, %f6141;
	fma.rn.f32 	%f6143, %f595, %f5963, %f6142;
	fma.rn.f32 	%f6144, %f596, %f6003, %f6143;
	fma.rn.f32 	%f6145, %f597, %f6005, %f6144;
	fma.rn.f32 	%f6146, %f598, %f6007, %f6145;
	fma.rn.f32 	%f6147, %f599, %f6009, %f6146;
	fma.rn.f32 	%f6148, %f600, %f6049, %f6147;
	fma.rn.f32 	%f6149, %f601, %f6051, %f6148;
	fma.rn.f32 	%f6150, %f602, %f6053, %f6149;
	fma.rn.f32 	%f6151, %f603, %f6055, %f6150;
	fma.rn.f32 	%f6152, %f604, %f5911, 0f00000000;
	fma.rn.f32 	%f6153, %f605, %f5913, %f6152;
	fma.rn.f32 	%f6154, %f606, %f5915, %f6153;
	fma.rn.f32 	%f6155, %f607, %f5917, %f6154;
	fma.rn.f32 	%f6156, %f608, %f5957, %f6155;
	fma.rn.f32 	%f6157, %f609, %f5959, %f6156;
	fma.rn.f32 	%f6158, %f610, %f5961, %f6157;
	fma.rn.f32 	%f6159, %f611, %f5963, %f6158;
	fma.rn.f32 	%f6160, %f612, %f6003, %f6159;
	fma.rn.f32 	%f6161, %f613, %f6005, %f6160;
	fma.rn.f32 	%f6162, %f614, %f6007, %f6161;
	fma.rn.f32 	%f6163, %f615, %f6009, %f6162;
	fma.rn.f32 	%f6164, %f616, %f6049, %f6163;
	fma.rn.f32 	%f6165, %f617, %f6051, %f6164;
	fma.rn.f32 	%f6166, %f618, %f6053, %f6165;
	fma.rn.f32 	%f6167, %f619, %f6055, %f6166;
	fma.rn.f32 	%f6168, %f620, %f5911, 0f00000000;
	fma.rn.f32 	%f6169, %f621, %f5913, %f6168;
	fma.rn.f32 	%f6170, %f622, %f5915, %f6169;
	fma.rn.f32 	%f6171, %f623, %f5917, %f6170;
	fma.rn.f32 	%f6172, %f624, %f5957, %f6171;
	fma.rn.f32 	%f6173, %f625, %f5959, %f6172;
	fma.rn.f32 	%f6174, %f626, %f5961, %f6173;
	fma.rn.f32 	%f6175, %f627, %f5963, %f6174;
	fma.rn.f32 	%f6176, %f628, %f6003, %f6175;
	fma.rn.f32 	%f6177, %f629, %f6005, %f6176;
	fma.rn.f32 	%f6178, %f630, %f6007, %f6177;
	fma.rn.f32 	%f6179, %f631, %f6009, %f6178;
	fma.rn.f32 	%f6180, %f632, %f6049, %f6179;
	fma.rn.f32 	%f6181, %f633, %f6051, %f6180;
	fma.rn.f32 	%f6182, %f634, %f6053, %f6181;
	fma.rn.f32 	%f6183, %f635, %f6055, %f6182;
	fma.rn.f32 	%f6184, %f636, %f5911, 0f00000000;
	fma.rn.f32 	%f6185, %f637, %f5913, %f6184;
	fma.rn.f32 	%f6186, %f638, %f5915, %f6185;
	fma.rn.f32 	%f6187, %f639, %f5917, %f6186;
	fma.rn.f32 	%f6188, %f640, %f5957, %f6187;
	fma.rn.f32 	%f6189, %f641, %f5959, %f6188;
	fma.rn.f32 	%f6190, %f642, %f5961, %f6189;
	fma.rn.f32 	%f6191, %f643, %f5963, %f6190;
	fma.rn.f32 	%f6192, %f644, %f6003, %f6191;
	fma.rn.f32 	%f6193, %f645, %f6005, %f6192;
	fma.rn.f32 	%f6194, %f646, %f6007, %f6193;
	fma.rn.f32 	%f6195, %f647, %f6009, %f6194;
	fma.rn.f32 	%f6196, %f648, %f6049, %f6195;
	fma.rn.f32 	%f6197, %f649, %f6051, %f6196;
	fma.rn.f32 	%f6198, %f650, %f6053, %f6197;
	fma.rn.f32 	%f6199, %f651, %f6055, %f6198;
	fma.rn.f32 	%f6200, %f652, %f5911, 0f00000000;
	fma.rn.f32 	%f6201, %f653, %f5913, %f6200;
	fma.rn.f32 	%f6202, %f654, %f5915, %f6201;
	fma.rn.f32 	%f6203, %f655, %f5917, %f6202;
	fma.rn.f32 	%f6204, %f656, %f5957, %f6203;
	fma.rn.f32 	%f6205, %f657, %f5959, %f6204;
	fma.rn.f32 	%f6206, %f658, %f5961, %f6205;
	fma.rn.f32 	%f6207, %f659, %f5963, %f6206;
	fma.rn.f32 	%f6208, %f660, %f6003, %f6207;
	fma.rn.f32 	%f6209, %f661, %f6005, %f6208;
	fma.rn.f32 	%f6210, %f662, %f6007, %f6209;
	fma.rn.f32 	%f6211, %f663, %f6009, %f6210;
	fma.rn.f32 	%f6212, %f664, %f6049, %f6211;
	fma.rn.f32 	%f6213, %f665, %f6051, %f6212;
	fma.rn.f32 	%f6214, %f666, %f6053, %f6213;
	fma.rn.f32 	%f6215, %f667, %f6055, %f6214;
	fma.rn.f32 	%f6216, %f668, %f5911, 0f00000000;
	fma.rn.f32 	%f6217, %f669, %f5913, %f6216;
	fma.rn.f32 	%f6218, %f670, %f5915, %f6217;
	fma.rn.f32 	%f6219, %f671, %f5917, %f6218;
	fma.rn.f32 	%f6220, %f672, %f5957, %f6219;
	fma.rn.f32 	%f6221, %f673, %f5959, %f6220;
	fma.rn.f32 	%f6222, %f674, %f5961, %f6221;
	fma.rn.f32 	%f6223, %f675, %f5963, %f6222;
	fma.rn.f32 	%f6224, %f676, %f6003, %f6223;
	fma.rn.f32 	%f6225, %f677, %f6005, %f6224;
	fma.rn.f32 	%f6226, %f678, %f6007, %f6225;
	fma.rn.f32 	%f6227, %f679, %f6009, %f6226;
	fma.rn.f32 	%f6228, %f680, %f6049, %f6227;
	fma.rn.f32 	%f6229, %f681, %f6051, %f6228;
	fma.rn.f32 	%f6230, %f682, %f6053, %f6229;
	fma.rn.f32 	%f6231, %f683, %f6055, %f6230;
	fma.rn.f32 	%f6232, %f684, %f5911, 0f00000000;
	fma.rn.f32 	%f6233, %f685, %f5913, %f6232;
	fma.rn.f32 	%f6234, %f686, %f5915, %f6233;
	fma.rn.f32 	%f6235, %f687, %f5917, %f6234;
	fma.rn.f32 	%f6236, %f688, %f5957, %f6235;
	fma.rn.f32 	%f6237, %f689, %f5959, %f6236;
	fma.rn.f32 	%f6238, %f690, %f5961, %f6237;
	fma.rn.f32 	%f6239, %f691, %f5963, %f6238;
	fma.rn.f32 	%f6240, %f692, %f6003, %f6239;
	fma.rn.f32 	%f6241, %f693, %f6005, %f6240;
	fma.rn.f32 	%f6242, %f694, %f6007, %f6241;
	fma.rn.f32 	%f6243, %f695, %f6009, %f6242;
	fma.rn.f32 	%f6244, %f696, %f6049, %f6243;
	fma.rn.f32 	%f6245, %f697, %f6051, %f6244;
	fma.rn.f32 	%f6246, %f698, %f6053, %f6245;
	fma.rn.f32 	%f6247, %f699, %f6055, %f6246;
	fma.rn.f32 	%f6248, %f700, %f5911, 0f00000000;
	fma.rn.f32 	%f6249, %f701, %f5913, %f6248;
	fma.rn.f32 	%f6250, %f702, %f5915, %f6249;
	fma.rn.f32 	%f6251, %f703, %f5917, %f6250;
	fma.rn.f32 	%f6252, %f704, %f5957, %f6251;
	fma.rn.f32 	%f6253, %f705, %f5959, %f6252;
	fma.rn.f32 	%f6254, %f706, %f5961, %f6253;
	fma.rn.f32 	%f6255, %f707, %f5963, %f6254;
	fma.rn.f32 	%f6256, %f708, %f6003, %f6255;
	fma.rn.f32 	%f6257, %f709, %f6005, %f6256;
	fma.rn.f32 	%f6258, %f710, %f6007, %f6257;
	fma.rn.f32 	%f6259, %f711, %f6009, %f6258;
	fma.rn.f32 	%f6260, %f712, %f6049, %f6259;
	fma.rn.f32 	%f6261, %f713, %f6051, %f6260;
	fma.rn.f32 	%f6262, %f714, %f6053, %f6261;
	fma.rn.f32 	%f6263, %f715, %f6055, %f6262;
	fma.rn.f32 	%f6264, %f716, %f5911, 0f00000000;
	fma.rn.f32 	%f6265, %f717, %f5913, %f6264;
	fma.rn.f32 	%f6266, %f718, %f5915, %f6265;
	fma.rn.f32 	%f6267, %f719, %f5917, %f6266;
	fma.rn.f32 	%f6268, %f720, %f5957, %f6267;
	fma.rn.f32 	%f6269, %f721, %f5959, %f6268;
	fma.rn.f32 	%f6270, %f722, %f5961, %f6269;
	fma.rn.f32 	%f6271, %f723, %f5963, %f6270;
	fma.rn.f32 	%f6272, %f724, %f6003, %f6271;
	fma.rn.f32 	%f6273, %f725, %f6005, %f6272;
	fma.rn.f32 	%f6274, %f726, %f6007, %f6273;
	fma.rn.f32 	%f6275, %f727, %f6009, %f6274;
	fma.rn.f32 	%f6276, %f728, %f6049, %f6275;
	fma.rn.f32 	%f6277, %f729, %f6051, %f6276;
	fma.rn.f32 	%f6278, %f730, %f6053, %f6277;
	fma.rn.f32 	%f6279, %f731, %f6055, %f6278;
	fma.rn.f32 	%f6280, %f732, %f5911, 0f00000000;
	fma.rn.f32 	%f6281, %f733, %f5913, %f6280;
	fma.rn.f32 	%f6282, %f734, %f5915, %f6281;
	fma.rn.f32 	%f6283, %f735, %f5917, %f6282;
	fma.rn.f32 	%f6284, %f736, %f5957, %f6283;
	fma.rn.f32 	%f6285, %f737, %f5959, %f6284;
	fma.rn.f32 	%f6286, %f738, %f5961, %f6285;
	fma.rn.f32 	%f6287, %f739, %f5963, %f6286;
	fma.rn.f32 	%f6288, %f740, %f6003, %f6287;
	fma.rn.f32 	%f6289, %f741, %f6005, %f6288;
	fma.rn.f32 	%f6290, %f742, %f6007, %f6289;
	fma.rn.f32 	%f6291, %f743, %f6009, %f6290;
	fma.rn.f32 	%f6292, %f744, %f6049, %f6291;
	fma.rn.f32 	%f6293, %f745, %f6051, %f6292;
	fma.rn.f32 	%f6294, %f746, %f6053, %f6293;
	fma.rn.f32 	%f6295, %f747, %f6055, %f6294;
	fma.rn.f32 	%f6296, %f748, %f5911, 0f00000000;
	fma.rn.f32 	%f6297, %f749, %f5913, %f6296;
	fma.rn.f32 	%f6298, %f750, %f5915, %f6297;
	fma.rn.f32 	%f6299, %f751, %f5917, %f6298;
	fma.rn.f32 	%f6300, %f752, %f5957, %f6299;
	fma.rn.f32 	%f6301, %f753, %f5959, %f6300;
	fma.rn.f32 	%f6302, %f754, %f5961, %f6301;
	fma.rn.f32 	%f6303, %f755, %f5963, %f6302;
	fma.rn.f32 	%f6304, %f756, %f6003, %f6303;
	fma.rn.f32 	%f6305, %f757, %f6005, %f6304;
	fma.rn.f32 	%f6306, %f758, %f6007, %f6305;
	fma.rn.f32 	%f6307, %f759, %f6009, %f6306;
	fma.rn.f32 	%f6308, %f760, %f6049, %f6307;
	fma.rn.f32 	%f6309, %f761, %f6051, %f6308;
	fma.rn.f32 	%f6310, %f762, %f6053, %f6309;
	fma.rn.f32 	%f6311, %f763, %f6055, %f6310;
	add.f32 	%f1201, %f6071, %f5084;
	add.f32 	%f1202, %f6087, %f5085;
	add.f32 	%f1203, %f6103, %f5086;
	add.f32 	%f1204, %f6119, %f5087;
	add.f32 	%f1205, %f6135, %f5088;
	add.f32 	%f1206, %f6151, %f5089;
	add.f32 	%f1207, %f6167, %f5090;
	add.f32 	%f1208, %f6183, %f5091;
	add.f32 	%f1209, %f6199, %f5092;
	add.f32 	%f1210, %f6215, %f5093;
	add.f32 	%f1211, %f6231, %f5094;
	add.f32 	%f1212, %f6247, %f5095;
	add.f32 	%f1213, %f6263, %f5096;
	add.f32 	%f1214, %f6279, %f5097;
	add.f32 	%f1215, %f6295, %f5098;
	add.f32 	%f1216, %f6311, %f5099;
	fma.rn.f32 	%f6312, %f1201, %f1201, 0f00000000;
	fma.rn.f32 	%f6313, %f1202, %f1202, %f6312;
	fma.rn.f32 	%f6314, %f1203, %f1203, %f6313;
	fma.rn.f32 	%f6315, %f1204, %f1204, %f6314;
	fma.rn.f32 	%f6316, %f1205, %f1205, %f6315;
	fma.rn.f32 	%f6317, %f1206, %f1206, %f6316;
	fma.rn.f32 	%f6318, %f1207, %f1207, %f6317;
	fma.rn.f32 	%f6319, %f1208, %f1208, %f6318;
	fma.rn.f32 	%f6320, %f1209, %f1209, %f6319;
	fma.rn.f32 	%f6321, %f1210, %f1210, %f6320;
	fma.rn.f32 	%f6322, %f1211, %f1211, %f6321;
	fma.rn.f32 	%f6323, %f1212, %f1212, %f6322;
	fma.rn.f32 	%f6324, %f1213, %f1213, %f6323;
	fma.rn.f32 	%f6325, %f1214, %f1214, %f6324;
	fma.rn.f32 	%f6326, %f1215, %f1215, %f6325;
	fma.rn.f32 	%f6327, %f1216, %f1216, %f6326;
	fma.rn.f32 	%f6328, %f6327, 0f3D800000, 0f3727C5AC;
	rsqrt.approx.f32 	%f6329, %f6328;
	mul.f32 	%f1217, %f6329, %f1201;
	mul.f32 	%f1218, %f6329, %f1202;
	mul.f32 	%f1219, %f6329, %f1203;
	mul.f32 	%f1220, %f6329, %f1204;
	mul.f32 	%f1221, %f6329, %f1205;
	mul.f32 	%f1222, %f6329, %f1206;
	mul.f32 	%f1223, %f6329, %f1207;
	mul.f32 	%f1224, %f6329, %f1208;
	mul.f32 	%f1225, %f6329, %f1209;
	mul.f32 	%f1226, %f6329, %f1210;
	mul.f32 	%f1227, %f6329, %f1211;
	mul.f32 	%f1228, %f6329, %f1212;
	mul.f32 	%f1229, %f6329, %f1213;
	mul.f32 	%f1230, %f6329, %f1214;
	mul.f32 	%f1231, %f6329, %f1215;
	mul.f32 	%f1232, %f6329, %f1216;
	mov.b32 	%r362, 0;
	mov.u64 	%rd354, %rd5;
$L__BB2_11:
	ld.global.f32 	%f6330, [%rd353+-64];
	fma.rn.f32 	%f6331, %f6330, %f1217, 0f00000000;
	ld.global.f32 	%f6332, [%rd353+-60];
	fma.rn.f32 	%f6333, %f6332, %f1218, %f6331;
	ld.global.f32 	%f6334, [%rd353+-56];
	fma.rn.f32 	%f6335, %f6334, %f1219, %f6333;
	ld.global.f32 	%f6336, [%rd353+-52];
	fma.rn.f32 	%f6337, %f6336, %f1220, %f6335;
	ld.global.f32 	%f6338, [%rd353+-48];
	fma.rn.f32 	%f6339, %f6338, %f1221, %f6337;
	ld.global.f32 	%f6340, [%rd353+-44];
	fma.rn.f32 	%f6341, %f6340, %f1222, %f6339;
	ld.global.f32 	%f6342, [%rd353+-40];
	fma.rn.f32 	%f6343, %f6342, %f1223, %f6341;
	ld.global.f32 	%f6344, [%rd353+-36];
	fma.rn.f32 	%f6345, %f6344, %f1224, %f6343;
	ld.global.f32 	%f6346, [%rd353+-32];
	fma.rn.f32 	%f6347, %f6346, %f1225, %f6345;
	ld.global.f32 	%f6348, [%rd353+-28];
	fma.rn.f32 	%f6349, %f6348, %f1226, %f6347;
	ld.global.f32 	%f6350, [%rd353+-24];
	fma.rn.f32 	%f6351, %f6350, %f1227, %f6349;
	ld.global.f32 	%f6352, [%rd353+-20];
	fma.rn.f32 	%f6353, %f6352, %f1228, %f6351;
	ld.global.f32 	%f6354, [%rd353+-16];
	fma.rn.f32 	%f6355, %f6354, %f1229, %f6353;
	ld.global.f32 	%f6356, [%rd353+-12];
	fma.rn.f32 	%f6357, %f6356, %f1230, %f6355;
	ld.global.f32 	%f6358, [%rd353+-8];
	fma.rn.f32 	%f6359, %f6358, %f1231, %f6357;
	ld.global.f32 	%f6360, [%rd353+-4];
	fma.rn.f32 	%f6361, %f6360, %f1232, %f6359;
	ld.global.f32 	%f6362, [%rd353];
	fma.rn.f32 	%f6363, %f6362, %f1217, 0f00000000;
	ld.global.f32 	%f6364, [%rd353+4];
	fma.rn.f32 	%f6365, %f6364, %f1218, %f6363;
	ld.global.f32 	%f6366, [%rd353+8];
	fma.rn.f32 	%f6367, %f6366, %f1219, %f6365;
	ld.global.f32 	%f6368, [%rd353+12];
	fma.rn.f32 	%f6369, %f6368, %f1220, %f6367;
	ld.global.f32 	%f6370, [%rd353+16];
	fma.rn.f32 	%f6371, %f6370, %f1221, %f6369;
	ld.global.f32 	%f6372, [%rd353+20];
	fma.rn.f32 	%f6373, %f6372, %f1222, %f6371;
	ld.global.f32 	%f6374, [%rd353+24];
	fma.rn.f32 	%f6375, %f6374, %f1223, %f6373;
	ld.global.f32 	%f6376, [%rd353+28];
	fma.rn.f32 	%f6377, %f6376, %f1224, %f6375;
	ld.global.f32 	%f6378, [%rd353+32];
	fma.rn.f32 	%f6379, %f6378, %f1225, %f6377;
	ld.global.f32 	%f6380, [%rd353+36];
	fma.rn.f32 	%f6381, %f6380, %f1226, %f6379;
	ld.global.f32 	%f6382, [%rd353+40];
	fma.rn.f32 	%f6383, %f6382, %f1227, %f6381;
	ld.global.f32 	%f6384, [%rd353+44];
	fma.rn.f32 	%f6385, %f6384, %f1228, %f6383;
	ld.global.f32 	%f6386, [%rd353+48];
	fma.rn.f32 	%f6387, %f6386, %f1229, %f6385;
	ld.global.f32 	%f6388, [%rd353+52];
	fma.rn.f32 	%f6389, %f6388, %f1230, %f6387;
	ld.global.f32 	%f6390, [%rd353+56];
	fma.rn.f32 	%f6391, %f6390, %f1231, %f6389;
	ld.global.f32 	%f6392, [%rd353+60];
	fma.rn.f32 	%f6393, %f6392, %f1232, %f6391;
	st.local.v2.f32 	[%rd354], {%f6361, %f6393};
	add.s32 	%r362, %r362, 2;
	add.s64 	%rd354, %rd354, 8;
	add.s64 	%rd353, %rd353, 128;
	setp.ne.s32 	%p78, %r362, 64;
	@%p78 bra 	$L__BB2_11;
	mov.u64 	%rd205, %rd156;
	ld.param.u64 	%rd206, [%rd205+64];
	cvta.to.global.u64 	%rd207, %rd206;
	add.s64 	%rd355, %rd207, 128;
	ld.local.v4.f32 	{%f6394, %f6395, %f6396, %f6397}, [%rd5];
	setp.gt.f32 	%p79, %f6394, 0f00000000;
	mul.f32 	%f6398, %f6394, %f6394;
	selp.f32 	%f1233, %f6398, 0f00000000, %p79;
	setp.gt.f32 	%p80, %f6395, 0f00000000;
	mul.f32 	%f6399, %f6395, %f6395;
	selp.f32 	%f1234, %f6399, 0f00000000, %p80;
	setp.gt.f32 	%p81, %f6396, 0f00000000;
	mul.f32 	%f6400, %f6396, %f6396;
	selp.f32 	%f1235, %f6400, 0f00000000, %p81;
	setp.gt.f32 	%p82, %f6397, 0f00000000;
	mul.f32 	%f6401, %f6397, %f6397;
	selp.f32 	%f1236, %f6401, 0f00000000, %p82;
	ld.local.v4.f32 	{%f6402, %f6403, %f6404, %f6405}, [%rd5+16];
	setp.gt.f32 	%p83, %f6402, 0f00000000;
	mul.f32 	%f6406, %f6402, %f6402;
	selp.f32 	%f1237, %f6406, 0f00000000, %p83;
	setp.gt.f32 	%p84, %f6403, 0f00000000;
	mul.f32 	%f6407, %f6403, %f6403;
	selp.f32 	%f1238, %f6407, 0f00000000, %p84;
	setp.gt.f32 	%p85, %f6404, 0f00000000;
	mul.f32 	%f6408, %f6404, %f6404;
	selp.f32 	%f1239, %f6408, 0f00000000, %p85;
	setp.gt.f32 	%p86, %f6405, 0f00000000;
	mul.f32 	%f6409, %f6405, %f6405;
	selp.f32 	%f1240, %f6409, 0f00000000, %p86;
	ld.local.v4.f32 	{%f6410, %f6411, %f6412, %f6413}, [%rd5+32];
	setp.gt.f32 	%p87, %f6410, 0f00000000;
	mul.f32 	%f6414, %f6410, %f6410;
	selp.f32 	%f1241, %f6414, 0f00000000, %p87;
	setp.gt.f32 	%p88, %f6411, 0f00000000;
	mul.f32 	%f6415, %f6411, %f6411;
	selp.f32 	%f1242, %f6415, 0f00000000, %p88;
	setp.gt.f32 	%p89, %f6412, 0f00000000;
	mul.f32 	%f6416, %f6412, %f6412;
	selp.f32 	%f1243, %f6416, 0f00000000, %p89;
	setp.gt.f32 	%p90, %f6413, 0f00000000;
	mul.f32 	%f6417, %f6413, %f6413;
	selp.f32 	%f1244, %f6417, 0f00000000, %p90;
	ld.local.v4.f32 	{%f6418, %f6419, %f6420, %f6421}, [%rd5+48];
	setp.gt.f32 	%p91, %f6418, 0f00000000;
	mul.f32 	%f6422, %f6418, %f6418;
	selp.f32 	%f1245, %f6422, 0f00000000, %p91;
	setp.gt.f32 	%p92, %f6419, 0f00000000;
	mul.f32 	%f6423, %f6419, %f6419;
	selp.f32 	%f1246, %f6423, 0f00000000, %p92;
	setp.gt.f32 	%p93, %f6420, 0f00000000;
	mul.f32 	%f6424, %f6420, %f6420;
	selp.f32 	%f1247, %f6424, 0f00000000, %p93;
	setp.gt.f32 	%p94, %f6421, 0f00000000;
	mul.f32 	%f6425, %f6421, %f6421;
	selp.f32 	%f1248, %f6425, 0f00000000, %p94;
	ld.local.v4.f32 	{%f6426, %f6427, %f6428, %f6429}, [%rd5+64];
	setp.gt.f32 	%p95, %f6426, 0f00000000;
	mul.f32 	%f6430, %f6426, %f6426;
	selp.f32 	%f1249, %f6430, 0f00000000, %p95;
	setp.gt.f32 	%p96, %f6427, 0f00000000;
	mul.f32 	%f6431, %f6427, %f6427;
	selp.f32 	%f1250, %f6431, 0f00000000, %p96;
	setp.gt.f32 	%p97, %f6428, 0f00000000;
	mul.f32 	%f6432, %f6428, %f6428;
	selp.f32 	%f1251, %f6432, 0f00000000, %p97;
	setp.gt.f32 	%p98, %f6429, 0f00000000;
	mul.f32 	%f6433, %f6429, %f6429;
	selp.f32 	%f1252, %f6433, 0f00000000, %p98;
	ld.local.v4.f32 	{%f6434, %f6435, %f6436, %f6437}, [%rd5+80];
	setp.gt.f32 	%p99, %f6434, 0f00000000;
	mul.f32 	%f6438, %f6434, %f6434;
	selp.f32 	%f1253, %f6438, 0f00000000, %p99;
	setp.gt.f32 	%p100, %f6435, 0f00000000;
	mul.f32 	%f6439, %f6435, %f6435;
	selp.f32 	%f1254, %f6439, 0f00000000, %p100;
	setp.gt.f32 	%p101, %f6436, 0f00000000;
	mul.f32 	%f6440, %f6436, %f6436;
	selp.f32 	%f1255, %f6440, 0f00000000, %p101;
	setp.gt.f32 	%p102, %f6437, 0f00000000;
	mul.f32 	%f6441, %f6437, %f6437;
	selp.f32 	%f1256, %f6441, 0f00000000, %p102;
	ld.local.v4.f32 	{%f6442, %f6443, %f6444, %f6445}, [%rd5+96];
	setp.gt.f32 	%p103, %f6442, 0f00000000;
	mul.f32 	%f6446, %f6442, %f6442;
	selp.f32 	%f1257, %f6446, 0f00000000, %p103;
	setp.gt.f32 	%p104, %f6443, 0f00000000;
	mul.f32 	%f6447, %f6443, %f6443;
	selp.f32 	%f1258, %f6447, 0f00000000, %p104;
	setp.gt.f32 	%p105, %f6444, 0f00000000;
	mul.f32 	%f6448, %f6444, %f6444;
	selp.f32 	%f1259, %f6448, 0f00000000, %p105;
	setp.gt.f32 	%p106, %f6445, 0f00000000;
	mul.f32 	%f6449, %f6445, %f6445;
	selp.f32 	%f1260, %f6449, 0f00000000, %p106;
	ld.local.v4.f32 	{%f6450, %f6451, %f6452, %f6453}, [%rd5+112];
	setp.gt.f32 	%p107, %f6450, 0f00000000;
	mul.f32 	%f6454, %f6450, %f6450;
	selp.f32 	%f1261, %f6454, 0f00000000, %p107;
	setp.gt.f32 	%p108, %f6451, 0f00000000;
	mul.f32 	%f6455, %f6451, %f6451;
	selp.f32 	%f1262, %f6455, 0f00000000, %p108;
	setp.gt.f32 	%p109, %f6452, 0f00000000;
	mul.f32 	%f6456, %f6452, %f6452;
	selp.f32 	%f1263, %f6456, 0f00000000, %p109;
	setp.gt.f32 	%p110, %f6453, 0f00000000;
	mul.f32 	%f6457, %f6453, %f6453;
	selp.f32 	%f1264, %f6457, 0f00000000, %p110;
	ld.local.v4.f32 	{%f6458, %f6459, %f6460, %f6461}, [%rd5+128];
	setp.gt.f32 	%p111, %f6458, 0f00000000;
	mul.f32 	%f6462, %f6458, %f6458;
	selp.f32 	%f1265, %f6462, 0f00000000, %p111;
	setp.gt.f32 	%p112, %f6459, 0f00000000;
	mul.f32 	%f6463, %f6459, %f6459;
	selp.f32 	%f1266, %f6463, 0f00000000, %p112;
	setp.gt.f32 	%p113, %f6460, 0f00000000;
	mul.f32 	%f6464, %f6460, %f6460;
	selp.f32 	%f1267, %f6464, 0f00000000, %p113;
	setp.gt.f32 	%p114, %f6461, 0f00000000;
	mul.f32 	%f6465, %f6461, %f6461;
	selp.f32 	%f1268, %f6465, 0f00000000, %p114;
	ld.local.v4.f32 	{%f6466, %f6467, %f6468, %f6469}, [%rd5+144];
	setp.gt.f32 	%p115, %f6466, 0f00000000;
	mul.f32 	%f6470, %f6466, %f6466;
	selp.f32 	%f1269, %f6470, 0f00000000, %p115;
	setp.gt.f32 	%p116, %f6467, 0f00000000;
	mul.f32 	%f6471, %f6467, %f6467;
	selp.f32 	%f1270, %f6471, 0f00000000, %p116;
	setp.gt.f32 	%p117, %f6468, 0f00000000;
	mul.f32 	%f6472, %f6468, %f6468;
	selp.f32 	%f1271, %f6472, 0f00000000, %p117;
	setp.gt.f32 	%p118, %f6469, 0f00000000;
	mul.f32 	%f6473, %f6469, %f6469;
	selp.f32 	%f1272, %f6473, 0f00000000, %p118;
	ld.local.v4.f32 	{%f6474, %f6475, %f6476, %f6477}, [%rd5+160];
	setp.gt.f32 	%p119, %f6474, 0f00000000;
	mul.f32 	%f6478, %f6474, %f6474;
	selp.f32 	%f1273, %f6478, 0f00000000, %p119;
	setp.gt.f32 	%p120, %f6475, 0f00000000;
	mul.f32 	%f6479, %f6475, %f6475;
	selp.f32 	%f1274, %f6479, 0f00000000, %p120;
	setp.gt.f32 	%p121, %f6476, 0f00000000;
	mul.f32 	%f6480, %f6476, %f6476;
	selp.f32 	%f1275, %f6480, 0f00000000, %p121;
	setp.gt.f32 	%p122, %f6477, 0f00000000;
	mul.f32 	%f6481, %f6477, %f6477;
	selp.f32 	%f1276, %f6481, 0f00000000, %p122;
	ld.local.v4.f32 	{%f6482, %f6483, %f6484, %f6485}, [%rd5+176];
	setp.gt.f32 	%p123, %f6482, 0f00000000;
	mul.f32 	%f6486, %f6482, %f6482;
	selp.f32 	%f1277, %f6486, 0f00000000, %p123;
	setp.gt.f32 	%p124, %f6483, 0f00000000;
	mul.f32 	%f6487, %f6483, %f6483;
	selp.f32 	%f1278, %f6487, 0f00000000, %p124;
	setp.gt.f32 	%p125, %f6484, 0f00000000;
	mul.f32 	%f6488, %f6484, %f6484;
	selp.f32 	%f1279, %f6488, 0f00000000, %p125;
	setp.gt.f32 	%p126, %f6485, 0f00000000;
	mul.f32 	%f6489, %f6485, %f6485;
	selp.f32 	%f1280, %f6489, 0f00000000, %p126;
	ld.local.v4.f32 	{%f6490, %f6491, %f6492, %f6493}, [%rd5+192];
	setp.gt.f32 	%p127, %f6490, 0f00000000;
	mul.f32 	%f6494, %f6490, %f6490;
	selp.f32 	%f1281, %f6494, 0f00000000, %p127;
	setp.gt.f32 	%p128, %f6491, 0f00000000;
	mul.f32 	%f6495, %f6491, %f6491;
	selp.f32 	%f1282, %f6495, 0f00000000, %p128;
	setp.gt.f32 	%p129, %f6492, 0f00000000;
	mul.f32 	%f6496, %f6492, %f6492;
	selp.f32 	%f1283, %f6496, 0f00000000, %p129;
	setp.gt.f32 	%p130, %f6493, 0f00000000;
	mul.f32 	%f6497, %f6493, %f6493;
	selp.f32 	%f1284, %f6497, 0f00000000, %p130;
	ld.local.v4.f32 	{%f6498, %f6499, %f6500, %f6501}, [%rd5+208];
	setp.gt.f32 	%p131, %f6498, 0f00000000;
	mul.f32 	%f6502, %f6498, %f6498;
	selp.f32 	%f1285, %f6502, 0f00000000, %p131;
	setp.gt.f32 	%p132, %f6499, 0f00000000;
	mul.f32 	%f6503, %f6499, %f6499;
	selp.f32 	%f1286, %f6503, 0f00000000, %p132;
	setp.gt.f32 	%p133, %f6500, 0f00000000;
	mul.f32 	%f6504, %f6500, %f6500;
	selp.f32 	%f1287, %f6504, 0f00000000, %p133;
	setp.gt.f32 	%p134, %f6501, 0f00000000;
	mul.f32 	%f6505, %f6501, %f6501;
	selp.f32 	%f1288, %f6505, 0f00000000, %p134;
	ld.local.v4.f32 	{%f6506, %f6507, %f6508, %f6509}, [%rd5+224];
	setp.gt.f32 	%p135, %f6506, 0f00000000;
	mul.f32 	%f6510, %f6506, %f6506;
	selp.f32 	%f1289, %f6510, 0f00000000, %p135;
	setp.gt.f32 	%p136, %f6507, 0f00000000;
	mul.f32 	%f6511, %f6507, %f6507;
	selp.f32 	%f1290, %f6511, 0f00000000, %p136;
	setp.gt.f32 	%p137, %f6508, 0f00000000;
	mul.f32 	%f6512, %f6508, %f6508;
	selp.f32 	%f1291, %f6512, 0f00000000, %p137;
	setp.gt.f32 	%p138, %f6509, 0f00000000;
	mul.f32 	%f6513, %f6509, %f6509;
	selp.f32 	%f1292, %f6513, 0f00000000, %p138;
	ld.local.v4.f32 	{%f6514, %f6515, %f6516, %f6517}, [%rd5+240];
	setp.gt.f32 	%p139, %f6514, 0f00000000;
	mul.f32 	%f6518, %f6514, %f6514;
	selp.f32 	%f1293, %f6518, 0f00000000, %p139;
	setp.gt.f32 	%p140, %f6515, 0f00000000;
	mul.f32 	%f6519, %f6515, %f6515;
	selp.f32 	%f1294, %f6519, 0f00000000, %p140;
	setp.gt.f32 	%p141, %f6516, 0f00000000;
	mul.f32 	%f6520, %f6516, %f6516;
	selp.f32 	%f1295, %f6520, 0f00000000, %p141;
	setp.gt.f32 	%p142, %f6517, 0f00000000;
	mul.f32 	%f6521, %f6517, %f6517;
	selp.f32 	%f1296, %f6521, 0f00000000, %p142;
	mov.b32 	%r363, 0;
	mov.u64 	%rd356, %rd6;
$L__BB2_13:
	ld.global.f32 	%f6522, [%rd355+-128];
	fma.rn.f32 	%f6523, %f6522, %f1233, 0f00000000;
	ld.global.f32 	%f6524, [%rd355+-124];
	fma.rn.f32 	%f6525, %f6524, %f1234, %f6523;
	ld.global.f32 	%f6526, [%rd355+-120];
	fma.rn.f32 	%f6527, %f6526, %f1235, %f6525;
	ld.global.f32 	%f6528, [%rd355+-116];
	fma.rn.f32 	%f6529, %f6528, %f1236, %f6527;
	ld.global.f32 	%f6530, [%rd355+-112];
	fma.rn.f32 	%f6531, %f6530, %f1237, %f6529;
	ld.global.f32 	%f6532, [%rd355+-108];
	fma.rn.f32 	%f6533, %f6532, %f1238, %f6531;
	ld.global.f32 	%f6534, [%rd355+-104];
	fma.rn.f32 	%f6535, %f6534, %f1239, %f6533;
	ld.global.f32 	%f6536, [%rd355+-100];
	fma.rn.f32 	%f6537, %f6536, %f1240, %f6535;
	ld.global.f32 	%f6538, [%rd355+-96];
	fma.rn.f32 	%f6539, %f6538, %f1241, %f6537;
	ld.global.f32 	%f6540, [%rd355+-92];
	fma.rn.f32 	%f6541, %f6540, %f1242, %f6539;
	ld.global.f32 	%f6542, [%rd355+-88];
	fma.rn.f32 	%f6543, %f6542, %f1243, %f6541;
	ld.global.f32 	%f6544, [%rd355+-84];
	fma.rn.f32 	%f6545, %f6544, %f1244, %f6543;
	ld.global.f32 	%f6546, [%rd355+-80];
	fma.rn.f32 	%f6547, %f6546, %f1245, %f6545;
	ld.global.f32 	%f6548, [%rd355+-76];
	fma.rn.f32 	%f6549, %f6548, %f1246, %f6547;
	ld.global.f32 	%f6550, [%rd355+-72];
	fma.rn.f32 	%f6551, %f6550, %f1247, %f6549;
	ld.global.f32 	%f6552, [%rd355+-68];
	fma.rn.f32 	%f6553, %f6552, %f1248, %f6551;
	ld.global.f32 	%f6554, [%rd355+-64];
	fma.rn.f32 	%f6555, %f6554, %f1249, %f6553;
	ld.global.f32 	%f6556, [%rd355+-60];
	fma.rn.f32 	%f6557, %f6556, %f1250, %f6555;
	ld.global.f32 	%f6558, [%rd355+-56];
	fma.rn.f32 	%f6559, %f6558, %f1251, %f6557;
	ld.global.f32 	%f6560, [%rd355+-52];
	fma.rn.f32 	%f6561, %f6560, %f1252, %f6559;
	ld.global.f32 	%f6562, [%rd355+-48];
	fma.rn.f32 	%f6563, %f6562, %f1253, %f6561;
	ld.global.f32 	%f6564, [%rd355+-44];
	fma.rn.f32 	%f6565, %f6564, %f1254, %f6563;
	ld.global.f32 	%f6566, [%rd355+-40];
	fma.rn.f32 	%f6567, %f6566, %f1255, %f6565;
	ld.global.f32 	%f6568, [%rd355+-36];
	fma.rn.f32 	%f6569, %f6568, %f1256, %f6567;
	ld.global.f32 	%f6570, [%rd355+-32];
	fma.rn.f32 	%f6571, %f6570, %f1257, %f6569;
	ld.global.f32 	%f6572, [%rd355+-28];
	fma.rn.f32 	%f6573, %f6572, %f1258, %f6571;
	ld.global.f32 	%f6574, [%rd355+-24];
	fma.rn.f32 	%f6575, %f6574, %f1259, %f6573;
	ld.global.f32 	%f6576, [%rd355+-20];
	fma.rn.f32 	%f6577, %f6576, %f1260, %f6575;
	ld.global.f32 	%f6578, [%rd355+-16];
	fma.rn.f32 	%f6579, %f6578, %f1261, %f6577;
	ld.global.f32 	%f6580, [%rd355+-12];
	fma.rn.f32 	%f6581, %f6580, %f1262, %f6579;
	ld.global.f32 	%f6582, [%rd355+-8];
	fma.rn.f32 	%f6583, %f6582, %f1263, %f6581;
	ld.global.f32 	%f6584, [%rd355+-4];
	fma.rn.f32 	%f6585, %f6584, %f1264, %f6583;
	ld.global.f32 	%f6586, [%rd355];
	fma.rn.f32 	%f6587, %f6586, %f1265, %f6585;
	ld.global.f32 	%f6588, [%rd355+4];
	fma.rn.f32 	%f6589, %f6588, %f1266, %f6587;
	ld.global.f32 	%f6590, [%rd355+8];
	fma.rn.f32 	%f6591, %f6590, %f1267, %f6589;
	ld.global.f32 	%f6592, [%rd355+12];
	fma.rn.f32 	%f6593, %f6592, %f1268, %f6591;
	ld.global.f32 	%f6594, [%rd355+16];
	fma.rn.f32 	%f6595, %f6594, %f1269, %f6593;
	ld.global.f32 	%f6596, [%rd355+20];
	fma.rn.f32 	%f6597, %f6596, %f1270, %f6595;
	ld.global.f32 	%f6598, [%rd355+24];
	fma.rn.f32 	%f6599, %f6598, %f1271, %f6597;
	ld.global.f32 	%f6600, [%rd355+28];
	fma.rn.f32 	%f6601, %f6600, %f1272, %f6599;
	ld.global.f32 	%f6602, [%rd355+32];
	fma.rn.f32 	%f6603, %f6602, %f1273, %f6601;
	ld.global.f32 	%f6604, [%rd355+36];
	fma.rn.f32 	%f6605, %f6604, %f1274, %f6603;
	ld.global.f32 	%f6606, [%rd355+40];
	fma.rn.f32 	%f6607, %f6606, %f1275, %f6605;
	ld.global.f32 	%f6608, [%rd355+44];
	fma.rn.f32 	%f6609, %f6608, %f1276, %f6607;
	ld.global.f32 	%f6610, [%rd355+48];
	fma.rn.f32 	%f6611, %f6610, %f1277, %f6609;
	ld.global.f32 	%f6612, [%rd355+52];
	fma.rn.f32 	%f6613, %f6612, %f1278, %f6611;
	ld.global.f32 	%f6614, [%rd355+56];
	fma.rn.f32 	%f6615, %f6614, %f1279, %f6613;
	ld.global.f32 	%f6616, [%rd355+60];
	fma.rn.f32 	%f6617, %f6616, %f1280, %f6615;
	ld.global.f32 	%f6618, [%rd355+64];
	fma.rn.f32 	%f6619, %f6618, %f1281, %f6617;
	ld.global.f32 	%f6620, [%rd355+68];
	fma.rn.f32 	%f6621, %f6620, %f1282, %f6619;
	ld.global.f32 	%f6622, [%rd355+72];
	fma.rn.f32 	%f6623, %f6622, %f1283, %f6621;
	ld.global.f32 	%f6624, [%rd355+76];
	fma.rn.f32 	%f6625, %f6624, %f1284, %f6623;
	ld.global.f32 	%f6626, [%rd355+80];
	fma.rn.f32 	%f6627, %f6626, %f1285, %f6625;
	ld.global.f32 	%f6628, [%rd355+84];
	fma.rn.f32 	%f6629, %f6628, %f1286, %f6627;
	ld.global.f32 	%f6630, [%rd355+88];
	fma.rn.f32 	%f6631, %f6630, %f1287, %f6629;
	ld.global.f32 	%f6632, [%rd355+92];
	fma.rn.f32 	%f6633, %f6632, %f1288, %f6631;
	ld.global.f32 	%f6634, [%rd355+96];
	fma.rn.f32 	%f6635, %f6634, %f1289, %f6633;
	ld.global.f32 	%f6636, [%rd355+100];
	fma.rn.f32 	%f6637, %f6636, %f1290, %f6635;
	ld.global.f32 	%f6638, [%rd355+104];
	fma.rn.f32 	%f6639, %f6638, %f1291, %f6637;
	ld.global.f32 	%f6640, [%rd355+108];
	fma.rn.f32 	%f6641, %f6640, %f1292, %f6639;
	ld.global.f32 	%f6642, [%rd355+112];
	fma.rn.f32 	%f6643, %f6642, %f1293, %f6641;
	ld.global.f32 	%f6644, [%rd355+116];
	fma.rn.f32 	%f6645, %f6644, %f1294, %f6643;
	ld.global.f32 	%f6646, [%rd355+120];
	fma.rn.f32 	%f6647, %f6646, %f1295, %f6645;
	ld.global.f32 	%f6648, [%rd355+124];
	fma.rn.f32 	%f6649, %f6648, %f1296, %f6647;
	st.local.f32 	[%rd356], %f6649;
	add.s32 	%r363, %r363, 1;
	add.s64 	%rd356, %rd356, 4;
	add.s64 	%rd355, %rd355, 256;
	setp.ne.s32 	%p143, %r363, 16;
	@%p143 bra 	$L__BB2_13;
	mov.u64 	%rd208, %rd156;
	ld.param.u32 	%r134, [%rd208];
	setp.lt.s32 	%p144, %r134, 1;
	@%p144 bra 	$L__BB2_17;
	ld.local.v4.f32 	{%f6650, %f6651, %f6652, %f6653}, [%rd6];
	ld.local.v4.f32 	{%f6654, %f6655, %f6656, %f6657}, [%rd6+16];
	ld.local.v4.f32 	{%f6658, %f6659, %f6660, %f6661}, [%rd6+32];
	ld.local.v4.f32 	{%f6662, %f6663, %f6664, %f6665}, [%rd6+48];
	mov.u64 	%rd209, %rd156;
	ld.param.u32 	%r135, [%rd209];
	neg.s32 	%r364, %r135;
	ld.param.u64 	%rd210, [%rd209+8];
	cvta.to.global.u64 	%rd211, %rd210;
	add.s64 	%rd357, %rd211, 32;
	add.f32 	%f1297, %f6665, %f1216;
	add.f32 	%f1298, %f6664, %f1215;
	add.f32 	%f1299, %f6663, %f1214;
	add.f32 	%f1300, %f6662, %f1213;
	add.f32 	%f1301, %f6661, %f1212;
	add.f32 	%f1302, %f6660, %f1211;
	add.f32 	%f1303, %f6659, %f1210;
	add.f32 	%f1304, %f6658, %f1209;
	add.f32 	%f1305, %f6657, %f1208;
	add.f32 	%f1306, %f6656, %f1207;
	add.f32 	%f1307, %f6655, %f1206;
	add.f32 	%f1308, %f6654, %f1205;
	add.f32 	%f1309, %f6653, %f1204;
	add.f32 	%f1310, %f6652, %f1203;
	add.f32 	%f1311, %f6651, %f1202;
	add.f32 	%f1312, %f6650, %f1201;
	mov.u64 	%rd358, %rd9;
$L__BB2_16:
	ld.global.f32 	%f6666, [%rd357+-32];
	fma.rn.f32 	%f6667, %f6666, %f1312, 0f00000000;
	ld.global.f32 	%f6668, [%rd357+-28];
	fma.rn.f32 	%f6669, %f6668, %f1311, %f6667;
	ld.global.f32 	%f6670, [%rd357+-24];
	fma.rn.f32 	%f6671, %f6670, %f1310, %f6669;
	ld.global.f32 	%f6672, [%rd357+-20];
	fma.rn.f32 	%f6673, %f6672, %f1309, %f6671;
	ld.global.f32 	%f6674, [%rd357+-16];
	fma.rn.f32 	%f6675, %f6674, %f1308, %f6673;
	ld.global.f32 	%f6676, [%rd357+-12];
	fma.rn.f32 	%f6677, %f6676, %f1307, %f6675;
	ld.global.f32 	%f6678, [%rd357+-8];
	fma.rn.f32 	%f6679, %f6678, %f1306, %f6677;
	ld.global.f32 	%f6680, [%rd357+-4];
	fma.rn.f32 	%f6681, %f6680, %f1305, %f6679;
	ld.global.f32 	%f6682, [%rd357];
	fma.rn.f32 	%f6683, %f6682, %f1304, %f6681;
	ld.global.f32 	%f6684, [%rd357+4];
	fma.rn.f32 	%f6685, %f6684, %f1303, %f6683;
	ld.global.f32 	%f6686, [%rd357+8];
	fma.rn.f32 	%f6687, %f6686, %f1302, %f6685;
	ld.global.f32 	%f6688, [%rd357+12];
	fma.rn.f32 	%f6689, %f6688, %f1301, %f6687;
	ld.global.f32 	%f6690, [%rd357+16];
	fma.rn.f32 	%f6691, %f6690, %f1300, %f6689;
	ld.global.f32 	%f6692, [%rd357+20];
	fma.rn.f32 	%f6693, %f6692, %f1299, %f6691;
	ld.global.f32 	%f6694, [%rd357+24];
	fma.rn.f32 	%f6695, %f6694, %f1298, %f6693;
	ld.global.f32 	%f6696, [%rd357+28];
	fma.rn.f32 	%f6697, %f6696, %f1297, %f6695;
	st.local.f32 	[%rd358], %f6697;
	add.s32 	%r364, %r364, 1;
	setp.ne.s32 	%p145, %r364, 0;
	add.s64 	%rd358, %rd358, 4;
	add.s64 	%rd357, %rd357, 64;
	@%p145 bra 	$L__BB2_16;
$L__BB2_17:
	ld.param.u32 	%r352, [_Z26forward_last_logits_kernel9ModelPtrsPKiiPf_param_2];
	setp.eq.s32 	%p146, %r352, 2;
	@%p146 bra 	$L__BB2_69;
	ld.param.u64 	%rd339, [_Z26forward_last_logits_kernel9ModelPtrsPKiiPf_param_1];
	mov.u64 	%rd212, %rd156;
	ld.param.u64 	%rd213, [%rd212+56];
	cvta.to.global.u64 	%rd214, %rd213;
	add.s64 	%rd359, %rd214, 64;
	cvta.to.global.u64 	%rd215, %rd339;
	ld.global.u32 	%r137, [%rd215+8];
	shl.b32 	%r138, %r137, 4;
	ld.param.u64 	%rd216, [%rd212+8];
	cvta.to.global.u64 	%rd217, %rd216;
	mul.wide.s32 	%rd218, %r138, 4;
	add.s64 	%rd219, %rd217, %rd218;
	ld.global.f32 	%f6698, [%rd219];
	ld.param.u64 	%rd220, [%rd212+16];
	cvta.to.global.u64 	%rd221, %rd220;
	ld.global.f32 	%f6699, [%rd221+128];
	add.f32 	%f6700, %f6698, %f6699;
	ld.global.f32 	%f6701, [%rd219+4];
	ld.global.f32 	%f6702, [%rd221+132];
	add.f32 	%f6703, %f6701, %f6702;
	ld.global.f32 	%f6704, [%rd219+8];
	ld.global.f32 	%f6705, [%rd221+136];
	add.f32 	%f6706, %f6704, %f6705;
	ld.global.f32 	%f6707, [%rd219+12];
	ld.global.f32 	%f6708, [%rd221+140];
	add.f32 	%f6709, %f6707, %f6708;
	ld.global.f32 	%f6710, [%rd219+16];
	ld.global.f32 	%f6711, [%rd221+144];
	add.f32 	%f6712, %f6710, %f6711;
	ld.global.f32 	%f6713, [%rd219+20];
	ld.global.f32 	%f6714, [%rd221+148];
	add.f32 	%f6715, %f6713, %f6714;
	ld.global.f32 	%f6716, [%rd219+24];
	ld.global.f32 	%f6717, [%rd221+152];
	add.f32 	%f6718, %f6716, %f6717;
	ld.global.f32 	%f6719, [%rd219+28];
	ld.global.f32 	%f6720, [%rd221+156];
	add.f32 	%f6721, %f6719, %f6720;
	ld.global.f32 	%f6722, [%rd219+32];
	ld.global.f32 	%f6723, [%rd221+160];
	add.f32 	%f6724, %f6722, %f6723;
	ld.global.f32 	%f6725, [%rd219+36];
	ld.global.f32 	%f6726, [%rd221+164];
	add.f32 	%f6727, %f6725, %f6726;
	ld.global.f32 	%f6728, [%rd219+40];
	ld.global.f32 	%f6729, [%rd221+168];
	add.f32 	%f6730, %f6728, %f6729;
	ld.global.f32 	%f6731, [%rd219+44];
	ld.global.f32 	%f6732, [%rd221+172];
	add.f32 	%f6733, %f6731, %f6732;
	ld.global.f32 	%f6734, [%rd219+48];
	ld.global.f32 	%f6735, [%rd221+176];
	add.f32 	%f6736, %f6734, %f6735;
	ld.global.f32 	%f6737, [%rd219+52];
	ld.global.f32 	%f6738, [%rd221+180];
	add.f32 	%f6739, %f6737, %f6738;
	ld.global.f32 	%f6740, [%rd219+56];
	ld.global.f32 	%f6741, [%rd221+184];
	add.f32 	%f6742, %f6740, %f6741;
	ld.global.f32 	%f6743, [%rd219+60];
	ld.global.f32 	%f6744, [%rd221+188];
	add.f32 	%f6745, %f6743, %f6744;
	fma.rn.f32 	%f6746, %f6700, %f6700, 0f00000000;
	fma.rn.f32 	%f6747, %f6703, %f6703, %f6746;
	fma.rn.f32 	%f6748, %f6706, %f6706, %f6747;
	fma.rn.f32 	%f6749, %f6709, %f6709, %f6748;
	fma.rn.f32 	%f6750, %f6712, %f6712, %f6749;
	fma.rn.f32 	%f6751, %f6715, %f6715, %f6750;
	fma.rn.f32 	%f6752, %f6718, %f6718, %f6751;
	fma.rn.f32 	%f6753, %f6721, %f6721, %f6752;
	fma.rn.f32 	%f6754, %f6724, %f6724, %f6753;
	fma.rn.f32 	%f6755, %f6727, %f6727, %f6754;
	fma.rn.f32 	%f6756, %f6730, %f6730, %f6755;
	fma.rn.f32 	%f6757, %f6733, %f6733, %f6756;
	fma.rn.f32 	%f6758, %f6736, %f6736, %f6757;
	fma.rn.f32 	%f6759, %f6739, %f6739, %f6758;
	fma.rn.f32 	%f6760, %f6742, %f6742, %f6759;
	fma.rn.f32 	%f6761, %f6745, %f6745, %f6760;
	fma.rn.f32 	%f6762, %f6761, 0f3D800000, 0f3727C5AC;
	rsqrt.approx.f32 	%f6763, %f6762;
	mul.f32 	%f6764, %f6763, %f6700;
	mul.f32 	%f6765, %f6763, %f6703;
	mul.f32 	%f6766, %f6763, %f6706;
	mul.f32 	%f6767, %f6763, %f6709;
	mul.f32 	%f6768, %f6763, %f6712;
	mul.f32 	%f6769, %f6763, %f6715;
	mul.f32 	%f6770, %f6763, %f6718;
	mul.f32 	%f6771, %f6763, %f6721;
	mul.f32 	%f6772, %f6763, %f6724;
	mul.f32 	%f6773, %f6763, %f6727;
	mul.f32 	%f6774, %f6763, %f6730;
	mul.f32 	%f6775, %f6763, %f6733;
	mul.f32 	%f6776, %f6763, %f6736;
	mul.f32 	%f6777, %f6763, %f6739;
	mul.f32 	%f6778, %f6763, %f6742;
	mul.f32 	%f6779, %f6763, %f6745;
	fma.rn.f32 	%f6780, %f6764, %f6764, 0f00000000;
	fma.rn.f32 	%f6781, %f6765, %f6765, %f6780;
	fma.rn.f32 	%f6782, %f6766, %f6766, %f6781;
	fma.rn.f32 	%f6783, %f6767, %f6767, %f6782;
	fma.rn.f32 	%f6784, %f6768, %f6768, %f6783;
	fma.rn.f32 	%f6785, %f6769, %f6769, %f6784;
	fma.rn.f32 	%f6786, %f6770, %f6770, %f6785;
	fma.rn.f32 	%f6787, %f6771, %f6771, %f6786;
	fma.rn.f32 	%f6788, %f6772, %f6772, %f6787;
	fma.rn.f32 	%f6789, %f6773, %f6773, %f6788;
	fma.rn.f32 	%f6790, %f6774, %f6774, %f6789;
	fma.rn.f32 	%f6791, %f6775, %f6775, %f6790;
	fma.rn.f32 	%f6792, %f6776, %f6776, %f6791;
	fma.rn.f32 	%f6793, %f6777, %f6777, %f6792;
	fma.rn.f32 	%f6794, %f6778, %f6778, %f6793;
	fma.rn.f32 	%f6795, %f6779, %f6779, %f6794;
	fma.rn.f32 	%f6796, %f6795, 0f3D800000, 0f3727C5AC;
	rsqrt.approx.f32 	%f6797, %f6796;
	mul.f32 	%f6798, %f6797, %f6764;
	mul.f32 	%f6799, %f6797, %f6765;
	mul.f32 	%f6800, %f6797, %f6766;
	mul.f32 	%f6801, %f6797, %f6767;
	mul.f32 	%f6802, %f6797, %f6768;
	mul.f32 	%f6803, %f6797, %f6769;
	mul.f32 	%f6804, %f6797, %f6770;
	mul.f32 	%f6805, %f6797, %f6771;
	mul.f32 	%f6806, %f6797, %f6772;
	mul.f32 	%f6807, %f6797, %f6773;
	mul.f32 	%f6808, %f6797, %f6774;
	mul.f32 	%f6809, %f6797, %f6775;
	mul.f32 	%f6810, %f6797, %f6776;
	mul.f32 	%f6811, %f6797, %f6777;
	mul.f32 	%f6812, %f6797, %f6778;
	mul.f32 	%f6813, %f6797, %f6779;
	fma.rn.f32 	%f6814, %f876, %f6798, 0f00000000;
	fma.rn.f32 	%f6815, %f877, %f6799, %f6814;
	fma.rn.f32 	%f6816, %f878, %f6800, %f6815;
	fma.rn.f32 	%f6817, %f879, %f6801, %f6816;
	fma.rn.f32 	%f6818, %f880, %f6802, %f6817;
	fma.rn.f32 	%f6819, %f881, %f6803, %f6818;
	fma.rn.f32 	%f6820, %f882, %f6804, %f6819;
	fma.rn.f32 	%f6821, %f883, %f6805, %f6820;
	fma.rn.f32 	%f6822, %f884, %f6806, %f6821;
	fma.rn.f32 	%f6823, %f885, %f6807, %f6822;
	fma.rn.f32 	%f6824, %f886, %f6808, %f6823;
	fma.rn.f32 	%f6825, %f887, %f6809, %f6824;
	fma.rn.f32 	%f6826, %f888, %f6810, %f6825;
	fma.rn.f32 	%f6827, %f889, %f6811, %f6826;
	fma.rn.f32 	%f6828, %f890, %f6812, %f6827;
	fma.rn.f32 	%f6829, %f891, %f6813, %f6828;
	fma.rn.f32 	%f6830, %f892, %f6798, 0f00000000;
	fma.rn.f32 	%f6831, %f893, %f6799, %f6830;
	fma.rn.f32 	%f6832, %f894, %f6800, %f6831;
	fma.rn.f32 	%f6833, %f895, %f6801, %f6832;
	fma.rn.f32 	%f6834, %f896, %f6802, %f6833;
	fma.rn.f32 	%f6835, %f897, %f6803, %f6834;
	fma.rn.f32 	%f6836, %f898, %f6804, %f6835;
	fma.rn.f32 	%f6837, %f899, %f6805, %f6836;
	fma.rn.f32 	%f6838, %f900, %f6806, %f6837;
	fma.rn.f32 	%f6839, %f901, %f6807, %f6838;
	fma.rn.f32 	%f6840, %f902, %f6808, %f6839;
	fma.rn.f32 	%f6841, %f903, %f6809, %f6840;
	fma.rn.f32 	%f6842, %f904, %f6810, %f6841;
	fma.rn.f32 	%f6843, %f905, %f6811, %f6842;
	fma.rn.f32 	%f6844, %f906, %f6812, %f6843;
	fma.rn.f32 	%f6845, %f907, %f6813, %f6844;
	fma.rn.f32 	%f6846, %f908, %f6798, 0f00000000;
	fma.rn.f32 	%f6847, %f909, %f6799, %f6846;
	fma.rn.f32 	%f6848, %f910, %f6800, %f6847;
	fma.rn.f32 	%f6849, %f911, %f6801, %f6848;
	fma.rn.f32 	%f6850, %f912, %f6802, %f6849;
	fma.rn.f32 	%f6851, %f913, %f6803, %f6850;
	fma.rn.f32 	%f6852, %f914, %f6804, %f6851;
	fma.rn.f32 	%f6853, %f915, %f6805, %f6852;
	fma.rn.f32 	%f6854, %f916, %f6806, %f6853;
	fma.rn.f32 	%f6855, %f917, %f6807, %f6854;
	fma.rn.f32 	%f6856, %f918, %f6808, %f6855;
	fma.rn.f32 	%f6857, %f919, %f6809, %f6856;
	fma.rn.f32 	%f6858, %f920, %f6810, %f6857;
	fma.rn.f32 	%f6859, %f921, %f6811, %f6858;
	fma.rn.f32 	%f6860, %f922, %f6812, %f6859;
	fma.rn.f32 	%f6861, %f923, %f6813, %f6860;
	fma.rn.f32 	%f6862, %f924, %f6798, 0f00000000;
	fma.rn.f32 	%f6863, %f925, %f6799, %f6862;
	fma.rn.f32 	%f6864, %f926, %f6800, %f6863;
	fma.rn.f32 	%f6865, %f927, %f6801, %f6864;
	fma.rn.f32 	%f6866, %f928, %f6802, %f6865;
	fma.rn.f32 	%f6867, %f929, %f6803, %f6866;
	fma.rn.f32 	%f6868, %f930, %f6804, %f6867;
	fma.rn.f32 	%f6869, %f931, %f6805, %f6868;
	fma.rn.f32 	%f6870, %f932, %f6806, %f6869;
	fma.rn.f32 	%f6871, %f933, %f6807, %f6870;
	fma.rn.f32 	%f6872, %f934, %f6808, %f6871;
	fma.rn.f32 	%f6873, %f935, %f6809, %f6872;
	fma.rn.f32 	%f6874, %f936, %f6810, %f6873;
	fma.rn.f32 	%f6875, %f937, %f6811, %f6874;
	fma.rn.f32 	%f6876, %f938, %f6812, %f6875;
	fma.rn.f32 	%f6877, %f939, %f6813, %f6876;
	st.local.v4.f32 	[%rd3], {%f6829, %f6845, %f6861, %f6877};
	fma.rn.f32 	%f6878, %f940, %f6798, 0f00000000;
	fma.rn.f32 	%f6879, %f941, %f6799, %f6878;
	fma.rn.f32 	%f6880, %f942, %f6800, %f6879;
	fma.rn.f32 	%f6881, %f943, %f6801, %f6880;
	fma.rn.f32 	%f6882, %f944, %f6802, %f6881;
	fma.rn.f32 	%f6883, %f945, %f6803, %f6882;
	fma.rn.f32 	%f6884, %f946, %f6804, %f6883;
	fma.rn.f32 	%f6885, %f947, %f6805, %f6884;
	fma.rn.f32 	%f6886, %f948, %f6806, %f6885;
	fma.rn.f32 	%f6887, %f949, %f6807, %f6886;
	fma.rn.f32 	%f6888, %f950, %f6808, %f6887;
	fma.rn.f32 	%f6889, %f951, %f6809, %f6888;
	fma.rn.f32 	%f6890, %f952, %f6810, %f6889;
	fma.rn.f32 	%f6891, %f953, %f6811, %f6890;
	fma.rn.f32 	%f6892, %f954, %f6812, %f6891;
	fma.rn.f32 	%f6893, %f955, %f6813, %f6892;
	fma.rn.f32 	%f6894, %f956, %f6798, 0f00000000;
	fma.rn.f32 	%f6895, %f957, %f6799, %f6894;
	fma.rn.f32 	%f6896, %f958, %f6800, %f6895;
	fma.rn.f32 	%f6897, %f959, %f6801, %f6896;
	fma.rn.f32 	%f6898, %f960, %f6802, %f6897;
	fma.rn.f32 	%f6899, %f961, %f6803, %f6898;
	fma.rn.f32 	%f6900, %f962, %f6804, %f6899;
	fma.rn.f32 	%f6901, %f963, %f6805, %f6900;
	fma.rn.f32 	%f6902, %f964, %f6806, %f6901;
	fma.rn.f32 	%f6903, %f965, %f6807, %f6902;
	fma.rn.f32 	%f6904, %f966, %f6808, %f6903;
	fma.rn.f32 	%f6905, %f967, %f6809, %f6904;
	fma.rn.f32 	%f6906, %f968, %f6810, %f6905;
	fma.rn.f32 	%f6907, %f969, %f6811, %f6906;
	fma.rn.f32 	%f6908, %f970, %f6812, %f6907;
	fma.rn.f32 	%f6909, %f971, %f6813, %f6908;
	fma.rn.f32 	%f6910, %f972, %f6798, 0f00000000;
	fma.rn.f32 	%f6911, %f973, %f6799, %f6910;
	fma.rn.f32 	%f6912, %f974, %f6800, %f6911;
	fma.rn.f32 	%f6913, %f975, %f6801, %f6912;
	fma.rn.f32 	%f6914, %f976, %f6802, %f6913;
	fma.rn.f32 	%f6915, %f977, %f6803, %f6914;
	fma.rn.f32 	%f6916, %f978, %f6804, %f6915;
	fma.rn.f32 	%f6917, %f979, %f6805, %f6916;
	fma.rn.f32 	%f6918, %f980, %f6806, %f6917;
	fma.rn.f32 	%f6919, %f981, %f6807, %f6918;
	fma.rn.f32 	%f6920, %f982, %f6808, %f6919;
	fma.rn.f32 	%f6921, %f983, %f6809, %f6920;
	fma.rn.f32 	%f6922, %f984, %f6810, %f6921;
	fma.rn.f32 	%f6923, %f985, %f6811, %f6922;
	fma.rn.f32 	%f6924, %f986, %f6812, %f6923;
	fma.rn.f32 	%f6925, %f987, %f6813, %f6924;
	fma.rn.f32 	%f6926, %f988, %f6798, 0f00000000;
	fma.rn.f32 	%f6927, %f989, %f6799, %f6926;
	fma.rn.f32 	%f6928, %f990, %f6800, %f6927;
	fma.rn.f32 	%f6929, %f991, %f6801, %f6928;
	fma.rn.f32 	%f6930, %f992, %f6802, %f6929;
	fma.rn.f32 	%f6931, %f993, %f6803, %f6930;
	fma.rn.f32 	%f6932, %f994, %f6804, %f6931;
	fma.rn.f32 	%f6933, %f995, %f6805, %f6932;
	fma.rn.f32 	%f6934, %f996, %f6806, %f6933;
	fma.rn.f32 	%f6935, %f997, %f6807, %f6934;
	fma.rn.f32 	%f6936, %f998, %f6808, %f6935;
	fma.rn.f32 	%f6937, %f999, %f6809, %f6936;
	fma.rn.f32 	%f6938, %f1000, %f6810, %f6937;
	fma.rn.f32 	%f6939, %f1001, %f6811, %f6938;
	fma.rn.f32 	%f6940, %f1002, %f6812, %f6939;
	fma.rn.f32 	%f6941, %f1003, %f6813, %f6940;
	st.local.v4.f32 	[%rd3+16], {%f6893, %f6909, %f6925, %f6941};
	fma.rn.f32 	%f6942, %f1004, %f6798, 0f00000000;
	fma.rn.f32 	%f6943, %f1005, %f6799, %f6942;
	fma.rn.f32 	%f6944, %f1006, %f6800, %f6943;
	fma.rn.f32 	%f6945, %f1007, %f6801, %f6944;
	fma.rn.f32 	%f6946, %f1008, %f6802, %f6945;
	fma.rn.f32 	%f6947, %f1009, %f6803, %f6946;
	fma.rn.f32 	%f6948, %f1010, %f6804, %f6947;
	fma.rn.f32 	%f6949, %f1011, %f6805, %f6948;
	fma.rn.f32 	%f6950, %f1012, %f6806, %f6949;
	fma.rn.f32 	%f6951, %f1013, %f6807, %f6950;
	fma.rn.f32 	%f6952, %f1014, %f6808, %f6951;
	fma.rn.f32 	%f6953, %f1015, %f6809, %f6952;
	fma.rn.f32 	%f6954, %f1016, %f6810, %f6953;
	fma.rn.f32 	%f6955, %f1017, %f6811, %f6954;
	fma.rn.f32 	%f6956, %f1018, %f6812, %f6955;
	fma.rn.f32 	%f6957, %f1019, %f6813, %f6956;
	fma.rn.f32 	%f6958, %f1020, %f6798, 0f00000000;
	fma.rn.f32 	%f6959, %f1021, %f6799, %f6958;
	fma.rn.f32 	%f6960, %f1022, %f6800, %f6959;
	fma.rn.f32 	%f6961, %f1023, %f6801, %f6960;
	fma.rn.f32 	%f6962, %f1024, %f6802, %f6961;
	fma.rn.f32 	%f6963, %f1025, %f6803, %f6962;
	fma.rn.f32 	%f6964, %f1026, %f6804, %f6963;
	fma.rn.f32 	%f6965, %f1027, %f6805, %f6964;
	fma.rn.f32 	%f6966, %f1028, %f6806, %f6965;
	fma.rn.f32 	%f6967, %f1029, %f6807, %f6966;
	fma.rn.f32 	%f6968, %f1030, %f6808, %f6967;
	fma.rn.f32 	%f6969, %f1031, %f6809, %f6968;
	fma.rn.f32 	%f6970, %f1032, %f6810, %f6969;
	fma.rn.f32 	%f6971, %f1033, %f6811, %f6970;
	fma.rn.f32 	%f6972, %f1034, %f6812, %f6971;
	fma.rn.f32 	%f6973, %f1035, %f6813, %f6972;
	fma.rn.f32 	%f6974, %f1036, %f6798, 0f00000000;
	fma.rn.f32 	%f6975, %f1037, %f6799, %f6974;
	fma.rn.f32 	%f6976, %f1038, %f6800, %f6975;
	fma.rn.f32 	%f6977, %f1039, %f6801, %f6976;
	fma.rn.f32 	%f6978, %f1040, %f6802, %f6977;
	fma.rn.f32 	%f6979, %f1041, %f6803, %f6978;
	fma.rn.f32 	%f6980, %f1042, %f6804, %f6979;
	fma.rn.f32 	%f6981, %f1043, %f6805, %f6980;
	fma.rn.f32 	%f6982, %f1044, %f6806, %f6981;
	fma.rn.f32 	%f6983, %f1045, %f6807, %f6982;
	fma.rn.f32 	%f6984, %f1046, %f6808, %f6983;
	fma.rn.f32 	%f6985, %f1047, %f6809, %f6984;
	fma.rn.f32 	%f6986, %f1048, %f6810, %f6985;
	fma.rn.f32 	%f6987, %f1049, %f6811, %f6986;
	fma.rn.f32 	%f6988, %f1050, %f6812, %f6987;
	fma.rn.f32 	%f6989, %f1051, %f6813, %f6988;
	fma.rn.f32 	%f6990, %f1052, %f6798, 0f00000000;
	fma.rn.f32 	%f6991, %f1053, %f6799, %f6990;
	fma.rn.f32 	%f6992, %f1054, %f6800, %f6991;
	fma.rn.f32 	%f6993, %f1055, %f6801, %f6992;
	fma.rn.f32 	%f6994, %f1056, %f6802, %f6993;
	fma.rn.f32 	%f6995, %f1057, %f6803, %f6994;
	fma.rn.f32 	%f6996, %f1058, %f6804, %f6995;
	fma.rn.f32 	%f6997, %f1059, %f6805, %f6996;
	fma.rn.f32 	%f6998, %f1060, %f6806, %f6997;
	fma.rn.f32 	%f6999, %f1061, %f6807, %f6998;
	fma.rn.f32 	%f7000, %f1062, %f6808, %f6999;
	fma.rn.f32 	%f7001, %f1063, %f6809, %f7000;
	fma.rn.f32 	%f7002, %f1064, %f6810, %f7001;
	fma.rn.f32 	%f7003, %f1065, %f6811, %f7002;
	fma.rn.f32 	%f7004, %f1066, %f6812, %f7003;
	fma.rn.f32 	%f7005, %f1067, %f6813, %f7004;
	st.local.v4.f32 	[%rd3+32], {%f6957, %f6973, %f6989, %f7005};
	fma.rn.f32 	%f7006, %f1068, %f6798, 0f00000000;
	fma.rn.f32 	%f7007, %f1069, %f6799, %f7006;
	fma.rn.f32 	%f7008, %f1070, %f6800, %f7007;
	fma.rn.f32 	%f7009, %f1071, %f6801, %f7008;
	fma.rn.f32 	%f7010, %f1072, %f6802, %f7009;
	fma.rn.f32 	%f7011, %f1073, %f6803, %f7010;
	fma.rn.f32 	%f7012, %f1074, %f6804, %f7011;
	fma.rn.f32 	%f7013, %f1075, %f6805, %f7012;
	fma.rn.f32 	%f7014, %f1076, %f6806, %f7013;
	fma.rn.f32 	%f7015, %f1077, %f6807, %f7014;
	fma.rn.f32 	%f7016, %f1078, %f6808, %f7015;
	fma.rn.f32 	%f7017, %f1079, %f6809, %f7016;
	fma.rn.f32 	%f7018, %f1080, %f6810, %f7017;
	fma.rn.f32 	%f7019, %f1081, %f6811, %f7018;
	fma.rn.f32 	%f7020, %f1082, %f6812, %f7019;
	fma.rn.f32 	%f7021, %f1083, %f6813, %f7020;
	fma.rn.f32 	%f7022, %f1084, %f6798, 0f00000000;
	fma.rn.f32 	%f7023, %f1085, %f6799, %f7022;
	fma.rn.f32 	%f7024, %f1086, %f6800, %f7023;
	fma.rn.f32 	%f7025, %f1087, %f6801, %f7024;
	fma.rn.f32 	%f7026, %f1088, %f6802, %f7025;
	fma.rn.f32 	%f7027, %f1089, %f6803, %f7026;
	fma.rn.f32 	%f7028, %f1090, %f6804, %f7027;
	fma.rn.f32 	%f7029, %f1091, %f6805, %f7028;
	fma.rn.f32 	%f7030, %f1092, %f6806, %f7029;
	fma.rn.f32 	%f7031, %f1093, %f6807, %f7030;
	fma.rn.f32 	%f7032, %f1094, %f6808, %f7031;
	fma.rn.f32 	%f7033, %f1095, %f6809, %f7032;
	fma.rn.f32 	%f7034, %f1096, %f6810, %f7033;
	fma.rn.f32 	%f7035, %f1097, %f6811, %f7034;
	fma.rn.f32 	%f7036, %f1098, %f6812, %f7035;
	fma.rn.f32 	%f7037, %f1099, %f6813, %f7036;
	fma.rn.f32 	%f7038, %f1100, %f6798, 0f00000000;
	fma.rn.f32 	%f7039, %f1101, %f6799, %f7038;
	fma.rn.f32 	%f7040, %f1102, %f6800, %f7039;
	fma.rn.f32 	%f7041, %f1103, %f6801, %f7040;
	fma.rn.f32 	%f7042, %f1104, %f6802, %f7041;
	fma.rn.f32 	%f7043, %f1105, %f6803, %f7042;
	fma.rn.f32 	%f7044, %f1106, %f6804, %f7043;
	fma.rn.f32 	%f7045, %f1107, %f6805, %f7044;
	fma.rn.f32 	%f7046, %f1108, %f6806, %f7045;
	fma.rn.f32 	%f7047, %f1109, %f6807, %f7046;
	fma.rn.f32 	%f7048, %f1110, %f6808, %f7047;
	fma.rn.f32 	%f7049, %f1111, %f6809, %f7048;
	fma.rn.f32 	%f7050, %f1112, %f6810, %f7049;
	fma.rn.f32 	%f7051, %f1113, %f6811, %f7050;
	fma.rn.f32 	%f7052, %f1114, %f6812, %f7051;
	fma.rn.f32 	%f7053, %f1115, %f6813, %f7052;
	fma.rn.f32 	%f7054, %f1116, %f6798, 0f00000000;
	fma.rn.f32 	%f7055, %f1117, %f6799, %f7054;
	fma.rn.f32 	%f7056, %f1118, %f6800, %f7055;
	fma.rn.f32 	%f7057, %f1119, %f6801, %f7056;
	fma.rn.f32 	%f7058, %f1120, %f6802, %f7057;
	fma.rn.f32 	%f7059, %f1121, %f6803, %f7058;
	fma.rn.f32 	%f7060, %f1122, %f6804, %f7059;
	fma.rn.f32 	%f7061, %f1123, %f6805, %f7060;
	fma.rn.f32 	%f7062, %f1124, %f6806, %f7061;
	fma.rn.f32 	%f7063, %f1125, %f6807, %f7062;
	fma.rn.f32 	%f7064, %f1126, %f6808, %f7063;
	fma.rn.f32 	%f7065, %f1127, %f6809, %f7064;
	fma.rn.f32 	%f7066, %f1128, %f6810, %f7065;
	fma.rn.f32 	%f7067, %f1129, %f6811, %f7066;
	fma.rn.f32 	%f7068, %f1130, %f6812, %f7067;
	fma.rn.f32 	%f7069, %f1131, %f6813, %f7068;
	st.local.v4.f32 	[%rd3+48], {%f7021, %f7037, %f7053, %f7069};
	fma.rn.f32 	%f7070, %f1132, %f6798, 0f00000000;
	fma.rn.f32 	%f7071, %f1133, %f6799, %f7070;
	fma.rn.f32 	%f7072, %f1134, %f6800, %f7071;
	fma.rn.f32 	%f7073, %f1135, %f6801, %f7072;
	fma.rn.f32 	%f7074, %f1136, %f6802, %f7073;
	fma.rn.f32 	%f7075, %f1137, %f6803, %f7074;
	fma.rn.f32 	%f7076, %f1138, %f6804, %f7075;
	fma.rn.f32 	%f7077, %f1139, %f6805, %f7076;
	fma.rn.f32 	%f7078, %f1140, %f6806, %f7077;
	fma.rn.f32 	%f7079, %f1141, %f6807, %f7078;
	fma.rn.f32 	%f7080, %f1142, %f6808, %f7079;
	fma.rn.f32 	%f7081, %f1143, %f6809, %f7080;
	fma.rn.f32 	%f7082, %f1144, %f6810, %f7081;
	fma.rn.f32 	%f7083, %f1145, %f6811, %f7082;
	fma.rn.f32 	%f7084, %f1146, %f6812, %f7083;
	fma.rn.f32 	%f1313, %f1147, %f6813, %f7084;
	fma.rn.f32 	%f7085, %f1149, %f6798, 0f00000000;
	fma.rn.f32 	%f7086, %f1150, %f6799, %f7085;
	fma.rn.f32 	%f7087, %f1151, %f6800, %f7086;
	fma.rn.f32 	%f7088, %f1152, %f6801, %f7087;
	fma.rn.f32 	%f7089, %f1153, %f6802, %f7088;
	fma.rn.f32 	%f7090, %f1154, %f6803, %f7089;
	fma.rn.f32 	%f7091, %f1155, %f6804, %f7090;
	fma.rn.f32 	%f7092, %f1156, %f6805, %f7091;
	fma.rn.f32 	%f7093, %f1157, %f6806, %f7092;
	fma.rn.f32 	%f7094, %f1158, %f6807, %f7093;
	fma.rn.f32 	%f7095, %f1159, %f6808, %f7094;
	fma.rn.f32 	%f7096, %f1160, %f6809, %f7095;
	fma.rn.f32 	%f7097, %f1161, %f6810, %f7096;
	fma.rn.f32 	%f7098, %f1162, %f6811, %f7097;
	fma.rn.f32 	%f7099, %f1163, %f6812, %f7098;
	fma.rn.f32 	%f1314, %f1164, %f6813, %f7099;
	fma.rn.f32 	%f7100, %f1166, %f6798, 0f00000000;
	fma.rn.f32 	%f7101, %f1167, %f6799, %f7100;
	fma.rn.f32 	%f7102, %f1168, %f6800, %f7101;
	fma.rn.f32 	%f7103, %f1, %f6801, %f7102;
	fma.rn.f32 	%f7104, %f2, %f6802, %f7103;
	fma.rn.f32 	%f7105, %f3, %f6803, %f7104;
	fma.rn.f32 	%f7106, %f4, %f6804, %f7105;
	fma.rn.f32 	%f7107, %f5, %f6805, %f7106;
	fma.rn.f32 	%f7108, %f6, %f6806, %f7107;
	fma.rn.f32 	%f7109, %f7, %f6807, %f7108;
	fma.rn.f32 	%f7110, %f8, %f6808, %f7109;
	fma.rn.f32 	%f7111, %f9, %f6809, %f7110;
	fma.rn.f32 	%f7112, %f10, %f6810, %f7111;
	fma.rn.f32 	%f7113, %f11, %f6811, %f7112;
	fma.rn.f32 	%f7114, %f12, %f6812, %f7113;
	fma.rn.f32 	%f1315, %f13, %f6813, %f7114;
	fma.rn.f32 	%f7115, %f15, %f6798, 0f00000000;
	fma.rn.f32 	%f7116, %f16, %f6799, %f7115;
	fma.rn.f32 	%f7117, %f17, %f6800, %f7116;
	fma.rn.f32 	%f7118, %f18, %f6801, %f7117;
	fma.rn.f32 	%f7119, %f19, %f6802, %f7118;
	fma.rn.f32 	%f7120, %f20, %f6803, %f7119;
	fma.rn.f32 	%f7121, %f21, %f6804, %f7120;
	fma.rn.f32 	%f7122, %f22, %f6805, %f7121;
	fma.rn.f32 	%f7123, %f23, %f6806, %f7122;
	fma.rn.f32 	%f7124, %f24, %f6807, %f7123;
	fma.rn.f32 	%f7125, %f25, %f6808, %f7124;
	fma.rn.f32 	%f7126, %f26, %f6809, %f7125;
	fma.rn.f32 	%f7127, %f27, %f6810, %f7126;
	fma.rn.f32 	%f7128, %f28, %f6811, %f7127;
	fma.rn.f32 	%f7129, %f29, %f6812, %f7128;
	fma.rn.f32 	%f1316, %f30, %f6813, %f7129;
	st.local.v4.f32 	[%rd7+128], {%f1313, %f1314, %f1315, %f1316};
	fma.rn.f32 	%f7130, %f32, %f6798, 0f00000000;
	fma.rn.f32 	%f7131, %f33, %f6799, %f7130;
	fma.rn.f32 	%f7132, %f34, %f6800, %f7131;
	fma.rn.f32 	%f7133, %f35, %f6801, %f7132;
	fma.rn.f32 	%f7134, %f36, %f6802, %f7133;
	fma.rn.f32 	%f7135, %f37, %f6803, %f7134;
	fma.rn.f32 	%f7136, %f38, %f6804, %f7135;
	fma.rn.f32 	%f7137, %f39, %f6805, %f7136;
	fma.rn.f32 	%f7138, %f40, %f6806, %f7137;
	fma.rn.f32 	%f7139, %f41, %f6807, %f7138;
	fma.rn.f32 	%f7140, %f42, %f6808, %f7139;
	fma.rn.f32 	%f7141, %f43, %f6809, %f7140;
	fma.rn.f32 	%f7142, %f44, %f6810, %f7141;
	fma.rn.f32 	%f7143, %f45, %f6811, %f7142;
	fma.rn.f32 	%f7144, %f46, %f6812, %f7143;
	fma.rn.f32 	%f1317, %f47, %f6813, %f7144;
	fma.rn.f32 	%f7145, %f49, %f6798, 0f00000000;
	fma.rn.f32 	%f7146, %f50, %f6799, %f7145;
	fma.rn.f32 	%f7147, %f51, %f6800, %f7146;
	fma.rn.f32 	%f7148, %f52, %f6801, %f7147;
	fma.rn.f32 	%f7149, %f53, %f6802, %f7148;
	fma.rn.f32 	%f7150, %f54, %f6803, %f7149;
	fma.rn.f32 	%f7151, %f55, %f6804, %f7150;
	fma.rn.f32 	%f7152, %f56, %f6805, %f7151;
	fma.rn.f32 	%f7153, %f57, %f6806, %f7152;
	fma.rn.f32 	%f7154, %f58, %f6807, %f7153;
	fma.rn.f32 	%f7155, %f59, %f6808, %f7154;
	fma.rn.f32 	%f7156, %f60, %f6809, %f7155;
	fma.rn.f32 	%f7157, %f61, %f6810, %f7156;
	fma.rn.f32 	%f7158, %f62, %f6811, %f7157;
	fma.rn.f32 	%f7159, %f63, %f6812, %f7158;
	fma.rn.f32 	%f1318, %f64, %f6813, %f7159;
	fma.rn.f32 	%f7160, %f66, %f6798, 0f00000000;
	fma.rn.f32 	%f7161, %f67, %f6799, %f7160;
	fma.rn.f32 	%f7162, %f68, %f6800, %f7161;
	fma.rn.f32 	%f7163, %f69, %f6801, %f7162;
	fma.rn.f32 	%f7164, %f70, %f6802, %f7163;
	fma.rn.f32 	%f7165, %f71, %f6803, %f7164;
	fma.rn.f32 	%f7166, %f72, %f6804, %f7165;
	fma.rn.f32 	%f7167, %f73, %f6805, %f7166;
	fma.rn.f32 	%f7168, %f74, %f6806, %f7167;
	fma.rn.f32 	%f7169, %f75, %f6807, %f7168;
	fma.rn.f32 	%f7170, %f76, %f6808, %f7169;
	fma.rn.f32 	%f7171, %f77, %f6809, %f7170;
	fma.rn.f32 	%f7172, %f78, %f6810, %f7171;
	fma.rn.f32 	%f7173, %f79, %f6811, %f7172;
	fma.rn.f32 	%f7174, %f80, %f6812, %f7173;
	fma.rn.f32 	%f1319, %f81, %f6813, %f7174;
	fma.rn.f32 	%f7175, %f83, %f6798, 0f00000000;
	fma.rn.f32 	%f7176, %f84, %f6799, %f7175;
	fma.rn.f32 	%f7177, %f85, %f6800, %f7176;
	fma.rn.f32 	%f7178, %f86, %f6801, %f7177;
	fma.rn.f32 	%f7179, %f87, %f6802, %f7178;
	fma.rn.f32 	%f7180, %f88, %f6803, %f7179;
	fma.rn.f32 	%f7181, %f89, %f6804, %f7180;
	fma.rn.f32 	%f7182, %f90, %f6805, %f7181;
	fma.rn.f32 	%f7183, %f91, %f6806, %f7182;
	fma.rn.f32 	%f7184, %f92, %f6807, %f7183;
	fma.rn.f32 	%f7185, %f93, %f6808, %f7184;
	fma.rn.f32 	%f7186, %f94, %f6809, %f7185;
	fma.rn.f32 	%f7187, %f95, %f6810, %f7186;
	fma.rn.f32 	%f7188, %f96, %f6811, %f7187;
	fma.rn.f32 	%f7189, %f97, %f6812, %f7188;
	fma.rn.f32 	%f1320, %f98, %f6813, %f7189;
	st.local.v4.f32 	[%rd7+144], {%f1317, %f1318, %f1319, %f1320};
	fma.rn.f32 	%f7190, %f100, %f6798, 0f00000000;
	fma.rn.f32 	%f7191, %f101, %f6799, %f7190;
	fma.rn.f32 	%f7192, %f102, %f6800, %f7191;
	fma.rn.f32 	%f7193, %f103, %f6801, %f7192;
	fma.rn.f32 	%f7194, %f104, %f6802, %f7193;
	fma.rn.f32 	%f7195, %f105, %f6803, %f7194;
	fma.rn.f32 	%f7196, %f106, %f6804, %f7195;
	fma.rn.f32 	%f7197, %f107, %f6805, %f7196;
	fma.rn.f32 	%f7198, %f108, %f6806, %f7197;
	fma.rn.f32 	%f7199, %f109, %f6807, %f7198;
	fma.rn.f32 	%f7200, %f110, %f6808, %f7199;
	fma.rn.f32 	%f7201, %f111, %f6809, %f7200;
	fma.rn.f32 	%f7202, %f112, %f6810, %f7201;
	fma.rn.f32 	%f7203, %f113, %f6811, %f7202;
	fma.rn.f32 	%f7204, %f114, %f6812, %f7203;
	fma.rn.f32 	%f1321, %f115, %f6813, %f7204;
	fma.rn.f32 	%f7205, %f117, %f6798, 0f00000000;
	fma.rn.f32 	%f7206, %f118, %f6799, %f7205;
	fma.rn.f32 	%f7207, %f119, %f6800, %f7206;
	fma.rn.f32 	%f7208, %f120, %f6801, %f7207;
	fma.rn.f32 	%f7209, %f121, %f6802, %f7208;
	fma.rn.f32 	%f7210, %f122, %f6803, %f7209;
	fma.rn.f32 	%f7211, %f123, %f6804, %f7210;
	fma.rn.f32 	%f7212, %f124, %f6805, %f7211;
	fma.rn.f32 	%f7213, %f125, %f6806, %f7212;
	fma.rn.f32 	%f7214, %f126, %f6807, %f7213;
	fma.rn.f32 	%f7215, %f127, %f6808, %f7214;
	fma.rn.f32 	%f7216, %f128, %f6809, %f7215;
	fma.rn.f32 	%f7217, %f129, %f6810, %f7216;
	fma.rn.f32 	%f7218, %f130, %f6811, %f7217;
	fma.rn.f32 	%f7219, %f131, %f6812, %f7218;
	fma.rn.f32 	%f1322, %f132, %f6813, %f7219;
	fma.rn.f32 	%f7220, %f134, %f6798, 0f00000000;
	fma.rn.f32 	%f7221, %f135, %f6799, %f7220;
	fma.rn.f32 	%f7222, %f136, %f6800, %f7221;
	fma.rn.f32 	%f7223, %f137, %f6801, %f7222;
	fma.rn.f32 	%f7224, %f138, %f6802, %f7223;
	fma.rn.f32 	%f7225, %f139, %f6803, %f7224;
	fma.rn.f32 	%f7226, %f140, %f6804, %f7225;
	fma.rn.f32 	%f7227, %f141, %f6805, %f7226;
	fma.rn.f32 	%f7228, %f142, %f6806, %f7227;
	fma.rn.f32 	%f7229, %f143, %f6807, %f7228;
	fma.rn.f32 	%f7230, %f144, %f6808, %f7229;
	fma.rn.f32 	%f7231, %f145, %f6809, %f7230;
	fma.rn.f32 	%f7232, %f146, %f6810, %f7231;
	fma.rn.f32 	%f7233, %f147, %f6811, %f7232;
	fma.rn.f32 	%f7234, %f148, %f6812, %f7233;
	fma.rn.f32 	%f1323, %f149, %f6813, %f7234;
	fma.rn.f32 	%f7235, %f151, %f6798, 0f00000000;
	fma.rn.f32 	%f7236, %f152, %f6799, %f7235;
	fma.rn.f32 	%f7237, %f153, %f6800, %f7236;
	fma.rn.f32 	%f7238, %f154, %f6801, %f7237;
	fma.rn.f32 	%f7239, %f155, %f6802, %f7238;
	fma.rn.f32 	%f7240, %f156, %f6803, %f7239;
	fma.rn.f32 	%f7241, %f157, %f6804, %f7240;
	fma.rn.f32 	%f7242, %f158, %f6805, %f7241;
	fma.rn.f32 	%f7243, %f159, %f6806, %f7242;
	fma.rn.f32 	%f7244, %f160, %f6807, %f7243;
	fma.rn.f32 	%f7245, %f161, %f6808, %f7244;
	fma.rn.f32 	%f7246, %f162, %f6809, %f7245;
	fma.rn.f32 	%f7247, %f163, %f6810, %f7246;
	fma.rn.f32 	%f7248, %f164, %f6811, %f7247;
	fma.rn.f32 	%f7249, %f165, %f6812, %f7248;
	fma.rn.f32 	%f1324, %f166, %f6813, %f7249;
	st.local.v4.f32 	[%rd7+160], {%f1321, %f1322, %f1323, %f1324};
	fma.rn.f32 	%f7250, %f168, %f6798, 0f00000000;
	fma.rn.f32 	%f7251, %f169, %f6799, %f7250;
	fma.rn.f32 	%f7252, %f170, %f6800, %f7251;
	fma.rn.f32 	%f7253, %f171, %f6801, %f7252;
	fma.rn.f32 	%f7254, %f172, %f6802, %f7253;
	fma.rn.f32 	%f7255, %f173, %f6803, %f7254;
	fma.rn.f32 	%f7256, %f174, %f6804, %f7255;
	fma.rn.f32 	%f7257, %f175, %f6805, %f7256;
	fma.rn.f32 	%f7258, %f176, %f6806, %f7257;
	fma.rn.f32 	%f7259, %f177, %f6807, %f7258;
	fma.rn.f32 	%f7260, %f178, %f6808, %f7259;
	fma.rn.f32 	%f7261, %f179, %f6809, %f7260;
	fma.rn.f32 	%f7262, %f180, %f6810, %f7261;
	fma.rn.f32 	%f7263, %f181, %f6811, %f7262;
	fma.rn.f32 	%f7264, %f182, %f6812, %f7263;
	fma.rn.f32 	%f1325, %f183, %f6813, %f7264;
	fma.rn.f32 	%f7265, %f185, %f6798, 0f00000000;
	fma.rn.f32 	%f7266, %f186, %f6799, %f7265;
	fma.rn.f32 	%f7267, %f187, %f6800, %f7266;
	fma.rn.f32 	%f7268, %f188, %f6801, %f7267;
	fma.rn.f32 	%f7269, %f189, %f6802, %f7268;
	fma.rn.f32 	%f7270, %f190, %f6803, %f7269;
	fma.rn.f32 	%f7271, %f191, %f6804, %f7270;
	fma.rn.f32 	%f7272, %f192, %f6805, %f7271;
	fma.rn.f32 	%f7273, %f193, %f6806, %f7272;
	fma.rn.f32 	%f7274, %f194, %f6807, %f7273;
	fma.rn.f32 	%f7275, %f195, %f6808, %f7274;
	fma.rn.f32 	%f7276, %f196, %f6809, %f7275;
	fma.rn.f32 	%f7277, %f197, %f6810, %f7276;
	fma.rn.f32 	%f7278, %f198, %f6811, %f7277;
	fma.rn.f32 	%f7279, %f199, %f6812, %f7278;
	fma.rn.f32 	%f1326, %f200, %f6813, %f7279;
	fma.rn.f32 	%f7280, %f202, %f6798, 0f00000000;
	fma.rn.f32 	%f7281, %f203, %f6799, %f7280;
	fma.rn.f32 	%f7282, %f204, %f6800, %f7281;
	fma.rn.f32 	%f7283, %f205, %f6801, %f7282;
	fma.rn.f32 	%f7284, %f206, %f6802, %f7283;
	fma.rn.f32 	%f7285, %f207, %f6803, %f7284;
	fma.rn.f32 	%f7286, %f208, %f6804, %f7285;
	fma.rn.f32 	%f7287, %f209, %f6805, %f7286;
	fma.rn.f32 	%f7288, %f210, %f6806, %f7287;
	fma.rn.f32 	%f7289, %f211, %f6807, %f7288;
	fma.rn.f32 	%f7290, %f212, %f6808, %f7289;
	fma.rn.f32 	%f7291, %f213, %f6809, %f7290;
	fma.rn.f32 	%f7292, %f214, %f6810, %f7291;
	fma.rn.f32 	%f7293, %f215, %f6811, %f7292;
	fma.rn.f32 	%f7294, %f216, %f6812, %f7293;
	fma.rn.f32 	%f1327, %f217, %f6813, %f7294;
	fma.rn.f32 	%f7295, %f219, %f6798, 0f00000000;
	fma.rn.f32 	%f7296, %f220, %f6799, %f7295;
	fma.rn.f32 	%f7297, %f221, %f6800, %f7296;
	fma.rn.f32 	%f7298, %f222, %f6801, %f7297;
	fma.rn.f32 	%f7299, %f223, %f6802, %f7298;
	fma.rn.f32 	%f7300, %f224, %f6803, %f7299;
	fma.rn.f32 	%f7301, %f225, %f6804, %f7300;
	fma.rn.f32 	%f7302, %f226, %f6805, %f7301;
	fma.rn.f32 	%f7303, %f227, %f6806, %f7302;
	fma.rn.f32 	%f7304, %f228, %f6807, %f7303;
	fma.rn.f32 	%f7305, %f229, %f6808, %f7304;
	fma.rn.f32 	%f7306, %f230, %f6809, %f7305;
	fma.rn.f32 	%f7307, %f231, %f6810, %f7306;
	fma.rn.f32 	%f7308, %f232, %f6811, %f7307;
	fma.rn.f32 	%f7309, %f233, %f6812, %f7308;
	fma.rn.f32 	%f1328, %f234, %f6813, %f7309;
	st.local.v4.f32 	[%rd7+176], {%f1325, %f1326, %f1327, %f1328};
	fma.rn.f32 	%f7310, %f236, %f6798, 0f00000000;
	fma.rn.f32 	%f7311, %f237, %f6799, %f7310;
	fma.rn.f32 	%f7312, %f238, %f6800, %f7311;
	fma.rn.f32 	%f7313, %f239, %f6801, %f7312;
	fma.rn.f32 	%f7314, %f240, %f6802, %f7313;
	fma.rn.f32 	%f7315, %f241, %f6803, %f7314;
	fma.rn.f32 	%f7316, %f242, %f6804, %f7315;
	fma.rn.f32 	%f7317, %f243, %f6805, %f7316;
	fma.rn.f32 	%f7318, %f244, %f6806, %f7317;
	fma.rn.f32 	%f7319, %f245, %f6807, %f7318;
	fma.rn.f32 	%f7320, %f246, %f6808, %f7319;
	fma.rn.f32 	%f7321, %f247, %f6809, %f7320;
	fma.rn.f32 	%f7322, %f248, %f6810, %f7321;
	fma.rn.f32 	%f7323, %f249, %f6811, %f7322;
	fma.rn.f32 	%f7324, %f250, %f6812, %f7323;
	fma.rn.f32 	%f1329, %f251, %f6813, %f7324;
	fma.rn.f32 	%f7325, %f253, %f6798, 0f00000000;
	fma.rn.f32 	%f7326, %f254, %f6799, %f7325;
	fma.rn.f32 	%f7327, %f255, %f6800, %f7326;
	fma.rn.f32 	%f7328, %f256, %f6801, %f7327;
	fma.rn.f32 	%f7329, %f257, %f6802, %f7328;
	fma.rn.f32 	%f7330, %f258, %f6803, %f7329;
	fma.rn.f32 	%f7331, %f259, %f6804, %f7330;
	fma.rn.f32 	%f7332, %f260, %f6805, %f7331;
	fma.rn.f32 	%f7333, %f261, %f6806, %f7332;
	fma.rn.f32 	%f7334, %f262, %f6807, %f7333;
	fma.rn.f32 	%f7335, %f263, %f6808, %f7334;
	fma.rn.f32 	%f7336, %f264, %f6809, %f7335;
	fma.rn.f32 	%f7337, %f265, %f6810, %f7336;
	fma.rn.f32 	%f7338, %f266, %f6811, %f7337;
	fma.rn.f32 	%f7339, %f267, %f6812, %f7338;
	fma.rn.f32 	%f1330, %f268, %f6813, %f7339;
	fma.rn.f32 	%f7340, %f270, %f6798, 0f00000000;
	fma.rn.f32 	%f7341, %f271, %f6799, %f7340;
	fma.rn.f32 	%f7342, %f272, %f6800, %f7341;
	fma.rn.f32 	%f7343, %f273, %f6801, %f7342;
	fma.rn.f32 	%f7344, %f274, %f6802, %f7343;
	fma.rn.f32 	%f7345, %f275, %f6803, %f7344;
	fma.rn.f32 	%f7346, %f276, %f6804, %f7345;
	fma.rn.f32 	%f7347, %f277, %f6805, %f7346;
	fma.rn.f32 	%f7348, %f278, %f6806, %f7347;
	fma.rn.f32 	%f7349, %f279, %f6807, %f7348;
	fma.rn.f32 	%f7350, %f280, %f6808, %f7349;
	fma.rn.f32 	%f7351, %f281, %f6809, %f7350;
	fma.rn.f32 	%f7352, %f282, %f6810, %f7351;
	fma.rn.f32 	%f7353, %f283, %f6811, %f7352;
	fma.rn.f32 	%f7354, %f284, %f6812, %f7353;
	fma.rn.f32 	%f1331, %f285, %f6813, %f7354;
	fma.rn.f32 	%f7355, %f287, %f6798, 0f00000000;
	fma.rn.f32 	%f7356, %f288, %f6799, %f7355;
	fma.rn.f32 	%f7357, %f289, %f6800, %f7356;
	fma.rn.f32 	%f7358, %f290, %f6801, %f7357;
	fma.rn.f32 	%f7359, %f291, %f6802, %f7358;
	fma.rn.f32 	%f7360, %f292, %f6803, %f7359;
	fma.rn.f32 	%f7361, %f293, %f6804, %f7360;
	fma.rn.f32 	%f7362, %f294, %f6805, %f7361;
	fma.rn.f32 	%f7363, %f295, %f6806, %f7362;
	fma.rn.f32 	%f7364, %f296, %f6807, %f7363;
	fma.rn.f32 	%f7365, %f297, %f6808, %f7364;
	fma.rn.f32 	%f7366, %f298, %f6809, %f7365;
	fma.rn.f32 	%f7367, %f299, %f6810, %f7366;
	fma.rn.f32 	%f7368, %f300, %f6811, %f7367;
	fma.rn.f32 	%f7369, %f301, %f6812, %f7368;
	fma.rn.f32 	%f1332, %f302, %f6813, %f7369;
	st.local.v4.f32 	[%rd8+128], {%f1329, %f1330, %f1331, %f1332};
	fma.rn.f32 	%f7370, %f304, %f6798, 0f00000000;
	fma.rn.f32 	%f7371, %f305, %f6799, %f7370;
	fma.rn.f32 	%f7372, %f306, %f6800, %f7371;
	fma.rn.f32 	%f7373, %f307, %f6801, %f7372;
	fma.rn.f32 	%f7374, %f308, %f6802, %f7373;
	fma.rn.f32 	%f7375, %f309, %f6803, %f7374;
	fma.rn.f32 	%f7376, %f310, %f6804, %f7375;
	fma.rn.f32 	%f7377, %f311, %f6805, %f7376;
	fma.rn.f32 	%f7378, %f312, %f6806, %f7377;
	fma.rn.f32 	%f7379, %f313, %f6807, %f7378;
	fma.rn.f32 	%f7380, %f314, %f6808, %f7379;
	fma.rn.f32 	%f7381, %f315, %f6809, %f7380;
	fma.rn.f32 	%f7382, %f316, %f6810, %f7381;
	fma.rn.f32 	%f7383, %f317, %f6811, %f7382;
	fma.rn.f32 	%f7384, %f318, %f6812, %f7383;
	fma.rn.f32 	%f1333, %f319, %f6813, %f7384;
	fma.rn.f32 	%f7385, %f321, %f6798, 0f00000000;
	fma.rn.f32 	%f7386, %f322, %f6799, %f7385;
	fma.rn.f32 	%f7387, %f323, %f6800, %f7386;
	fma.rn.f32 	%f7388, %f324, %f6801, %f7387;
	fma.rn.f32 	%f7389, %f325, %f6802, %f7388;
	fma.rn.f32 	%f7390, %f326, %f6803, %f7389;
	fma.rn.f32 	%f7391, %f327, %f6804, %f7390;
	fma.rn.f32 	%f7392, %f328, %f6805, %f7391;
	fma.rn.f32 	%f7393, %f329, %f6806, %f7392;
	fma.rn.f32 	%f7394, %f330, %f6807, %f7393;
	fma.rn.f32 	%f7395, %f331, %f6808, %f7394;
	fma.rn.f32 	%f7396, %f332, %f6809, %f7395;
	fma.rn.f32 	%f7397, %f333, %f6810, %f7396;
	fma.rn.f32 	%f7398, %f334, %f6811, %f7397;
	fma.rn.f32 	%f7399, %f335, %f6812, %f7398;
	fma.rn.f32 	%f1334, %f336, %f6813, %f7399;
	fma.rn.f32 	%f7400, %f338, %f6798, 0f00000000;
	fma.rn.f32 	%f7401, %f339, %f6799, %f7400;
	fma.rn.f32 	%f7402, %f340, %f6800, %f7401;
	fma.rn.f32 	%f7403, %f341, %f6801, %f7402;
	fma.rn.f32 	%f7404, %f342, %f6802, %f7403;
	fma.rn.f32 	%f7405, %f343, %f6803, %f7404;
	fma.rn.f32 	%f7406, %f344, %f6804, %f7405;
	fma.rn.f32 	%f7407, %f345, %f6805, %f7406;
	fma.rn.f32 	%f7408, %f346, %f6806, %f7407;
	fma.rn.f32 	%f7409, %f347, %f6807, %f7408;
	fma.rn.f32 	%f7410, %f348, %f6808, %f7409;
	fma.rn.f32 	%f7411, %f349, %f6809, %f7410;
	fma.rn.f32 	%f7412, %f350, %f6810, %f7411;
	fma.rn.f32 	%f7413, %f351, %f6811, %f7412;
	fma.rn.f32 	%f7414, %f352, %f6812, %f7413;
	fma.rn.f32 	%f1335, %f353, %f6813, %f7414;
	fma.rn.f32 	%f7415, %f355, %f6798, 0f00000000;
	fma.rn.f32 	%f7416, %f356, %f6799, %f7415;
	fma.rn.f32 	%f7417, %f357, %f6800, %f7416;
	fma.rn.f32 	%f7418, %f358, %f6801, %f7417;
	fma.rn.f32 	%f7419, %f359, %f6802, %f7418;
	fma.rn.f32 	%f7420, %f360, %f6803, %f7419;
	fma.rn.f32 	%f7421, %f361, %f6804, %f7420;
	fma.rn.f32 	%f7422, %f362, %f6805, %f7421;
	fma.rn.f32 	%f7423, %f363, %f6806, %f7422;
	fma.rn.f32 	%f7424, %f364, %f6807, %f7423;
	fma.rn.f32 	%f7425, %f365, %f6808, %f7424;
	fma.rn.f32 	%f7426, %f366, %f6809, %f7425;
	fma.rn.f32 	%f7427, %f367, %f6810, %f7426;
	fma.rn.f32 	%f7428, %f368, %f6811, %f7427;
	fma.rn.f32 	%f7429, %f369, %f6812, %f7428;
	fma.rn.f32 	%f1336, %f370, %f6813, %f7429;
	st.local.v4.f32 	[%rd8+144], {%f1333, %f1334, %f1335, %f1336};
	fma.rn.f32 	%f7430, %f372, %f6798, 0f00000000;
	fma.rn.f32 	%f7431, %f373, %f6799, %f7430;
	fma.rn.f32 	%f7432, %f374, %f6800, %f7431;
	fma.rn.f32 	%f7433, %f375, %f6801, %f7432;
	fma.rn.f32 	%f7434, %f376, %f6802, %f7433;
	fma.rn.f32 	%f7435, %f377, %f6803, %f7434;
	fma.rn.f32 	%f7436, %f378, %f6804, %f7435;
	fma.rn.f32 	%f7437, %f379, %f6805, %f7436;
	fma.rn.f32 	%f7438, %f380, %f6806, %f7437;
	fma.rn.f32 	%f7439, %f381, %f6807, %f7438;
	fma.rn.f32 	%f7440, %f382, %f6808, %f7439;
	fma.rn.f32 	%f7441, %f383, %f6809, %f7440;
	fma.rn.f32 	%f7442, %f384, %f6810, %f7441;
	fma.rn.f32 	%f7443, %f385, %f6811, %f7442;
	fma.rn.f32 	%f7444, %f386, %f6812, %f7443;
	fma.rn.f32 	%f1337, %f387, %f6813, %f7444;
	fma.rn.f32 	%f7445, %f389, %f6798, 0f00000000;
	fma.rn.f32 	%f7446, %f390, %f6799, %f7445;
	fma.rn.f32 	%f7447, %f391, %f6800, %f7446;
	fma.rn.f32 	%f7448, %f392, %f6801, %f7447;
	fma.rn.f32 	%f7449, %f393, %f6802, %f7448;
	fma.rn.f32 	%f7450, %f394, %f6803, %f7449;
	fma.rn.f32 	%f7451, %f395, %f6804, %f7450;
	fma.rn.f32 	%f7452, %f396, %f6805, %f7451;
	fma.rn.f32 	%f7453, %f397, %f6806, %f7452;
	fma.rn.f32 	%f7454, %f398, %f6807, %f7453;
	fma.rn.f32 	%f7455, %f399, %f6808, %f7454;
	fma.rn.f32 	%f7456, %f400, %f6809, %f7455;
	fma.rn.f32 	%f7457, %f401, %f6810, %f7456;
	fma.rn.f32 	%f7458, %f402, %f6811, %f7457;
	fma.rn.f32 	%f7459, %f403, %f6812, %f7458;
	fma.rn.f32 	%f1338, %f404, %f6813, %f7459;
	fma.rn.f32 	%f7460, %f406, %f6798, 0f00000000;
	fma.rn.f32 	%f7461, %f407, %f6799, %f7460;
	fma.rn.f32 	%f7462, %f408, %f6800, %f7461;
	fma.rn.f32 	%f7463, %f409, %f6801, %f7462;
	fma.rn.f32 	%f7464, %f410, %f6802, %f7463;
	fma.rn.f32 	%f7465, %f411, %f6803, %f7464;
	fma.rn.f32 	%f7466, %f412, %f6804, %f7465;
	fma.rn.f32 	%f7467, %f413, %f6805, %f7466;
	fma.rn.f32 	%f7468, %f414, %f6806, %f7467;
	fma.rn.f32 	%f7469, %f415, %f6807, %f7468;
	fma.rn.f32 	%f7470, %f416, %f6808, %f7469;
	fma.rn.f32 	%f7471, %f417, %f6809, %f7470;
	fma.rn.f32 	%f7472, %f418, %f6810, %f7471;
	fma.rn.f32 	%f7473, %f419, %f6811, %f7472;
	fma.rn.f32 	%f7474, %f420, %f6812, %f7473;
	fma.rn.f32 	%f1339, %f421, %f6813, %f7474;
	fma.rn.f32 	%f7475, %f423, %f6798, 0f00000000;
	fma.rn.f32 	%f7476, %f424, %f6799, %f7475;
	fma.rn.f32 	%f7477, %f425, %f6800, %f7476;
	fma.rn.f32 	%f7478, %f426, %f6801, %f7477;
	fma.rn.f32 	%f7479, %f427, %f6802, %f7478;
	fma.rn.f32 	%f7480, %f428, %f6803, %f7479;
	fma.rn.f32 	%f7481, %f429, %f6804, %f7480;
	fma.rn.f32 	%f7482, %f430, %f6805, %f7481;
	fma.rn.f32 	%f7483, %f431, %f6806, %f7482;
	fma.rn.f32 	%f7484, %f432, %f6807, %f7483;
	fma.rn.f32 	%f7485, %f433, %f6808, %f7484;
	fma.rn.f32 	%f7486, %f434, %f6809, %f7485;
	fma.rn.f32 	%f7487, %f435, %f6810, %f7486;
	fma.rn.f32 	%f7488, %f436, %f6811, %f7487;
	fma.rn.f32 	%f7489, %f437, %f6812, %f7488;
	fma.rn.f32 	%f1340, %f438, %f6813, %f7489;
	st.local.v4.f32 	[%rd8+160], {%f1337, %f1338, %f1339, %f1340};
	fma.rn.f32 	%f7490, %f440, %f6798, 0f00000000;
	fma.rn.f32 	%f7491, %f441, %f6799, %f7490;
	fma.rn.f32 	%f7492, %f442, %f6800, %f7491;
	fma.rn.f32 	%f7493, %f443, %f6801, %f7492;
	fma.rn.f32 	%f7494, %f444, %f6802, %f7493;
	fma.rn.f32 	%f7495, %f445, %f6803, %f7494;
	fma.rn.f32 	%f7496, %f446, %f6804, %f7495;
	fma.rn.f32 	%f7497, %f447, %f6805, %f7496;
	fma.rn.f32 	%f7498, %f448, %f6806, %f7497;
	fma.rn.f32 	%f7499, %f449, %f6807, %f7498;
	fma.rn.f32 	%f7500, %f450, %f6808, %f7499;
	fma.rn.f32 	%f7501, %f451, %f6809, %f7500;
	fma.rn.f32 	%f7502, %f452, %f6810, %f7501;
	fma.rn.f32 	%f7503, %f453, %f6811, %f7502;
	fma.rn.f32 	%f7504, %f454, %f6812, %f7503;
	fma.rn.f32 	%f1341, %f455, %f6813, %f7504;
	fma.rn.f32 	%f7505, %f457, %f6798, 0f00000000;
	fma.rn.f32 	%f7506, %f458, %f6799, %f7505;
	fma.rn.f32 	%f7507, %f459, %f6800, %f7506;
	fma.rn.f32 	%f7508, %f460, %f6801, %f7507;
	fma.rn.f32 	%f7509, %f461, %f6802, %f7508;
	fma.rn.f32 	%f7510, %f462, %f6803, %f7509;
	fma.rn.f32 	%f7511, %f463, %f6804, %f7510;
	fma.rn.f32 	%f7512, %f464, %f6805, %f7511;
	fma.rn.f32 	%f7513, %f465, %f6806, %f7512;
	fma.rn.f32 	%f7514, %f466, %f6807, %f7513;
	fma.rn.f32 	%f7515, %f467, %f6808, %f7514;
	fma.rn.f32 	%f7516, %f468, %f6809, %f7515;
	fma.rn.f32 	%f7517, %f469, %f6810, %f7516;
	fma.rn.f32 	%f7518, %f470, %f6811, %f7517;
	fma.rn.f32 	%f7519, %f471, %f6812, %f7518;
	fma.rn.f32 	%f1342, %f472, %f6813, %f7519;
	fma.rn.f32 	%f7520, %f474, %f6798, 0f00000000;
	fma.rn.f32 	%f7521, %f475, %f6799, %f7520;
	fma.rn.f32 	%f7522, %f476, %f6800, %f7521;
	fma.rn.f32 	%f7523, %f477, %f6801, %f7522;
	fma.rn.f32 	%f7524, %f478, %f6802, %f7523;
	fma.rn.f32 	%f7525, %f479, %f6803, %f7524;
	fma.rn.f32 	%f7526, %f480, %f6804, %f7525;
	fma.rn.f32 	%f7527, %f481, %f6805, %f7526;
	fma.rn.f32 	%f7528, %f482, %f6806, %f7527;
	fma.rn.f32 	%f7529, %f483, %f6807, %f7528;
	fma.rn.f32 	%f7530, %f484, %f6808, %f7529;
	fma.rn.f32 	%f7531, %f485, %f6809, %f7530;
	fma.rn.f32 	%f7532, %f486, %f6810, %f7531;
	fma.rn.f32 	%f7533, %f487, %f6811, %f7532;
	fma.rn.f32 	%f7534, %f488, %f6812, %f7533;
	fma.rn.f32 	%f1343, %f489, %f6813, %f7534;
	fma.rn.f32 	%f7535, %f491, %f6798, 0f00000000;
	fma.rn.f32 	%f7536, %f492, %f6799, %f7535;
	fma.rn.f32 	%f7537, %f493, %f6800, %f7536;
	fma.rn.f32 	%f7538, %f494, %f6801, %f7537;
	fma.rn.f32 	%f7539, %f495, %f6802, %f7538;
	fma.rn.f32 	%f7540, %f496, %f6803, %f7539;
	fma.rn.f32 	%f7541, %f497, %f6804, %f7540;
	fma.rn.f32 	%f7542, %f498, %f6805, %f7541;
	fma.rn.f32 	%f7543, %f499, %f6806, %f7542;
	fma.rn.f32 	%f7544, %f500, %f6807, %f7543;
	fma.rn.f32 	%f7545, %f501, %f6808, %f7544;
	fma.rn.f32 	%f7546, %f502, %f6809, %f7545;
	fma.rn.f32 	%f7547, %f503, %f6810, %f7546;
	fma.rn.f32 	%f7548, %f504, %f6811, %f7547;
	fma.rn.f32 	%f7549, %f505, %f6812, %f7548;
	fma.rn.f32 	%f1344, %f506, %f6813, %f7549;
	st.local.v4.f32 	[%rd8+176], {%f1341, %f1342, %f1343, %f1344};
	fma.rn.f32 	%f7550, %f6829, %f1199, 0f00000000;
	fma.rn.f32 	%f7551, %f6845, %f1200, %f7550;
	fma.rn.f32 	%f7552, %f6861, %f14, %f7551;
	fma.rn.f32 	%f7553, %f6877, %f31, %f7552;
	mul.f32 	%f7554, %f7553, 0f3F000000;
	fma.rn.f32 	%f7555, %f6829, %f1148, 0f00000000;
	fma.rn.f32 	%f7556, %f6845, %f1165, %f7555;
	fma.rn.f32 	%f7557, %f6861, %f1169, %f7556;
	fma.rn.f32 	%f7558, %f6877, %f1170, %f7557;
	mul.f32 	%f7559, %f7558, 0f3F000000;
	fma.rn.f32 	%f7560, %f6829, %f1313, 0f00000000;
	fma.rn.f32 	%f7561, %f6845, %f1314, %f7560;
	fma.rn.f32 	%f7562, %f6861, %f1315, %f7561;
	fma.rn.f32 	%f7563, %f6877, %f1316, %f7562;
	mul.f32 	%f7564, %f7563, 0f3F000000;
	setp.gt.f32 	%p147, %f7559, %f7554;
	selp.f32 	%f7565, %f7559, %f7554, %p147;
	setp.gt.f32 	%p148, %f7564, %f7565;
	selp.f32 	%f7566, %f7564, %f7565, %p148;
	sub.f32 	%f7567, %f7554, %f7566;
	fma.rn.f32 	%f7568, %f7567, 0f3BBB989D, 0f3F000000;
	cvt.sat.f32.f32 	%f7569, %f7568;
	mov.f32 	%f7570, 0f4B400001;
	mov.f32 	%f7571, 0f437C0000;
	fma.rm.f32 	%f7572, %f7569, %f7571, %f7570;
	add.f32 	%f7573, %f7572, 0fCB40007F;
	neg.f32 	%f7574, %f7573;
	fma.rn.f32 	%f7575, %f7567, 0f3FB8AA3B, %f7574;
	fma.rn.f32 	%f7576, %f7567, 0f32A57060, %f7575;
	mov.b32 	%r139, %f7572;
	shl.b32 	%r140, %r139, 23;
	mov.b32 	%f7577, %r140;
	ex2.approx.ftz.f32 	%f7578, %f7576;
	mul.f32 	%f7579, %f7578, %f7577;
	add.f32 	%f7580, %f7579, 0f00000000;
	sub.f32 	%f7581, %f7559, %f7566;
	fma.rn.f32 	%f7582, %f7581, 0f3BBB989D, 0f3F000000;
	cvt.sat.f32.f32 	%f7583, %f7582;
	fma.rm.f32 	%f7584, %f7583, %f7571, %f7570;
	add.f32 	%f7585, %f7584, 0fCB40007F;
	neg.f32 	%f7586, %f7585;
	fma.rn.f32 	%f7587, %f7581, 0f3FB8AA3B, %f7586;
	fma.rn.f32 	%f7588, %f7581, 0f32A57060, %f7587;
	mov.b32 	%r141, %f7584;
	shl.b32 	%r142, %r141, 23;
	mov.b32 	%f7589, %r142;
	ex2.approx.ftz.f32 	%f7590, %f7588;
	mul.f32 	%f7591, %f7590, %f7589;
	add.f32 	%f7592, %f7580, %f7591;
	sub.f32 	%f7593, %f7564, %f7566;
	fma.rn.f32 	%f7594, %f7593, 0f3BBB989D, 0f3F000000;
	cvt.sat.f32.f32 	%f7595, %f7594;
	fma.rm.f32 	%f7596, %f7595, %f7571, %f7570;
	add.f32 	%f7597, %f7596, 0fCB40007F;
	neg.f32 	%f7598, %f7597;
	fma.rn.f32 	%f7599, %f7593, 0f3FB8AA3B, %f7598;
	fma.rn.f32 	%f7600, %f7593, 0f32A57060, %f7599;
	mov.b32 	%r143, %f7596;
	shl.b32 	%r144, %r143, 23;
	mov.b32 	%f7601, %r144;
	ex2.approx.ftz.f32 	%f7602, %f7600;
	mul.f32 	%f7603, %f7602, %f7601;
	add.f32 	%f7604, %f7592, %f7603;
	rcp.rn.f32 	%f7605, %f7604;
	mul.f32 	%f7606, %f7605, %f7579;
	mul.f32 	%f7607, %f7605, %f7591;
	mul.f32 	%f7608, %f7605, %f7603;
	fma.rn.f32 	%f7609, %f7606, %f252, 0f00000000;
	fma.rn.f32 	%f7610, %f7607, %f1183, %f7609;
	fma.rn.f32 	%f7611, %f7608, %f1329, %f7610;
	fma.rn.f32 	%f7612, %f7606, %f269, 0f00000000;
	fma.rn.f32 	%f7613, %f7607, %f1184, %f7612;
	fma.rn.f32 	%f7614, %f7608, %f1330, %f7613;
	fma.rn.f32 	%f7615, %f7606, %f286, 0f00000000;
	fma.rn.f32 	%f7616, %f7607, %f1185, %f7615;
	fma.rn.f32 	%f7617, %f7608, %f1331, %f7616;
	fma.rn.f32 	%f7618, %f7606, %f303, 0f00000000;
	fma.rn.f32 	%f7619, %f7607, %f1186, %f7618;
	fma.rn.f32 	%f7620, %f7608, %f1332, %f7619;
	st.local.v4.f32 	[%rd4], {%f7611, %f7614, %f7617, %f7620};
	fma.rn.f32 	%f7621, %f6893, %f48, 0f00000000;
	fma.rn.f32 	%f7622, %f6909, %f65, %f7621;
	fma.rn.f32 	%f7623, %f6925, %f82, %f7622;
	fma.rn.f32 	%f7624, %f6941, %f99, %f7623;
	mul.f32 	%f7625, %f7624, 0f3F000000;
	fma.rn.f32 	%f7626, %f6893, %f1171, 0f00000000;
	fma.rn.f32 	%f7627, %f6909, %f1172, %f7626;
	fma.rn.f32 	%f7628, %f6925, %f1173, %f7627;
	fma.rn.f32 	%f7629, %f6941, %f1174, %f7628;
	mul.f32 	%f7630, %f7629, 0f3F000000;
	fma.rn.f32 	%f7631, %f6893, %f1317, 0f00000000;
	fma.rn.f32 	%f7632, %f6909, %f1318, %f7631;
	fma.rn.f32 	%f7633, %f6925, %f1319, %f7632;
	fma.rn.f32 	%f7634, %f6941, %f1320, %f7633;
	mul.f32 	%f7635, %f7634, 0f3F000000;
	setp.gt.f32 	%p149, %f7630, %f7625;
	selp.f32 	%f7636, %f7630, %f7625, %p149;
	setp.gt.f32 	%p150, %f7635, %f7636;
	selp.f32 	%f7637, %f7635, %f7636, %p150;
	sub.f32 	%f7638, %f7625, %f7637;
	fma.rn.f32 	%f7639, %f7638, 0f3BBB989D, 0f3F000000;
	cvt.sat.f32.f32 	%f7640, %f7639;
	fma.rm.f32 	%f7641, %f7640, %f7571, %f7570;
	add.f32 	%f7642, %f7641, 0fCB40007F;
	neg.f32 	%f7643, %f7642;
	fma.rn.f32 	%f7644, %f7638, 0f3FB8AA3B, %f7643;
	fma.rn.f32 	%f7645, %f7638, 0f32A57060, %f7644;
	mov.b32 	%r145, %f7641;
	shl.b32 	%r146, %r145, 23;
	mov.b32 	%f7646, %r146;
	ex2.approx.ftz.f32 	%f7647, %f7645;
	mul.f32 	%f7648, %f7647, %f7646;
	add.f32 	%f7649, %f7648, 0f00000000;
	sub.f32 	%f7650, %f7630, %f7637;
	fma.rn.f32 	%f7651, %f7650, 0f3BBB989D, 0f3F000000;
	cvt.sat.f32.f32 	%f7652, %f7651;
	fma.rm.f32 	%f7653, %f7652, %f7571, %f7570;
	add.f32 	%f7654, %f7653, 0fCB40007F;
	neg.f32 	%f7655, %f7654;
	fma.rn.f32 	%f7656, %f7650, 0f3FB8AA3B, %f7655;
	fma.rn.f32 	%f7657, %f7650, 0f32A57060, %f7656;
	mov.b32 	%r147, %f7653;
	shl.b32 	%r148, %r147, 23;
	mov.b32 	%f7658, %r148;
	ex2.approx.ftz.f32 	%f7659, %f7657;
	mul.f32 	%f7660, %f7659, %f7658;
	add.f32 	%f7661, %f7649, %f7660;
	sub.f32 	%f7662, %f7635, %f7637;
	fma.rn.f32 	%f7663, %f7662, 0f3BBB989D, 0f3F000000;
	cvt.sat.f32.f32 	%f7664, %f7663;
	fma.rm.f32 	%f7665, %f7664, %f7571, %f7570;
	add.f32 	%f7666, %f7665, 0fCB40007F;
	neg.f32 	%f7667, %f7666;
	fma.rn.f32 	%f7668, %f7662, 0f3FB8AA3B, %f7667;
	fma.rn.f32 	%f7669, %f7662, 0f32A57060, %f7668;
	mov.b32 	%r149, %f7665;
	shl.b32 	%r150, %r149, 23;
	mov.b32 	%f7670, %r150;
	ex2.approx.ftz.f32 	%f7671, %f7669;
	mul.f32 	%f7672, %f7671, %f7670;
	add.f32 	%f7673, %f7661, %f7672;
	rcp.rn.f32 	%f7674, %f7673;
	mul.f32 	%f7675, %f7674, %f7648;
	mul.f32 	%f7676, %f7674, %f7660;
	mul.f32 	%f7677, %f7674, %f7672;
	fma.rn.f32 	%f7678, %f7675, %f320, 0f00000000;
	fma.rn.f32 	%f7679, %f7676, %f1187, %f7678;
	fma.rn.f32 	%f7680, %f7677, %f1333, %f7679;
	fma.rn.f32 	%f7681, %f7675, %f337, 0f00000000;
	fma.rn.f32 	%f7682, %f7676, %f1188, %f7681;
	fma.rn.f32 	%f7683, %f7677, %f1334, %f7682;
	fma.rn.f32 	%f7684, %f7675, %f354, 0f00000000;
	fma.rn.f32 	%f7685, %f7676, %f1189, %f7684;
	fma.rn.f32 	%f7686, %f7677, %f1335, %f7685;
	fma.rn.f32 	%f7687, %f7675, %f371, 0f00000000;
	fma.rn.f32 	%f7688, %f7676, %f1190, %f7687;
	fma.rn.f32 	%f7689, %f7677, %f1336, %f7688;
	st.local.v4.f32 	[%rd4+16], {%f7680, %f7683, %f7686, %f7689};
	fma.rn.f32 	%f7690, %f6957, %f116, 0f00000000;
	fma.rn.f32 	%f7691, %f6973, %f133, %f7690;
	fma.rn.f32 	%f7692, %f6989, %f150, %f7691;
	fma.rn.f32 	%f7693, %f7005, %f167, %f7692;
	mul.f32 	%f7694, %f7693, 0f3F000000;
	fma.rn.f32 	%f7695, %f6957, %f1175, 0f00000000;
	fma.rn.f32 	%f7696, %f6973, %f1176, %f7695;
	fma.rn.f32 	%f7697, %f6989, %f1177, %f7696;
	fma.rn.f32 	%f7698, %f7005, %f1178, %f7697;
	mul.f32 	%f7699, %f7698, 0f3F000000;
	fma.rn.f32 	%f7700, %f6957, %f1321, 0f00000000;
	fma.rn.f32 	%f7701, %f6973, %f1322, %f7700;
	fma.rn.f32 	%f7702, %f6989, %f1323, %f7701;
	fma.rn.f32 	%f7703, %f7005, %f1324, %f7702;
	mul.f32 	%f7704, %f7703, 0f3F000000;
	setp.gt.f32 	%p151, %f7699, %f7694;
	selp.f32 	%f7705, %f7699, %f7694, %p151;
	setp.gt.f32 	%p152, %f7704, %f7705;
	selp.f32 	%f7706, %f7704, %f7705, %p152;
	sub.f32 	%f7707, %f7694, %f7706;
	fma.rn.f32 	%f7708, %f7707, 0f3BBB989D, 0f3F000000;
	cvt.sat.f32.f32 	%f7709, %f7708;
	fma.rm.f32 	%f7710, %f7709, %f7571, %f7570;
	add.f32 	%f7711, %f7710, 0fCB40007F;
	neg.f32 	%f7712, %f7711;
	fma.rn.f32 	%f7713, %f7707, 0f3FB8AA3B, %f7712;
	fma.rn.f32 	%f7714, %f7707, 0f32A57060, %f7713;
	mov.b32 	%r151, %f7710;
	shl.b32 	%r152, %r151, 23;
	mov.b32 	%f7715, %r152;
	ex2.approx.ftz.f32 	%f7716, %f7714;
	mul.f32 	%f7717, %f7716, %f7715;
	add.f32 	%f7718, %f7717, 0f00000000;
	sub.f32 	%f7719, %f7699, %f7706;
	fma.rn.f32 	%f7720, %f7719, 0f3BBB989D, 0f3F000000;
	cvt.sat.f32.f32 	%f7721, %f7720;
	fma.rm.f32 	%f7722, %f7721, %f7571, %f7570;
	add.f32 	%f7723, %f7722, 0fCB40007F;
	neg.f32 	%f7724, %f7723;
	fma.rn.f32 	%f7725, %f7719, 0f3FB8AA3B, %f7724;
	fma.rn.f32 	%f7726, %f7719, 0f32A57060, %f7725;
	mov.b32 	%r153, %f7722;
	shl.b32 	%r154, %r153, 23;
	mov.b32 	%f7727, %r154;
	ex2.approx.ftz.f32 	%f7728, %f7726;
	mul.f32 	%f7729, %f7728, %f7727;
	add.f32 	%f7730, %f7718, %f7729;
	sub.f32 	%f7731, %f7704, %f7706;
	fma.rn.f32 	%f7732, %f7731, 0f3BBB989D, 0f3F000000;
	cvt.sat.f32.f32 	%f7733, %f7732;
	fma.rm.f32 	%f7734, %f7733, %f7571, %f7570;
	add.f32 	%f7735, %f7734, 0fCB40007F;
	neg.f32 	%f7736, %f7735;
	fma.rn.f32 	%f7737, %f7731, 0f3FB8AA3B, %f7736;
	fma.rn.f32 	%f7738, %f7731, 0f32A57060, %f7737;
	mov.b32 	%r155, %f7734;
	shl.b32 	%r156, %r155, 23;
	mov.b32 	%f7739, %r156;
	ex2.approx.ftz.f32 	%f7740, %f7738;
	mul.f32 	%f7741, %f7740, %f7739;
	add.f32 	%f7742, %f7730, %f7741;
	rcp.rn.f32 	%f7743, %f7742;
	mul.f32 	%f7744, %f7743, %f7717;
	mul.f32 	%f7745, %f7743, %f7729;
	mul.f32 	%f7746, %f7743, %f7741;
	fma.rn.f32 	%f7747, %f7744, %f388, 0f00000000;
	fma.rn.f32 	%f7748, %f7745, %f1191, %f7747;
	fma.rn.f32 	%f7749, %f7746, %f1337, %f7748;
	fma.rn.f32 	%f7750, %f7744, %f405, 0f00000000;
	fma.rn.f32 	%f7751, %f7745, %f1192, %f7750;
	fma.rn.f32 	%f7752, %f7746, %f1338, %f7751;
	fma.rn.f32 	%f7753, %f7744, %f422, 0f00000000;
	fma.rn.f32 	%f7754, %f7745, %f1193, %f7753;
	fma.rn.f32 	%f7755, %f7746, %f1339, %f7754;
	fma.rn.f32 	%f7756, %f7744, %f439, 0f00000000;
	fma.rn.f32 	%f7757, %f7745, %f1194, %f7756;
	fma.rn.f32 	%f7758, %f7746, %f1340, %f7757;
	st.local.v4.f32 	[%rd4+32], {%f7749, %f7752, %f7755, %f7758};
	fma.rn.f32 	%f7759, %f7021, %f184, 0f00000000;
	fma.rn.f32 	%f7760, %f7037, %f201, %f7759;
	fma.rn.f32 	%f7761, %f7053, %f218, %f7760;
	fma.rn.f32 	%f7762, %f7069, %f235, %f7761;
	mul.f32 	%f7763, %f7762, 0f3F000000;
	fma.rn.f32 	%f7764, %f7021, %f1179, 0f00000000;
	fma.rn.f32 	%f7765, %f7037, %f1180, %f7764;
	fma.rn.f32 	%f7766, %f7053, %f1181, %f7765;
	fma.rn.f32 	%f7767, %f7069, %f1182, %f7766;
	mul.f32 	%f7768, %f7767, 0f3F000000;
	fma.rn.f32 	%f7769, %f7021, %f1325, 0f00000000;
	fma.rn.f32 	%f7770, %f7037, %f1326, %f7769;
	fma.rn.f32 	%f7771, %f7053, %f1327, %f7770;
	fma.rn.f32 	%f7772, %f7069, %f1328, %f7771;
	mul.f32 	%f7773, %f7772, 0f3F000000;
	setp.gt.f32 	%p153, %f7768, %f7763;
	selp.f32 	%f7774, %f7768, %f7763, %p153;
	setp.gt.f32 	%p154, %f7773, %f7774;
	selp.f32 	%f7775, %f7773, %f7774, %p154;
	sub.f32 	%f7776, %f7763, %f7775;
	fma.rn.f32 	%f7777, %f7776, 0f3BBB989D, 0f3F000000;
	cvt.sat.f32.f32 	%f7778, %f7777;
	fma.rm.f32 	%f7779, %f7778, %f7571, %f7570;
	add.f32 	%f7780, %f7779, 0fCB40007F;
	neg.f32 	%f7781, %f7780;
	fma.rn.f32 	%f7782, %f7776, 0f3FB8AA3B, %f7781;
	fma.rn.f32 	%f7783, %f7776, 0f32A57060, %f7782;
	mov.b32 	%r157, %f7779;
	shl.b32 	%r158, %r157, 23;
	mov.b32 	%f7784, %r158;
	ex2.approx.ftz.f32 	%f7785, %f7783;
	mul.f32 	%f7786, %f7785, %f7784;
	add.f32 	%f7787, %f7786, 0f00000000;
	sub.f32 	%f7788, %f7768, %f7775;
	fma.rn.f32 	%f7789, %f7788, 0f3BBB989D, 0f3F000000;
	cvt.sat.f32.f32 	%f7790, %f7789;
	fma.rm.f32 	%f7791, %f7790, %f7571, %f7570;
	add.f32 	%f7792, %f7791, 0fCB40007F;
	neg.f32 	%f7793, %f7792;
	fma.rn.f32 	%f7794, %f7788, 0f3FB8AA3B, %f7793;
	fma.rn.f32 	%f7795, %f7788, 0f32A57060, %f7794;
	mov.b32 	%r159, %f7791;
	shl.b32 	%r160, %r159, 23;
	mov.b32 	%f7796, %r160;
	ex2.approx.ftz.f32 	%f7797, %f7795;
	mul.f32 	%f7798, %f7797, %f7796;
	add.f32 	%f7799, %f7787, %f7798;
	sub.f32 	%f7800, %f7773, %f7775;
	fma.rn.f32 	%f7801, %f7800, 0f3BBB989D, 0f3F000000;
	cvt.sat.f32.f32 	%f7802, %f7801;
	fma.rm.f32 	%f7803, %f7802, %f7571, %f7570;
	add.f32 	%f7804, %f7803, 0fCB40007F;
	neg.f32 	%f7805, %f7804;
	fma.rn.f32 	%f7806, %f7800, 0f3FB8AA3B, %f7805;
	fma.rn.f32 	%f7807, %f7800, 0f32A57060, %f7806;
	mov.b32 	%r161, %f7803;
	shl.b32 	%r162, %r161, 23;
	mov.b32 	%f7808, %r162;
	ex2.approx.ftz.f32 	%f7809, %f7807;
	mul.f32 	%f7810, %f7809, %f7808;
	add.f32 	%f7811, %f7799, %f7810;
	rcp.rn.f32 	%f7812, %f7811;
	mul.f32 	%f7813, %f7812, %f7786;
	mul.f32 	%f7814, %f7812, %f7798;
	mul.f32 	%f7815, %f7812, %f7810;
	fma.rn.f32 	%f7816, %f7813, %f456, 0f00000000;
	fma.rn.f32 	%f7817, %f7814, %f1195, %f7816;
	fma.rn.f32 	%f7818, %f7815, %f1341, %f7817;
	fma.rn.f32 	%f7819, %f7813, %f473, 0f00000000;
	fma.rn.f32 	%f7820, %f7814, %f1196, %f7819;
	fma.rn.f32 	%f7821, %f7815, %f1342, %f7820;
	fma.rn.f32 	%f7822, %f7813, %f490, 0f00000000;
	fma.rn.f32 	%f7823, %f7814, %f1197, %f7822;
	fma.rn.f32 	%f7824, %f7815, %f1343, %f7823;
	fma.rn.f32 	%f7825, %f7813, %f507, 0f00000000;
	fma.rn.f32 	%f7826, %f7814, %f1198, %f7825;
	fma.rn.f32 	%f7827, %f7815, %f1344, %f7826;
	st.local.v4.f32 	[%rd4+48], {%f7818, %f7821, %f7824, %f7827};
	fma.rn.f32 	%f7828, %f508, %f7611, 0f00000000;
	fma.rn.f32 	%f7829, %f509, %f7614, %f7828;
	fma.rn.f32 	%f7830, %f510, %f7617, %f7829;
	fma.rn.f32 	%f7831, %f511, %f7620, %f7830;
	fma.rn.f32 	%f7832, %f512, %f7680, %f7831;
	fma.rn.f32 	%f7833, %f513, %f7683, %f7832;
	fma.rn.f32 	%f7834, %f514, %f7686, %f7833;
	fma.rn.f32 	%f7835, %f515, %f7689, %f7834;
	fma.rn.f32 	%f7836, %f516, %f7749, %f7835;
	fma.rn.f32 	%f7837, %f517, %f7752, %f7836;
	fma.rn.f32 	%f7838, %f518, %f7755, %f7837;
	fma.rn.f32 	%f7839, %f519, %f7758, %f7838;
	fma.rn.f32 	%f7840, %f520, %f7818, %f7839;
	fma.rn.f32 	%f7841, %f521, %f7821, %f7840;
	fma.rn.f32 	%f7842, %f522, %f7824, %f7841;
	fma.rn.f32 	%f7843, %f523, %f7827, %f7842;
	fma.rn.f32 	%f7844, %f524, %f7611, 0f00000000;
	fma.rn.f32 	%f7845, %f525, %f7614, %f7844;
	fma.rn.f32 	%f7846, %f526, %f7617, %f7845;
	fma.rn.f32 	%f7847, %f527, %f7620, %f7846;
	fma.rn.f32 	%f7848, %f528, %f7680, %f7847;
	fma.rn.f32 	%f7849, %f529, %f7683, %f7848;
	fma.rn.f32 	%f7850, %f530, %f7686, %f7849;
	fma.rn.f32 	%f7851, %f531, %f7689, %f7850;
	fma.rn.f32 	%f7852, %f532, %f7749, %f7851;
	fma.rn.f32 	%f7853, %f533, %f7752, %f7852;
	fma.rn.f32 	%f7854, %f534, %f7755, %f7853;
	fma.rn.f32 	%f7855, %f535, %f7758, %f7854;
	fma.rn.f32 	%f7856, %f536, %f7818, %f7855;
	fma.rn.f32 	%f7857, %f537, %f7821, %f7856;
	fma.rn.f32 	%f7858, %f538, %f7824, %f7857;
	fma.rn.f32 	%f7859, %f539, %f7827, %f7858;
	fma.rn.f32 	%f7860, %f540, %f7611, 0f00000000;
	fma.rn.f32 	%f7861, %f541, %f7614, %f7860;
	fma.rn.f32 	%f7862, %f542, %f7617, %f7861;
	fma.rn.f32 	%f7863, %f543, %f7620, %f7862;
	fma.rn.f32 	%f7864, %f544, %f7680, %f7863;
	fma.rn.f32 	%f7865, %f545, %f7683, %f7864;
	fma.rn.f32 	%f7866, %f546, %f7686, %f7865;
	fma.rn.f32 	%f7867, %f547, %f7689, %f7866;
	fma.rn.f32 	%f7868, %f548, %f7749, %f7867;
	fma.rn.f32 	%f7869, %f549, %f7752, %f7868;
	fma.rn.f32 	%f7870, %f550, %f7755, %f7869;
	fma.rn.f32 	%f7871, %f551, %f7758, %f7870;
	fma.rn.f32 	%f7872, %f552, %f7818, %f7871;
	fma.rn.f32 	%f7873, %f553, %f7821, %f7872;
	fma.rn.f32 	%f7874, %f554, %f7824, %f7873;
	fma.rn.f32 	%f7875, %f555, %f7827, %f7874;
	fma.rn.f32 	%f7876, %f556, %f7611, 0f00000000;
	fma.rn.f32 	%f7877, %f557, %f7614, %f7876;
	fma.rn.f32 	%f7878, %f558, %f7617, %f7877;
	fma.rn.f32 	%f7879, %f559, %f7620, %f7878;
	fma.rn.f32 	%f7880, %f560, %f7680, %f7879;
	fma.rn.f32 	%f7881, %f561, %f7683, %f7880;
	fma.rn.f32 	%f7882, %f562, %f7686, %f7881;
	fma.rn.f32 	%f7883, %f563, %f7689, %f7882;
	fma.rn.f32 	%f7884, %f564, %f7749, %f7883;
	fma.rn.f32 	%f7885, %f565, %f7752, %f7884;
	fma.rn.f32 	%f7886, %f566, %f7755, %f7885;
	fma.rn.f32 	%f7887, %f567, %f7758, %f7886;
	fma.rn.f32 	%f7888, %f568, %f7818, %f7887;
	fma.rn.f32 	%f7889, %f569, %f7821, %f7888;
	fma.rn.f32 	%f7890, %f570, %f7824, %f7889;
	fma.rn.f32 	%f7891, %f571, %f7827, %f7890;
	fma.rn.f32 	%f7892, %f572, %f7611, 0f00000000;
	fma.rn.f32 	%f7893, %f573, %f7614, %f7892;
	fma.rn.f32 	%f7894, %f574, %f7617, %f7893;
	fma.rn.f32 	%f7895, %f575, %f7620, %f7894;
	fma.rn.f32 	%f7896, %f576, %f7680, %f7895;
	fma.rn.f32 	%f7897, %f577, %f7683, %f7896;
	fma.rn.f32 	%f7898, %f578, %f7686, %f7897;
	fma.rn.f32 	%f7899, %f579, %f7689, %f7898;
	fma.rn.f32 	%f7900, %f580, %f7749, %f7899;
	fma.rn.f32 	%f7901, %f581, %f7752, %f7900;
	fma.rn.f32 	%f7902, %f582, %f7755, %f7901;
	fma.rn.f32 	%f7903, %f583, %f7758, %f7902;
	fma.rn.f32 	%f7904, %f584, %f7818, %f7903;
	fma.rn.f32 	%f7905, %f585, %f7821, %f7904;
	fma.rn.f32 	%f7906, %f586, %f7824, %f7905;
	fma.rn.f32 	%f7907, %f587, %f7827, %f7906;
	fma.rn.f32 	%f7908, %f588, %f7611, 0f00000000;
	fma.rn.f32 	%f7909, %f589, %f7614, %f7908;
	fma.rn.f32 	%f7910, %f590, %f7617, %f7909;
	fma.rn.f32 	%f7911, %f591, %f7620, %f7910;
	fma.rn.f32 	%f7912, %f592, %f7680, %f7911;
	fma.rn.f32 	%f7913, %f593, %f7683, %f7912;
	fma.rn.f32 	%f7914, %f594, %f7686, %f7913;
	fma.rn.f32 	%f7915, %f595, %f7689, %f7914;
	fma.rn.f32 	%f7916, %f596, %f7749, %f7915;
	fma.rn.f32 	%f7917, %f597, %f7752, %f7916;
	fma.rn.f32 	%f7918, %f598, %f7755, %f7917;
	fma.rn.f32 	%f7919, %f599, %f7758, %f7918;
	fma.rn.f32 	%f7920, %f600, %f7818, %f7919;
	fma.rn.f32 	%f7921, %f601, %f7821, %f7920;
	fma.rn.f32 	%f7922, %f602, %f7824, %f7921;
	fma.rn.f32 	%f7923, %f603, %f7827, %f7922;
	fma.rn.f32 	%f7924, %f604, %f7611, 0f00000000;
	fma.rn.f32 	%f7925, %f605, %f7614, %f7924;
	fma.rn.f32 	%f7926, %f606, %f7617, %f7925;
	fma.rn.f32 	%f7927, %f607, %f7620, %f7926;
	fma.rn.f32 	%f7928, %f608, %f7680, %f7927;
	fma.rn.f32 	%f7929, %f609, %f7683, %f7928;
	fma.rn.f32 	%f7930, %f610, %f7686, %f7929;
	fma.rn.f32 	%f7931, %f611, %f7689, %f7930;
	fma.rn.f32 	%f7932, %f612, %f7749, %f7931;
	fma.rn.f32 	%f7933, %f613, %f7752, %f7932;
	fma.rn.f32 	%f7934, %f614, %f7755, %f7933;
	fma.rn.f32 	%f7935, %f615, %f7758, %f7934;
	fma.rn.f32 	%f7936, %f616, %f7818, %f7935;
	fma.rn.f32 	%f7937, %f617, %f7821, %f7936;
	fma.rn.f32 	%f7938, %f618, %f7824, %f7937;
	fma.rn.f32 	%f7939, %f619, %f7827, %f7938;
	fma.rn.f32 	%f7940, %f620, %f7611, 0f00000000;
	fma.rn.f32 	%f7941, %f621, %f7614, %f7940;
	fma.rn.f32 	%f7942, %f622, %f7617, %f7941;
	fma.rn.f32 	%f7943, %f623, %f7620, %f7942;
	fma.rn.f32 	%f7944, %f624, %f7680, %f7943;
	fma.rn.f32 	%f7945, %f625, %f7683, %f7944;
	fma.rn.f32 	%f7946, %f626, %f7686, %f7945;
	fma.rn.f32 	%f7947, %f627, %f7689, %f7946;
	fma.rn.f32 	%f7948, %f628, %f7749, %f7947;
	fma.rn.f32 	%f7949, %f629, %f7752, %f7948;
	fma.rn.f32 	%f7950, %f630, %f7755, %f7949;
	fma.rn.f32 	%f7951, %f631, %f7758, %f7950;
	fma.rn.f32 	%f7952, %f632, %f7818, %f7951;
	fma.rn.f32 	%f7953, %f633, %f7821, %f7952;
	fma.rn.f32 	%f7954, %f634, %f7824, %f7953;
	fma.rn.f32 	%f7955, %f635, %f7827, %f7954;
	fma.rn.f32 	%f7956, %f636, %f7611, 0f00000000;
	fma.rn.f32 	%f7957, %f637, %f7614, %f7956;
	fma.rn.f32 	%f7958, %f638, %f7617, %f7957;
	fma.rn.f32 	%f7959, %f639, %f7620, %f7958;
	fma.rn.f32 	%f7960, %f640, %f7680, %f7959;
	fma.rn.f32 	%f7961, %f641, %f7683, %f7960;
	fma.rn.f32 	%f7962, %f642, %f7686, %f7961;
	fma.rn.f32 	%f7963, %f643, %f7689, %f7962;
	fma.rn.f32 	%f7964, %f644, %f7749, %f7963;
	fma.rn.f32 	%f7965, %f645, %f7752, %f7964;
	fma.rn.f32 	%f7966, %f646, %f7755, %f7965;
	fma.rn.f32 	%f7967, %f647, %f7758, %f7966;
	fma.rn.f32 	%f7968, %f648, %f7818, %f7967;
	fma.rn.f32 	%f7969, %f649, %f7821, %f7968;
	fma.rn.f32 	%f7970, %f650, %f7824, %f7969;
	fma.rn.f32 	%f7971, %f651, %f7827, %f7970;
	fma.rn.f32 	%f7972, %f652, %f7611, 0f00000000;
	fma.rn.f32 	%f7973, %f653, %f7614, %f7972;
	fma.rn.f32 	%f7974, %f654, %f7617, %f7973;
	fma.rn.f32 	%f7975, %f655, %f7620, %f7974;
	fma.rn.f32 	%f7976, %f656, %f7680, %f7975;
	fma.rn.f32 	%f7977, %f657, %f7683, %f7976;
	fma.rn.f32 	%f7978, %f658, %f7686, %f7977;
	fma.rn.f32 	%f7979, %f659, %f7689, %f7978;
	fma.rn.f32 	%f7980, %f660, %f7749, %f7979;
	fma.rn.f32 	%f7981, %f661, %f7752, %f7980;
	fma.rn.f32 	%f7982, %f662, %f7755, %f7981;
	fma.rn.f32 	%f7983, %f663, %f7758, %f7982;
	fma.rn.f32 	%f7984, %f664, %f7818, %f7983;
	fma.rn.f32 	%f7985, %f665, %f7821, %f7984;
	fma.rn.f32 	%f7986, %f666, %f7824, %f7985;
	fma.rn.f32 	%f7987, %f667, %f7827, %f7986;
	fma.rn.f32 	%f7988, %f668, %f7611, 0f00000000;
	fma.rn.f32 	%f7989, %f669, %f7614, %f7988;
	fma.rn.f32 	%f7990, %f670, %f7617, %f7989;
	fma.rn.f32 	%f7991, %f671, %f7620, %f7990;
	fma.rn.f32 	%f7992, %f672, %f7680, %f7991;
	fma.rn.f32 	%f7993, %f673, %f7683, %f7992;
	fma.rn.f32 	%f7994, %f674, %f7686, %f7993;
	fma.rn.f32 	%f7995, %f675, %f7689, %f7994;
	fma.rn.f32 	%f7996, %f676, %f7749, %f7995;
	fma.rn.f32 	%f7997, %f677, %f7752, %f7996;
	fma.rn.f32 	%f7998, %f678, %f7755, %f7997;
	fma.rn.f32 	%f7999, %f679, %f7758, %f7998;
	fma.rn.f32 	%f8000, %f680, %f7818, %f7999;
	fma.rn.f32 	%f8001, %f681, %f7821, %f8000;
	fma.rn.f32 	%f8002, %f682, %f7824, %f8001;
	fma.rn.f32 	%f8003, %f683, %f7827, %f8002;
	fma.rn.f32 	%f8004, %f684, %f7611, 0f00000000;
	fma.rn.f32 	%f8005, %f685, %f7614, %f8004;
	fma.rn.f32 	%f8006, %f686, %f7617, %f8005;
	fma.rn.f32 	%f8007, %f687, %f7620, %f8006;
	fma.rn.f32 	%f8008, %f688, %f7680, %f8007;
	fma.rn.f32 	%f8009, %f689, %f7683, %f8008;
	fma.rn.f32 	%f8010, %f690, %f7686, %f8009;
	fma.rn.f32 	%f8011, %f691, %f7689, %f8010;
	fma.rn.f32 	%f8012, %f692, %f7749, %f8011;
	fma.rn.f32 	%f8013, %f693, %f7752, %f8012;
	fma.rn.f32 	%f8014, %f694, %f7755, %f8013;
	fma.rn.f32 	%f8015, %f695, %f7758, %f8014;
	fma.rn.f32 	%f8016, %f696, %f7818, %f8015;
	fma.rn.f32 	%f8017, %f697, %f7821, %f8016;
	fma.rn.f32 	%f8018, %f698, %f7824, %f8017;
	fma.rn.f32 	%f8019, %f699, %f7827, %f8018;
	fma.rn.f32 	%f8020, %f700, %f7611, 0f00000000;
	fma.rn.f32 	%f8021, %f701, %f7614, %f8020;
	fma.rn.f32 	%f8022, %f702, %f7617, %f8021;
	fma.rn.f32 	%f8023, %f703, %f7620, %f8022;
	fma.rn.f32 	%f8024, %f704, %f7680, %f8023;
	fma.rn.f32 	%f8025, %f705, %f7683, %f8024;
	fma.rn.f32 	%f8026, %f706, %f7686, %f8025;
	fma.rn.f32 	%f8027, %f707, %f7689, %f8026;
	fma.rn.f32 	%f8028, %f708, %f7749, %f8027;
	fma.rn.f32 	%f8029, %f709, %f7752, %f8028;
	fma.rn.f32 	%f8030, %f710, %f7755, %f8029;
	fma.rn.f32 	%f8031, %f711, %f7758, %f8030;
	fma.rn.f32 	%f8032, %f712, %f7818, %f8031;
	fma.rn.f32 	%f8033, %f713, %f7821, %f8032;
	fma.rn.f32 	%f8034, %f714, %f7824, %f8033;
	fma.rn.f32 	%f8035, %f715, %f7827, %f8034;
	fma.rn.f32 	%f8036, %f716, %f7611, 0f00000000;
	fma.rn.f32 	%f8037, %f717, %f7614, %f8036;
	fma.rn.f32 	%f8038, %f718, %f7617, %f8037;
	fma.rn.f32 	%f8039, %f719, %f7620, %f8038;
	fma.rn.f32 	%f8040, %f720, %f7680, %f8039;
	fma.rn.f32 	%f8041, %f721, %f7683, %f8040;
	fma.rn.f32 	%f8042, %f722, %f7686, %f8041;
	fma.rn.f32 	%f8043, %f723, %f7689, %f8042;
	fma.rn.f32 	%f8044, %f724, %f7749, %f8043;
	fma.rn.f32 	%f8045, %f725, %f7752, %f8044;
	fma.rn.f32 	%f8046, %f726, %f7755, %f8045;
	fma.rn.f32 	%f8047, %f727, %f7758, %f8046;
	fma.rn.f32 	%f8048, %f728, %f7818, %f8047;
	fma.rn.f32 	%f8049, %f729, %f7821, %f8048;
	fma.rn.f32 	%f8050, %f730, %f7824, %f8049;
	fma.rn.f32 	%f8051, %f731, %f7827, %f8050;
	fma.rn.f32 	%f8052, %f732, %f7611, 0f00000000;
	fma.rn.f32 	%f8053, %f733, %f7614, %f8052;
	fma.rn.f32 	%f8054, %f734, %f7617, %f8053;
	fma.rn.f32 	%f8055, %f735, %f7620, %f8054;
	fma.rn.f32 	%f8056, %f736, %f7680, %f8055;
	fma.rn.f32 	%f8057, %f737, %f7683, %f8056;
	fma.rn.f32 	%f8058, %f738, %f7686, %f8057;
	fma.rn.f32 	%f8059, %f739, %f7689, %f8058;
	fma.rn.f32 	%f8060, %f740, %f7749, %f8059;
	fma.rn.f32 	%f8061, %f741, %f7752, %f8060;
	fma.rn.f32 	%f8062, %f742, %f7755, %f8061;
	fma.rn.f32 	%f8063, %f743, %f7758, %f8062;
	fma.rn.f32 	%f8064, %f744, %f7818, %f8063;
	fma.rn.f32 	%f8065, %f745, %f7821, %f8064;
	fma.rn.f32 	%f8066, %f746, %f7824, %f8065;
	fma.rn.f32 	%f8067, %f747, %f7827, %f8066;
	fma.rn.f32 	%f8068, %f748, %f7611, 0f00000000;
	fma.rn.f32 	%f8069, %f749, %f7614, %f8068;
	fma.rn.f32 	%f8070, %f750, %f7617, %f8069;
	fma.rn.f32 	%f8071, %f751, %f7620, %f8070;
	fma.rn.f32 	%f8072, %f752, %f7680, %f8071;
	fma.rn.f32 	%f8073, %f753, %f7683, %f8072;
	fma.rn.f32 	%f8074, %f754, %f7686, %f8073;
	fma.rn.f32 	%f8075, %f755, %f7689, %f8074;
	fma.rn.f32 	%f8076, %f756, %f7749, %f8075;
	fma.rn.f32 	%f8077, %f757, %f7752, %f8076;
	fma.rn.f32 	%f8078, %f758, %f7755, %f8077;
	fma.rn.f32 	%f8079, %f759, %f7758, %f8078;
	fma.rn.f32 	%f8080, %f760, %f7818, %f8079;
	fma.rn.f32 	%f8081, %f761, %f7821, %f8080;
	fma.rn.f32 	%f8082, %f762, %f7824, %f8081;
	fma.rn.f32 	%f8083, %f763, %f7827, %f8082;
	add.f32 	%f1345, %f7843, %f6764;
	add.f32 	%f1346, %f7859, %f6765;
	add.f32 	%f1347, %f7875, %f6766;
	add.f32 	%f1348, %f7891, %f6767;
	add.f32 	%f1349, %f7907, %f6768;
	add.f32 	%f1350, %f7923, %f6769;
	add.f32 	%f1351, %f7939, %f6770;
	add.f32 	%f1352, %f7955, %f6771;
	add.f32 	%f1353, %f7971, %f6772;
	add.f32 	%f1354, %f7987, %f6773;
	add.f32 	%f1355, %f8003, %f6774;
	add.f32 	%f1356, %f8019, %f6775;
	add.f32 	%f1357, %f8035, %f6776;
	add.f32 	%f1358, %f8051, %f6777;
	add.f32 	%f1359, %f8067, %f6778;
	add.f32 	%f1360, %f8083, %f6779;
	fma.rn.f32 	%f8084, %f1345, %f1345, 0f00000000;
	fma.rn.f32 	%f8085, %f1346, %f1346, %f8084;
	fma.rn.f32 	%f8086, %f1347, %f1347, %f8085;
	fma.rn.f32 	%f8087, %f1348, %f1348, %f8086;
	fma.rn.f32 	%f8088, %f1349, %f1349, %f8087;
	fma.rn.f32 	%f8089, %f1350, %f1350, %f8088;
	fma.rn.f32 	%f8090, %f1351, %f1351, %f8089;
	fma.rn.f32 	%f8091, %f1352, %f1352, %f8090;
	fma.rn.f32 	%f8092, %f1353, %f1353, %f8091;
	fma.rn.f32 	%f8093, %f1354, %f1354, %f8092;
	fma.rn.f32 	%f8094, %f1355, %f1355, %f8093;
	fma.rn.f32 	%f8095, %f1356, %f1356, %f8094;
	fma.rn.f32 	%f8096, %f1357, %f1357, %f8095;
	fma.rn.f32 	%f8097, %f1358, %f1358, %f8096;
	fma.rn.f32 	%f8098, %f1359, %f1359, %f8097;
	fma.rn.f32 	%f8099, %f1360, %f1360, %f8098;
	fma.rn.f32 	%f8100, %f8099, 0f3D800000, 0f3727C5AC;
	rsqrt.approx.f32 	%f8101, %f8100;
	mul.f32 	%f1361, %f8101, %f1345;
	mul.f32 	%f1362, %f8101, %f1346;
	mul.f32 	%f1363, %f8101, %f1347;
	mul.f32 	%f1364, %f8101, %f1348;
	mul.f32 	%f1365, %f8101, %f1349;
	mul.f32 	%f1366, %f8101, %f1350;
	mul.f32 	%f1367, %f8101, %f1351;
	mul.f32 	%f1368, %f8101, %f1352;
	mul.f32 	%f1369, %f8101, %f1353;
	mul.f32 	%f1370, %f8101, %f1354;
	mul.f32 	%f1371, %f8101, %f1355;
	mul.f32 	%f1372, %f8101, %f1356;
	mul.f32 	%f1373, %f8101, %f1357;
	mul.f32 	%f1374, %f8101, %f1358;
	mul.f32 	%f1375, %f8101, %f1359;
	mul.f32 	%f1376, %f8101, %f1360;
	mov.b32 	%r365, 0;
	mov.u64 	%rd360, %rd5;
$L__BB2_19:
	ld.global.f32 	%f8102, [%rd359+-64];
	fma.rn.f32 	%f8103, %f8102, %f1361, 0f00000000;
	ld.global.f32 	%f8104, [%rd359+-60];
	fma.rn.f32 	%f8105, %f8104, %f1362, %f8103;
	ld.global.f32 	%f8106, [%rd359+-56];
	fma.rn.f32 	%f8107, %f8106, %f1363, %f8105;
	ld.global.f32 	%f8108, [%rd359+-52];
	fma.rn.f32 	%f8109, %f8108, %f1364, %f8107;
	ld.global.f32 	%f8110, [%rd359+-48];
	fma.rn.f32 	%f8111, %f8110, %f1365, %f8109;
	ld.global.f32 	%f8112, [%rd359+-44];
	fma.rn.f32 	%f8113, %f8112, %f1366, %f8111;
	ld.global.f32 	%f8114, [%rd359+-40];
	fma.rn.f32 	%f8115, %f8114, %f1367, %f8113;
	ld.global.f32 	%f8116, [%rd359+-36];
	fma.rn.f32 	%f8117, %f8116, %f1368, %f8115;
	ld.global.f32 	%f8118, [%rd359+-32];
	fma.rn.f32 	%f8119, %f8118, %f1369, %f8117;
	ld.global.f32 	%f8120, [%rd359+-28];
	fma.rn.f32 	%f8121, %f8120, %f1370, %f8119;
	ld.global.f32 	%f8122, [%rd359+-24];
	fma.rn.f32 	%f8123, %f8122, %f1371, %f8121;
	ld.global.f32 	%f8124, [%rd359+-20];
	fma.rn.f32 	%f8125, %f8124, %f1372, %f8123;
	ld.global.f32 	%f8126, [%rd359+-16];
	fma.rn.f32 	%f8127, %f8126, %f1373, %f8125;
	ld.global.f32 	%f8128, [%rd359+-12];
	fma.rn.f32 	%f8129, %f8128, %f1374, %f8127;
	ld.global.f32 	%f8130, [%rd359+-8];
	fma.rn.f32 	%f8131, %f8130, %f1375, %f8129;
	ld.global.f32 	%f8132, [%rd359+-4];
	fma.rn.f32 	%f8133, %f8132, %f1376, %f8131;
	ld.global.f32 	%f8134, [%rd359];
	fma.rn.f32 	%f8135, %f8134, %f1361, 0f00000000;
	ld.global.f32 	%f8136, [%rd359+4];
	fma.rn.f32 	%f8137, %f8136, %f1362, %f8135;
	ld.global.f32 	%f8138, [%rd359+8];
	fma.rn.f32 	%f8139, %f8138, %f1363, %f8137;
	ld.global.f32 	%f8140, [%rd359+12];
	fma.rn.f32 	%f8141, %f8140, %f1364, %f8139;
	ld.global.f32 	%f8142, [%rd359+16];
	fma.rn.f32 	%f8143, %f8142, %f1365, %f8141;
	ld.global.f32 	%f8144, [%rd359+20];
	fma.rn.f32 	%f8145, %f8144, %f1366, %f8143;
	ld.global.f32 	%f8146, [%rd359+24];
	fma.rn.f32 	%f8147, %f8146, %f1367, %f8145;
	ld.global.f32 	%f8148, [%rd359+28];
	fma.rn.f32 	%f8149, %f8148, %f1368, %f8147;
	ld.global.f32 	%f8150, [%rd359+32];
	fma.rn.f32 	%f8151, %f8150, %f1369, %f8149;
	ld.global.f32 	%f8152, [%rd359+36];
	fma.rn.f32 	%f8153, %f8152, %f1370, %f8151;
	ld.global.f32 	%f8154, [%rd359+40];
	fma.rn.f32 	%f8155, %f8154, %f1371, %f8153;
	ld.global.f32 	%f8156, [%rd359+44];
	fma.rn.f32 	%f8157, %f8156, %f1372, %f8155;
	ld.global.f32 	%f8158, [%rd359+48];
	fma.rn.f32 	%f8159, %f8158, %f1373, %f8157;
	ld.global.f32 	%f8160, [%rd359+52];
	fma.rn.f32 	%f8161, %f8160, %f1374, %f8159;
	ld.global.f32 	%f8162, [%rd359+56];
	fma.rn.f32 	%f8163, %f8162, %f1375, %f8161;
	ld.global.f32 	%f8164, [%rd359+60];
	fma.rn.f32 	%f8165, %f8164, %f1376, %f8163;
	st.local.v2.f32 	[%rd360], {%f8133, %f8165};
	add.s32 	%r365, %r365, 2;
	add.s64 	%rd360, %rd360, 8;
	add.s64 	%rd359, %rd359, 128;
	setp.ne.s32 	%p155, %r365, 64;
	@%p155 bra 	$L__BB2_19;
	mov.u64 	%rd222, %rd156;
	ld.param.u64 	%rd223, [%rd222+64];
	cvta.to.global.u64 	%rd224, %rd223;
	add.s64 	%rd361, %rd224, 128;
	ld.local.v4.f32 	{%f8166, %f8167, %f8168, %f8169}, [%rd5];
	setp.gt.f32 	%p156, %f8166, 0f00000000;
	mul.f32 	%f8170, %f8166, %f8166;
	selp.f32 	%f1377, %f8170, 0f00000000, %p156;
	setp.gt.f32 	%p157, %f8167, 0f00000000;
	mul.f32 	%f8171, %f8167, %f8167;
	selp.f32 	%f1378, %f8171, 0f00000000, %p157;
	setp.gt.f32 	%p158, %f8168, 0f00000000;
	mul.f32 	%f8172, %f8168, %f8168;
	selp.f32 	%f1379, %f8172, 0f00000000, %p158;
	setp.gt.f32 	%p159, %f8169, 0f00000000;
	mul.f32 	%f8173, %f8169, %f8169;
	selp.f32 	%f1380, %f8173, 0f00000000, %p159;
	ld.local.v4.f32 	{%f8174, %f8175, %f8176, %f8177}, [%rd5+16];
	setp.gt.f32 	%p160, %f8174, 0f00000000;
	mul.f32 	%f8178, %f8174, %f8174;
	selp.f32 	%f1381, %f8178, 0f00000000, %p160;
	setp.gt.f32 	%p161, %f8175, 0f00000000;
	mul.f32 	%f8179, %f8175, %f8175;
	selp.f32 	%f1382, %f8179, 0f00000000, %p161;
	setp.gt.f32 	%p162, %f8176, 0f00000000;
	mul.f32 	%f8180, %f8176, %f8176;
	selp.f32 	%f1383, %f8180, 0f00000000, %p162;
	setp.gt.f32 	%p163, %f8177, 0f00000000;
	mul.f32 	%f8181, %f8177, %f8177;
	selp.f32 	%f1384, %f8181, 0f00000000, %p163;
	ld.local.v4.f32 	{%f8182, %f8183, %f8184, %f8185}, [%rd5+32];
	setp.gt.f32 	%p164, %f8182, 0f00000000;
	mul.f32 	%f8186, %f8182, %f8182;
	selp.f32 	%f1385, %f8186, 0f00000000, %p164;
	setp.gt.f32 	%p165, %f8183, 0f00000000;
	mul.f32 	%f8187, %f8183, %f8183;
	selp.f32 	%f1386, %f8187, 0f00000000, %p165;
	setp.gt.f32 	%p166, %f8184, 0f00000000;
	mul.f32 	%f8188, %f8184, %f8184;
	selp.f32 	%f1387, %f8188, 0f00000000, %p166;
	setp.gt.f32 	%p167, %f8185, 0f00000000;
	mul.f32 	%f8189, %f8185, %f8185;
	selp.f32 	%f1388, %f8189, 0f00000000, %p167;
	ld.local.v4.f32 	{%f8190, %f8191, %f8192, %f8193}, [%rd5+48];
	setp.gt.f32 	%p168, %f8190, 0f00000000;
	mul.f32 	%f8194, %f8190, %f8190;
	selp.f32 	%f1389, %f8194, 0f00000000, %p168;
	setp.gt.f32 	%p169, %f8191, 0f00000000;
	mul.f32 	%f8195, %f8191, %f8191;
	selp.f32 	%f1390, %f8195, 0f00000000, %p169;
	setp.gt.f32 	%p170, %f8192, 0f00000000;
	mul.f32 	%f8196, %f8192, %f8192;
	selp.f32 	%f1391, %f8196, 0f00000000, %p170;
	setp.gt.f32 	%p171, %f8193, 0f00000000;
	mul.f32 	%f8197, %f8193, %f8193;
	selp.f32 	%f1392, %f8197, 0f00000000, %p171;
	ld.local.v4.f32 	{%f8198, %f8199, %f8200, %f8201}, [%rd5+64];
	setp.gt.f32 	%p172, %f8198, 0f00000000;
	mul.f32 	%f8202, %f8198, %f8198;
	selp.f32 	%f1393, %f8202, 0f00000000, %p172;
	setp.gt.f32 	%p173, %f8199, 0f00000000;
	mul.f32 	%f8203, %f8199, %f8199;
	selp.f32 	%f1394, %f8203, 0f00000000, %p173;
	setp.gt.f32 	%p174, %f8200, 0f00000000;
	mul.f32 	%f8204, %f8200, %f8200;
	selp.f32 	%f1395, %f8204, 0f00000000, %p174;
	setp.gt.f32 	%p175, %f8201, 0f00000000;
	mul.f32 	%f8205, %f8201, %f8201;
	selp.f32 	%f1396, %f8205, 0f00000000, %p175;
	ld.local.v4.f32 	{%f8206, %f8207, %f8208, %f8209}, [%rd5+80];
	setp.gt.f32 	%p176, %f8206, 0f00000000;
	mul.f32 	%f8210, %f8206, %f8206;
	selp.f32 	%f1397, %f8210, 0f00000000, %p176;
	setp.gt.f32 	%p177, %f8207, 0f00000000;
	mul.f32 	%f8211, %f8207, %f8207;
	selp.f32 	%f1398, %f8211, 0f00000000, %p177;
	setp.gt.f32 	%p178, %f8208, 0f00000000;
	mul.f32 	%f8212, %f8208, %f8208;
	selp.f32 	%f1399, %f8212, 0f00000000, %p178;
	setp.gt.f32 	%p179, %f8209, 0f00000000;
	mul.f32 	%f8213, %f8209, %f8209;
	selp.f32 	%f1400, %f8213, 0f00000000, %p179;
	ld.local.v4.f32 	{%f8214, %f8215, %f8216, %f8217}, [%rd5+96];
	setp.gt.f32 	%p180, %f8214, 0f00000000;
	mul.f32 	%f8218, %f8214, %f8214;
	selp.f32 	%f1401, %f8218, 0f00000000, %p180;
	setp.gt.f32 	%p181, %f8215, 0f00000000;
	mul.f32 	%f8219, %f8215, %f8215;
	selp.f32 	%f1402, %f8219, 0f00000000, %p181;
	setp.gt.f32 	%p182, %f8216, 0f00000000;
	mul.f32 	%f8220, %f8216, %f8216;
	selp.f32 	%f1403, %f8220, 0f00000000, %p182;
	setp.gt.f32 	%p183, %f8217, 0f00000000;
	mul.f32 	%f8221, %f8217, %f8217;
	selp.f32 	%f1404, %f8221, 0f00000000, %p183;
	ld.local.v4.f32 	{%f8222, %f8223, %f8224, %f8225}, [%rd5+112];
	setp.gt.f32 	%p184, %f8222, 0f00000000;
	mul.f32 	%f8226, %f8222, %f8222;
	selp.f32 	%f1405, %f8226, 0f00000000, %p184;
	setp.gt.f32 	%p185, %f8223, 0f00000000;
	mul.f32 	%f8227, %f8223, %f8223;
	selp.f32 	%f1406, %f8227, 0f00000000, %p185;
	setp.gt.f32 	%p186, %f8224, 0f00000000;
	mul.f32 	%f8228, %f8224, %f8224;
	selp.f32 	%f1407, %f8228, 0f00000000, %p186;
	setp.gt.f32 	%p187, %f8225, 0f00000000;
	mul.f32 	%f8229, %f8225, %f8225;
	selp.f32 	%f1408, %f8229, 0f00000000, %p187;
	ld.local.v4.f32 	{%f8230, %f8231, %f8232, %f8233}, [%rd5+128];
	setp.gt.f32 	%p188, %f8230, 0f00000000;
	mul.f32 	%f8234, %f8230, %f8230;
	selp.f32 	%f1409, %f8234, 0f00000000, %p188;
	setp.gt.f32 	%p189, %f8231, 0f00000000;
	mul.f32 	%f8235, %f8231, %f8231;
	selp.f32 	%f1410, %f8235, 0f00000000, %p189;
	setp.gt.f32 	%p190, %f8232, 0f00000000;
	mul.f32 	%f8236, %f8232, %f8232;
	selp.f32 	%f1411, %f8236, 0f00000000, %p190;
	setp.gt.f32 	%p191, %f8233, 0f00000000;
	mul.f32 	%f8237, %f8233, %f8233;
	selp.f32 	%f1412, %f8237, 0f00000000, %p191;
	ld.local.v4.f32 	{%f8238, %f8239, %f8240, %f8241}, [%rd5+144];
	setp.gt.f32 	%p192, %f8238, 0f00000000;
	mul.f32 	%f8242, %f8238, %f8238;
	selp.f32 	%f1413, %f8242, 0f00000000, %p192;
	setp.gt.f32 	%p193, %f8239, 0f00000000;
	mul.f32 	%f8243, %f8239, %f8239;
	selp.f32 	%f1414, %f8243, 0f00000000, %p193;
	setp.gt.f32 	%p194, %f8240, 0f00000000;
	mul.f32 	%f8244, %f8240, %f8240;
	selp.f32 	%f1415, %f8244, 0f00000000, %p194;
	setp.gt.f32 	%p195, %f8241, 0f00000000;
	mul.f32 	%f8245, %f8241, %f8241;
	selp.f32 	%f1416, %f8245, 0f00000000, %p195;
	ld.local.v4.f32 	{%f8246, %f8247, %f8248, %f8249}, [%rd5+160];
	setp.gt.f32 	%p196, %f8246, 0f00000000;
	mul.f32 	%f8250, %f8246, %f8246;
	selp.f32 	%f1417, %f8250, 0f00000000, %p196;
	setp.gt.f32 	%p197, %f8247, 0f00000000;
	mul.f32 	%f8251, %f8247, %f8247;
	selp.f32 	%f1418, %f8251, 0f00000000, %p197;
	setp.gt.f32 	%p198, %f8248, 0f00000000;
	mul.f32 	%f8252, %f8248, %f8248;
	selp.f32 	%f1419, %f8252, 0f00000000, %p198;
	setp.gt.f32 	%p199, %f8249, 0f00000000;
	mul.f32 	%f8253, %f8249, %f8249;
	selp.f32 	%f1420, %f8253, 0f00000000, %p199;
	ld.local.v4.f32 	{%f8254, %f8255, %f8256, %f8257}, [%rd5+176];
	setp.gt.f32 	%p200, %f8254, 0f00000000;
	mul.f32 	%f8258, %f8254, %f8254;
	selp.f32 	%f1421, %f8258, 0f00000000, %p200;
	setp.gt.f32 	%p201, %f8255, 0f00000000;
	mul.f32 	%f8259, %f8255, %f8255;
	selp.f32 	%f1422, %f8259, 0f00000000, %p201;
	setp.gt.f32 	%p202, %f8256, 0f00000000;
	mul.f32 	%f8260, %f8256, %f8256;
	selp.f32 	%f1423, %f8260, 0f00000000, %p202;
	setp.gt.f32 	%p203, %f8257, 0f00000000;
	mul.f32 	%f8261, %f8257, %f8257;
	selp.f32 	%f1424, %f8261, 0f00000000, %p203;
	ld.local.v4.f32 	{%f8262, %f8263, %f8264, %f8265}, [%rd5+192];
	setp.gt.f32 	%p204, %f8262, 0f00000000;
	mul.f32 	%f8266, %f8262, %f8262;
	selp.f32 	%f1425, %f8266, 0f00000000, %p204;
	setp.gt.f32 	%p205, %f8263, 0f00000000;
	mul.f32 	%f8267, %f8263, %f8263;
	selp.f32 	%f1426, %f8267, 0f00000000, %p205;
	setp.gt.f32 	%p206, %f8264, 0f00000000;
	mul.f32 	%f8268, %f8264, %f8264;
	selp.f32 	%f1427, %f8268, 0f00000000, %p206;
	setp.gt.f32 	%p207, %f8265, 0f00000000;
	mul.f32 	%f8269, %f8265, %f8265;
	selp.f32 	%f1428, %f8269, 0f00000000, %p207;
	ld.local.v4.f32 	{%f8270, %f8271, %f8272, %f8273}, [%rd5+208];
	setp.gt.f32 	%p208, %f8270, 0f00000000;
	mul.f32 	%f8274, %f8270, %f8270;
	selp.f32 	%f1429, %f8274, 0f00000000, %p208;
	setp.gt.f32 	%p209, %f8271, 0f00000000;
	mul.f32 	%f8275, %f8271, %f8271;
	selp.f32 	%f1430, %f8275, 0f00000000, %p209;
	setp.gt.f32 	%p210, %f8272, 0f00000000;
	mul.f32 	%f8276, %f8272, %f8272;
	selp.f32 	%f1431, %f8276, 0f00000000, %p210;
	setp.gt.f32 	%p211, %f8273, 0f00000000;
	mul.f32 	%f8277, %f8273, %f8273;
	selp.f32 	%f1432, %f8277, 0f00000000, %p211;
	ld.local.v4.f32 	{%f8278, %f8279, %f8280, %f8281}, [%rd5+224];
	setp.gt.f32 	%p212, %f8278, 0f00000000;
	mul.f32 	%f8282, %f8278, %f8278;
	selp.f32 	%f1433, %f8282, 0f00000000, %p212;
	setp.gt.f32 	%p213, %f8279, 0f00000000;
	mul.f32 	%f8283, %f8279, %f8279;
	selp.f32 	%f1434, %f8283, 0f00000000, %p213;
	setp.gt.f32 	%p214, %f8280, 0f00000000;
	mul.f32 	%f8284, %f8280, %f8280;
	selp.f32 	%f1435, %f8284, 0f00000000, %p214;
	setp.gt.f32 	%p215, %f8281, 0f00000000;
	mul.f32 	%f8285, %f8281, %f8281;
	selp.f32 	%f1436, %f8285, 0f00000000, %p215;
	ld.local.v4.f32 	{%f8286, %f8287, %f8288, %f8289}, [%rd5+240];
	setp.gt.f32 	%p216, %f8286, 0f00000000;
	mul.f32 	%f8290, %f8286, %f8286;
	selp.f32 	%f1437, %f8290, 0f00000000, %p216;
	setp.gt.f32 	%p217, %f8287, 0f00000000;
	mul.f32 	%f8291, %f8287, %f8287;
	selp.f32 	%f1438, %f8291, 0f00000000, %p217;
	setp.gt.f32 	%p218, %f8288, 0f00000000;
	mul.f32 	%f8292, %f8288, %f8288;
	selp.f32 	%f1439, %f8292, 0f00000000, %p218;
	setp.gt.f32 	%p219, %f8289, 0f00000000;
	mul.f32 	%f8293, %f8289, %f8289;
	selp.f32 	%f1440, %f8293, 0f00000000, %p219;
	mov.b32 	%r366, 0;
	mov.u64 	%rd362, %rd6;
$L__BB2_21:
	ld.global.f32 	%f8294, [%rd361+-128];
	fma.rn.f32 	%f8295, %f8294, %f1377, 0f00000000;
	ld.global.f32 	%f8296, [%rd361+-124];
	fma.rn.f32 	%f8297, %f8296, %f1378, %f8295;
	ld.global.f32 	%f8298, [%rd361+-120];
	fma.rn.f32 	%f8299, %f8298, %f1379, %f8297;
	ld.global.f32 	%f8300, [%rd361+-116];
	fma.rn.f32 	%f8301, %f8300, %f1380, %f8299;
	ld.global.f32 	%f8302, [%rd361+-112];
	fma.rn.f32 	%f8303, %f8302, %f1381, %f8301;
	ld.global.f32 	%f8304, [%rd361+-108];
	fma.rn.f32 	%f8305, %f8304, %f1382, %f8303;
	ld.global.f32 	%f8306, [%rd361+-104];
	fma.rn.f32 	%f8307, %f8306, %f1383, %f8305;
	ld.global.f32 	%f8308, [%rd361+-100];
	fma.rn.f32 	%f8309, %f8308, %f1384, %f8307;
	ld.global.f32 	%f8310, [%rd361+-96];
	fma.rn.f32 	%f8311, %f8310, %f1385, %f8309;
	ld.global.f32 	%f8312, [%rd361+-92];
	fma.rn.f32 	%f8313, %f8312, %f1386, %f8311;
	ld.global.f32 	%f8314, [%rd361+-88];
	fma.rn.f32 	%f8315, %f8314, %f1387, %f8313;
	ld.global.f32 	%f8316, [%rd361+-84];
	fma.rn.f32 	%f8317, %f8316, %f1388, %f8315;
	ld.global.f32 	%f8318, [%rd361+-80];
	fma.rn.f32 	%f8319, %f8318, %f1389, %f8317;
	ld.global.f32 	%f8320, [%rd361+-76];
	fma.rn.f32 	%f8321, %f8320, %f1390, %f8319;
	ld.global.f32 	%f8322, [%rd361+-72];
	fma.rn.f32 	%f8323, %f8322, %f1391, %f8321;
	ld.global.f32 	%f8324, [%rd361+-68];
	fma.rn.f32 	%f8325, %f8324, %f1392, %f8323;
	ld.global.f32 	%f8326, [%rd361+-64];
	fma.rn.f32 	%f8327, %f8326, %f1393, %f8325;
	ld.global.f32 	%f8328, [%rd361+-60];
	fma.rn.f32 	%f8329, %f8328, %f1394, %f8327;
	ld.global.f32 	%f8330, [%rd361+-56];
	fma.rn.f32 	%f8331, %f8330, %f1395, %f8329;
	ld.global.f32 	%f8332, [%rd361+-52];
	fma.rn.f32 	%f8333, %f8332, %f1396, %f8331;
	ld.global.f32 	%f8334, [%rd361+-48];
	fma.rn.f32 	%f8335, %f8334, %f1397, %f8333;
	ld.global.f32 	%f8336, [%rd361+-44];
	fma.rn.f32 	%f8337, %f8336, %f1398, %f8335;
	ld.global.f32 	%f8338, [%rd361+-40];
	fma.rn.f32 	%f8339, %f8338, %f1399, %f8337;
	ld.global.f32 	%f8340, [%rd361+-36];
	fma.rn.f32 	%f8341, %f8340, %f1400, %f8339;
	ld.global.f32 	%f8342, [%rd361+-32];
	fma.rn.f32 	%f8343, %f8342, %f1401, %f8341;
	ld.global.f32 	%f8344, [%rd361+-28];
	fma.rn.f32 	%f8345, %f8344, %f1402, %f8343;
	ld.global.f32 	%f8346, [%rd361+-24];
	fma.rn.f32 	%f8347, %f8346, %f1403, %f8345;
	ld.global.f32 	%f8348, [%rd361+-20];
	fma.rn.f32 	%f8349, %f8348, %f1404, %f8347;
	ld.global.f32 	%f8350, [%rd361+-16];
	fma.rn.f32 	%f8351, %f8350, %f1405, %f8349;
	ld.global.f32 	%f8352, [%rd361+-12];
	fma.rn.f32 	%f8353, %f8352, %f1406, %f8351;
	ld.global.f32 	%f8354, [%rd361+-8];
	fma.rn.f32 	%f8355, %f8354, %f1407, %f8353;
	ld.global.f32 	%f8356, [%rd361+-4];
	fma.rn.f32 	%f8357, %f8356, %f1408, %f8355;
	ld.global.f32 	%f8358, [%rd361];
	fma.rn.f32 	%f8359, %f8358, %f1409, %f8357;
	ld.global.f32 	%f8360, [%rd361+4];
	fma.rn.f32 	%f8361, %f8360, %f1410, %f8359;
	ld.global.f32 	%f8362, [%rd361+8];
	fma.rn.f32 	%f8363, %f8362, %f1411, %f8361;
	ld.global.f32 	%f8364, [%rd361+12];
	fma.rn.f32 	%f8365, %f8364, %f1412, %f8363;
	ld.global.f32 	%f8366, [%rd361+16];
	fma.rn.f32 	%f8367, %f8366, %f1413, %f8365;
	ld.global.f32 	%f8368, [%rd361+20];
	fma.rn.f32 	%f8369, %f8368, %f1414, %f8367;
	ld.global.f32 	%f8370, [%rd361+24];
	fma.rn.f32 	%f8371, %f8370, %f1415, %f8369;
	ld.global.f32 	%f8372, [%rd361+28];
	fma.rn.f32 	%f8373, %f8372, %f1416, %f8371;
	ld.global.f32 	%f8374, [%rd361+32];
	fma.rn.f32 	%f8375, %f8374, %f1417, %f8373;
	ld.global.f32 	%f8376, [%rd361+36];
	fma.rn.f32 	%f8377, %f8376, %f1418, %f8375;
	ld.global.f32 	%f8378, [%rd361+40];
	fma.rn.f32 	%f8379, %f8378, %f1419, %f8377;
	ld.global.f32 	%f8380, [%rd361+44];
	fma.rn.f32 	%f8381, %f8380, %f1420, %f8379;
	ld.global.f32 	%f8382, [%rd361+48];
	fma.rn.f32 	%f8383, %f8382, %f1421, %f8381;
	ld.global.f32 	%f8384, [%rd361+52];
	fma.rn.f32 	%f8385, %f8384, %f1422, %f8383;
	ld.global.f32 	%f8386, [%rd361+56];
	fma.rn.f32 	%f8387, %f8386, %f1423, %f8385;
	ld.global.f32 	%f8388, [%rd361+60];
	fma.rn.f32 	%f8389, %f8388, %f1424, %f8387;
	ld.global.f32 	%f8390, [%rd361+64];
	fma.rn.f32 	%f8391, %f8390, %f1425, %f8389;
	ld.global.f32 	%f8392, [%rd361+68];
	fma.rn.f32 	%f8393, %f8392, %f1426, %f8391;
	ld.global.f32 	%f8394, [%rd361+72];
	fma.rn.f32 	%f8395, %f8394, %f1427, %f8393;
	ld.global.f32 	%f8396, [%rd361+76];
	fma.rn.f32 	%f8397, %f8396, %f1428, %f8395;
	ld.global.f32 	%f8398, [%rd361+80];
	fma.rn.f32 	%f8399, %f8398, %f1429, %f8397;
	ld.global.f32 	%f8400, [%rd361+84];
	fma.rn.f32 	%f8401, %f8400, %f1430, %f8399;
	ld.global.f32 	%f8402, [%rd361+88];
	fma.rn.f32 	%f8403, %f8402, %f1431, %f8401;
	ld.global.f32 	%f8404, [%rd361+92];
	fma.rn.f32 	%f8405, %f8404, %f1432, %f8403;
	ld.global.f32 	%f8406, [%rd361+96];
	fma.rn.f32 	%f8407, %f8406, %f1433, %f8405;
	ld.global.f32 	%f8408, [%rd361+100];
	fma.rn.f32 	%f8409, %f8408, %f1434, %f8407;
	ld.global.f32 	%f8410, [%rd361+104];
	fma.rn.f32 	%f8411, %f8410, %f1435, %f8409;
	ld.global.f32 	%f8412, [%rd361+108];
	fma.rn.f32 	%f8413, %f8412, %f1436, %f8411;
	ld.global.f32 	%f8414, [%rd361+112];
	fma.rn.f32 	%f8415, %f8414, %f1437, %f8413;
	ld.global.f32 	%f8416, [%rd361+116];
	fma.rn.f32 	%f8417, %f8416, %f1438, %f8415;
	ld.global.f32 	%f8418, [%rd361+120];
	fma.rn.f32 	%f8419, %f8418, %f1439, %f8417;
	ld.global.f32 	%f8420, [%rd361+124];
	fma.rn.f32 	%f8421, %f8420, %f1440, %f8419;
	st.local.f32 	[%rd362], %f8421;
	add.s32 	%r366, %r366, 1;
	add.s64 	%rd362, %rd362, 4;
	add.s64 	%rd361, %rd361, 256;
	setp.ne.s32 	%p220, %r366, 16;
	@%p220 bra 	$L__BB2_21;
	mov.u64 	%rd225, %rd156;
	ld.param.u32 	%r164, [%rd225];
	setp.lt.s32 	%p221, %r164, 1;
	@%p221 bra 	$L__BB2_25;
	ld.local.v4.f32 	{%f8422, %f8423, %f8424, %f8425}, [%rd6];
	ld.local.v4.f32 	{%f8426, %f8427, %f8428, %f8429}, [%rd6+16];
	ld.local.v4.f32 	{%f8430, %f8431, %f8432, %f8433}, [%rd6+32];
	ld.local.v4.f32 	{%f8434, %f8435, %f8436, %f8437}, [%rd6+48];
	mov.u64 	%rd226, %rd156;
	ld.param.u32 	%r165, [%rd226];
	neg.s32 	%r367, %r165;
	ld.param.u64 	%rd227, [%rd226+8];
	cvta.to.global.u64 	%rd228, %rd227;
	add.s64 	%rd363, %rd228, 32;
	add.f32 	%f1441, %f8437, %f1360;
	add.f32 	%f1442, %f8436, %f1359;
	add.f32 	%f1443, %f8435, %f1358;
	add.f32 	%f1444, %f8434, %f1357;
	add.f32 	%f1445, %f8433, %f1356;
	add.f32 	%f1446, %f8432, %f1355;
	add.f32 	%f1447, %f8431, %f1354;
	add.f32 	%f1448, %f8430, %f1353;
	add.f32 	%f1449, %f8429, %f1352;
	add.f32 	%f1450, %f8428, %f1351;
	add.f32 	%f1451, %f8427, %f1350;
	add.f32 	%f1452, %f8426, %f1349;
	add.f32 	%f1453, %f8425, %f1348;
	add.f32 	%f1454, %f8424, %f1347;
	add.f32 	%f1455, %f8423, %f1346;
	add.f32 	%f1456, %f8422, %f1345;
	mov.u64 	%rd364, %rd9;
$L__BB2_24:
	ld.global.f32 	%f8438, [%rd363+-32];
	fma.rn.f32 	%f8439, %f8438, %f1456, 0f00000000;
	ld.global.f32 	%f8440, [%rd363+-28];
	fma.rn.f32 	%f8441, %f8440, %f1455, %f8439;
	ld.global.f32 	%f8442, [%rd363+-24];
	fma.rn.f32 	%f8443, %f8442, %f1454, %f8441;
	ld.global.f32 	%f8444, [%rd363+-20];
	fma.rn.f32 	%f8445, %f8444, %f1453, %f8443;
	ld.global.f32 	%f8446, [%rd363+-16];
	fma.rn.f32 	%f8447, %f8446, %f1452, %f8445;
	ld.global.f32 	%f8448, [%rd363+-12];
	fma.rn.f32 	%f8449, %f8448, %f1451, %f8447;
	ld.global.f32 	%f8450, [%rd363+-8];
	fma.rn.f32 	%f8451, %f8450, %f1450, %f8449;
	ld.global.f32 	%f8452, [%rd363+-4];
	fma.rn.f32 	%f8453, %f8452, %f1449, %f8451;
	ld.global.f32 	%f8454, [%rd363];
	fma.rn.f32 	%f8455, %f8454, %f1448, %f8453;
	ld.global.f32 	%f8456, [%rd363+4];
	fma.rn.f32 	%f8457, %f8456, %f1447, %f8455;
	ld.global.f32 	%f8458, [%rd363+8];
	fma.rn.f32 	%f8459, %f8458, %f1446, %f8457;
	ld.global.f32 	%f8460, [%rd363+12];
	fma.rn.f32 	%f8461, %f8460, %f1445, %f8459;
	ld.global.f32 	%f8462, [%rd363+16];
	fma.rn.f32 	%f8463, %f8462, %f1444, %f8461;
	ld.global.f32 	%f8464, [%rd363+20];
	fma.rn.f32 	%f8465, %f8464, %f1443, %f8463;
	ld.global.f32 	%f8466, [%rd363+24];
	fma.rn.f32 	%f8467, %f8466, %f1442, %f8465;
	ld.global.f32 	%f8468, [%rd363+28];
	fma.rn.f32 	%f8469, %f8468, %f1441, %f8467;
	st.local.f32 	[%rd364], %f8469;
	add.s32 	%r367, %r367, 1;
	setp.ne.s32 	%p222, %r367, 0;
	add.s64 	%rd364, %rd364, 4;
	add.s64 	%rd363, %rd363, 64;
	@%p222 bra 	$L__BB2_24;
$L__BB2_25:
	ld.param.u32 	%r353, [_Z26forward_last_logits_kernel9ModelPtrsPKiiPf_param_2];
	setp.eq.s32 	%p223, %r353, 3;
	@%p223 bra 	$L__BB2_69;
	ld.param.u64 	%rd340, [_Z26forward_last_logits_kernel9ModelPtrsPKiiPf_param_1];
	mov.u64 	%rd229, %rd156;
	ld.param.u64 	%rd230, [%rd229+56];
	cvta.to.global.u64 	%rd231, %rd230;
	add.s64 	%rd365, %rd231, 64;
	cvta.to.global.u64 	%rd232, %rd340;
	ld.global.u32 	%r167, [%rd232+12];
	shl.b32 	%r168, %r167, 4;
	ld.param.u64 	%rd233, [%rd229+8];
	cvta.to.global.u64 	%rd234, %rd233;
	mul.wide.s32 	%rd235, %r168, 4;
	add.s64 	%rd236, %rd234, %rd235;
	ld.global.f32 	%f8470, [%rd236];
	ld.param.u64 	%rd237, [%rd229+16];
	cvta.to.global.u64 	%rd238, %rd237;
	ld.global.f32 	%f8471, [%rd238+192];
	add.f32 	%f8472, %f8470, %f8471;
	ld.global.f32 	%f8473, [%rd236+4];
	ld.global.f32 	%f8474, [%rd238+196];
	add.f32 	%f8475, %f8473, %f8474;
	ld.global.f32 	%f8476, [%rd236+8];
	ld.global.f32 	%f8477, [%rd238+200];
	add.f32 	%f8478, %f8476, %f8477;
	ld.global.f32 	%f8479, [%rd236+12];
	ld.global.f32 	%f8480, [%rd238+204];
	add.f32 	%f8481, %f8479, %f8480;
	ld.global.f32 	%f8482, [%rd236+16];
	ld.global.f32 	%f8483, [%rd238+208];
	add.f32 	%f8484, %f8482, %f8483;
	ld.global.f32 	%f8485, [%rd236+20];
	ld.global.f32 	%f8486, [%rd238+212];
	add.f32 	%f8487, %f8485, %f8486;
	ld.global.f32 	%f8488, [%rd236+24];
	ld.global.f32 	%f8489, [%rd238+216];
	add.f32 	%f8490, %f8488, %f8489;
	ld.global.f32 	%f8491, [%rd236+28];
	ld.global.f32 	%f8492, [%rd238+220];
	add.f32 	%f8493, %f8491, %f8492;
	ld.global.f32 	%f8494, [%rd236+32];
	ld.global.f32 	%f8495, [%rd238+224];
	add.f32 	%f8496, %f8494, %f8495;
	ld.global.f32 	%f8497, [%rd236+36];
	ld.global.f32 	%f8498, [%rd238+228];
	add.f32 	%f8499, %f8497, %f8498;
	ld.global.f32 	%f8500, [%rd236+40];
	ld.global.f32 	%f8501, [%rd238+232];
	add.f32 	%f8502, %f8500, %f8501;
	ld.global.f32 	%f8503, [%rd236+44];
	ld.global.f32 	%f8504, [%rd238+236];
	add.f32 	%f8505, %f8503, %f8504;
	ld.global.f32 	%f8506, [%rd236+48];
	ld.global.f32 	%f8507, [%rd238+240];
	add.f32 	%f8508, %f8506, %f8507;
	ld.global.f32 	%f8509, [%rd236+52];
	ld.global.f32 	%f8510, [%rd238+244];
	add.f32 	%f8511, %f8509, %f8510;
	ld.global.f32 	%f8512, [%rd236+56];
	ld.global.f32 	%f8513, [%rd238+248];
	add.f32 	%f8514, %f8512, %f8513;
	ld.global.f32 	%f8515, [%rd236+60];
	ld.global.f32 	%f8516, [%rd238+252];
	add.f32 	%f8517, %f8515, %f8516;
	fma.rn.f32 	%f8518, %f8472, %f8472, 0f00000000;
	fma.rn.f32 	%f8519, %f8475, %f8475, %f8518;
	fma.rn.f32 	%f8520, %f8478, %f8478, %f8519;
	fma.rn.f32 	%f8521, %f8481, %f8481, %f8520;
	fma.rn.f32 	%f8522, %f8484, %f8484, %f8521;
	fma.rn.f32 	%f8523, %f8487, %f8487, %f8522;
	fma.rn.f32 	%f8524, %f8490, %f8490, %f8523;
	fma.rn.f32 	%f8525, %f8493, %f8493, %f8524;
	fma.rn.f32 	%f8526, %f8496, %f8496, %f8525;
	fma.rn.f32 	%f8527, %f8499, %f8499, %f8526;
	fma.rn.f32 	%f8528, %f8502, %f8502, %f8527;
	fma.rn.f32 	%f8529, %f8505, %f8505, %f8528;
	fma.rn.f32 	%f8530, %f8508, %f8508, %f8529;
	fma.rn.f32 	%f8531, %f8511, %f8511, %f8530;
	fma.rn.f32 	%f8532, %f8514, %f8514, %f8531;
	fma.rn.f32 	%f8533, %f8517, %f8517, %f8532;
	fma.rn.f32 	%f8534, %f8533, 0f3D800000, 0f3727C5AC;
	rsqrt.approx.f32 	%f8535, %f8534;
	mul.f32 	%f8536, %f8535, %f8472;
	mul.f32 	%f8537, %f8535, %f8475;
	mul.f32 	%f8538, %f8535, %f8478;
	mul.f32 	%f8539, %f8535, %f8481;
	mul.f32 	%f8540, %f8535, %f8484;
	mul.f32 	%f8541, %f8535, %f8487;
	mul.f32 	%f8542, %f8535, %f8490;
	mul.f32 	%f8543, %f8535, %f8493;
	mul.f32 	%f8544, %f8535, %f8496;
	mul.f32 	%f8545, %f8535, %f8499;
	mul.f32 	%f8546, %f8535, %f8502;
	mul.f32 	%f8547, %f8535, %f8505;
	mul.f32 	%f8548, %f8535, %f8508;
	mul.f32 	%f8549, %f8535, %f8511;
	mul.f32 	%f8550, %f8535, %f8514;
	mul.f32 	%f8551, %f8535, %f8517;
	fma.rn.f32 	%f8552, %f8536, %f8536, 0f00000000;
	fma.rn.f32 	%f8553, %f8537, %f8537, %f8552;
	fma.rn.f32 	%f8554, %f8538, %f8538, %f8553;
	fma.rn.f32 	%f8555, %f8539, %f8539, %f8554;
	fma.rn.f32 	%f8556, %f8540, %f8540, %f8555;
	fma.rn.f32 	%f8557, %f8541, %f8541, %f8556;
	fma.rn.f32 	%f8558, %f8542, %f8542, %f8557;
	fma.rn.f32 	%f8559, %f8543, %f8543, %f8558;
	fma.rn.f32 	%f8560, %f8544, %f8544, %f8559;
	fma.rn.f32 	%f8561, %f8545, %f8545, %f8560;
	fma.rn.f32 	%f8562, %f8546, %f8546, %f8561;
	fma.rn.f32 	%f8563, %f8547, %f8547, %f8562;
	fma.rn.f32 	%f8564, %f8548, %f8548, %f8563;
	fma.rn.f32 	%f8565, %f8549, %f8549, %f8564;
	fma.rn.f32 	%f8566, %f8550, %f8550, %f8565;
	fma.rn.f32 	%f8567, %f8551, %f8551, %f8566;
	fma.rn.f32 	%f8568, %f8567, 0f3D800000, 0f3727C5AC;
	rsqrt.approx.f32 	%f8569, %f8568;
	mul.f32 	%f8570, %f8569, %f8536;
	mul.f32 	%f8571, %f8569, %f8537;
	mul.f32 	%f8572, %f8569, %f8538;
	mul.f32 	%f8573, %f8569, %f8539;
	mul.f32 	%f8574, %f8569, %f8540;
	mul.f32 	%f8575, %f8569, %f8541;
	mul.f32 	%f8576, %f8569, %f8542;
	mul.f32 	%f8577, %f8569, %f8543;
	mul.f32 	%f8578, %f8569, %f8544;
	mul.f32 	%f8579, %f8569, %f8545;
	mul.f32 	%f8580, %f8569, %f8546;
	mul.f32 	%f8581, %f8569, %f8547;
	mul.f32 	%f8582, %f8569, %f8548;
	mul.f32 	%f8583, %f8569, %f8549;
	mul.f32 	%f8584, %f8569, %f8550;
	mul.f32 	%f8585, %f8569, %f8551;
	fma.rn.f32 	%f8586, %f876, %f8570, 0f00000000;
	fma.rn.f32 	%f8587, %f877, %f8571, %f8586;
	fma.rn.f32 	%f8588, %f878, %f8572, %f8587;
	fma.rn.f32 	%f8589, %f879, %f8573, %f8588;
	fma.rn.f32 	%f8590, %f880, %f8574, %f8589;
	fma.rn.f32 	%f8591, %f881, %f8575, %f8590;
	fma.rn.f32 	%f8592, %f882, %f8576, %f8591;
	fma.rn.f32 	%f8593, %f883, %f8577, %f8592;
	fma.rn.f32 	%f8594, %f884, %f8578, %f8593;
	fma.rn.f32 	%f8595, %f885, %f8579, %f8594;
	fma.rn.f32 	%f8596, %f886, %f8580, %f8595;
	fma.rn.f32 	%f8597, %f887, %f8581, %f8596;
	fma.rn.f32 	%f8598, %f888, %f8582, %f8597;
	fma.rn.f32 	%f8599, %f889, %f8583, %f8598;
	fma.rn.f32 	%f8600, %f890, %f8584, %f8599;
	fma.rn.f32 	%f8601, %f891, %f8585, %f8600;
	fma.rn.f32 	%f8602, %f892, %f8570, 0f00000000;
	fma.rn.f32 	%f8603, %f893, %f8571, %f8602;
	fma.rn.f32 	%f8604, %f894, %f8572, %f8603;
	fma.rn.f32 	%f8605, %f895, %f8573, %f8604;
	fma.rn.f32 	%f8606, %f896, %f8574, %f8605;
	fma.rn.f32 	%f8607, %f897, %f8575, %f8606;
	fma.rn.f32 	%f8608, %f898, %f8576, %f8607;
	fma.rn.f32 	%f8609, %f899, %f8577, %f8608;
	fma.rn.f32 	%f8610, %f900, %f8578, %f8609;
	fma.rn.f32 	%f8611, %f901, %f8579, %f8610;
	fma.rn.f32 	%f8612, %f902, %f8580, %f8611;
	fma.rn.f32 	%f8613, %f903, %f8581, %f8612;
	fma.rn.f32 	%f8614, %f904, %f8582, %f8613;
	fma.rn.f32 	%f8615, %f905, %f8583, %f8614;
	fma.rn.f32 	%f8616, %f906, %f8584, %f8615;
	fma.rn.f32 	%f8617, %f907, %f8585, %f8616;
	fma.rn.f32 	%f8618, %f908, %f8570, 0f00000000;
	fma.rn.f32 	%f8619, %f909, %f8571, %f8618;
	fma.rn.f32 	%f8620, %f910, %f8572, %f8619;
	fma.rn.f32 	%f8621, %f911, %f8573, %f8620;
	fma.rn.f32 	%f8622, %f912, %f8574, %f8621;
	fma.rn.f32 	%f8623, %f913, %f8575, %f8622;
	fma.rn.f32 	%f8624, %f914, %f8576, %f8623;
	fma.rn.f32 	%f8625, %f915, %f8577, %f8624;
	fma.rn.f32 	%f8626, %f916, %f8578, %f8625;
	fma.rn.f32 	%f8627, %f917, %f8579, %f8626;
	fma.rn.f32 	%f8628, %f918, %f8580, %f8627;
	fma.rn.f32 	%f8629, %f919, %f8581, %f8628;
	fma.rn.f32 	%f8630, %f920, %f8582, %f8629;
	fma.rn.f32 	%f8631, %f921, %f8583, %f8630;
	fma.rn.f32 	%f8632, %f922, %f8584, %f8631;
	fma.rn.f32 	%f8633, %f923, %f8585, %f8632;
	fma.rn.f32 	%f8634, %f924, %f8570, 0f00000000;
	fma.rn.f32 	%f8635, %f925, %f8571, %f8634;
	fma.rn.f32 	%f8636, %f926, %f8572, %f8635;
	fma.rn.f32 	%f8637, %f927, %f8573, %f8636;
	fma.rn.f32 	%f8638, %f928, %f8574, %f8637;
	fma.rn.f32 	%f8639, %f929, %f8575, %f8638;
	fma.rn.f32 	%f8640, %f930, %f8576, %f8639;
	fma.rn.f32 	%f8641, %f931, %f8577, %f8640;
	fma.rn.f32 	%f8642, %f932, %f8578, %f8641;
	fma.rn.f32 	%f8643, %f933, %f8579, %f8642;
	fma.rn.f32 	%f8644, %f934, %f8580, %f8643;
	fma.rn.f32 	%f8645, %f935, %f8581, %f8644;
	fma.rn.f32 	%f8646, %f936, %f8582, %f8645;
	fma.rn.f32 	%f8647, %f937, %f8583, %f8646;
	fma.rn.f32 	%f8648, %f938, %f8584, %f8647;
	fma.rn.f32 	%f8649, %f939, %f8585, %f8648;
	st.local.v4.f32 	[%rd3], {%f8601, %f8617, %f8633, %f8649};
	fma.rn.f32 	%f8650, %f940, %f8570, 0f00000000;
	fma.rn.f32 	%f8651, %f941, %f8571, %f8650;
	fma.rn.f32 	%f8652, %f942, %f8572, %f8651;
	fma.rn.f32 	%f8653, %f943, %f8573, %f8652;
	fma.rn.f32 	%f8654, %f944, %f8574, %f8653;
	fma.rn.f32 	%f8655, %f945, %f8575, %f8654;
	fma.rn.f32 	%f8656, %f946, %f8576, %f8655;
	fma.rn.f32 	%f8657, %f947, %f8577, %f8656;
	fma.rn.f32 	%f8658, %f948, %f8578, %f8657;
	fma.rn.f32 	%f8659, %f949, %f8579, %f8658;
	fma.rn.f32 	%f8660, %f950, %f8580, %f8659;
	fma.rn.f32 	%f8661, %f951, %f8581, %f8660;
	fma.rn.f32 	%f8662, %f952, %f8582, %f8661;
	fma.rn.f32 	%f8663, %f953, %f8583, %f8662;
	fma.rn.f32 	%f8664, %f954, %f8584, %f8663;
	fma.rn.f32 	%f8665, %f955, %f8585, %f8664;
	fma.rn.f32 	%f8666, %f956, %f8570, 0f00000000;
	fma.rn.f32 	%f8667, %f957, %f8571, %f8666;
	fma.rn.f32 	%f8668, %f958, %f8572, %f8667;
	fma.rn.f32 	%f8669, %f959, %f8573, %f8668;
	fma.rn.f32 	%f8670, %f960, %f8574, %f8669;
	fma.rn.f32 	%f8671, %f961, %f8575, %f8670;
	fma.rn.f32 	%f8672, %f962, %f8576, %f8671;
	fma.rn.f32 	%f8673, %f963, %f8577, %f8672;
	fma.rn.f32 	%f8674, %f964, %f8578, %f8673;
	fma.rn.f32 	%f8675, %f965, %f8579, %f8674;
	fma.rn.f32 	%f8676, %f966, %f8580, %f8675;
	fma.rn.f32 	%f8677, %f967, %f8581, %f8676;
	fma.rn.f32 	%f8678, %f968, %f8582, %f8677;
	fma.rn.f32 	%f8679, %f969, %f8583, %f8678;
	fma.rn.f32 	%f8680, %f970, %f8584, %f8679;
	fma.rn.f32 	%f8681, %f971, %f8585, %f8680;
	fma.rn.f32 	%f8682, %f972, %f8570, 0f00000000;
	fma.rn.f32 	%f8683, %f973, %f8571, %f8682;
	fma.rn.f32 	%f8684, %f974, %f8572, %f8683;
	fma.rn.f32 	%f8685, %f975, %f8573, %f8684;
	fma.rn.f32 	%f8686, %f976, %f8574, %f8685;
	fma.rn.f32 	%f8687, %f977, %f8575, %f8686;
	fma.rn.f32 	%f8688, %f978, %f8576, %f8687;
	fma.rn.f32 	%f8689, %f979, %f8577, %f8688;
	fma.rn.f32 	%f8690, %f980, %f8578, %f8689;
	fma.rn.f32 	%f8691, %f981, %f8579, %f8690;
	fma.rn.f32 	%f8692, %f982, %f8580, %f8691;
	fma.rn.f32 	%f8693, %f983, %f8581, %f8692;
	fma.rn.f32 	%f8694, %f984, %f8582, %f8693;
	fma.rn.f32 	%f8695, %f985, %f8583, %f8694;
	fma.rn.f32 	%f8696, %f986, %f8584, %f8695;
	fma.rn.f32 	%f8697, %f987, %f8585, %f8696;
	fma.rn.f32 	%f8698, %f988, %f8570, 0f00000000;
	fma.rn.f32 	%f8699, %f989, %f8571, %f8698;
	fma.rn.f32 	%f8700, %f990, %f8572, %f8699;
	fma.rn.f32 	%f8701, %f991, %f8573, %f8700;
	fma.rn.f32 	%f8702, %f992, %f8574, %f8701;
	fma.rn.f32 	%f8703, %f993, %f8575, %f8702;
	fma.rn.f32 	%f8704, %f994, %f8576, %f8703;
	fma.rn.f32 	%f8705, %f995, %f8577, %f8704;
	fma.rn.f32 	%f8706, %f996, %f8578, %f8705;
	fma.rn.f32 	%f8707, %f997, %f8579, %f8706;
	fma.rn.f32 	%f8708, %f998, %f8580, %f8707;
	fma.rn.f32 	%f8709, %f999, %f8581, %f8708;
	fma.rn.f32 	%f8710, %f1000, %f8582, %f8709;
	fma.rn.f32 	%f8711, %f1001, %f8583, %f8710;
	fma.rn.f32 	%f8712, %f1002, %f8584, %f8711;
	fma.rn.f32 	%f8713, %f1003, %f8585, %f8712;
	st.local.v4.f32 	[%rd3+16], {%f8665, %f8681, %f8697, %f8713};
	fma.rn.f32 	%f8714, %f1004, %f8570, 0f00000000;
	fma.rn.f32 	%f8715, %f1005, %f8571, %f8714;
	fma.rn.f32 	%f8716, %f1006, %f8572, %f8715;
	fma.rn.f32 	%f8717, %f1007, %f8573, %f8716;
	fma.rn.f32 	%f8718, %f1008, %f8574, %f8717;
	fma.rn.f32 	%f8719, %f1009, %f8575, %f8718;
	fma.rn.f32 	%f8720, %f1010, %f8576, %f8719;
	fma.rn.f32 	%f8721, %f1011, %f8577, %f8720;
	fma.rn.f32 	%f8722, %f1012, %f8578, %f8721;
	fma.rn.f32 	%f8723, %f1013, %f8579, %f8722;
	fma.rn.f32 	%f8724, %f1014, %f8580, %f8723;
	fma.rn.f32 	%f8725, %f1015, %f8581, %f8724;
	fma.rn.f32 	%f8726, %f1016, %f8582, %f8725;
	fma.rn.f32 	%f8727, %f1017, %f8583, %f8726;
	fma.rn.f32 	%f8728, %f1018, %f8584, %f8727;
	fma.rn.f32 	%f8729, %f1019, %f8585, %f8728;
	fma.rn.f32 	%f8730, %f1020, %f8570, 0f00000000;
	fma.rn.f32 	%f8731, %f1021, %f8571, %f8730;
	fma.rn.f32 	%f8732, %f1022, %f8572, %f8731;
	fma.rn.f32 	%f8733, %f1023, %f8573, %f8732;
	fma.rn.f32 	%f8734, %f1024, %f8574, %f8733;
	fma.rn.f32 	%f8735, %f1025, %f8575, %f8734;
	fma.rn.f32 	%f8736, %f1026, %f8576, %f8735;
	fma.rn.f32 	%f8737, %f1027, %f8577, %f8736;
	fma.rn.f32 	%f8738, %f1028, %f8578, %f8737;
	fma.rn.f32 	%f8739, %f1029, %f8579, %f8738;
	fma.rn.f32 	%f8740, %f1030, %f8580, %f8739;
	fma.rn.f32 	%f8741, %f1031, %f8581, %f8740;
	fma.rn.f32 	%f8742, %f1032, %f8582, %f8741;
	fma.rn.f32 	%f8743, %f1033, %f8583, %f8742;
	fma.rn.f32 	%f8744, %f1034, %f8584, %f8743;
	fma.rn.f32 	%f8745, %f1035, %f8585, %f8744;
	fma.rn.f32 	%f8746, %f1036, %f8570, 0f00000000;
	fma.rn.f32 	%f8747, %f1037, %f8571, %f8746;
	fma.rn.f32 	%f8748, %f1038, %f8572, %f8747;
	fma.rn.f32 	%f8749, %f1039, %f8573, %f8748;
	fma.rn.f32 	%f8750, %f1040, %f8574, %f8749;
	fma.rn.f32 	%f8751, %f1041, %f8575, %f8750;
	fma.rn.f32 	%f8752, %f1042, %f8576, %f8751;
	fma.rn.f32 	%f8753, %f1043, %f8577, %f8752;
	fma.rn.f32 	%f8754, %f1044, %f8578, %f8753;
	fma.rn.f32 	%f8755, %f1045, %f8579, %f8754;
	fma.rn.f32 	%f8756, %f1046, %f8580, %f8755;
	fma.rn.f32 	%f8757, %f1047, %f8581, %f8756;
	fma.rn.f32 	%f8758, %f1048, %f8582, %f8757;
	fma.rn.f32 	%f8759, %f1049, %f8583, %f8758;
	fma.rn.f32 	%f8760, %f1050, %f8584, %f8759;
	fma.rn.f32 	%f8761, %f1051, %f8585, %f8760;
	fma.rn.f32 	%f8762, %f1052, %f8570, 0f00000000;
	fma.rn.f32 	%f8763, %f1053, %f8571, %f8762;
	fma.rn.f32 	%f8764, %f1054, %f8572, %f8763;
	fma.rn.f32 	%f8765, %f1055, %f8573, %f8764;
	fma.rn.f32 	%f8766, %f1056, %f8574, %f8765;
	fma.rn.f32 	%f8767, %f1057, %f8575, %f8766;
	fma.rn.f32 	%f8768, %f1058, %f8576, %f8767;
	fma.rn.f32 	%f8769, %f1059, %f8577, %f8768;
	fma.rn.f32 	%f8770, %f1060, %f8578, %f8769;
	fma.rn.f32 	%f8771, %f1061, %f8579, %f8770;
	fma.rn.f32 	%f8772, %f1062, %f8580, %f8771;
	fma.rn.f32 	%f8773, %f1063, %f8581, %f8772;
	fma.rn.f32 	%f8774, %f1064, %f8582, %f8773;
	fma.rn.f32 	%f8775, %f1065, %f8583, %f8774;
	fma.rn.f32 	%f8776, %f1066, %f8584, %f8775;
	fma.rn.f32 	%f8777, %f1067, %f8585, %f8776;
	st.local.v4.f32 	[%rd3+32], {%f8729, %f8745, %f8761, %f8777};
	fma.rn.f32 	%f8778, %f1068, %f8570, 0f00000000;
	fma.rn.f32 	%f8779, %f1069, %f8571, %f8778;
	fma.rn.f32 	%f8780, %f1070, %f8572, %f8779;
	fma.rn.f32 	%f8781, %f1071, %f8573, %f8780;
	fma.rn.f32 	%f8782, %f1072, %f8574, %f8781;
	fma.rn.f32 	%f8783, %f1073, %f8575, %f8782;
	fma.rn.f32 	%f8784, %f1074, %f8576, %f8783;
	fma.rn.f32 	%f8785, %f1075, %f8577, %f8784;
	fma.rn.f32 	%f8786, %f1076, %f8578, %f8785;
	fma.rn.f32 	%f8787, %f1077, %f8579, %f8786;
	fma.rn.f32 	%f8788, %f1078, %f8580, %f8787;
	fma.rn.f32 	%f8789, %f1079, %f8581, %f8788;
	fma.rn.f32 	%f8790, %f1080, %f8582, %f8789;
	fma.rn.f32 	%f8791, %f1081, %f8583, %f8790;
	fma.rn.f32 	%f8792, %f1082, %f8584, %f8791;
	fma.rn.f32 	%f8793, %f1083, %f8585, %f8792;
	fma.rn.f32 	%f8794, %f1084, %f8570, 0f00000000;
	fma.rn.f32 	%f8795, %f1085, %f8571, %f8794;
	fma.rn.f32 	%f8796, %f1086, %f8572, %f8795;
	fma.rn.f32 	%f8797, %f1087, %f8573, %f8796;
	fma.rn.f32 	%f8798, %f1088, %f8574, %f8797;
	fma.rn.f32 	%f8799, %f1089, %f8575, %f8798;
	fma.rn.f32 	%f8800, %f1090, %f8576, %f8799;
	fma.rn.f32 	%f8801, %f1091, %f8577, %f8800;
	fma.rn.f32 	%f8802, %f1092, %f8578, %f8801;
	fma.rn.f32 	%f8803, %f1093, %f8579, %f8802;
	fma.rn.f32 	%f8804, %f1094, %f8580, %f8803;
	fma.rn.f32 	%f8805, %f1095, %f8581, %f8804;
	fma.rn.f32 	%f8806, %f1096, %f8582, %f8805;
	fma.rn.f32 	%f8807, %f1097, %f8583, %f8806;
	fma.rn.f32 	%f8808, %f1098, %f8584, %f8807;
	fma.rn.f32 	%f8809, %f1099, %f8585, %f8808;
	fma.rn.f32 	%f8810, %f1100, %f8570, 0f00000000;
	fma.rn.f32 	%f8811, %f1101, %f8571, %f8810;
	fma.rn.f32 	%f8812, %f1102, %f8572, %f8811;
	fma.rn.f32 	%f8813, %f1103, %f8573, %f8812;
	fma.rn.f32 	%f8814, %f1104, %f8574, %f8813;
	fma.rn.f32 	%f8815, %f1105, %f8575, %f8814;
	fma.rn.f32 	%f8816, %f1106, %f8576, %f8815;
	fma.rn.f32 	%f8817, %f1107, %f8577, %f8816;
	fma.rn.f32 	%f8818, %f1108, %f8578, %f8817;
	fma.rn.f32 	%f8819, %f1109, %f8579, %f8818;
	fma.rn.f32 	%f8820, %f1110, %f8580, %f8819;
	fma.rn.f32 	%f8821, %f1111, %f8581, %f8820;
	fma.rn.f32 	%f8822, %f1112, %f8582, %f8821;
	fma.rn.f32 	%f8823, %f1113, %f8583, %f8822;
	fma.rn.f32 	%f8824, %f1114, %f8584, %f8823;
	fma.rn.f32 	%f8825, %f1115, %f8585, %f8824;
	fma.rn.f32 	%f8826, %f1116, %f8570, 0f00000000;
	fma.rn.f32 	%f8827, %f1117, %f8571, %f8826;
	fma.rn.f32 	%f8828, %f1118, %f8572, %f8827;
	fma.rn.f32 	%f8829, %f1119, %f8573, %f8828;
	fma.rn.f32 	%f8830, %f1120, %f8574, %f8829;
	fma.rn.f32 	%f8831, %f1121, %f8575, %f8830;
	fma.rn.f32 	%f8832, %f1122, %f8576, %f8831;
	fma.rn.f32 	%f8833, %f1123, %f8577, %f8832;
	fma.rn.f32 	%f8834, %f1124, %f8578, %f8833;
	fma.rn.f32 	%f8835, %f1125, %f8579, %f8834;
	fma.rn.f32 	%f8836, %f1126, %f8580, %f8835;
	fma.rn.f32 	%f8837, %f1127, %f8581, %f8836;
	fma.rn.f32 	%f8838, %f1128, %f8582, %f8837;
	fma.rn.f32 	%f8839, %f1129, %f8583, %f8838;
	fma.rn.f32 	%f8840, %f1130, %f8584, %f8839;
	fma.rn.f32 	%f8841, %f1131, %f8585, %f8840;
	st.local.v4.f32 	[%rd3+48], {%f8793, %f8809, %f8825, %f8841};
	fma.rn.f32 	%f8842, %f1132, %f8570, 0f00000000;
	fma.rn.f32 	%f8843, %f1133, %f8571, %f8842;
	fma.rn.f32 	%f8844, %f1134, %f8572, %f8843;
	fma.rn.f32 	%f8845, %f1135, %f8573, %f8844;
	fma.rn.f32 	%f8846, %f1136, %f8574, %f8845;
	fma.rn.f32 	%f8847, %f1137, %f8575, %f8846;
	fma.rn.f32 	%f8848, %f1138, %f8576, %f8847;
	fma.rn.f32 	%f8849, %f1139, %f8577, %f8848;
	fma.rn.f32 	%f8850, %f1140, %f8578, %f8849;
	fma.rn.f32 	%f8851, %f1141, %f8579, %f8850;
	fma.rn.f32 	%f8852, %f1142, %f8580, %f8851;
	fma.rn.f32 	%f8853, %f1143, %f8581, %f8852;
	fma.rn.f32 	%f8854, %f1144, %f8582, %f8853;
	fma.rn.f32 	%f8855, %f1145, %f8583, %f8854;
	fma.rn.f32 	%f8856, %f1146, %f8584, %f8855;
	fma.rn.f32 	%f1457, %f1147, %f8585, %f8856;
	fma.rn.f32 	%f8857, %f1149, %f8570, 0f00000000;
	fma.rn.f32 	%f8858, %f1150, %f8571, %f8857;
	fma.rn.f32 	%f8859, %f1151, %f8572, %f8858;
	fma.rn.f32 	%f8860, %f1152, %f8573, %f8859;
	fma.rn.f32 	%f8861, %f1153, %f8574, %f8860;
	fma.rn.f32 	%f8862, %f1154, %f8575, %f8861;
	fma.rn.f32 	%f8863, %f1155, %f8576, %f8862;
	fma.rn.f32 	%f8864, %f1156, %f8577, %f8863;
	fma.rn.f32 	%f8865, %f1157, %f8578, %f8864;
	fma.rn.f32 	%f8866, %f1158, %f8579, %f8865;
	fma.rn.f32 	%f8867, %f1159, %f8580, %f8866;
	fma.rn.f32 	%f8868, %f1160, %f8581, %f8867;
	fma.rn.f32 	%f8869, %f1161, %f8582, %f8868;
	fma.rn.f32 	%f8870, %f1162, %f8583, %f8869;
	fma.rn.f32 	%f8871, %f1163, %f8584, %f8870;
	fma.rn.f32 	%f1458, %f1164, %f8585, %f8871;
	fma.rn.f32 	%f8872, %f1166, %f8570, 0f00000000;
	fma.rn.f32 	%f8873, %f1167, %f8571, %f8872;
	fma.rn.f32 	%f8874, %f1168, %f8572, %f8873;
	fma.rn.f32 	%f8875, %f1, %f8573, %f8874;
	fma.rn.f32 	%f8876, %f2, %f8574, %f8875;
	fma.rn.f32 	%f8877, %f3, %f8575, %f8876;
	fma.rn.f32 	%f8878, %f4, %f8576, %f8877;
	fma.rn.f32 	%f8879, %f5, %f8577, %f8878;
	fma.rn.f32 	%f8880, %f6, %f8578, %f8879;
	fma.rn.f32 	%f8881, %f7, %f8579, %f8880;
	fma.rn.f32 	%f8882, %f8, %f8580, %f8881;
	fma.rn.f32 	%f8883, %f9, %f8581, %f8882;
	fma.rn.f32 	%f8884, %f10, %f8582, %f8883;
	fma.rn.f32 	%f8885, %f11, %f8583, %f8884;
	fma.rn.f32 	%f8886, %f12, %f8584, %f8885;
	fma.rn.f32 	%f1459, %f13, %f8585, %f8886;
	fma.rn.f32 	%f8887, %f15, %f8570, 0f00000000;
	fma.rn.f32 	%f8888, %f16, %f8571, %f8887;
	fma.rn.f32 	%f8889, %f17, %f8572, %f8888;
	fma.rn.f32 	%f8890, %f18, %f8573, %f8889;
	fma.rn.f32 	%f8891, %f19, %f8574, %f8890;
	fma.rn.f32 	%f8892, %f20, %f8575, %f8891;
	fma.rn.f32 	%f8893, %f21, %f8576, %f8892;
	fma.rn.f32 	%f8894, %f22, %f8577, %f8893;
	fma.rn.f32 	%f8895, %f23, %f8578, %f8894;
	fma.rn.f32 	%f8896, %f24, %f8579, %f8895;
	fma.rn.f32 	%f8897, %f25, %f8580, %f8896;
	fma.rn.f32 	%f8898, %f26, %f8581, %f8897;
	fma.rn.f32 	%f8899, %f27, %f8582, %f8898;
	fma.rn.f32 	%f8900, %f28, %f8583, %f8899;
	fma.rn.f32 	%f8901, %f29, %f8584, %f8900;
	fma.rn.f32 	%f1460, %f30, %f8585, %f8901;
	st.local.v4.f32 	[%rd7+192], {%f1457, %f1458, %f1459, %f1460};
	fma.rn.f32 	%f8902, %f32, %f8570, 0f00000000;
	fma.rn.f32 	%f8903, %f33, %f8571, %f8902;
	fma.rn.f32 	%f8904, %f34, %f8572, %f8903;
	fma.rn.f32 	%f8905, %f35, %f8573, %f8904;
	fma.rn.f32 	%f8906, %f36, %f8574, %f8905;
	fma.rn.f32 	%f8907, %f37, %f8575, %f8906;
	fma.rn.f32 	%f8908, %f38, %f8576, %f8907;
	fma.rn.f32 	%f8909, %f39, %f8577, %f8908;
	fma.rn.f32 	%f8910, %f40, %f8578, %f8909;
	fma.rn.f32 	%f8911, %f41, %f8579, %f8910;
	fma.rn.f32 	%f8912, %f42, %f8580, %f8911;
	fma.rn.f32 	%f8913, %f43, %f8581, %f8912;
	fma.rn.f32 	%f8914, %f44, %f8582, %f8913;
	fma.rn.f32 	%f8915, %f45, %f8583, %f8914;
	fma.rn.f32 	%f8916, %f46, %f8584, %f8915;
	fma.rn.f32 	%f1461, %f47, %f8585, %f8916;
	fma.rn.f32 	%f8917, %f49, %f8570, 0f00000000;
	fma.rn.f32 	%f8918, %f50, %f8571, %f8917;
	fma.rn.f32 	%f8919, %f51, %f8572, %f8918;
	fma.rn.f32 	%f8920, %f52, %f8573, %f8919;
	fma.rn.f32 	%f8921, %f53, %f8574, %f8920;
	fma.rn.f32 	%f8922, %f54, %f8575, %f8921;
	fma.rn.f32 	%f8923, %f55, %f8576, %f8922;
	fma.rn.f32 	%f8924, %f56, %f8577, %f8923;
	fma.rn.f32 	%f8925, %f57, %f8578, %f8924;
	fma.rn.f32 	%f8926, %f58, %f8579, %f8925;
	fma.rn.f32 	%f8927, %f59, %f8580, %f8926;
	fma.rn.f32 	%f8928, %f60, %f8581, %f8927;
	fma.rn.f32 	%f8929, %f61, %f8582, %f8928;
	fma.rn.f32 	%f8930, %f62, %f8583, %f8929;
	fma.rn.f32 	%f8931, %f63, %f8584, %f8930;
	fma.rn.f32 	%f1462, %f64, %f8585, %f8931;
	fma.rn.f32 	%f8932, %f66, %f8570, 0f00000000;
	fma.rn.f32 	%f8933, %f67, %f8571, %f8932;
	fma.rn.f32 	%f8934, %f68, %f8572, %f8933;
	fma.rn.f32 	%f8935, %f69, %f8573, %f8934;
	fma.rn.f32 	%f8936, %f70, %f8574, %f8935;
	fma.rn.f32 	%f8937, %f71, %f8575, %f8936;
	fma.rn.f32 	%f8938, %f72, %f8576, %f8937;
	fma.rn.f32 	%f8939, %f73, %f8577, %f8938;
	fma.rn.f32 	%f8940, %f74, %f8578, %f8939;
	fma.rn.f32 	%f8941, %f75, %f8579, %f8940;
	fma.rn.f32 	%f8942, %f76, %f8580, %f8941;
	fma.rn.f32 	%f8943, %f77, %f8581, %f8942;
	fma.rn.f32 	%f8944, %f78, %f8582, %f8943;
	fma.rn.f32 	%f8945, %f79, %f8583, %f8944;
	fma.rn.f32 	%f8946, %f80, %f8584, %f8945;
	fma.rn.f32 	%f1463, %f81, %f8585, %f8946;
	fma.rn.f32 	%f8947, %f83, %f8570, 0f00000000;
	fma.rn.f32 	%f8948, %f84, %f8571, %f8947;
	fma.rn.f32 	%f8949, %f85, %f8572, %f8948;
	fma.rn.f32 	%f8950, %f86, %f8573, %f8949;
	fma.rn.f32 	%f8951, %f87, %f8574, %f8950;
	fma.rn.f32 	%f8952, %f88, %f8575, %f8951;
	fma.rn.f32 	%f8953, %f89, %f8576, %f8952;
	fma.rn.f32 	%f8954, %f90, %f8577, %f8953;
	fma.rn.f32 	%f8955, %f91, %f8578, %f8954;
	fma.rn.f32 	%f8956, %f92, %f8579, %f8955;
	fma.rn.f32 	%f8957, %f93, %f8580, %f8956;
	fma.rn.f32 	%f8958, %f94, %f8581, %f8957;
	fma.rn.f32 	%f8959, %f95, %f8582, %f8958;
	fma.rn.f32 	%f8960, %f96, %f8583, %f8959;
	fma.rn.f32 	%f8961, %f97, %f8584, %f8960;
	fma.rn.f32 	%f1464, %f98, %f8585, %f8961;
	st.local.v4.f32 	[%rd7+208], {%f1461, %f1462, %f1463, %f1464};
	fma.rn.f32 	%f8962, %f100, %f8570, 0f00000000;
	fma.rn.f32 	%f8963, %f101, %f8571, %f8962;
	fma.rn.f32 	%f8964, %f102, %f8572, %f8963;
	fma.rn.f32 	%f8965, %f103, %f8573, %f8964;
	fma.rn.f32 	%f8966, %f104, %f8574, %f8965;
	fma.rn.f32 	%f8967, %f105, %f8575, %f8966;
	fma.rn.f32 	%f8968, %f106, %f8576, %f8967;
	fma.rn.f32 	%f8969, %f107, %f8577, %f8968;
	fma.rn.f32 	%f8970, %f108, %f8578, %f8969;
	fma.rn.f32 	%f8971, %f109, %f8579, %f8970;
	fma.rn.f32 	%f8972, %f110, %f8580, %f8971;
	fma.rn.f32 	%f8973, %f111, %f8581, %f8972;
	fma.rn.f32 	%f8974, %f112, %f8582, %f8973;
	fma.rn.f32 	%f8975, %f113, %f8583, %f8974;
	fma.rn.f32 	%f8976, %f114, %f8584, %f8975;
	fma.rn.f32 	%f1465, %f115, %f8585, %f8976;
	fma.rn.f32 	%f8977, %f117, %f8570, 0f00000000;
	fma.rn.f32 	%f8978, %f118, %f8571, %f8977;
	fma.rn.f32 	%f8979, %f119, %f8572, %f8978;
	fma.rn.f32 	%f8980, %f120, %f8573, %f8979;
	fma.rn.f32 	%f8981, %f121, %f8574, %f8980;
	fma.rn.f32 	%f8982, %f122, %f8575, %f8981;
	fma.rn.f32 	%f8983, %f123, %f8576, %f8982;
	fma.rn.f32 	%f8984, %f124, %f8577, %f8983;
	fma.rn.f32 	%f8985, %f125, %f8578, %f8984;
	fma.rn.f32 	%f8986, %f126, %f8579, %f8985;
	fma.rn.f32 	%f8987, %f127, %f8580, %f8986;
	fma.rn.f32 	%f8988, %f128, %f8581, %f8987;
	fma.rn.f32 	%f8989, %f129, %f8582, %f8988;
	fma.rn.f32 	%f8990, %f130, %f8583, %f8989;
	fma.rn.f32 	%f8991, %f131, %f8584, %f8990;
	fma.rn.f32 	%f1466, %f132, %f8585, %f8991;
	fma.rn.f32 	%f8992, %f134, %f8570, 0f00000000;
	fma.rn.f32 	%f8993, %f135, %f8571, %f8992;
	fma.rn.f32 	%f8994, %f136, %f8572, %f8993;
	fma.rn.f32 	%f8995, %f137, %f8573, %f8994;
	fma.rn.f32 	%f8996, %f138, %f8574, %f8995;
	fma.rn.f32 	%f8997, %f139, %f8575, %f8996;
	fma.rn.f32 	%f8998, %f140, %f8576, %f8997;
	fma.rn.f32 	%f8999, %f141, %f8577, %f8998;
	fma.rn.f32 	%f9000, %f142, %f8578, %f8999;
	fma.rn.f32 	%f9001, %f143, %f8579, %f9000;
	fma.rn.f32 	%f9002, %f144, %f8580, %f9001;
	fma.rn.f32 	%f9003, %f145, %f8581, %f9002;
	fma.rn.f32 	%f9004, %f146, %f8582, %f9003;
	fma.rn.f32 	%f9005, %f147, %f8583, %f9004;
	fma.rn.f32 	%f9006, %f148, %f8584, %f9005;
	fma.rn.f32 	%f1467, %f149, %f8585, %f9006;
	fma.rn.f32 	%f9007, %f151, %f8570, 0f00000000;
	fma.rn.f32 	%f9008, %f152, %f8571, %f9007;
	fma.rn.f32 	%f9009, %f153, %f8572, %f9008;
	fma.rn.f32 	%f9010, %f154, %f8573, %f9009;
	fma.rn.f32 	%f9011, %f155, %f8574, %f9010;
	fma.rn.f32 	%f9012, %f156, %f8575, %f9011;
	fma.rn.f32 	%f9013, %f157, %f8576, %f9012;
	fma.rn.f32 	%f9014, %f158, %f8577, %f9013;
	fma.rn.f32 	%f9015, %f159, %f8578, %f9014;
	fma.rn.f32 	%f9016, %f160, %f8579, %f9015;
	fma.rn.f32 	%f9017, %f161, %f8580, %f9016;
	fma.rn.f32 	%f9018, %f162, %f8581, %f9017;
	fma.rn.f32 	%f9019, %f163, %f8582, %f9018;
	fma.rn.f32 	%f9020, %f164, %f8583, %f9019;
	fma.rn.f32 	%f9021, %f165, %f8584, %f9020;
	fma.rn.f32 	%f1468, %f166, %f8585, %f9021;
	st.local.v4.f32 	[%rd7+224], {%f1465, %f1466, %f1467, %f1468};
	fma.rn.f32 	%f9022, %f168, %f8570, 0f00000000;
	fma.rn.f32 	%f9023, %f169, %f8571, %f9022;
	fma.rn.f32 	%f9024, %f170, %f8572, %f9023;
	fma.rn.f32 	%f9025, %f171, %f8573, %f9024;
	fma.rn.f32 	%f9026, %f172, %f8574, %f9025;
	fma.rn.f32 	%f9027, %f173, %f8575, %f9026;
	fma.rn.f32 	%f9028, %f174, %f8576, %f9027;
	fma.rn.f32 	%f9029, %f175, %f8577, %f9028;
	fma.rn.f32 	%f9030, %f176, %f8578, %f9029;
	fma.rn.f32 	%f9031, %f177, %f8579, %f9030;
	fma.rn.f32 	%f9032, %f178, %f8580, %f9031;
	fma.rn.f32 	%f9033, %f179, %f8581, %f9032;
	fma.rn.f32 	%f9034, %f180, %f8582, %f9033;
	fma.rn.f32 	%f9035, %f181, %f8583, %f9034;
	fma.rn.f32 	%f9036, %f182, %f8584, %f9035;
	fma.rn.f32 	%f1469, %f183, %f8585, %f9036;
	fma.rn.f32 	%f9037, %f185, %f8570, 0f00000000;
	fma.rn.f32 	%f9038, %f186, %f8571, %f9037;
	fma.rn.f32 	%f9039, %f187, %f8572, %f9038;
	fma.rn.f32 	%f9040, %f188, %f8573, %f9039;
	fma.rn.f32 	%f9041, %f189, %f8574, %f9040;
	fma.rn.f32 	%f9042, %f190, %f8575, %f9041;
	fma.rn.f32 	%f9043, %f191, %f8576, %f9042;
	fma.rn.f32 	%f9044, %f192, %f8577, %f9043;
	fma.rn.f32 	%f9045, %f193, %f8578, %f9044;
	fma.rn.f32 	%f9046, %f194, %f8579, %f9045;
	fma.rn.f32 	%f9047, %f195, %f8580, %f9046;
	fma.rn.f32 	%f9048, %f196, %f8581, %f9047;
	fma.rn.f32 	%f9049, %f197, %f8582, %f9048;
	fma.rn.f32 	%f9050, %f198, %f8583, %f9049;
	fma.rn.f32 	%f9051, %f199, %f8584, %f9050;
	fma.rn.f32 	%f1470, %f200, %f8585, %f9051;
	fma.rn.f32 	%f9052, %f202, %f8570, 0f00000000;
	fma.rn.f32 	%f9053, %f203, %f8571, %f9052;
	fma.rn.f32 	%f9054, %f204, %f8572, %f9053;
	fma.rn.f32 	%f9055, %f205, %f8573, %f9054;
	fma.rn.f32 	%f9056, %f206, %f8574, %f9055;
	fma.rn.f32 	%f9057, %f207, %f8575, %f9056;
	fma.rn.f32 	%f9058, %f208, %f8576, %f9057;
	fma.rn.f32 	%f9059, %f209, %f8577, %f9058;
	fma.rn.f32 	%f9060, %f210, %f8578, %f9059;
	fma.rn.f32 	%f9061, %f211, %f8579, %f9060;
	fma.rn.f32 	%f9062, %f212, %f8580, %f9061;
	fma.rn.f32 	%f9063, %f213, %f8581, %f9062;
	fma.rn.f32 	%f9064, %f214, %f8582, %f9063;
	fma.rn.f32 	%f9065, %f215, %f8583, %f9064;
	fma.rn.f32 	%f9066, %f216, %f8584, %f9065;
	fma.rn.f32 	%f1471, %f217, %f8585, %f9066;
	fma.rn.f32 	%f9067, %f219, %f8570, 0f00000000;
	fma.rn.f32 	%f9068, %f220, %f8571, %f9067;
	fma.rn.f32 	%f9069, %f221, %f8572, %f9068;
	fma.rn.f32 	%f9070, %f222, %f8573, %f9069;
	fma.rn.f32 	%f9071, %f223, %f8574, %f9070;
	fma.rn.f32 	%f9072, %f224, %f8575, %f9071;
	fma.rn.f32 	%f9073, %f225, %f8576, %f9072;
	fma.rn.f32 	%f9074, %f226, %f8577, %f9073;
	fma.rn.f32 	%f9075, %f227, %f8578, %f9074;
	fma.rn.f32 	%f9076, %f228, %f8579, %f9075;
	fma.rn.f32 	%f9077, %f229, %f8580, %f9076;
	fma.rn.f32 	%f9078, %f230, %f8581, %f9077;
	fma.rn.f32 	%f9079, %f231, %f8582, %f9078;
	fma.rn.f32 	%f9080, %f232, %f8583, %f9079;
	fma.rn.f32 	%f9081, %f233, %f8584, %f9080;
	fma.rn.f32 	%f1472, %f234, %f8585, %f9081;
	st.local.v4.f32 	[%rd7+240], {%f1469, %f1470, %f1471, %f1472};
	fma.rn.f32 	%f9082, %f236, %f8570, 0f00000000;
	fma.rn.f32 	%f9083, %f237, %f8571, %f9082;
	fma.rn.f32 	%f9084, %f238, %f8572, %f9083;
	fma.rn.f32 	%f9085, %f239, %f8573, %f9084;
	fma.rn.f32 	%f9086, %f240, %f8574, %f9085;
	fma.rn.f32 	%f9087, %f241, %f8575, %f9086;
	fma.rn.f32 	%f9088, %f242, %f8576, %f9087;
	fma.rn.f32 	%f9089, %f243, %f8577, %f9088;
	fma.rn.f32 	%f9090, %f244, %f8578, %f9089;
	fma.rn.f32 	%f9091, %f245, %f8579, %f9090;
	fma.rn.f32 	%f9092, %f246, %f8580, %f9091;
	fma.rn.f32 	%f9093, %f247, %f8581, %f9092;
	fma.rn.f32 	%f9094, %f248, %f8582, %f9093;
	fma.rn.f32 	%f9095, %f249, %f8583, %f9094;
	fma.rn.f32 	%f9096, %f250, %f8584, %f9095;
	fma.rn.f32 	%f1473, %f251, %f8585, %f9096;
	fma.rn.f32 	%f9097, %f253, %f8570, 0f00000000;
	fma.rn.f32 	%f9098, %f254, %f8571, %f9097;
	fma.rn.f32 	%f9099, %f255, %f8572, %f9098;
	fma.rn.f32 	%f9100, %f256, %f8573, %f9099;
	fma.rn.f32 	%f9101, %f257, %f8574, %f9100;
	fma.rn.f32 	%f9102, %f258, %f8575, %f9101;
	fma.rn.f32 	%f9103, %f259, %f8576, %f9102;
	fma.rn.f32 	%f9104, %f260, %f8577, %f9103;
	fma.rn.f32 	%f9105, %f261, %f8578, %f9104;
	fma.rn.f32 	%f9106, %f262, %f8579, %f9105;
	fma.rn.f32 	%f9107, %f263, %f8580, %f9106;
	fma.rn.f32 	%f9108, %f264, %f8581, %f9107;
	fma.rn.f32 	%f9109, %f265, %f8582, %f9108;
	fma.rn.f32 	%f9110, %f266, %f8583, %f9109;
	fma.rn.f32 	%f9111, %f267, %f8584, %f9110;
	fma.rn.f32 	%f1474, %f268, %f8585, %f9111;
	fma.rn.f32 	%f9112, %f270, %f8570, 0f00000000;
	fma.rn.f32 	%f9113, %f271, %f8571, %f9112;
	fma.rn.f32 	%f9114, %f272, %f8572, %f9113;
	fma.rn.f32 	%f9115, %f273, %f8573, %f9114;
	fma.rn.f32 	%f9116, %f274, %f8574, %f9115;
	fma.rn.f32 	%f9117, %f275, %f8575, %f9116;
	fma.rn.f32 	%f9118, %f276, %f8576, %f9117;
	fma.rn.f32 	%f9119, %f277, %f8577, %f9118;
	fma.rn.f32 	%f9120, %f278, %f8578, %f9119;
	fma.rn.f32 	%f9121, %f279, %f8579, %f9120;
	fma.rn.f32 	%f9122, %f280, %f8580, %f9121;
	fma.rn.f32 	%f9123, %f281, %f8581, %f9122;
	fma.rn.f32 	%f9124, %f282, %f8582, %f9123;
	fma.rn.f32 	%f9125, %f283, %f8583, %f9124;
	fma.rn.f32 	%f9126, %f284, %f8584, %f9125;
	fma.rn.f32 	%f1475, %f285, %f8585, %f9126;
	fma.rn.f32 	%f9127, %f287, %f8570, 0f00000000;
	fma.rn.f32 	%f9128, %f288, %f8571, %f9127;
	fma.rn.f32 	%f9129, %f289, %f8572, %f9128;
	fma.rn.f32 	%f9130, %f290, %f8573, %f9129;
	fma.rn.f32 	%f9131, %f291, %f8574, %f9130;
	fma.rn.f32 	%f9132, %f292, %f8575, %f9131;
	fma.rn.f32 	%f9133, %f293, %f8576, %f9132;
	fma.rn.f32 	%f9134, %f294, %f8577, %f9133;
	fma.rn.f32 	%f9135, %f295, %f8578, %f9134;
	fma.rn.f32 	%f9136, %f296, %f8579, %f9135;
	fma.rn.f32 	%f9137, %f297, %f8580, %f9136;
	fma.rn.f32 	%f9138, %f298, %f8581, %f9137;
	fma.rn.f32 	%f9139, %f299, %f8582, %f9138;
	fma.rn.f32 	%f9140, %f300, %f8583, %f9139;
	fma.rn.f32 	%f9141, %f301, %f8584, %f9140;
	fma.rn.f32 	%f1476, %f302, %f8585, %f9141;
	st.local.v4.f32 	[%rd8+192], {%f1473, %f1474, %f1475, %f1476};
	fma.rn.f32 	%f9142, %f304, %f8570, 0f00000000;
	fma.rn.f32 	%f9143, %f305, %f8571, %f9142;
	fma.rn.f32 	%f9144, %f306, %f8572, %f9143;
	fma.rn.f32 	%f9145, %f307, %f8573, %f9144;
	fma.rn.f32 	%f9146, %f308, %f8574, %f9145;
	fma.rn.f32 	%f9147, %f309, %f8575, %f9146;
	fma.rn.f32 	%f9148, %f310, %f8576, %f9147;
	fma.rn.f32 	%f9149, %f311, %f8577, %f9148;
	fma.rn.f32 	%f9150, %f312, %f8578, %f9149;
	fma.rn.f32 	%f9151, %f313, %f8579, %f9150;
	fma.rn.f32 	%f9152, %f314, %f8580, %f9151;
	fma.rn.f32 	%f9153, %f315, %f8581, %f9152;
	fma.rn.f32 	%f9154, %f316, %f8582, %f9153;
	fma.rn.f32 	%f9155, %f317, %f8583, %f9154;
	fma.rn.f32 	%f9156, %f318, %f8584, %f9155;
	fma.rn.f32 	%f1477, %f319, %f8585, %f9156;
	fma.rn.f32 	%f9157, %f321, %f8570, 0f00000000;
	fma.rn.f32 	%f9158, %f322, %f8571, %f9157;
	fma.rn.f32 	%f9159, %f323, %f8572, %f9158;
	fma.rn.f32 	%f9160, %f324, %f8573, %f9159;
	fma.rn.f32 	%f9161, %f325, %f8574, %f9160;
	fma.rn.f32 	%f9162, %f326, %f8575, %f9161;
	fma.rn.f32 	%f9163, %f327, %f8576, %f9162;
	fma.rn.f32 	%f9164, %f328, %f8577, %f9163;
	fma.rn.f32 	%f9165, %f329, %f8578, %f9164;
	fma.rn.f32 	%f9166, %f330, %f8579, %f9165;
	fma.rn.f32 	%f9167, %f331, %f8580, %f9166;
	fma.rn.f32 	%f9168, %f332, %f8581, %f9167;
	fma.rn.f32 	%f9169, %f333, %f8582, %f9168;
	fma.rn.f32 	%f9170, %f334, %f8583, %f9169;
	fma.rn.f32 	%f9171, %f335, %f8584, %f9170;
	fma.rn.f32 	%f1478, %f336, %f8585, %f9171;
	fma.rn.f32 	%f9172, %f338, %f8570, 0f00000000;
	fma.rn.f32 	%f9173, %f339, %f8571, %f9172;
	fma.rn.f32 	%f9174, %f340, %f8572, %f9173;
	fma.rn.f32 	%f9175, %f341, %f8573, %f9174;
	fma.rn.f32 	%f9176, %f342, %f8574, %f9175;
	fma.rn.f32 	%f9177, %f343, %f8575, %f9176;
	fma.rn.f32 	%f9178, %f344, %f8576, %f9177;
	fma.rn.f32 	%f9179, %f345, %f8577, %f9178;
	fma.rn.f32 	%f9180, %f346, %f8578, %f9179;
	fma.rn.f32 	%f9181, %f347, %f8579, %f9180;
	fma.rn.f32 	%f9182, %f348, %f8580, %f9181;
	fma.rn.f32 	%f9183, %f349, %f8581, %f9182;
	fma.rn.f32 	%f9184, %f350, %f8582, %f9183;
	fma.rn.f32 	%f9185, %f351, %f8583, %f9184;
	fma.rn.f32 	%f9186, %f352, %f8584, %f9185;
	fma.rn.f32 	%f1479, %f353, %f8585, %f9186;
	fma.rn.f32 	%f9187, %f355, %f8570, 0f00000000;
	fma.rn.f32 	%f9188, %f356, %f8571, %f9187;
	fma.rn.f32 	%f9189, %f357, %f8572, %f9188;
	fma.rn.f32 	%f9190, %f358, %f8573, %f9189;
	fma.rn.f32 	%f9191, %f359, %f8574, %f9190;
	fma.rn.f32 	%f9192, %f360, %f8575, %f9191;
	fma.rn.f32 	%f9193, %f361, %f8576, %f9192;
	fma.rn.f32 	%f9194, %f362, %f8577, %f9193;
	fma.rn.f32 	%f9195, %f363, %f8578, %f9194;
	fma.rn.f32 	%f9196, %f364, %f8579, %f9195;
	fma.rn.f32 	%f9197, %f365, %f8580, %f9196;
	fma.rn.f32 	%f9198, %f366, %f8581, %f9197;
	fma.rn.f32 	%f9199, %f367, %f8582, %f9198;
	fma.rn.f32 	%f9200, %f368, %f8583, %f9199;
	fma.rn.f32 	%f9201, %f369, %f8584, %f9200;
	fma.rn.f32 	%f1480, %f370, %f8585, %f9201;
	st.local.v4.f32 	[%rd8+208], {%f1477, %f1478, %f1479, %f1480};
	fma.rn.f32 	%f9202, %f372, %f8570, 0f00000000;
	fma.rn.f32 	%f9203, %f373, %f8571, %f9202;
	fma.rn.f32 	%f9204, %f374, %f8572, %f9203;
	fma.rn.f32 	%f9205, %f375, %f8573, %f9204;
	fma.rn.f32 	%f9206, %f376, %f8574, %f9205;
	fma.rn.f32 	%f9207, %f377, %f8575, %f9206;
	fma.rn.f32 	%f9208, %f378, %f8576, %f9207;
	fma.rn.f32 	%f9209, %f379, %f8577, %f9208;
	fma.rn.f32 	%f9210, %f380, %f8578, %f9209;
	fma.rn.f32 	%f9211, %f381, %f8579, %f9210;
	fma.rn.f32 	%f9212, %f382, %f8580, %f9211;
	fma.rn.f32 	%f9213, %f383, %f8581, %f9212;
	fma.rn.f32 	%f9214, %f384, %f8582, %f9213;
	fma.rn.f32 	%f9215, %f385, %f8583, %f9214;
	fma.rn.f32 	%f9216, %f386, %f8584, %f9215;
	fma.rn.f32 	%f1481, %f387, %f8585, %f9216;
	fma.rn.f32 	%f9217, %f389, %f8570, 0f00000000;
	fma.rn.f32 	%f9218, %f390, %f8571, %f9217;
	fma.rn.f32 	%f9219, %f391, %f8572, %f9218;
	fma.rn.f32 	%f9220, %f392, %f8573, %f9219;
	fma.rn.f32 	%f9221, %f393, %f8574, %f9220;
	fma.rn.f32 	%f9222, %f394, %f8575, %f9221;
	fma.rn.f32 	%f9223, %f395, %f8576, %f9222;
	fma.rn.f32 	%f9224, %f396, %f8577, %f9223;
	fma.rn.f32 	%f9225, %f397, %f8578, %f9224;
	fma.rn.f32 	%f9226, %f398, %f8579, %f9225;
	fma.rn.f32 	%f9227, %f399, %f8580, %f9226;
	fma.rn.f32 	%f9228, %f400, %f8581, %f9227;
	fma.rn.f32 	%f9229, %f401, %f8582, %f9228;
	fma.rn.f32 	%f9230, %f402, %f8583, %f9229;
	fma.rn.f32 	%f9231, %f403, %f8584, %f9230;
	fma.rn.f32 	%f1482, %f404, %f8585, %f9231;
	fma.rn.f32 	%f9232, %f406, %f8570, 0f00000000;
	fma.rn.f32 	%f9233, %f407, %f8571, %f9232;
	fma.rn.f32 	%f9234, %f408, %f8572, %f9233;
	fma.rn.f32 	%f9235, %f409, %f8573, %f9234;
	fma.rn.f32 	%f9236, %f410, %f8574, %f9235;
	fma.rn.f32 	%f9237, %f411, %f8575, %f9236;
	fma.rn.f32 	%f9238, %f412, %f8576, %f9237;
	fma.rn.f32 	%f9239, %f413, %f8577, %f9238;
	fma.rn.f32 	%f9240, %f414, %f8578, %f9239;
	fma.rn.f32 	%f9241, %f415, %f8579, %f9240;
	fma.rn.f32 	%f9242, %f416, %f8580, %f9241;
	fma.rn.f32 	%f9243, %f417, %f8581, %f9242;
	fma.rn.f32 	%f9244, %f418, %f8582, %f9243;
	fma.rn.f32 	%f9245, %f419, %f8583, %f9244;
	fma.rn.f32 	%f9246, %f420, %f8584, %f9245;
	fma.rn.f32 	%f1483, %f421, %f8585, %f9246;
	fma.rn.f32 	%f9247, %f423, %f8570, 0f00000000;
	fma.rn.f32 	%f9248, %f424, %f8571, %f9247;
	fma.rn.f32 	%f9249, %f425, %f8572, %f9248;
	fma.rn.f32 	%f9250, %f426, %f8573, %f9249;
	fma.rn.f32 	%f9251, %f427, %f8574, %f9250;
	fma.rn.f32 	%f9252, %f428, %f8575, %f9251;
	fma.rn.f32 	%f9253, %f429, %f8576, %f9252;
	fma.rn.f32 	%f9254, %f430, %f8577, %f9253;
	fma.rn.f32 	%f9255, %f431, %f8578, %f9254;
	fma.rn.f32 	%f9256, %f432, %f8579, %f9255;
	fma.rn.f32 	%f9257, %f433, %f8580, %f9256;
	fma.rn.f32 	%f9258, %f434, %f8581, %f9257;
	fma.rn.f32 	%f9259, %f435, %f8582, %f9258;
	fma.rn.f32 	%f9260, %f436, %f8583, %f9259;
	fma.rn.f32 	%f9261, %f437, %f8584, %f9260;
	fma.rn.f32 	%f1484, %f438, %f8585, %f9261;
	st.local.v4.f32 	[%rd8+224], {%f1481, %f1482, %f1483, %f1484};
	fma.rn.f32 	%f9262, %f440, %f8570, 0f00000000;
	fma.rn.f32 	%f9263, %f441, %f8571, %f9262;
	fma.rn.f32 	%f9264, %f442, %f8572, %f9263;
	fma.rn.f32 	%f9265, %f443, %f8573, %f9264;
	fma.rn.f32 	%f9266, %f444, %f8574, %f9265;
	fma.rn.f32 	%f9267, %f445, %f8575, %f9266;
	fma.rn.f32 	%f9268, %f446, %f8576, %f9267;
	fma.rn.f32 	%f9269, %f447, %f8577, %f9268;
	fma.rn.f32 	%f9270, %f448, %f8578, %f9269;
	fma.rn.f32 	%f9271, %f449, %f8579, %f9270;
	fma.rn.f32 	%f9272, %f450, %f8580, %f9271;
	fma.rn.f32 	%f9273, %f451, %f8581, %f9272;
	fma.rn.f32 	%f9274, %f452, %f8582, %f9273;
	fma.rn.f32 	%f9275, %f453, %f8583, %f9274;
	fma.rn.f32 	%f9276, %f454, %f8584, %f9275;
	fma.rn.f32 	%f1485, %f455, %f8585, %f9276;
	fma.rn.f32 	%f9277, %f457, %f8570, 0f00000000;
	fma.rn.f32 	%f9278, %f458, %f8571, %f9277;
	fma.rn.f32 	%f9279, %f459, %f8572, %f9278;
	fma.rn.f32 	%f9280, %f460, %f8573, %f9279;
	fma.rn.f32 	%f9281, %f461, %f8574, %f9280;
	fma.rn.f32 	%f9282, %f462, %f8575, %f9281;
	fma.rn.f32 	%f9283, %f463, %f8576, %f9282;
	fma.rn.f32 	%f9284, %f464, %f8577, %f9283;
	fma.rn.f32 	%f9285, %f465, %f8578, %f9284;
	fma.rn.f32 	%f9286, %f466, %f8579, %f9285;
	fma.rn.f32 	%f9287, %f467, %f8580, %f9286;
	fma.rn.f32 	%f9288, %f468, %f8581, %f9287;
	fma.rn.f32 	%f9289, %f469, %f8582, %f9288;
	fma.rn.f32 	%f9290, %f470, %f8583, %f9289;
	fma.rn.f32 	%f9291, %f471, %f8584, %f9290;
	fma.rn.f32 	%f1486, %f472, %f8585, %f9291;
	fma.rn.f32 	%f9292, %f474, %f8570, 0f00000000;
	fma.rn.f32 	%f9293, %f475, %f8571, %f9292;
	fma.rn.f32 	%f9294, %f476, %f8572, %f9293;
	fma.rn.f32 	%f9295, %f477, %f8573, %f9294;
	fma.rn.f32 	%f9296, %f478, %f8574, %f9295;
	fma.rn.f32 	%f9297, %f479, %f8575, %f9296;
	fma.rn.f32 	%f9298, %f480, %f8576, %f9297;
	fma.rn.f32 	%f9299, %f481, %f8577, %f9298;
	fma.rn.f32 	%f9300, %f482, %f8578, %f9299;
	fma.rn.f32 	%f9301, %f483, %f8579, %f9300;
	fma.rn.f32 	%f9302, %f484, %f8580, %f9301;
	fma.rn.f32 	%f9303, %f485, %f8581, %f9302;
	fma.rn.f32 	%f9304, %f486, %f8582, %f9303;
	fma.rn.f32 	%f9305, %f487, %f8583, %f9304;
	fma.rn.f32 	%f9306, %f488, %f8584, %f9305;
	fma.rn.f32 	%f1487, %f489, %f8585, %f9306;
	fma.rn.f32 	%f9307, %f491, %f8570, 0f00000000;
	fma.rn.f32 	%f9308, %f492, %f8571, %f9307;
	fma.rn.f32 	%f9309, %f493, %f8572, %f9308;
	fma.rn.f32 	%f9310, %f494, %f8573, %f9309;
	fma.rn.f32 	%f9311, %f495, %f8574, %f9310;
	fma.rn.f32 	%f9312, %f496, %f8575, %f9311;
	fma.rn.f32 	%f9313, %f497, %f8576, %f9312;
	fma.rn.f32 	%f9314, %f498, %f8577, %f9313;
	fma.rn.f32 	%f9315, %f499, %f8578, %f9314;
	fma.rn.f32 	%f9316, %f500, %f8579, %f9315;
	fma.rn.f32 	%f9317, %f501, %f8580, %f9316;
	fma.rn.f32 	%f9318, %f502, %f8581, %f9317;
	fma.rn.f32 	%f9319, %f503, %f8582, %f9318;
	fma.rn.f32 	%f9320, %f504, %f8583, %f9319;
	fma.rn.f32 	%f9321, %f505, %f8584, %f9320;
	fma.rn.f32 	%f1488, %f506, %f8585, %f9321;
	st.local.v4.f32 	[%rd8+240], {%f1485, %f1486, %f1487, %f1488};
	fma.rn.f32 	%f9322, %f8601, %f1199, 0f00000000;
	fma.rn.f32 	%f9323, %f8617, %f1200, %f9322;
	fma.rn.f32 	%f9324, %f8633, %f14, %f9323;
	fma.rn.f32 	%f9325, %f8649, %f31, %f9324;
	mul.f32 	%f9326, %f9325, 0f3F000000;
	fma.rn.f32 	%f9327, %f8601, %f1148, 0f00000000;
	fma.rn.f32 	%f9328, %f8617, %f1165, %f9327;
	fma.rn.f32 	%f9329, %f8633, %f1169, %f9328;
	fma.rn.f32 	%f9330, %f8649, %f1170, %f9329;
	mul.f32 	%f9331, %f9330, 0f3F000000;
	fma.rn.f32 	%f9332, %f8601, %f1313, 0f00000000;
	fma.rn.f32 	%f9333, %f8617, %f1314, %f9332;
	fma.rn.f32 	%f9334, %f8633, %f1315, %f9333;
	fma.rn.f32 	%f9335, %f8649, %f1316, %f9334;
	mul.f32 	%f9336, %f9335, 0f3F000000;
	fma.rn.f32 	%f9337, %f8601, %f1457, 0f00000000;
	fma.rn.f32 	%f9338, %f8617, %f1458, %f9337;
	fma.rn.f32 	%f9339, %f8633, %f1459, %f9338;
	fma.rn.f32 	%f9340, %f8649, %f1460, %f9339;
	mul.f32 	%f9341, %f9340, 0f3F000000;
	setp.gt.f32 	%p224, %f9331, %f9326;
	selp.f32 	%f9342, %f9331, %f9326, %p224;
	setp.gt.f32 	%p225, %f9336, %f9342;
	selp.f32 	%f9343, %f9336, %f9342, %p225;
	setp.gt.f32 	%p226, %f9341, %f9343;
	selp.f32 	%f9344, %f9341, %f9343, %p226;
	sub.f32 	%f9345, %f9326, %f9344;
	fma.rn.f32 	%f9346, %f9345, 0f3BBB989D, 0f3F000000;
	cvt.sat.f32.f32 	%f9347, %f9346;
	mov.f32 	%f9348, 0f4B400001;
	mov.f32 	%f9349, 0f437C0000;
	fma.rm.f32 	%f9350, %f9347, %f9349, %f9348;
	add.f32 	%f9351, %f9350, 0fCB40007F;
	neg.f32 	%f9352, %f9351;
	fma.rn.f32 	%f9353, %f9345, 0f3FB8AA3B, %f9352;
	fma.rn.f32 	%f9354, %f9345, 0f32A57060, %f9353;
	mov.b32 	%r169, %f9350;
	shl.b32 	%r170, %r169, 23;
	mov.b32 	%f9355, %r170;
	ex2.approx.ftz.f32 	%f9356, %f9354;
	mul.f32 	%f9357, %f9356, %f9355;
	add.f32 	%f9358, %f9357, 0f00000000;
	sub.f32 	%f9359, %f9331, %f9344;
	fma.rn.f32 	%f9360, %f9359, 0f3BBB989D, 0f3F000000;
	cvt.sat.f32.f32 	%f9361, %f9360;
	fma.rm.f32 	%f9362, %f9361, %f9349, %f9348;
	add.f32 	%f9363, %f9362, 0fCB40007F;
	neg.f32 	%f9364, %f9363;
	fma.rn.f32 	%f9365, %f9359, 0f3FB8AA3B, %f9364;
	fma.rn.f32 	%f9366, %f9359, 0f32A57060, %f9365;
	mov.b32 	%r171, %f9362;
	shl.b32 	%r172, %r171, 23;
	mov.b32 	%f9367, %r172;
	ex2.approx.ftz.f32 	%f9368, %f9366;
	mul.f32 	%f9369, %f9368, %f9367;
	add.f32 	%f9370, %f9358, %f9369;
	sub.f32 	%f9371, %f9336, %f9344;
	fma.rn.f32 	%f9372, %f9371, 0f3BBB989D, 0f3F000000;
	cvt.sat.f32.f32 	%f9373, %f9372;
	fma.rm.f32 	%f9374, %f9373, %f9349, %f9348;
	add.f32 	%f9375, %f9374, 0fCB40007F;
	neg.f32 	%f9376, %f9375;
	fma.rn.f32 	%f9377, %f9371, 0f3FB8AA3B, %f9376;
	fma.rn.f32 	%f9378, %f9371, 0f32A57060, %f9377;
	mov.b32 	%r173, %f9374;
	shl.b32 	%r174, %r173, 23;
	mov.b32 	%f9379, %r174;
	ex2.approx.ftz.f32 	%f9380, %f9378;
	mul.f32 	%f9381, %f9380, %f9379;
	add.f32 	%f9382, %f9370, %f9381;
	sub.f32 	%f9383, %f9341, %f9344;
	fma.rn.f32 	%f9384, %f9383, 0f3BBB989D, 0f3F000000;
	cvt.sat.f32.f32 	%f9385, %f9384;
	fma.rm.f32 	%f9386, %f9385, %f9349, %f9348;
	add.f32 	%f9387, %f9386, 0fCB40007F;
	neg.f32 	%f9388, %f9387;
	fma.rn.f32 	%f9389, %f9383, 0f3FB8AA3B, %f9388;
	fma.rn.f32 	%f9390, %f9383, 0f32A57060, %f9389;
	mov.b32 	%r175, %f9386;
	shl.b32 	%r176, %r175, 23;
	mov.b32 	%f9391, %r176;
	ex2.approx.ftz.f32 	%f9392, %f9390;
	mul.f32 	%f9393, %f9392, %f9391;
	add.f32 	%f9394, %f9382, %f9393;
	rcp.rn.f32 	%f9395, %f9394;
	mul.f32 	%f9396, %f9395, %f9357;
	mul.f32 	%f9397, %f9395, %f9369;
	mul.f32 	%f9398, %f9395, %f9381;
	mul.f32 	%f9399, %f9395, %f9393;
	fma.rn.f32 	%f9400, %f9396, %f252, 0f00000000;
	fma.rn.f32 	%f9401, %f9397, %f1183, %f9400;
	fma.rn.f32 	%f9402, %f9398, %f1329, %f9401;
	fma.rn.f32 	%f9403, %f9399, %f1473, %f9402;
	fma.rn.f32 	%f9404, %f9396, %f269, 0f00000000;
	fma.rn.f32 	%f9405, %f9397, %f1184, %f9404;
	fma.rn.f32 	%f9406, %f9398, %f1330, %f9405;
	fma.rn.f32 	%f9407, %f9399, %f1474, %f9406;
	fma.rn.f32 	%f9408, %f9396, %f286, 0f00000000;
	fma.rn.f32 	%f9409, %f9397, %f1185, %f9408;
	fma.rn.f32 	%f9410, %f9398, %f1331, %f9409;
	fma.rn.f32 	%f9411, %f9399, %f1475, %f9410;
	fma.rn.f32 	%f9412, %f9396, %f303, 0f00000000;
	fma.rn.f32 	%f9413, %f9397, %f1186, %f9412;
	fma.rn.f32 	%f9414, %f9398, %f1332, %f9413;
	fma.rn.f32 	%f9415, %f9399, %f1476, %f9414;
	st.local.v4.f32 	[%rd4], {%f9403, %f9407, %f9411, %f9415};
	fma.rn.f32 	%f9416, %f8665, %f48, 0f00000000;
	fma.rn.f32 	%f9417, %f8681, %f65, %f9416;
	fma.rn.f32 	%f9418, %f8697, %f82, %f9417;
	fma.rn.f32 	%f9419, %f8713, %f99, %f9418;
	mul.f32 	%f9420, %f9419, 0f3F000000;
	fma.rn.f32 	%f9421, %f8665, %f1171, 0f00000000;
	fma.rn.f32 	%f9422, %f8681, %f1172, %f9421;
	fma.rn.f32 	%f9423, %f8697, %f1173, %f9422;
	fma.rn.f32 	%f9424, %f8713, %f1174, %f9423;
	mul.f32 	%f9425, %f9424, 0f3F000000;
	fma.rn.f32 	%f9426, %f8665, %f1317, 0f00000000;
	fma.rn.f32 	%f9427, %f8681, %f1318, %f9426;
	fma.rn.f32 	%f9428, %f8697, %f1319, %f9427;
	fma.rn.f32 	%f9429, %f8713, %f1320, %f9428;
	mul.f32 	%f9430, %f9429, 0f3F000000;
	fma.rn.f32 	%f9431, %f8665, %f1461, 0f00000000;
	fma.rn.f32 	%f9432, %f8681, %f1462, %f9431;
	fma.rn.f32 	%f9433, %f8697, %f1463, %f9432;
	fma.rn.f32 	%f9434, %f8713, %f1464, %f9433;
	mul.f32 	%f9435, %f9434, 0f3F000000;
	setp.gt.f32 	%p227, %f9425, %f9420;
	selp.f32 	%f9436, %f9425, %f9420, %p227;
	setp.gt.f32 	%p228, %f9430, %f9436;
	selp.f32 	%f9437, %f9430, %f9436, %p228;
	setp.gt.f32 	%p229, %f9435, %f9437;
	selp.f32 	%f9438, %f9435, %f9437, %p229;
	sub.f32 	%f9439, %f9420, %f9438;
	fma.rn.f32 	%f9440, %f9439, 0f3BBB989D, 0f3F000000;
	cvt.sat.f32.f32 	%f9441, %f9440;
	fma.rm.f32 	%f9442, %f9441, %f9349, %f9348;
	add.f32 	%f9443, %f9442, 0fCB40007F;
	neg.f32 	%f9444, %f9443;
	fma.rn.f32 	%f9445, %f9439, 0f3FB8AA3B, %f9444;
	fma.rn.f32 	%f9446, %f9439, 0f32A57060, %f9445;
	mov.b32 	%r177, %f9442;
	shl.b32 	%r178, %r177, 23;
	mov.b32 	%f9447, %r178;
	ex2.approx.ftz.f32 	%f9448, %f9446;
	mul.f32 	%f9449, %f9448, %f9447;
	add.f32 	%f9450, %f9449, 0f00000000;
	sub.f32 	%f9451, %f9425, %f9438;
	fma.rn.f32 	%f9452, %f9451, 0f3BBB989D, 0f3F000000;
	cvt.sat.f32.f32 	%f9453, %f9452;
	fma.rm.f32 	%f9454, %f9453, %f9349, %f9348;
	add.f32 	%f9455, %f9454, 0fCB40007F;
	neg.f32 	%f9456, %f9455;
	fma.rn.f32 	%f9457, %f9451, 0f3FB8AA3B, %f9456;
	fma.rn.f32 	%f9458, %f9451, 0f32A57060, %f9457;
	mov.b32 	%r179, %f9454;
	shl.b32 	%r180, %r179, 23;
	mov.b32 	%f9459, %r180;
	ex2.approx.ftz.f32 	%f9460, %f9458;
	mul.f32 	%f9461, %f9460, %f9459;
	add.f32 	%f9462, %f9450, %f9461;
	sub.f32 	%f9463, %f9430, %f9438;
	fma.rn.f32 	%f9464, %f9463, 0f3BBB989D, 0f3F000000;
	cvt.sat.f32.f32 	%f9465, %f9464;
	fma.rm.f32 	%f9466, %f9465, %f9349, %f9348;
	add.f32 	%f9467, %f9466, 0fCB40007F;
	neg.f32 	%f9468, %f9467;
	fma.rn.f32 	%f9469, %f9463, 0f3FB8AA3B, %f9468;
	fma.rn.f32 	%f9470, %f9463, 0f32A57060, %f9469;
	mov.b32 	%r181, %f9466;
	shl.b32 	%r182, %r181, 23;
	mov.b32 	%f9471, %r182;
	ex2.approx.ftz.f32 	%f9472, %f9470;
	mul.f32 	%f9473, %f9472, %f9471;
	add.f32 	%f9474, %f9462, %f9473;
	sub.f32 	%f9475, %f9435, %f9438;
	fma.rn.f32 	%f9476, %f9475, 0f3BBB989D, 0f3F000000;
	cvt.sat.f32.f32 	%f9477, %f9476;
	fma.rm.f32 	%f9478, %f9477, %f9349, %f9348;
	add.f32 	%f9479, %f9478, 0fCB40007F;
	neg.f32 	%f9480, %f9479;
	fma.rn.f32 	%f9481, %f9475, 0f3FB8AA3B, %f9480;
	fma.rn.f32 	%f9482, %f9475, 0f32A57060, %f9481;
	mov.b32 	%r183, %f9478;
	shl.b32 	%r184, %r183, 23;
	mov.b32 	%f9483, %r184;
	ex2.approx.ftz.f32 	%f9484, %f9482;
	mul.f32 	%f9485, %f9484, %f9483;
	add.f32 	%f9486, %f9474, %f9485;
	rcp.rn.f32 	%f9487, %f9486;
	mul.f32 	%f9488, %f9487, %f9449;
	mul.f32 	%f9489, %f9487, %f9461;
	mul.f32 	%f9490, %f9487, %f9473;
	mul.f32 	%f9491, %f9487, %f9485;
	fma.rn.f32 	%f9492, %f9488, %f320, 0f00000000;
	fma.rn.f32 	%f9493, %f9489, %f1187, %f9492;
	fma.rn.f32 	%f9494, %f9490, %f1333, %f9493;
	fma.rn.f32 	%f9495, %f9491, %f1477, %f9494;
	fma.rn.f32 	%f9496, %f9488, %f337, 0f00000000;
	fma.rn.f32 	%f9497, %f9489, %f1188, %f9496;
	fma.rn.f32 	%f9498, %f9490, %f1334, %f9497;
	fma.rn.f32 	%f9499, %f9491, %f1478, %f9498;
	fma.rn.f32 	%f9500, %f9488, %f354, 0f00000000;
	fma.rn.f32 	%f9501, %f9489, %f1189, %f9500;
	fma.rn.f32 	%f9502, %f9490, %f1335, %f9501;
	fma.rn.f32 	%f9503, %f9491, %f1479, %f9502;
	fma.rn.f32 	%f9504, %f9488, %f371, 0f00000000;
	fma.rn.f32 	%f9505, %f9489, %f1190, %f9504;
	fma.rn.f32 	%f9506, %f9490, %f1336, %f9505;
	fma.rn.f32 	%f9507, %f9491, %f1480, %f9506;
	st.local.v4.f32 	[%rd4+16], {%f9495, %f9499, %f9503, %f9507};
	fma.rn.f32 	%f9508, %f8729, %f116, 0f00000000;
	fma.rn.f32 	%f9509, %f8745, %f133, %f9508;
	fma.rn.f32 	%f9510, %f8761, %f150, %f9509;
	fma.rn.f32 	%f9511, %f8777, %f167, %f9510;
	mul.f32 	%f9512, %f9511, 0f3F000000;
	fma.rn.f32 	%f9513, %f8729, %f1175, 0f00000000;
	fma.rn.f32 	%f9514, %f8745, %f1176, %f9513;
	fma.rn.f32 	%f9515, %f8761, %f1177, %f9514;
	fma.rn.f32 	%f9516, %f8777, %f1178, %f9515;
	mul.f32 	%f9517, %f9516, 0f3F000000;
	fma.rn.f32 	%f9518, %f8729, %f1321, 0f00000000;
	fma.rn.f32 	%f9519, %f8745, %f1322, %f9518;
	fma.rn.f32 	%f9520, %f8761, %f1323, %f9519;
	fma.rn.f32 	%f9521, %f8777, %f1324, %f9520;
	mul.f32 	%f9522, %f9521, 0f3F000000;
	fma.rn.f32 	%f9523, %f8729, %f1465, 0f00000000;
	fma.rn.f32 	%f9524, %f8745, %f1466, %f9523;
	fma.rn.f32 	%f9525, %f8761, %f1467, %f9524;
	fma.rn.f32 	%f9526, %f8777, %f1468, %f9525;
	mul.f32 	%f9527, %f9526, 0f3F000000;
	setp.gt.f32 	%p230, %f9517, %f9512;
	selp.f32 	%f9528, %f9517, %f9512, %p230;
	setp.gt.f32 	%p231, %f9522, %f9528;
	selp.f32 	%f9529, %f9522, %f9528, %p231;
	setp.gt.f32 	%p232, %f9527, %f9529;
	selp.f32 	%f9530, %f9527, %f9529, %p232;
	sub.f32 	%f9531, %f9512, %f9530;
	fma.rn.f32 	%f9532, %f9531, 0f3BBB989D, 0f3F000000;
	cvt.sat.f32.f32 	%f9533, %f9532;
	fma.rm.f32 	%f9534, %f9533, %f9349, %f9348;
	add.f32 	%f9535, %f9534, 0fCB40007F;
	neg.f32 	%f9536, %f9535;
	fma.rn.f32 	%f9537, %f9531, 0f3FB8AA3B, %f9536;
	fma.rn.f32 	%f9538, %f9531, 0f32A57060, %f9537;
	mov.b32 	%r185, %f9534;
	shl.b32 	%r186, %r185, 23;
	mov.b32 	%f9539, %r186;
	ex2.approx.ftz.f32 	%f9540, %f9538;
	mul.f32 	%f9541, %f9540, %f9539;
	add.f32 	%f9542, %f9541, 0f00000000;
	sub.f32 	%f9543, %f9517, %f9530;
	fma.rn.f32 	%f9544, %f9543, 0f3BBB989D, 0f3F000000;
	cvt.sat.f32.f32 	%f9545, %f9544;
	fma.rm.f32 	%f9546, %f9545, %f9349, %f9348;
	add.f32 	%f9547, %f9546, 0fCB40007F;
	neg.f32 	%f9548, %f9547;
	fma.rn.f32 	%f9549, %f9543, 0f3FB8AA3B, %f9548;
	fma.rn.f32 	%f9550, %f9543, 0f32A57060, %f9549;
	mov.b32 	%r187, %f9546;
	shl.b32 	%r188, %r187, 23;
	mov.b32 	%f9551, %r188;
	ex2.approx.ftz.f32 	%f9552, %f9550;
	mul.f32 	%f9553, %f9552, %f9551;
	add.f32 	%f9554, %f9542, %f9553;
	sub.f32 	%f9555, %f9522, %f9530;
	fma.rn.f32 	%f9556, %f9555, 0f3BBB989D, 0f3F000000;
	cvt.sat.f32.f32 	%f9557, %f9556;
	fma.rm.f32 	%f9558, %f9557, %f9349, %f9348;
	add.f32 	%f9559, %f9558, 0fCB40007F;
	neg.f32 	%f9560, %f9559;
	fma.rn.f32 	%f9561, %f9555, 0f3FB8AA3B, %f9560;
	fma.rn.f32 	%f9562, %f9555, 0f32A57060, %f9561;
	mov.b32 	%r189, %f9558;
	shl.b32 	%r190, %r189, 23;
	mov.b32 	%f9563, %r190;
	ex2.approx.ftz.f32 	%f9564, %f9562;
	mul.f32 	%f9565, %f9564, %f9563;
	add.f32 	%f9566, %f9554, %f9565;
	sub.f32 	%f9567, %f9527, %f9530;
	fma.rn.f32 	%f9568, %f9567, 0f3BBB989D, 0f3F000000;
	cvt.sat.f32.f32 	%f9569, %f9568;
	fma.rm.f32 	%f9570, %f9569, %f9349, %f9348;
	add.f32 	%f9571, %f9570, 0fCB40007F;
	neg.f32 	%f9572, %f9571;
	fma.rn.f32 	%f9573, %f9567, 0f3FB8AA3B, %f9572;
	fma.rn.f32 	%f9574, %f9567, 0f32A57060, %f9573;
	mov.b32 	%r191, %f9570;
	shl.b32 	%r192, %r191, 23;
	mov.b32 	%f9575, %r192;
	ex2.approx.ftz.f32 	%f9576, %f9574;
	mul.f32 	%f9577, %f9576, %f9575;
	add.f32 	%f9578, %f9566, %f9577;
	rcp.rn.f32 	%f9579, %f9578;
	mul.f32 	%f9580, %f9579, %f9541;
	mul.f32 	%f9581, %f9579, %f9553;
	mul.f32 	%f9582, %f9579, %f9565;
	mul.f32 	%f9583, %f9579, %f9577;
	fma.rn.f32 	%f9584, %f9580, %f388, 0f00000000;
	fma.rn.f32 	%f9585, %f9581, %f1191, %f9584;
	fma.rn.f32 	%f9586, %f9582, %f1337, %f9585;
	fma.rn.f32 	%f9587, %f9583, %f1481, %f9586;
	fma.rn.f32 	%f9588, %f9580, %f405, 0f00000000;
	fma.rn.f32 	%f9589, %f9581, %f1192, %f9588;
	fma.rn.f32 	%f9590, %f9582, %f1338, %f9589;
	fma.rn.f32 	%f9591, %f9583, %f1482, %f9590;
	fma.rn.f32 	%f9592, %f9580, %f422, 0f00000000;
	fma.rn.f32 	%f9593, %f9581, %f1193, %f9592;
	fma.rn.f32 	%f9594, %f9582, %f1339, %f9593;
	fma.rn.f32 	%f9595, %f9583, %f1483, %f9594;
	fma.rn.f32 	%f9596, %f9580, %f439, 0f00000000;
	fma.rn.f32 	%f9597, %f9581, %f1194, %f9596;
	fma.rn.f32 	%f9598, %f9582, %f1340, %f9597;
	fma.rn.f32 	%f9599, %f9583, %f1484, %f9598;
	st.local.v4.f32 	[%rd4+32], {%f9587, %f9591, %f9595, %f9599};
	fma.rn.f32 	%f9600, %f8793, %f184, 0f00000000;
	fma.rn.f32 	%f9601, %f8809, %f201, %f9600;
	fma.rn.f32 	%f9602, %f8825, %f218, %f9601;
	fma.rn.f32 	%f9603, %f8841, %f235, %f9602;
	mul.f32 	%f9604, %f9603, 0f3F000000;
	fma.rn.f32 	%f9605, %f8793, %f1179, 0f00000000;
	fma.rn.f32 	%f9606, %f8809, %f1180, %f9605;
	fma.rn.f32 	%f9607, %f8825, %f1181, %f9606;
	fma.rn.f32 	%f9608, %f8841, %f1182, %f9607;
	mul.f32 	%f9609, %f9608, 0f3F000000;
	fma.rn.f32 	%f9610, %f8793, %f1325, 0f00000000;
	fma.rn.f32 	%f9611, %f8809, %f1326, %f9610;
	fma.rn.f32 	%f9612, %f8825, %f1327, %f9611;
	fma.rn.f32 	%f9613, %f8841, %f1328, %f9612;
	mul.f32 	%f9614, %f9613, 0f3F000000;
	fma.rn.f32 	%f9615, %f8793, %f1469, 0f00000000;
	fma.rn.f32 	%f9616, %f8809, %f1470, %f9615;
	fma.rn.f32 	%f9617, %f8825, %f1471, %f9616;
	fma.rn.f32 	%f9618, %f8841, %f1472, %f9617;
	mul.f32 	%f9619, %f9618, 0f3F000000;
	setp.gt.f32 	%p233, %f9609, %f9604;
	selp.f32 	%f9620, %f9609, %f9604, %p233;
	setp.gt.f32 	%p234, %f9614, %f9620;
	selp.f32 	%f9621, %f9614, %f9620, %p234;
	setp.gt.f32 	%p235, %f9619, %f9621;
	selp.f32 	%f9622, %f9619, %f9621, %p235;
	sub.f32 	%f9623, %f9604, %f9622;
	fma.rn.f32 	%f9624, %f9623, 0f3BBB989D, 0f3F000000;
	cvt.sat.f32.f32 	%f9625, %f9624;
	fma.rm.f32 	%f9626, %f9625, %f9349, %f9348;
	add.f32 	%f9627, %f9626, 0fCB40007F;
	neg.f32 	%f9628, %f9627;
	fma.rn.f32 	%f9629, %f9623, 0f3FB8AA3B, %f9628;
	fma.rn.f32 	%f9630, %f9623, 0f32A57060, %f9629;
	mov.b32 	%r193, %f9626;
	shl.b32 	%r194, %r193, 23;
	mov.b32 	%f9631, %r194;
	ex2.approx.ftz.f32 	%f9632, %f9630;
	mul.f32 	%f9633, %f9632, %f9631;
	add.f32 	%f9634, %f9633, 0f00000000;
	sub.f32 	%f9635, %f9609, %f9622;
	fma.rn.f32 	%f9636, %f9635, 0f3BBB989D, 0f3F000000;
	cvt.sat.f32.f32 	%f9637, %f9636;
	fma.rm.f32 	%f9638, %f9637, %f9349, %f9348;
	add.f32 	%f9639, %f9638, 0fCB40007F;
	neg.f32 	%f9640, %f9639;
	fma.rn.f32 	%f9641, %f9635, 0f3FB8AA3B, %f9640;
	fma.rn.f32 	%f9642, %f9635, 0f32A57060, %f9641;
	mov.b32 	%r195, %f9638;
	shl.b32 	%r196, %r195, 23;
	mov.b32 	%f9643, %r196;
	ex2.approx.ftz.f32 	%f9644, %f9642;
	mul.f32 	%f9645, %f9644, %f9643;
	add.f32 	%f9646, %f9634, %f9645;
	sub.f32 	%f9647, %f9614, %f9622;
	fma.rn.f32 	%f9648, %f9647, 0f3BBB989D, 0f3F000000;
	cvt.sat.f32.f32 	%f9649, %f9648;
	fma.rm.f32 	%f9650, %f9649, %f9349, %f9348;
	add.f32 	%f9651, %f9650, 0fCB40007F;
	neg.f32 	%f9652, %f9651;
	fma.rn.f32 	%f9653, %f9647, 0f3FB8AA3B, %f9652;
	fma.rn.f32 	%f9654, %f9647, 0f32A57060, %f9653;
	mov.b32 	%r197, %f9650;
	shl.b32 	%r198, %r197, 23;
	mov.b32 	%f9655, %r198;
	ex2.approx.ftz.f32 	%f9656, %f9654;
	mul.f32 	%f9657, %f9656, %f9655;
	add.f32 	%f9658, %f9646, %f9657;
	sub.f32 	%f9659, %f9619, %f9622;
	fma.rn.f32 	%f9660, %f9659, 0f3BBB989D, 0f3F000000;
	cvt.sat.f32.f32 	%f9661, %f9660;
	fma.rm.f32 	%f9662, %f9661, %f9349, %f9348;
	add.f32 	%f9663, %f9662, 0fCB40007F;
	neg.f32 	%f9664, %f9663;
	fma.rn.f32 	%f9665, %f9659, 0f3FB8AA3B, %f9664;
	fma.rn.f32 	%f9666, %f9659, 0f32A57060, %f9665;
	mov.b32 	%r199, %f9662;
	shl.b32 	%r200, %r199, 23;
	mov.b32 	%f9667, %r200;
	ex2.approx.ftz.f32 	%f9668, %f9666;
	mul.f32 	%f9669, %f9668, %f9667;
	add.f32 	%f9670, %f9658, %f9669;
	rcp.rn.f32 	%f9671, %f9670;
	mul.f32 	%f9672, %f9671, %f9633;
	mul.f32 	%f9673, %f9671, %f9645;
	mul.f32 	%f9674, %f9671, %f9657;
	mul.f32 	%f9675, %f9671, %f9669;
	fma.rn.f32 	%f9676, %f9672, %f456, 0f00000000;
	fma.rn.f32 	%f9677, %f9673, %f1195, %f9676;
	fma.rn.f32 	%f9678, %f9674, %f1341, %f9677;
	fma.rn.f32 	%f9679, %f9675, %f1485, %f9678;
	fma.rn.f32 	%f9680, %f9672, %f473, 0f00000000;
	fma.rn.f32 	%f9681, %f9673, %f1196, %f9680;
	fma.rn.f32 	%f9682, %f9674, %f1342, %f9681;
	fma.rn.f32 	%f9683, %f9675, %f1486, %f9682;
	fma.rn.f32 	%f9684, %f9672, %f490, 0f00000000;
	fma.rn.f32 	%f9685, %f9673, %f1197, %f9684;
	fma.rn.f32 	%f9686, %f9674, %f1343, %f9685;
	fma.rn.f32 	%f9687, %f9675, %f1487, %f9686;
	fma.rn.f32 	%f9688, %f9672, %f507, 0f00000000;
	fma.rn.f32 	%f9689, %f9673, %f1198, %f9688;
	fma.rn.f32 	%f9690, %f9674, %f1344, %f9689;
	fma.rn.f32 	%f9691, %f9675, %f1488, %f9690;
	st.local.v4.f32 	[%rd4+48], {%f9679, %f9683, %f9687, %f9691};
	fma.rn.f32 	%f9692, %f508, %f9403, 0f00000000;
	fma.rn.f32 	%f9693, %f509, %f9407, %f9692;
	fma.rn.f32 	%f9694, %f510, %f9411, %f9693;
	fma.rn.f32 	%f9695, %f511, %f9415, %f9694;
	fma.rn.f32 	%f9696, %f512, %f9495, %f9695;
	fma.rn.f32 	%f9697, %f513, %f9499, %f9696;
	fma.rn.f32 	%f9698, %f514, %f9503, %f9697;
	fma.rn.f32 	%f9699, %f515, %f9507, %f9698;
	fma.rn.f32 	%f9700, %f516, %f9587, %f9699;
	fma.rn.f32 	%f9701, %f517, %f9591, %f9700;
	fma.rn.f32 	%f9702, %f518, %f9595, %f9701;
	fma.rn.f32 	%f9703, %f519, %f9599, %f9702;
	fma.rn.f32 	%f9704, %f520, %f9679, %f9703;
	fma.rn.f32 	%f9705, %f521, %f9683, %f9704;
	fma.rn.f32 	%f9706, %f522, %f9687, %f9705;
	fma.rn.f32 	%f9707, %f523, %f9691, %f9706;
	fma.rn.f32 	%f9708, %f524, %f9403, 0f00000000;
	fma.rn.f32 	%f9709, %f525, %f9407, %f9708;
	fma.rn.f32 	%f9710, %f526, %f9411, %f9709;
	fma.rn.f32 	%f9711, %f527, %f9415, %f9710;
	fma.rn.f32 	%f9712, %f528, %f9495, %f9711;
	fma.rn.f32 	%f9713, %f529, %f9499, %f9712;
	fma.rn.f32 	%f9714, %f530, %f9503, %f9713;
	fma.rn.f32 	%f9715, %f531, %f9507, %f9714;
	fma.rn.f32 	%f9716, %f532, %f9587, %f9715;
	fma.rn.f32 	%f9717, %f533, %f9591, %f9716;
	fma.rn.f32 	%f9718, %f534, %f9595, %f9717;
	fma.rn.f32 	%f9719, %f535, %f9599, %f9718;
	fma.rn.f32 	%f9720, %f536, %f9679, %f9719;
	fma.rn.f32 	%f9721, %f537, %f9683, %f9720;
	fma.rn.f32 	%f9722, %f538, %f9687, %f9721;
	fma.rn.f32 	%f9723, %f539, %f9691, %f9722;
	fma.rn.f32 	%f9724, %f540, %f9403, 0f00000000;
	fma.rn.f32 	%f9725, %f541, %f9407, %f9724;
	fma.rn.f32 	%f9726, %f542, %f9411, %f9725;
	fma.rn.f32 	%f9727, %f543, %f9415, %f9726;
	fma.rn.f32 	%f9728, %f544, %f9495, %f9727;
	fma.rn.f32 	%f9729, %f545, %f9499, %f9728;
	fma.rn.f32 	%f9730, %f546, %f9503, %f9729;
	fma.rn.f32 	%f9731, %f547, %f9507, %f9730;
	fma.rn.f32 	%f9732, %f548, %f9587, %f9731;
	fma.rn.f32 	%f9733, %f549, %f9591, %f9732;
	fma.rn.f32 	%f9734, %f550, %f9595, %f9733;
	fma.rn.f32 	%f9735, %f551, %f9599, %f9734;
	fma.rn.f32 	%f9736, %f552, %f9679, %f9735;
	fma.rn.f32 	%f9737, %f553, %f9683, %f9736;
	fma.rn.f32 	%f9738, %f554, %f9687, %f9737;
	fma.rn.f32 	%f9739, %f555, %f9691, %f9738;
	fma.rn.f32 	%f9740, %f556, %f9403, 0f00000000;
	fma.rn.f32 	%f9741, %f557, %f9407, %f9740;
	fma.rn.f32 	%f9742, %f558, %f9411, %f9741;
	fma.rn.f32 	%f9743, %f559, %f9415, %f9742;
	fma.rn.f32 	%f9744, %f560, %f9495, %f9743;
	fma.rn.f32 	%f9745, %f561, %f9499, %f9744;
	fma.rn.f32 	%f9746, %f562, %f9503, %f9745;
	fma.rn.f32 	%f9747, %f563, %f9507, %f9746;
	fma.rn.f32 	%f9748, %f564, %f9587, %f9747;
	fma.rn.f32 	%f9749, %f565, %f9591, %f9748;
	fma.rn.f32 	%f9750, %f566, %f9595, %f9749;
	fma.rn.f32 	%f9751, %f567, %f9599, %f9750;
	fma.rn.f32 	%f9752, %f568, %f9679, %f9751;
	fma.rn.f32 	%f9753, %f569, %f9683, %f9752;
	fma.rn.f32 	%f9754, %f570, %f9687, %f9753;
	fma.rn.f32 	%f9755, %f571, %f9691, %f9754;
	fma.rn.f32 	%f9756, %f572, %f9403, 0f00000000;
	fma.rn.f32 	%f9757, %f573, %f9407, %f9756;
	fma.rn.f32 	%f9758, %f574, %f9411, %f9757;
	fma.rn.f32 	%f9759, %f575, %f9415, %f9758;
	fma.rn.f32 	%f9760, %f576, %f9495, %f9759;
	fma.rn.f32 	%f9761, %f577, %f9499, %f9760;
	fma.rn.f32 	%f9762, %f578, %f9503, %f9761;
	fma.rn.f32 	%f9763, %f579, %f9507, %f9762;
	fma.rn.f32 	%f9764, %f580, %f9587, %f9763;
	fma.rn.f32 	%f9765, %f581, %f9591, %f9764;
	fma.rn.f32 	%f9766, %f582, %f9595, %f9765;
	fma.rn.f32 	%f9767, %f583, %f9599, %f9766;
	fma.rn.f32 	%f9768, %f584, %f9679, %f9767;
	fma.rn.f32 	%f9769, %f585, %f9683, %f9768;
	fma.rn.f32 	%f9770, %f586, %f9687, %f9769;
	fma.rn.f32 	%f9771, %f587, %f9691, %f9770;
	fma.rn.f32 	%f9772, %f588, %f9403, 0f00000000;
	fma.rn.f32 	%f9773, %f589, %f9407, %f9772;
	fma.rn.f32 	%f9774, %f590, %f9411, %f9773;
	fma.rn.f32 	%f9775, %f591, %f9415, %f9774;
	fma.rn.f32 	%f9776, %f592, %f9495, %f9775;
	fma.rn.f32 	%f9777, %f593, %f9499, %f9776;
	fma.rn.f32 	%f9778, %f594, %f9503, %f9777;
	fma.rn.f32 	%f9779, %f595, %f9507, %f9778;
	fma.rn.f32 	%f9780, %f596, %f9587, %f9779;
	fma.rn.f32 	%f9781, %f597, %f9591, %f9780;
	fma.rn.f32 	%f9782, %f598, %f9595, %f9781;
	fma.rn.f32 	%f9783, %f599, %f9599, %f9782;
	fma.rn.f32 	%f9784, %f600, %f9679, %f9783;
	fma.rn.f32 	%f9785, %f601, %f9683, %f9784;
	fma.rn.f32 	%f9786, %f602, %f9687, %f9785;
	fma.rn.f32 	%f9787, %f603, %f9691, %f9786;
	fma.rn.f32 	%f9788, %f604, %f9403, 0f00000000;
	fma.rn.f32 	%f9789, %f605, %f9407, %f9788;
	fma.rn.f32 	%f9790, %f606, %f9411, %f9789;
	fma.rn.f32 	%f9791, %f607, %f9415, %f9790;
	fma.rn.f32 	%f9792, %f608, %f9495, %f9791;
	fma.rn.f32 	%f9793, %f609, %f9499, %f9792;
	fma.rn.f32 	%f9794, %f610, %f9503, %f9793;
	fma.rn.f32 	%f9795, %f611, %f9507, %f9794;
	fma.rn.f32 	%f9796, %f612, %f9587, %f9795;
	fma.rn.f32 	%f9797, %f613, %f9591, %f9796;
	fma.rn.f32 	%f9798, %f614, %f9595, %f9797;
	fma.rn.f32 	%f9799, %f615, %f9599, %f9798;
	fma.rn.f32 	%f9800, %f616, %f9679, %f9799;
	fma.rn.f32 	%f9801, %f617, %f9683, %f9800;
	fma.rn.f32 	%f9802, %f618, %f9687, %f9801;
	fma.rn.f32 	%f9803, %f619, %f9691, %f9802;
	fma.rn.f32 	%f9804, %f620, %f9403, 0f00000000;
	fma.rn.f32 	%f9805, %f621, %f9407, %f9804;
	fma.rn.f32 	%f9806, %f622, %f9411, %f9805;
	fma.rn.f32 	%f9807, %f623, %f9415, %f9806;
	fma.rn.f32 	%f9808, %f624, %f9495, %f9807;
	fma.rn.f32 	%f9809, %f625, %f9499, %f9808;
	fma.rn.f32 	%f9810, %f626, %f9503, %f9809;
	fma.rn.f32 	%f9811, %f627, %f9507, %f9810;
	fma.rn.f32 	%f9812, %f628, %f9587, %f9811;
	fma.rn.f32 	%f9813, %f629, %f9591, %f9812;
	fma.rn.f32 	%f9814, %f630, %f9595, %f9813;
	fma.rn.f32 	%f9815, %f631, %f9599, %f9814;
	fma.rn.f32 	%f9816, %f632, %f9679, %f9815;
	fma.rn.f32 	%f9817, %f633, %f9683, %f9816;
	fma.rn.f32 	%f9818, %f634, %f9687, %f9817;
	fma.rn.f32 	%f9819, %f635, %f9691, %f9818;
	fma.rn.f32 	%f9820, %f636, %f9403, 0f00000000;
	fma.rn.f32 	%f9821, %f637, %f9407, %f9820;
	fma.rn.f32 	%f9822, %f638, %f9411, %f9821;
	fma.rn.f32 	%f9823, %f639, %f9415, %f9822;
	fma.rn.f32 	%f9824, %f640, %f9495, %f9823;
	fma.rn.f32 	%f9825, %f641, %f9499, %f9824;
	fma.rn.f32 	%f9826, %f642, %f9503, %f9825;
	fma.rn.f32 	%f9827, %f643, %f9507, %f9826;
	fma.rn.f32 	%f9828, %f644, %f9587, %f9827;
	fma.rn.f32 	%f9829, %f645, %f9591, %f9828;
	fma.rn.f32 	%f9830, %f646, %f9595, %f9829;
	fma.rn.f32 	%f9831, %f647, %f9599, %f9830;
	fma.rn.f32 	%f9832, %f648, %f9679, %f9831;
	fma.rn.f32 	%f9833, %f649, %f9683, %f9832;
	fma.rn.f32 	%f9834, %f650, %f9687, %f9833;
	fma.rn.f32 	%f9835, %f651, %f9691, %f9834;
	fma.rn.f32 	%f9836, %f652, %f9403, 0f00000000;
	fma.rn.f32 	%f9837, %f653, %f9407, %f9836;
	fma.rn.f32 	%f9838, %f654, %f9411, %f9837;
	fma.rn.f32 	%f9839, %f655, %f9415, %f9838;
	fma.rn.f32 	%f9840, %f656, %f9495, %f9839;
	fma.rn.f32 	%f9841, %f657, %f9499, %f9840;
	fma.rn.f32 	%f9842, %f658, %f9503, %f9841;
	fma.rn.f32 	%f9843, %f659, %f9507, %f9842;
	fma.rn.f32 	%f9844, %f660, %f9587, %f9843;
	fma.rn.f32 	%f9845, %f661, %f9591, %f9844;
	fma.rn.f32 	%f9846, %f662, %f9595, %f9845;
	fma.rn.f32 	%f9847, %f663, %f9599, %f9846;
	fma.rn.f32 	%f9848, %f664, %f9679, %f9847;
	fma.rn.f32 	%f9849, %f665, %f9683, %f9848;
	fma.rn.f32 	%f9850, %f666, %f9687, %f9849;
	fma.rn.f32 	%f9851, %f667, %f9691, %f9850;
	fma.rn.f32 	%f9852, %f668, %f9403, 0f00000000;
	fma.rn.f32 	%f9853, %f669, %f9407, %f9852;
	fma.rn.f32 	%f9854, %f670, %f9411, %f9853;
	fma.rn.f32 	%f9855, %f671, %f9415, %f9854;
	fma.rn.f32 	%f9856, %f672, %f9495, %f9855;
	fma.rn.f32 	%f9857, %f673, %f9499, %f9856;
	fma.rn.f32 	%f9858, %f674, %f9503, %f9857;
	fma.rn.f32 	%f9859, %f675, %f9507, %f9858;
	fma.rn.f32 	%f9860, %f676, %f9587, %f9859;
	fma.rn.f32 	%f9861, %f677, %f9591, %f9860;
	fma.rn.f32 	%f9862, %f678, %f9595, %f9861;
	fma.rn.f32 	%f9863, %f679, %f9599, %f9862;
	fma.rn.f32 	%f9864, %f680, %f9679, %f9863;
	fma.rn.f32 	%f9865, %f681, %f9683, %f9864;
	fma.rn.f32 	%f9866, %f682, %f9687, %f9865;
	fma.rn.f32 	%f9867, %f683, %f9691, %f9866;
	fma.rn.f32 	%f9868, %f684, %f9403, 0f00000000;
	fma.rn.f32 	%f9869, %f685, %f9407, %f9868;
	fma.rn.f32 	%f9870, %f686, %f9411, %f9869;
	fma.rn.f32 	%f9871, %f687, %f9415, %f9870;
	fma.rn.f32 	%f9872, %f688, %f9495, %f9871;
	fma.rn.f32 	%f9873, %f689, %f9499, %f9872;
	fma.rn.f32 	%f9874, %f690, %f9503, %f9873;
	fma.rn.f32 	%f9875, %f691, %f9507, %f9874;
	fma.rn.f32 	%f9876, %f692, %f9587, %f9875;
	fma.rn.f32 	%f9877, %f693, %f9591, %f9876;
	fma.rn.f32 	%f9878, %f694, %f9595, %f9877;
	fma.rn.f32 	%f9879, %f695, %f9599, %f9878;
	fma.rn.f32 	%f9880, %f696, %f9679, %f9879;
	fma.rn.f32 	%f9881, %f697, %f9683, %f9880;
	fma.rn.f32 	%f9882, %f698, %f9687, %f9881;
	fma.rn.f32 	%f9883, %f699, %f9691, %f9882;
	fma.rn.f32 	%f9884, %f700, %f9403, 0f00000000;
	fma.rn.f32 	%f9885, %f701, %f9407, %f9884;
	fma.rn.f32 	%f9886, %f702, %f9411, %f9885;
	fma.rn.f32 	%f9887, %f703, %f9415, %f9886;
	fma.rn.f32 	%f9888, %f704, %f9495, %f9887;
	fma.rn.f32 	%f9889, %f705, %f9499, %f9888;
	fma.rn.f32 	%f9890, %f706, %f9503, %f9889;
	fma.rn.f32 	%f9891, %f707, %f9507, %f9890;
	fma.rn.f32 	%f9892, %f708, %f9587, %f9891;
	fma.rn.f32 	%f9893, %f709, %f9591, %f9892;
	fma.rn.f32 	%f9894, %f710, %f9595, %f9893;
	fma.rn.f32 	%f9895, %f711, %f9599, %f9894;
	fma.rn.f32 	%f9896, %f712, %f9679, %f9895;
	fma.rn.f32 	%f9897, %f713, %f9683, %f9896;
	fma.rn.f32 	%f9898, %f714, %f9687, %f9897;
	fma.rn.f32 	%f9899, %f715, %f9691, %f9898;
	fma.rn.f32 	%f9900, %f716, %f9403, 0f00000000;
	fma.rn.f32 	%f9901, %f717, %f9407, %f9900;
	fma.rn.f32 	%f9902, %f718, %f9411, %f9901;
	fma.rn.f32 	%f9903, %f719, %f9415, %f9902;
	fma.rn.f32 	%f9904, %f720, %f9495, %f9903;
	fma.rn.f32 	%f9905, %f721, %f9499, %f9904;
	fma.rn.f32 	%f9906, %f722, %f9503, %f9905;
	fma.rn.f32 	%f9907, %f723, %f9507, %f9906;
	fma.rn.f32 	%f9908, %f724, %f9587, %f9907;
	fma.rn.f32 	%f9909, %f725, %f9591, %f9908;
	fma.rn.f32 	%f9910, %f726, %f9595, %f9909;
	fma.rn.f32 	%f9911, %f727, %f9599, %f9910;
	fma.rn.f32 	%f9912, %f728, %f9679, %f9911;
	fma.rn.f32 	%f9913, %f729, %f9683, %f9912;
	fma.rn.f32 	%f9914, %f730, %f9687, %f9913;
	fma.rn.f32 	%f9915, %f731, %f9691, %f9914;
	fma.rn.f32 	%f9916, %f732, %f9403, 0f00000000;
	fma.rn.f32 	%f9917, %f733, %f9407, %f9916;
	fma.rn.f32 	%f9918, %f734, %f9411, %f9917;
	fma.rn.f32 	%f9919, %f735, %f9415, %f9918;
	fma.rn.f32 	%f9920, %f736, %f9495, %f9919;
	fma.rn.f32 	%f9921, %f737, %f9499, %f9920;
	fma.rn.f32 	%f9922, %f738, %f9503, %f9921;
	fma.rn.f32 	%f9923, %f739, %f9507, %f9922;
	fma.rn.f32 	%f9924, %f740, %f9587, %f9923;
	fma.rn.f32 	%f9925, %f741, %f9591, %f9924;
	fma.rn.f32 	%f9926, %f742, %f9595, %f9925;
	fma.rn.f32 	%f9927, %f743, %f9599, %f9926;
	fma.rn.f32 	%f9928, %f744, %f9679, %f9927;
	fma.rn.f32 	%f9929, %f745, %f9683, %f9928;
	fma.rn.f32 	%f9930, %f746, %f9687, %f9929;
	fma.rn.f32 	%f9931, %f747, %f9691, %f9930;
	fma.rn.f32 	%f9932, %f748, %f9403, 0f00000000;
	fma.rn.f32 	%f9933, %f749, %f9407, %f9932;
	fma.rn.f32 	%f9934, %f750, %f9411, %f9933;
	fma.rn.f32 	%f9935, %f751, %f9415, %f9934;
	fma.rn.f32 	%f9936, %f752, %f9495, %f9935;
	fma.rn.f32 	%f9937, %f753, %f9499, %f9936;
	fma.rn.f32 	%f9938, %f754, %f9503, %f9937;
	fma.rn.f32 	%f9939, %f755, %f9507, %f9938;
	fma.rn.f32 	%f9940, %f756, %f9587, %f9939;
	fma.rn.f32 	%f9941, %f757, %f9591, %f9940;
	fma.rn.f32 	%f9942, %f758, %f9595, %f9941;
	fma.rn.f32 	%f9943, %f759, %f9599, %f9942;
	fma.rn.f32 	%f9944, %f760, %f9679, %f9943;
	fma.rn.f32 	%f9945, %f761, %f9683, %f9944;
	fma.rn.f32 	%f9946, %f762, %f9687, %f9945;
	fma.rn.f32 	%f9947, %f763, %f9691, %f9946;
	add.f32 	%f1489, %f9707, %f8536;
	add.f32 	%f1490, %f9723, %f8537;
	add.f32 	%f1491, %f9739, %f8538;
	add.f32 	%f1492, %f9755, %f8539;
	add.f32 	%f1493, %f9771, %f8540;
	add.f32 	%f1494, %f9787, %f8541;
	add.f32 	%f1495, %f9803, %f8542;
	add.f32 	%f1496, %f9819, %f8543;
	add.f32 	%f1497, %f9835, %f8544;
	add.f32 	%f1498, %f9851, %f8545;
	add.f32 	%f1499, %f9867, %f8546;
	add.f32 	%f1500, %f9883, %f8547;
	add.f32 	%f1501, %f9899, %f8548;
	add.f32 	%f1502, %f9915, %f8549;
	add.f32 	%f1503, %f9931, %f8550;
	add.f32 	%f1504, %f9947, %f8551;
	fma.rn.f32 	%f9948, %f1489, %f1489, 0f00000000;
	fma.rn.f32 	%f9949, %f1490, %f1490, %f9948;
	fma.rn.f32 	%f9950, %f1491, %f1491, %f9949;
	fma.rn.f32 	%f9951, %f1492, %f1492, %f9950;
	fma.rn.f32 	%f9952, %f1493, %f1493, %f9951;
	fma.rn.f32 	%f9953, %f1494, %f1494, %f9952;
	fma.rn.f32 	%f9954, %f1495, %f1495, %f9953;
	fma.rn.f32 	%f9955, %f1496, %f1496, %f9954;
	fma.rn.f32 	%f9956, %f1497, %f1497, %f9955;
	fma.rn.f32 	%f9957, %f1498, %f1498, %f9956;
	fma.rn.f32 	%f9958, %f1499, %f1499, %f9957;
	fma.rn.f32 	%f9959, %f1500, %f1500, %f9958;
	fma.rn.f32 	%f9960, %f1501, %f1501, %f9959;
	fma.rn.f32 	%f9961, %f1502, %f1502, %f9960;
	fma.rn.f32 	%f9962, %f1503, %f1503, %f9961;
	fma.rn.f32 	%f9963, %f1504, %f1504, %f9962;
	fma.rn.f32 	%f9964, %f9963, 0f3D800000, 0f3727C5AC;
	rsqrt.approx.f32 	%f9965, %f9964;
	mul.f32 	%f1505, %f9965, %f1489;
	mul.f32 	%f1506, %f9965, %f1490;
	mul.f32 	%f1507, %f9965, %f1491;
	mul.f32 	%f1508, %f9965, %f1492;
	mul.f32 	%f1509, %f9965, %f1493;
	mul.f32 	%f1510, %f9965, %f1494;
	mul.f32 	%f1511, %f9965, %f1495;
	mul.f32 	%f1512, %f9965, %f1496;
	mul.f32 	%f1513, %f9965, %f1497;
	mul.f32 	%f1514, %f9965, %f1498;
	mul.f32 	%f1515, %f9965, %f1499;
	mul.f32 	%f1516, %f9965, %f1500;
	mul.f32 	%f1517, %f9965, %f1501;
	mul.f32 	%f1518, %f9965, %f1502;
	mul.f32 	%f1519, %f9965, %f1503;
	mul.f32 	%f1520, %f9965, %f1504;
	mov.b32 	%r368, 0;
	mov.u64 	%rd366, %rd5;
$L__BB2_27:
	ld.global.f32 	%f9966, [%rd365+-64];
	fma.rn.f32 	%f9967, %f9966, %f1505, 0f00000000;
	ld.global.f32 	%f9968, [%rd365+-60];
	fma.rn.f32 	%f9969, %f9968, %f1506, %f9967;
	ld.global.f32 	%f9970, [%rd365+-56];
	fma.rn.f32 	%f9971, %f9970, %f1507, %f9969;
	ld.global.f32 	%f9972, [%rd365+-52];
	fma.rn.f32 	%f9973, %f9972, %f1508, %f9971;
	ld.global.f32 	%f9974, [%rd365+-48];
	fma.rn.f32 	%f9975, %f9974, %f1509, %f9973;
	ld.global.f32 	%f9976, [%rd365+-44];
	fma.rn.f32 	%f9977, %f9976, %f1510, %f9975;
	ld.global.f32 	%f9978, [%rd365+-40];
	fma.rn.f32 	%f9979, %f9978, %f1511, %f9977;
	ld.global.f32 	%f9980, [%rd365+-36];
	fma.rn.f32 	%f9981, %f9980, %f1512, %f9979;
	ld.global.f32 	%f9982, [%rd365+-32];
	fma.rn.f32 	%f9983, %f9982, %f1513, %f9981;
	ld.global.f32 	%f9984, [%rd365+-28];
	fma.rn.f32 	%f9985, %f9984, %f1514, %f9983;
	ld.global.f32 	%f9986, [%rd365+-24];
	fma.rn.f32 	%f9987, %f9986, %f1515, %f9985;
	ld.global.f32 	%f9988, [%rd365+-20];
	fma.rn.f32 	%f9989, %f9988, %f1516, %f9987;
	ld.global.f32 	%f9990, [%rd365+-16];
	fma.rn.f32 	%f9991, %f9990, %f1517, %f9989;
	ld.global.f32 	%f9992, [%rd365+-12];
	fma.rn.f32 	%f9993, %f9992, %f1518, %f9991;
	ld.global.f32 	%f9994, [%rd365+-8];
	fma.rn.f32 	%f9995, %f9994, %f1519, %f9993;
	ld.global.f32 	%f9996, [%rd365+-4];
	fma.rn.f32 	%f9997, %f9996, %f1520, %f9995;
	ld.global.f32 	%f9998, [%rd365];
	fma.rn.f32 	%f9999, %f9998, %f1505, 0f00000000;
	ld.global.f32 	%f10000, [%rd365+4];
	fma.rn.f32 	%f10001, %f10000, %f1506, %f9999;
	ld.global.f32 	%f10002, [%rd365+8];
	fma.rn.f32 	%f10003, %f10002, %f1507, %f10001;
	ld.global.f32 	%f10004, [%rd365+12];
	fma.rn.f32 	%f10005, %f10004, %f1508, %f10003;
	ld.global.f32 	%f10006, [%rd365+16];
	fma.rn.f32 	%f10007, %f10006, %f1509, %f10005;
	ld.global.f32 	%f10008, [%rd365+20];
	fma.rn.f32 	%f10009, %f10008, %f1510, %f10007;
	ld.global.f32 	%f10010, [%rd365+24];
	fma.rn.f32 	%f10011, %f10010, %f1511, %f10009;
	ld.global.f32 	%f10012, [%rd365+28];
	fma.rn.f32 	%f10013, %f10012, %f1512, %f10011;
	ld.global.f32 	%f10014, [%rd365+32];
	fma.rn.f32 	%f10015, %f10014, %f1513, %f10013;
	ld.global.f32 	%f10016, [%rd365+36];
	fma.rn.f32 	%f10017, %f10016, %f1514, %f10015;
	ld.global.f32 	%f10018, [%rd365+40];
	fma.rn.f32 	%f10019, %f10018, %f1515, %f10017;
	ld.global.f32 	%f10020, [%rd365+44];
	fma.rn.f32 	%f10021, %f10020, %f1516, %f10019;
	ld.global.f32 	%f10022, [%rd365+48];
	fma.rn.f32 	%f10023, %f10022, %f1517, %f10021;
	ld.global.f32 	%f10024, [%rd365+52];
	fma.rn.f32 	%f10025, %f10024, %f1518, %f10023;
	ld.global.f32 	%f10026, [%rd365+56];
	fma.rn.f32 	%f10027, %f10026, %f1519, %f10025;
	ld.global.f32 	%f10028, [%rd365+60];
	fma.rn.f32 	%f10029, %f10028, %f1520, %f10027;
	st.local.v2.f32 	[%rd366], {%f9997, %f10029};
	add.s32 	%r368, %r368, 2;
	add.s64 	%rd366, %rd366, 8;
	add.s64 	%rd365, %rd365, 128;
	setp.ne.s32 	%p236, %r368, 64;
	@%p236 bra 	$L__BB2_27;
	mov.u64 	%rd239, %rd156;
	ld.param.u64 	%rd240, [%rd239+64];
	cvta.to.global.u64 	%rd241, %rd240;
	add.s64 	%rd367, %rd241, 128;
	ld.local.v4.f32 	{%f10030, %f10031, %f10032, %f10033}, [%rd5];
	setp.gt.f32 	%p237, %f10030, 0f00000000;
	mul.f32 	%f10034, %f10030, %f10030;
	selp.f32 	%f1521, %f10034, 0f00000000, %p237;
	setp.gt.f32 	%p238, %f10031, 0f00000000;
	mul.f32 	%f10035, %f10031, %f10031;
	selp.f32 	%f1522, %f10035, 0f00000000, %p238;
	setp.gt.f32 	%p239, %f10032, 0f00000000;
	mul.f32 	%f10036, %f10032, %f10032;
	selp.f32 	%f1523, %f10036, 0f00000000, %p239;
	setp.gt.f32 	%p240, %f10033, 0f00000000;
	mul.f32 	%f10037, %f10033, %f10033;
	selp.f32 	%f1524, %f10037, 0f00000000, %p240;
	ld.local.v4.f32 	{%f10038, %f10039, %f10040, %f10041}, [%rd5+16];
	setp.gt.f32 	%p241, %f10038, 0f00000000;
	mul.f32 	%f10042, %f10038, %f10038;
	selp.f32 	%f1525, %f10042, 0f00000000, %p241;
	setp.gt.f32 	%p242, %f10039, 0f00000000;
	mul.f32 	%f10043, %f10039, %f10039;
	selp.f32 	%f1526, %f10043, 0f00000000, %p242;
	setp.gt.f32 	%p243, %f10040, 0f00000000;
	mul.f32 	%f10044, %f10040, %f10040;
	selp.f32 	%f1527, %f10044, 0f00000000, %p243;
	setp.gt.f32 	%p244, %f10041, 0f00000000;
	mul.f32 	%f10045, %f10041, %f10041;
	selp.f32 	%f1528, %f10045, 0f00000000, %p244;
	ld.local.v4.f32 	{%f10046, %f10047, %f10048, %f10049}, [%rd5+32];
	setp.gt.f32 	%p245, %f10046, 0f00000000;
	mul.f32 	%f10050, %f10046, %f10046;
	selp.f32 	%f1529, %f10050, 0f00000000, %p245;
	setp.gt.f32 	%p246, %f10047, 0f00000000;
	mul.f32 	%f10051, %f10047, %f10047;
	selp.f32 	%f1530, %f10051, 0f00000000, %p246;
	setp.gt.f32 	%p247, %f10048, 0f00000000;
	mul.f32 	%f10052, %f10048, %f10048;
	selp.f32 	%f1531, %f10052, 0f00000000, %p247;
	setp.gt.f32 	%p248, %f10049, 0f00000000;
	mul.f32 	%f10053, %f10049, %f10049;
	selp.f32 	%f1532, %f10053, 0f00000000, %p248;
	ld.local.v4.f32 	{%f10054, %f10055, %f10056, %f10057}, [%rd5+48];
	setp.gt.f32 	%p249, %f10054, 0f00000000;
	mul.f32 	%f10058, %f10054, %f10054;
	selp.f32 	%f1533, %f10058, 0f00000000, %p249;
	setp.gt.f32 	%p250, %f10055, 0f00000000;
	mul.f32 	%f10059, %f10055, %f10055;
	selp.f32 	%f1534, %f10059, 0f00000000, %p250;
	setp.gt.f32 	%p251, %f10056, 0f00000000;
	mul.f32 	%f10060, %f10056, %f10056;
	selp.f32 	%f1535, %f10060, 0f00000000, %p251;
	setp.gt.f32 	%p252, %f10057, 0f00000000;
	mul.f32 	%f10061, %f10057, %f10057;
	selp.f32 	%f1536, %f10061, 0f00000000, %p252;
	ld.local.v4.f32 	{%f10062, %f10063, %f10064, %f10065}, [%rd5+64];
	setp.gt.f32 	%p253, %f10062, 0f00000000;
	mul.f32 	%f10066, %f10062, %f10062;
	selp.f32 	%f1537, %f10066, 0f00000000, %p253;
	setp.gt.f32 	%p254, %f10063, 0f00000000;
	mul.f32 	%f10067, %f10063, %f10063;
	selp.f32 	%f1538, %f10067, 0f00000000, %p254;
	setp.gt.f32 	%p255, %f10064, 0f00000000;
	mul.f32 	%f10068, %f10064, %f10064;
	selp.f32 	%f1539, %f10068, 0f00000000, %p255;
	setp.gt.f32 	%p256, %f10065, 0f00000000;
	mul.f32 	%f10069, %f10065, %f10065;
	selp.f32 	%f1540, %f10069, 0f00000000, %p256;
	ld.local.v4.f32 	{%f10070, %f10071, %f10072, %f10073}, [%rd5+80];
	setp.gt.f32 	%p257, %f10070, 0f00000000;
	mul.f32 	%f10074, %f10070, %f10070;
	selp.f32 	%f1541, %f10074, 0f00000000, %p257;
	setp.gt.f32 	%p258, %f10071, 0f00000000;
	mul.f32 	%f10075, %f10071, %f10071;
	selp.f32 	%f1542, %f10075, 0f00000000, %p258;
	setp.gt.f32 	%p259, %f10072, 0f00000000;
	mul.f32 	%f10076, %f10072, %f10072;
	selp.f32 	%f1543, %f10076, 0f00000000, %p259;
	setp.gt.f32 	%p260, %f10073, 0f00000000;
	mul.f32 	%f10077, %f10073, %f10073;
	selp.f32 	%f1544, %f10077, 0f00000000, %p260;
	ld.local.v4.f32 	{%f10078, %f10079, %f10080, %f10081}, [%rd5+96];
	setp.gt.f32 	%p261, %f10078, 0f00000000;
	mul.f32 	%f10082, %f10078, %f10078;
	selp.f32 	%f1545, %f10082, 0f00000000, %p261;
	setp.gt.f32 	%p262, %f10079, 0f00000000;
	mul.f32 	%f10083, %f10079, %f10079;
	selp.f32 	%f1546, %f10083, 0f00000000, %p262;
	setp.gt.f32 	%p263, %f10080, 0f00000000;
	mul.f32 	%f10084, %f10080, %f10080;
	selp.f32 	%f1547, %f10084, 0f00000000, %p263;
	setp.gt.f32 	%p264, %f10081, 0f00000000;
	mul.f32 	%f10085, %f10081, %f10081;
	selp.f32 	%f1548, %f10085, 0f00000000, %p264;
	ld.local.v4.f32 	{%f10086, %f10087, %f10088, %f10089}, [%rd5+112];
	setp.gt.f32 	%p265, %f10086, 0f00000000;
	mul.f32 	%f10090, %f10086, %f10086;
	selp.f32 	%f1549, %f10090, 0f00000000, %p265;
	setp.gt.f32 	%p266, %f10087, 0f00000000;
	mul.f32 	%f10091, %f10087, %f10087;
	selp.f32 	%f1550, %f10091, 0f00000000, %p266;
	setp.gt.f32 	%p267, %f10088, 0f00000000;
	mul.f32 	%f10092, %f10088, %f10088;
	selp.f32 	%f1551, %f10092, 0f00000000, %p267;
	setp.gt.f32 	%p268, %f10089, 0f00000000;
	mul.f32 	%f10093, %f10089, %f10089;
	selp.f32 	%f1552, %f10093, 0f00000000, %p268;
	ld.local.v4.f32 	{%f10094, %f10095, %f10096, %f10097}, [%rd5+128];
	setp.gt.f32 	%p269, %f10094, 0f00000000;
	mul.f32 	%f10098, %f10094, %f10094;
	selp.f32 	%f1553, %f10098, 0f00000000, %p269;
	setp.gt.f32 	%p270, %f10095, 0f00000000;
	mul.f32 	%f10099, %f10095, %f10095;
	selp.f32 	%f1554, %f10099, 0f00000000, %p270;
	setp.gt.f32 	%p271, %f10096, 0f00000000;
	mul.f32 	%f10100, %f10096, %f10096;
	selp.f32 	%f1555, %f10100, 0f00000000, %p271;
	setp.gt.f32 	%p272, %f10097, 0f00000000;
	mul.f32 	%f10101, %f10097, %f10097;
	selp.f32 	%f1556, %f10101, 0f00000000, %p272;
	ld.local.v4.f32 	{%f10102, %f10103, %f10104, %f10105}, [%rd5+144];
	setp.gt.f32 	%p273, %f10102, 0f00000000;
	mul.f32 	%f10106, %f10102, %f10102;
	selp.f32 	%f1557, %f10106, 0f00000000, %p273;
	setp.gt.f32 	%p274, %f10103, 0f00000000;
	mul.f32 	%f10107, %f10103, %f10103;
	selp.f32 	%f1558, %f10107, 0f00000000, %p274;
	setp.gt.f32 	%p275, %f10104, 0f00000000;
	mul.f32 	%f10108, %f10104, %f10104;
	selp.f32 	%f1559, %f10108, 0f00000000, %p275;
	setp.gt.f32 	%p276, %f10105, 0f00000000;
	mul.f32 	%f10109, %f10105, %f10105;
	selp.f32 	%f1560, %f10109, 0f00000000, %p276;
	ld.local.v4.f32 	{%f10110, %f10111, %f10112, %f10113}, [%rd5+160];
	setp.gt.f32 	%p277, %f10110, 0f00000000;
	mul.f32 	%f10114, %f10110, %f10110;
	selp.f32 	%f1561, %f10114, 0f00000000, %p277;
	setp.gt.f32 	%p278, %f10111, 0f00000000;
	mul.f32 	%f10115, %f10111, %f10111;
	selp.f32 	%f1562, %f10115, 0f00000000, %p278;
	setp.gt.f32 	%p279, %f10112, 0f00000000;
	mul.f32 	%f10116, %f10112, %f10112;
	selp.f32 	%f1563, %f10116, 0f00000000, %p279;
	setp.gt.f32 	%p280, %f10113, 0f00000000;
	mul.f32 	%f10117, %f10113, %f10113;
	selp.f32 	%f1564, %f10117, 0f00000000, %p280;
	ld.local.v4.f32 	{%f10118, %f10119, %f10120, %f10121}, [%rd5+176];
	setp.gt.f32 	%p281, %f10118, 0f00000000;
	mul.f32 	%f10122, %f10118, %f10118;
	selp.f32 	%f1565, %f10122, 0f00000000, %p281;
	setp.gt.f32 	%p282, %f10119, 0f00000000;
	mul.f32 	%f10123, %f10119, %f10119;
	selp.f32 	%f1566, %f10123, 0f00000000, %p282;
	setp.gt.f32 	%p283, %f10120, 0f00000000;
	mul.f32 	%f10124, %f10120, %f10120;
	selp.f32 	%f1567, %f10124, 0f00000000, %p283;
	setp.gt.f32 	%p284, %f10121, 0f00000000;
	mul.f32 	%f10125, %f10121, %f10121;
	selp.f32 	%f1568, %f10125, 0f00000000, %p284;
	ld.local.v4.f32 	{%f10126, %f10127, %f10128, %f10129}, [%rd5+192];
	setp.gt.f32 	%p285, %f10126, 0f00000000;
	mul.f32 	%f10130, %f10126, %f10126;
	selp.f32 	%f1569, %f10130, 0f00000000, %p285;
	setp.gt.f32 	%p286, %f10127, 0f00000000;
	mul.f32 	%f10131, %f10127, %f10127;
	selp.f32 	%f1570, %f10131, 0f00000000, %p286;
	setp.gt.f32 	%p287, %f10128, 0f00000000;
	mul.f32 	%f10132, %f10128, %f10128;
	selp.f32 	%f1571, %f10132, 0f00000000, %p287;
	setp.gt.f32 	%p288, %f10129, 0f00000000;
	mul.f32 	%f10133, %f10129, %f10129;
	selp.f32 	%f1572, %f10133, 0f00000000, %p288;
	ld.local.v4.f32 	{%f10134, %f10135, %f10136, %f10137}, [%rd5+208];
	setp.gt.f32 	%p289, %f10134, 0f00000000;
	mul.f32 	%f10138, %f10134, %f10134;
	selp.f32 	%f1573, %f10138, 0f00000000, %p289;
	setp.gt.f32 	%p290, %f10135, 0f00000000;
	mul.f32 	%f10139, %f10135, %f10135;
	selp.f32 	%f1574, %f10139, 0f00000000, %p290;
	setp.gt.f32 	%p291, %f10136, 0f00000000;
	mul.f32 	%f10140, %f10136, %f10136;
	selp.f32 	%f1575, %f10140, 0f00000000, %p291;
	setp.gt.f32 	%p292, %f10137, 0f00000000;
	mul.f32 	%f10141, %f10137, %f10137;
	selp.f32 	%f1576, %f10141, 0f00000000, %p292;
	ld.local.v4.f32 	{%f10142, %f10143, %f10144, %f10145}, [%rd5+224];
	setp.gt.f32 	%p293, %f10142, 0f00000000;
	mul.f32 	%f10146, %f10142, %f10142;
	selp.f32 	%f1577, %f10146, 0f00000000, %p293;
	setp.gt.f32 	%p294, %f10143, 0f00000000;
	mul.f32 	%f10147, %f10143, %f10143;
	selp.f32 	%f1578, %f10147, 0f00000000, %p294;
	setp.gt.f32 	%p295, %f10144, 0f00000000;
	mul.f32 	%f10148, %f10144, %f10144;
	selp.f32 	%f1579, %f10148, 0f00000000, %p295;
	setp.gt.f32 	%p296, %f10145, 0f00000000;
	mul.f32 	%f10149, %f10145, %f10145;
	selp.f32 	%f1580, %f10149, 0f00000000, %p296;
	ld.local.v4.f32 	{%f10150, %f10151, %f10152, %f10153}, [%rd5+240];
	setp.gt.f32 	%p297, %f10150, 0f00000000;
	mul.f32 	%f10154, %f10150, %f10150;
	selp.f32 	%f1581, %f10154, 0f00000000, %p297;
	setp.gt.f32 	%p298, %f10151, 0f00000000;
	mul.f32 	%f10155, %f10151, %f10151;
	selp.f32 	%f1582, %f10155, 0f00000000, %p298;
	setp.gt.f32 	%p299, %f10152, 0f00000000;
	mul.f32 	%f10156, %f10152, %f10152;
	selp.f32 	%f1583, %f10156, 0f00000000, %p299;
	setp.gt.f32 	%p300, %f10153, 0f00000000;
	mul.f32 	%f10157, %f10153, %f10153;
	selp.f32 	%f1584, %f10157, 0f00000000, %p300;
	mov.b32 	%r369, 0;
	mov.u64 	%rd368, %rd6;
$L__BB2_29:
	ld.global.f32 	%f10158, [%rd367+-128];
	fma.rn.f32 	%f10159, %f10158, %f1521, 0f00000000;
	ld.global.f32 	%f10160, [%rd367+-124];
	fma.rn.f32 	%f10161, %f10160, %f1522, %f10159;
	ld.global.f32 	%f10162, [%rd367+-120];
	fma.rn.f32 	%f10163, %f10162, %f1523, %f10161;
	ld.global.f32 	%f10164, [%rd367+-116];
	fma.rn.f32 	%f10165, %f10164, %f1524, %f10163;
	ld.global.f32 	%f10166, [%rd367+-112];
	fma.rn.f32 	%f10167, %f10166, %f1525, %f10165;
	ld.global.f32 	%f10168, [%rd367+-108];
	fma.rn.f32 	%f10169, %f10168, %f1526, %f10167;
	ld.global.f32 	%f10170, [%rd367+-104];
	fma.rn.f32 	%f10171, %f10170, %f1527, %f10169;
	ld.global.f32 	%f10172, [%rd367+-100];
	fma.rn.f32 	%f10173, %f10172, %f1528, %f10171;
	ld.global.f32 	%f10174, [%rd367+-96];
	fma.rn.f32 	%f10175, %f10174, %f1529, %f10173;
	ld.global.f32 	%f10176, [%rd367+-92];
	fma.rn.f32 	%f10177, %f10176, %f1530, %f10175;
	ld.global.f32 	%f10178, [%rd367+-88];
	fma.rn.f32 	%f10179, %f10178, %f1531, %f10177;
	ld.global.f32 	%f10180, [%rd367+-84];
	fma.rn.f32 	%f10181, %f10180, %f1532, %f10179;
	ld.global.f32 	%f10182, [%rd367+-80];
	fma.rn.f32 	%f10183, %f10182, %f1533, %f10181;
	ld.global.f32 	%f10184, [%rd367+-76];
	fma.rn.f32 	%f10185, %f10184, %f1534, %f10183;
	ld.global.f32 	%f10186, [%rd367+-72];
	fma.rn.f32 	%f10187, %f10186, %f1535, %f10185;
	ld.global.f32 	%f10188, [%rd367+-68];
	fma.rn.f32 	%f10189, %f10188, %f1536, %f10187;
	ld.global.f32 	%f10190, [%rd367+-64];
	fma.rn.f32 	%f10191, %f10190, %f1537, %f10189;
	ld.global.f32 	%f10192, [%rd367+-60];
	fma.rn.f32 	%f10193, %f10192, %f1538, %f10191;
	ld.global.f32 	%f10194, [%rd367+-56];
	fma.rn.f32 	%f10195, %f10194, %f1539, %f10193;
	ld.global.f32 	%f10196, [%rd367+-52];
	fma.rn.f32 	%f10197, %f10196, %f1540, %f10195;
	ld.global.f32 	%f10198, [%rd367+-48];
	fma.rn.f32 	%f10199, %f10198, %f1541, %f10197;
	ld.global.f32 	%f10200, [%rd367+-44];
	fma.rn.f32 	%f10201, %f10200, %f1542, %f10199;
	ld.global.f32 	%f10202, [%rd367+-40];
	fma.rn.f32 	%f10203, %f10202, %f1543, %f10201;
	ld.global.f32 	%f10204, [%rd367+-36];
	fma.rn.f32 	%f10205, %f10204, %f1544, %f10203;
	ld.global.f32 	%f10206, [%rd367+-32];
	fma.rn.f32 	%f10207, %f10206, %f1545, %f10205;
	ld.global.f32 	%f10208, [%rd367+-28];
	fma.rn.f32 	%f10209, %f10208, %f1546, %f10207;
	ld.global.f32 	%f10210, [%rd367+-24];
	fma.rn.f32 	%f10211, %f10210, %f1547, %f10209;
	ld.global.f32 	%f10212, [%rd367+-20];
	fma.rn.f32 	%f10213, %f10212, %f1548, %f10211;
	ld.global.f32 	%f10214, [%rd367+-16];
	fma.rn.f32 	%f10215, %f10214, %f1549, %f10213;
	ld.global.f32 	%f10216, [%rd367+-12];
	fma.rn.f32 	%f10217, %f10216, %f1550, %f10215;
	ld.global.f32 	%f10218, [%rd367+-8];
	fma.rn.f32 	%f10219, %f10218, %f1551, %f10217;
	ld.global.f32 	%f10220, [%rd367+-4];
	fma.rn.f32 	%f10221, %f10220, %f1552, %f10219;
	ld.global.f32 	%f10222, [%rd367];
	fma.rn.f32 	%f10223, %f10222, %f1553, %f10221;
	ld.global.f32 	%f10224, [%rd367+4];
	fma.rn.f32 	%f10225, %f10224, %f1554, %f10223;
	ld.global.f32 	%f10226, [%rd367+8];
	fma.rn.f32 	%f10227, %f10226, %f1555, %f10225;
	ld.global.f32 	%f10228, [%rd367+12];
	fma.rn.f32 	%f10229, %f10228, %f1556, %f10227;
	ld.global.f32 	%f10230, [%rd367+16];
	fma.rn.f32 	%f10231, %f10230, %f1557, %f10229;
	ld.global.f32 	%f10232, [%rd367+20];
	fma.rn.f32 	%f10233, %f10232, %f1558, %f10231;
	ld.global.f32 	%f10234, [%rd367+24];
	fma.rn.f32 	%f10235, %f10234, %f1559, %f10233;
	ld.global.f32 	%f10236, [%rd367+28];
	fma.rn.f32 	%f10237, %f10236, %f1560, %f10235;
	ld.global.f32 	%f10238, [%rd367+32];
	fma.rn.f32 	%f10239, %f10238, %f1561, %f10237;
	ld.global.f32 	%f10240, [%rd367+36];
	fma.rn.f32 	%f10241, %f10240, %f1562, %f10239;
	ld.global.f32 	%f10242, [%rd367+40];
	fma.rn.f32 	%f10243, %f10242, %f1563, %f10241;
	ld.global.f32 	%f10244, [%rd367+44];
	fma.rn.f32 	%f10245, %f10244, %f1564, %f10243;
	ld.global.f32 	%f10246, [%rd367+48];
	fma.rn.f32 	%f10247, %f10246, %f1565, %f10245;
	ld.global.f32 	%f10248, [%rd367+52];
	fma.rn.f32 	%f10249, %f10248, %f1566, %f10247;
	ld.global.f32 	%f10250, [%rd367+56];
	fma.rn.f32 	%f10251, %f10250, %f1567, %f10249;
	ld.global.f32 	%f10252, [%rd367+60];
	fma.rn.f32 	%f10253, %f10252, %f1568, %f10251;
	ld.global.f32 	%f10254, [%rd367+64];
	fma.rn.f32 	%f10255, %f10254, %f1569, %f10253;
	ld.global.f32 	%f10256, [%rd367+68];
	fma.rn.f32 	%f10257, %f10256, %f1570, %f10255;
	ld.global.f32 	%f10258, [%rd367+72];
	fma.rn.f32 	%f10259, %f10258, %f1571, %f10257;
	ld.global.f32 	%f10260, [%rd367+76];
	fma.rn.f32 	%f10261, %f10260, %f1572, %f10259;
	ld.global.f32 	%f10262, [%rd367+80];
	fma.rn.f32 	%f10263, %f10262, %f1573, %f10261;
	ld.global.f32 	%f10264, [%rd367+84];
	fma.rn.f32 	%f10265, %f10264, %f1574, %f10263;
	ld.global.f32 	%f10266, [%rd367+88];
	fma.rn.f32 	%f10267, %f10266, %f1575, %f10265;
	ld.global.f32 	%f10268, [%rd367+92];
	fma.rn.f32 	%f10269, %f10268, %f1576, %f10267;
	ld.global.f32 	%f10270, [%rd367+96];
	fma.rn.f32 	%f10271, %f10270, %f1577, %f10269;
	ld.global.f32 	%f10272, [%rd367+100];
	fma.rn.f32 	%f10273, %f10272, %f1578, %f10271;
	ld.global.f32 	%f10274, [%rd367+104];
	fma.rn.f32 	%f10275, %f10274, %f1579, %f10273;
	ld.global.f32 	%f10276, [%rd367+108];
	fma.rn.f32 	%f10277, %f10276, %f1580, %f10275;
	ld.global.f32 	%f10278, [%rd367+112];
	fma.rn.f32 	%f10279, %f10278, %f1581, %f10277;
	ld.global.f32 	%f10280, [%rd367+116];
	fma.rn.f32 	%f10281, %f10280, %f1582, %f10279;
	ld.global.f32 	%f10282, [%rd367+120];
	fma.rn.f32 	%f10283, %f10282, %f1583, %f10281;
	ld.global.f32 	%f10284, [%rd367+124];
	fma.rn.f32 	%f10285, %f10284, %f1584, %f10283;
	st.local.f32 	[%rd368], %f10285;
	add.s32 	%r369, %r369, 1;
	add.s64 	%rd368, %rd368, 4;
	add.s64 	%rd367, %rd367, 256;
	setp.ne.s32 	%p301, %r369, 16;
	@%p301 bra 	$L__BB2_29;
	mov.u64 	%rd242, %rd156;
	ld.param.u32 	%r202, [%rd242];
	setp.lt.s32 	%p302, %r202, 1;
	@%p302 bra 	$L__BB2_33;
	ld.local.v4.f32 	{%f10286, %f10287, %f10288, %f10289}, [%rd6];
	ld.local.v4.f32 	{%f10290, %f10291, %f10292, %f10293}, [%rd6+16];
	ld.local.v4.f32 	{%f10294, %f10295, %f10296, %f10297}, [%rd6+32];
	ld.local.v4.f32 	{%f10298, %f10299, %f10300, %f10301}, [%rd6+48];
	mov.u64 	%rd243, %rd156;
	ld.param.u32 	%r203, [%rd243];
	neg.s32 	%r370, %r203;
	ld.param.u64 	%rd244, [%rd243+8];
	cvta.to.global.u64 	%rd245, %rd244;
	add.s64 	%rd369, %rd245, 32;
	add.f32 	%f1585, %f10301, %f1504;
	add.f32 	%f1586, %f10300, %f1503;
	add.f32 	%f1587, %f10299, %f1502;
	add.f32 	%f1588, %f10298, %f1501;
	add.f32 	%f1589, %f10297, %f1500;
	add.f32 	%f1590, %f10296, %f1499;
	add.f32 	%f1591, %f10295, %f1498;
	add.f32 	%f1592, %f10294, %f1497;
	add.f32 	%f1593, %f10293, %f1496;
	add.f32 	%f1594, %f10292, %f1495;
	add.f32 	%f1595, %f10291, %f1494;
	add.f32 	%f1596, %f10290, %f1493;
	add.f32 	%f1597, %f10289, %f1492;
	add.f32 	%f1598, %f10288, %f1491;
	add.f32 	%f1599, %f10287, %f1490;
	add.f32 	%f1600, %f10286, %f1489;
	mov.u64 	%rd370, %rd9;
$L__BB2_32:
	ld.global.f32 	%f10302, [%rd369+-32];
	fma.rn.f32 	%f10303, %f10302, %f1600, 0f00000000;
	ld.global.f32 	%f10304, [%rd369+-28];
	fma.rn.f32 	%f10305, %f10304, %f1599, %f10303;
	ld.global.f32 	%f10306, [%rd369+-24];
	fma.rn.f32 	%f10307, %f10306, %f1598, %f10305;
	ld.global.f32 	%f10308, [%rd369+-20];
	fma.rn.f32 	%f10309, %f10308, %f1597, %f10307;
	ld.global.f32 	%f10310, [%rd369+-16];
	fma.rn.f32 	%f10311, %f10310, %f1596, %f10309;
	ld.global.f32 	%f10312, [%rd369+-12];
	fma.rn.f32 	%f10313, %f10312, %f1595, %f10311;
	ld.global.f32 	%f10314, [%rd369+-8];
	fma.rn.f32 	%f10315, %f10314, %f1594, %f10313;
	ld.global.f32 	%f10316, [%rd369+-4];
	fma.rn.f32 	%f10317, %f10316, %f1593, %f10315;
	ld.global.f32 	%f10318, [%rd369];
	fma.rn.f32 	%f10319, %f10318, %f1592, %f10317;
	ld.global.f32 	%f10320, [%rd369+4];
	fma.rn.f32 	%f10321, %f10320, %f1591, %f10319;
	ld.global.f32 	%f10322, [%rd369+8];
	fma.rn.f32 	%f10323, %f10322, %f1590, %f10321;
	ld.global.f32 	%f10324, [%rd369+12];
	fma.rn.f32 	%f10325, %f10324, %f1589, %f10323;
	ld.global.f32 	%f10326, [%rd369+16];
	fma.rn.f32 	%f10327, %f10326, %f1588, %f10325;
	ld.global.f32 	%f10328, [%rd369+20];
	fma.rn.f32 	%f10329, %f10328, %f1587, %f10327;
	ld.global.f32 	%f10330, [%rd369+24];
	fma.rn.f32 	%f10331, %f10330, %f1586, %f10329;
	ld.global.f32 	%f10332, [%rd369+28];
	fma.rn.f32 	%f10333, %f10332, %f1585, %f10331;
	st.local.f32 	[%rd370], %f10333;
	add.s32 	%r370, %r370, 1;
	setp.ne.s32 	%p303, %r370, 0;
	add.s64 	%rd370, %rd370, 4;
	add.s64 	%rd369, %rd369, 64;
	@%p303 bra 	$L__BB2_32;
$L__BB2_33:
	ld.param.u32 	%r354, [_Z26forward_last_logits_kernel9ModelPtrsPKiiPf_param_2];
	setp.eq.s32 	%p304, %r354, 4;
	@%p304 bra 	$L__BB2_69;
	ld.param.u64 	%rd341, [_Z26forward_last_logits_kernel9ModelPtrsPKiiPf_param_1];
	mov.u64 	%rd246, %rd156;
	ld.param.u64 	%rd247, [%rd246+56];
	cvta.to.global.u64 	%rd248, %rd247;
	add.s64 	%rd371, %rd248, 64;
	cvta.to.global.u64 	%rd249, %rd341;
	ld.global.u32 	%r205, [%rd249+16];
	shl.b32 	%r206, %r205, 4;
	ld.param.u64 	%rd250, [%rd246+8];
	cvta.to.global.u64 	%rd251, %rd250;
	mul.wide.s32 	%rd252, %r206, 4;
	add.s64 	%rd253, %rd251, %rd252;
	ld.global.f32 	%f10334, [%rd253];
	ld.param.u64 	%rd254, [%rd246+16];
	cvta.to.global.u64 	%rd255, %rd254;
	ld.global.f32 	%f10335, [%rd255+256];
	add.f32 	%f10336, %f10334, %f10335;
	ld.global.f32 	%f10337, [%rd253+4];
	ld.global.f32 	%f10338, [%rd255+260];
	add.f32 	%f10339, %f10337, %f10338;
	ld.global.f32 	%f10340, [%rd253+8];
	ld.global.f32 	%f10341, [%rd255+264];
	add.f32 	%f10342, %f10340, %f10341;
	ld.global.f32 	%f10343, [%rd253+12];
	ld.global.f32 	%f10344, [%rd255+268];
	add.f32 	%f10345, %f10343, %f10344;
	ld.global.f32 	%f10346, [%rd253+16];
	ld.global.f32 	%f10347, [%rd255+272];
	add.f32 	%f10348, %f10346, %f10347;
	ld.global.f32 	%f10349, [%rd253+20];
	ld.global.f32 	%f10350, [%rd255+276];
	add.f32 	%f10351, %f10349, %f10350;
	ld.global.f32 	%f10352, [%rd253+24];
	ld.global.f32 	%f10353, [%rd255+280];
	add.f32 	%f10354, %f10352, %f10353;
	ld.global.f32 	%f10355, [%rd253+28];
	ld.global.f32 	%f10356, [%rd255+284];
	add.f32 	%f10357, %f10355, %f10356;
	ld.global.f32 	%f10358, [%rd253+32];
	ld.global.f32 	%f10359, [%rd255+288];
	add.f32 	%f10360, %f10358, %f10359;
	ld.global.f32 	%f10361, [%rd253+36];
	ld.global.f32 	%f10362, [%rd255+292];
	add.f32 	%f10363, %f10361, %f10362;
	ld.global.f32 	%f10364, [%rd253+40];
	ld.global.f32 	%f10365, [%rd255+296];
	add.f32 	%f10366, %f10364, %f10365;
	ld.global.f32 	%f10367, [%rd253+44];
	ld.global.f32 	%f10368, [%rd255+300];
	add.f32 	%f10369, %f10367, %f10368;
	ld.global.f32 	%f10370, [%rd253+48];
	ld.global.f32 	%f10371, [%rd255+304];
	add.f32 	%f10372, %f10370, %f10371;
	ld.global.f32 	%f10373, [%rd253+52];
	ld.global.f32 	%f10374, [%rd255+308];
	add.f32 	%f10375, %f10373, %f10374;
	ld.global.f32 	%f10376, [%rd253+56];
	ld.global.f32 	%f10377, [%rd255+312];
	add.f32 	%f10378, %f10376, %f10377;
	ld.global.f32 	%f10379, [%rd253+60];
	ld.global.f32 	%f10380, [%rd255+316];
	add.f32 	%f10381, %f10379, %f10380;
	fma.rn.f32 	%f10382, %f10336, %f10336, 0f00000000;
	fma.rn.f32 	%f10383, %f10339, %f10339, %f10382;
	fma.rn.f32 	%f10384, %f10342, %f10342, %f10383;
	fma.rn.f32 	%f10385, %f10345, %f10345, %f10384;
	fma.rn.f32 	%f10386, %f10348, %f10348, %f10385;
	fma.rn.f32 	%f10387, %f10351, %f10351, %f10386;
	fma.rn.f32 	%f10388, %f10354, %f10354, %f10387;
	fma.rn.f32 	%f10389, %f10357, %f10357, %f10388;
	fma.rn.f32 	%f10390, %f10360, %f10360, %f10389;
	fma.rn.f32 	%f10391, %f10363, %f10363, %f10390;
	fma.rn.f32 	%f10392, %f10366, %f10366, %f10391;
	fma.rn.f32 	%f10393, %f10369, %f10369, %f10392;
	fma.rn.f32 	%f10394, %f10372, %f10372, %f10393;
	fma.rn.f32 	%f10395, %f10375, %f10375, %f10394;
	fma.rn.f32 	%f10396, %f10378, %f10378, %f10395;
	fma.rn.f32 	%f10397, %f10381, %f10381, %f10396;
	fma.rn.f32 	%f10398, %f10397, 0f3D800000, 0f3727C5AC;
	rsqrt.approx.f32 	%f10399, %f10398;
	mul.f32 	%f10400, %f10399, %f10336;
	mul.f32 	%f10401, %f10399, %f10339;
	mul.f32 	%f10402, %f10399, %f10342;
	mul.f32 	%f10403, %f10399, %f10345;
	mul.f32 	%f10404, %f10399, %f10348;
	mul.f32 	%f10405, %f10399, %f10351;
	mul.f32 	%f10406, %f10399, %f10354;
	mul.f32 	%f10407, %f10399, %f10357;
	mul.f32 	%f10408, %f10399, %f10360;
	mul.f32 	%f10409, %f10399, %f10363;
	mul.f32 	%f10410, %f10399, %f10366;
	mul.f32 	%f10411, %f10399, %f10369;
	mul.f32 	%f10412, %f10399, %f10372;
	mul.f32 	%f10413, %f10399, %f10375;
	mul.f32 	%f10414, %f10399, %f10378;
	mul.f32 	%f10415, %f10399, %f10381;
	fma.rn.f32 	%f10416, %f10400, %f10400, 0f00000000;
	fma.rn.f32 	%f10417, %f10401, %f10401, %f10416;
	fma.rn.f32 	%f10418, %f10402, %f10402, %f10417;
	fma.rn.f32 	%f10419, %f10403, %f10403, %f10418;
	fma.rn.f32 	%f10420, %f10404, %f10404, %f10419;
	fma.rn.f32 	%f10421, %f10405, %f10405, %f10420;
	fma.rn.f32 	%f10422, %f10406, %f10406, %f10421;
	fma.rn.f32 	%f10423, %f10407, %f10407, %f10422;
	fma.rn.f32 	%f10424, %f10408, %f10408, %f10423;
	fma.rn.f32 	%f10425, %f10409, %f10409, %f10424;
	fma.rn.f32 	%f10426, %f10410, %f10410, %f10425;
	fma.rn.f32 	%f10427, %f10411, %f10411, %f10426;
	fma.rn.f32 	%f10428, %f10412, %f10412, %f10427;
	fma.rn.f32 	%f10429, %f10413, %f10413, %f10428;
	fma.rn.f32 	%f10430, %f10414, %f10414, %f10429;
	fma.rn.f32 	%f10431, %f10415, %f10415, %f10430;
	fma.rn.f32 	%f10432, %f10431, 0f3D800000, 0f3727C5AC;
	rsqrt.approx.f32 	%f10433, %f10432;
	mul.f32 	%f10434, %f10433, %f10400;
	mul.f32 	%f10435, %f10433, %f10401;
	mul.f32 	%f10436, %f10433, %f10402;
	mul.f32 	%f10437, %f10433, %f10403;
	mul.f32 	%f10438, %f10433, %f10404;
	mul.f32 	%f10439, %f10433, %f10405;
	mul.f32 	%f10440, %f10433, %f10406;
	mul.f32 	%f10441, %f10433, %f10407;
	mul.f32 	%f10442, %f10433, %f10408;
	mul.f32 	%f10443, %f10433, %f10409;
	mul.f32 	%f10444, %f10433, %f10410;
	mul.f32 	%f10445, %f10433, %f10411;
	mul.f32 	%f10446, %f10433, %f10412;
	mul.f32 	%f10447, %f10433, %f10413;
	mul.f32 	%f10448, %f10433, %f10414;
	mul.f32 	%f10449, %f10433, %f10415;
	fma.rn.f32 	%f10450, %f876, %f10434, 0f00000000;
	fma.rn.f32 	%f10451, %f877, %f10435, %f10450;
	fma.rn.f32 	%f10452, %f878, %f10436, %f10451;
	fma.rn.f32 	%f10453, %f879, %f10437, %f10452;
	fma.rn.f32 	%f10454, %f880, %f10438, %f10453;
	fma.rn.f32 	%f10455, %f881, %f10439, %f10454;
	fma.rn.f32 	%f10456, %f882, %f10440, %f10455;
	fma.rn.f32 	%f10457, %f883, %f10441, %f10456;
	fma.rn.f32 	%f10458, %f884, %f10442, %f10457;
	fma.rn.f32 	%f10459, %f885, %f10443, %f10458;
	fma.rn.f32 	%f10460, %f886, %f10444, %f10459;
	fma.rn.f32 	%f10461, %f887, %f10445, %f10460;
	fma.rn.f32 	%f10462, %f888, %f10446, %f10461;
	fma.rn.f32 	%f10463, %f889, %f10447, %f10462;
	fma.rn.f32 	%f10464, %f890, %f10448, %f10463;
	fma.rn.f32 	%f10465, %f891, %f10449, %f10464;
	fma.rn.f32 	%f10466, %f892, %f10434, 0f00000000;
	fma.rn.f32 	%f10467, %f893, %f10435, %f10466;
	fma.rn.f32 	%f10468, %f894, %f10436, %f10467;
	fma.rn.f32 	%f10469, %f895, %f10437, %f10468;
	fma.rn.f32 	%f10470, %f896, %f10438, %f10469;
	fma.rn.f32 	%f10471, %f897, %f10439, %f10470;
	fma.rn.f32 	%f10472, %f898, %f10440, %f10471;
	fma.rn.f32 	%f10473, %f899, %f10441, %f10472;
	fma.rn.f32 	%f10474, %f900, %f10442, %f10473;
	fma.rn.f32 	%f10475, %f901, %f10443, %f10474;
	fma.rn.f32 	%f10476, %f902, %f10444, %f10475;
	fma.rn.f32 	%f10477, %f903, %f10445, %f10476;
	fma.rn.f32 	%f10478, %f904, %f10446, %f10477;
	fma.rn.f32 	%f10479, %f905, %f10447, %f10478;
	fma.rn.f32 	%f10480, %f906, %f10448, %f10479;
	fma.rn.f32 	%f10481, %f907, %f10449, %f10480;
	fma.rn.f32 	%f10482, %f908, %f10434, 0f00000000;
	fma.rn.f32 	%f10483, %f909, %f10435, %f10482;
	fma.rn.f32 	%f10484, %f910, %f10436, %f10483;
	fma.rn.f32 	%f10485, %f911, %f10437, %f10484;
	fma.rn.f32 	%f10486, %f912, %f10438, %f10485;
	fma.rn.f32 	%f10487, %f913, %f10439, %f10486;
	fma.rn.f32 	%f10488, %f914, %f10440, %f10487;
	fma.rn.f32 	%f10489, %f915, %f10441, %f10488;
	fma.rn.f32 	%f10490, %f916, %f10442, %f10489;
	fma.rn.f32 	%f10491, %f917, %f10443, %f10490;
	fma.rn.f32 	%f10492, %f918, %f10444, %f10491;
	fma.rn.f32 	%f10493, %f919, %f10445, %f10492;
	fma.rn.f32 	%f10494, %f920, %f10446, %f10493;
	fma.rn.f32 	%f10495, %f921, %f10447, %f10494;
	fma.rn.f32 	%f10496, %f922, %f10448, %f10495;
	fma.rn.f32 	%f10497, %f923, %f10449, %f10496;
	fma.rn.f32 	%f10498, %f924, %f10434, 0f00000000;
	fma.rn.f32 	%f10499, %f925, %f10435, %f10498;
	fma.rn.f32 	%f10500, %f926, %f10436, %f10499;
	fma.rn.f32 	%f10501, %f927, %f10437, %f10500;
	fma.rn.f32 	%f10502, %f928, %f10438, %f10501;
	fma.rn.f32 	%f10503, %f929, %f10439, %f10502;
	fma.rn.f32 	%f10504, %f930, %f10440, %f10503;
	fma.rn.f32 	%f10505, %f931, %f10441, %f10504;
	fma.rn.f32 	%f10506, %f932, %f10442, %f10505;
	fma.rn.f32 	%f10507, %f933, %f10443, %f10506;
	fma.rn.f32 	%f10508, %f934, %f10444, %f10507;
	fma.rn.f32 	%f10509, %f935, %f10445, %f10508;
	fma.rn.f32 	%f10510, %f936, %f10446, %f10509;
	fma.rn.f32 	%f10511, %f937, %f10447, %f10510;
	fma.rn.f32 	%f10512, %f938, %f10448, %f10511;
	fma.rn.f32 	%f10513, %f939, %f10449, %f10512;
	st.local.v4.f32 	[%rd3], {%f10465, %f10481, %f10497, %f10513};
	fma.rn.f32 	%f10514, %f940, %f10434, 0f00000000;
	fma.rn.f32 	%f10515, %f941, %f10435, %f10514;
	fma.rn.f32 	%f10516, %f942, %f10436, %f10515;
	fma.rn.f32 	%f10517, %f943, %f10437, %f10516;
	fma.rn.f32 	%f10518, %f944, %f10438, %f10517;
	fma.rn.f32 	%f10519, %f945, %f10439, %f10518;
	fma.rn.f32 	%f10520, %f946, %f10440, %f10519;
	fma.rn.f32 	%f10521, %f947, %f10441, %f10520;
	fma.rn.f32 	%f10522, %f948, %f10442, %f10521;
	fma.rn.f32 	%f10523, %f949, %f10443, %f10522;
	fma.rn.f32 	%f10524, %f950, %f10444, %f10523;
	fma.rn.f32 	%f10525, %f951, %f10445, %f10524;
	fma.rn.f32 	%f10526, %f952, %f10446, %f10525;
	fma.rn.f32 	%f10527, %f953, %f10447, %f10526;
	fma.rn.f32 	%f10528, %f954, %f10448, %f10527;
	fma.rn.f32 	%f10529, %f955, %f10449, %f10528;
	fma.rn.f32 	%f10530, %f956, %f10434, 0f00000000;
	fma.rn.f32 	%f10531, %f957, %f10435, %f10530;
	fma.rn.f32 	%f10532, %f958, %f10436, %f10531;
	fma.rn.f32 	%f10533, %f959, %f10437, %f10532;
	fma.rn.f32 	%f10534, %f960, %f10438, %f10533;
	fma.rn.f32 	%f10535, %f961, %f10439, %f10534;
	fma.rn.f32 	%f10536, %f962, %f10440, %f10535;
	fma.rn.f32 	%f10537, %f963, %f10441, %f10536;
	fma.rn.f32 	%f10538, %f964, %f10442, %f10537;
	fma.rn.f32 	%f10539, %f965, %f10443, %f10538;
	fma.rn.f32 	%f10540, %f966, %f10444, %f10539;
	fma.rn.f32 	%f10541, %f967, %f10445, %f10540;
	fma.rn.f32 	%f10542, %f968, %f10446, %f10541;
	fma.rn.f32 	%f10543, %f969, %f10447, %f10542;
	fma.rn.f32 	%f10544, %f970, %f10448, %f10543;
	fma.rn.f32 	%f10545, %f971, %f10449, %f10544;
	fma.rn.f32 	%f10546, %f972, %f10434, 0f00000000;
	fma.rn.f32 	%f10547, %f973, %f10435, %f10546;
	fma.rn.f32 	%f10548, %f974, %f10436, %f10547;
	fma.rn.f32 	%f10549, %f975, %f10437, %f10548;
	fma.rn.f32 	%f10550, %f976, %f10438, %f10549;
	fma.rn.f32 	%f10551, %f977, %f10439, %f10550;
	fma.rn.f32 	%f10552, %f978, %f10440, %f10551;
	fma.rn.f32 	%f10553, %f979, %f10441, %f10552;
	fma.rn.f32 	%f10554, %f980, %f10442, %f10553;
	fma.rn.f32 	%f10555, %f981, %f10443, %f10554;
	fma.rn.f32 	%f10556, %f982, %f10444, %f10555;
	fma.rn.f32 	%f10557, %f983, %f10445, %f10556;
	fma.rn.f32 	%f10558, %f984, %f10446, %f10557;
	fma.rn.f32 	%f10559, %f985, %f10447, %f10558;
	fma.rn.f32 	%f10560, %f986, %f10448, %f10559;
	fma.rn.f32 	%f10561, %f987, %f10449, %f10560;
	fma.rn.f32 	%f10562, %f988, %f10434, 0f00000000;
	fma.rn.f32 	%f10563, %f989, %f10435, %f10562;
	fma.rn.f32 	%f10564, %f990, %f10436, %f10563;
	fma.rn.f32 	%f10565, %f991, %f10437, %f10564;
	fma.rn.f32 	%f10566, %f992, %f10438, %f10565;
	fma.rn.f32 	%f10567, %f993, %f10439, %f10566;
	fma.rn.f32 	%f10568, %f994, %f10440, %f10567;
	fma.rn.f32 	%f10569, %f995, %f10441, %f10568;
	fma.rn.f32 	%f10570, %f996, %f10442, %f10569;
	fma.rn.f32 	%f10571, %f997, %f10443, %f10570;
	fma.rn.f32 	%f10572, %f998, %f10444, %f10571;
	fma.rn.f32 	%f10573, %f999, %f10445, %f10572;
	fma.rn.f32 	%f10574, %f1000, %f10446, %f10573;
	fma.rn.f32 	%f10575, %f1001, %f10447, %f10574;
	fma.rn.f32 	%f10576, %f1002, %f10448, %f10575;
	fma.rn.f32 	%f10577, %f1003, %f10449, %f10576;
	st.local.v4.f32 	[%rd3+16], {%f10529, %f10545, %f10561, %f10577};
	fma.rn.f32 	%f10578, %f1004, %f10434, 0f00000000;
	fma.rn.f32 	%f10579, %f1005, %f10435, %f10578;
	fma.rn.f32 	%f10580, %f1006, %f10436, %f10579;
	fma.rn.f32 	%f10581, %f1007, %f10437, %f10580;
	fma.rn.f32 	%f10582, %f1008, %f10438, %f10581;
	fma.rn.f32 	%f10583, %f1009, %f10439, %f10582;
	fma.rn.f32 	%f10584, %f1010, %f10440, %f10583;
	fma.rn.f32 	%f10585, %f1011, %f10441, %f10584;
	fma.rn.f32 	%f10586, %f1012, %f10442, %f10585;
	fma.rn.f32 	%f10587, %f1013, %f10443, %f10586;
	fma.rn.f32 	%f10588, %f1014, %f10444, %f10587;
	fma.rn.f32 	%f10589, %f1015, %f10445, %f10588;
	fma.rn.f32 	%f10590, %f1016, %f10446, %f10589;
	fma.rn.f32 	%f10591, %f1017, %f10447, %f10590;
	fma.rn.f32 	%f10592, %f1018, %f10448, %f10591;
	fma.rn.f32 	%f10593, %f1019, %f10449, %f10592;
	fma.rn.f32 	%f10594, %f1020, %f10434, 0f00000000;
	fma.rn.f32 	%f10595, %f1021, %f10435, %f10594;
	fma.rn.f32 	%f10596, %f1022, %f10436, %f10595;
	fma.rn.f32 	%f10597, %f1023, %f10437, %f10596;
	fma.rn.f32 	%f10598, %f1024, %f10438, %f10597;
	fma.rn.f32 	%f10599, %f1025, %f10439, %f10598;
	fma.rn.f32 	%f10600, %f1026, %f10440, %f10599;
	fma.rn.f32 	%f10601, %f1027, %f10441, %f10600;
	fma.rn.f32 	%f10602, %f1028, %f10442, %f10601;
	fma.rn.f32 	%f10603, %f1029, %f10443, %f10602;
	fma.rn.f32 	%f10604, %f1030, %f10444, %f10603;
	fma.rn.f32 	%f10605, %f1031, %f10445, %f10604;
	fma.rn.f32 	%f10606, %f1032, %f10446, %f10605;
	fma.rn.f32 	%f10607, %f1033, %f10447, %f10606;
	fma.rn.f32 	%f10608, %f1034, %f10448, %f10607;
	fma.rn.f32 	%f10609, %f1035, %f10449, %f10608;
	fma.rn.f32 	%f10610, %f1036, %f10434, 0f00000000;
	fma.rn.f32 	%f10611, %f1037, %f10435, %f10610;
	fma.rn.f32 	%f10612, %f1038, %f10436, %f10611;
	fma.rn.f32 	%f10613, %f1039, %f10437, %f10612;
	fma.rn.f32 	%f10614, %f1040, %f10438, %f10613;
	fma.rn.f32 	%f10615, %f1041, %f10439, %f10614;
	fma.rn.f32 	%f10616, %f1042, %f10440, %f10615;
	fma.rn.f32 	%f10617, %f1043, %f10441, %f10616;
	fma.rn.f32 	%f10618, %f1044, %f10442, %f10617;
	fma.rn.f32 	%f10619, %f1045, %f10443, %f10618;
	fma.rn.f32 	%f10620, %f1046, %f10444, %f10619;
	fma.rn.f32 	%f10621, %f1047, %f10445, %f10620;
	fma.rn.f32 	%f10622, %f1048, %f10446, %f10621;
	fma.rn.f32 	%f10623, %f1049, %f10447, %f10622;
	fma.rn.f32 	%f10624, %f1050, %f10448, %f10623;
	fma.rn.f32 	%f10625, %f1051, %f10449, %f10624;
	fma.rn.f32 	%f10626, %f1052, %f10434, 0f00000000;
	fma.rn.f32 	%f10627, %f1053, %f10435, %f10626;
	fma.rn.f32 	%f10628, %f1054, %f10436, %f10627;
	fma.rn.f32 	%f10629, %f1055, %f10437, %f10628;
	fma.rn.f32 	%f10630, %f1056, %f10438, %f10629;
	fma.rn.f32 	%f10631, %f1057, %f10439, %f10630;
	fma.rn.f32 	%f10632, %f1058, %f10440, %f10631;
	fma.rn.f32 	%f10633, %f1059, %f10441, %f10632;
	fma.rn.f32 	%f10634, %f1060, %f10442, %f10633;
	fma.rn.f32 	%f10635, %f1061, %f10443, %f10634;
	fma.rn.f32 	%f10636, %f1062, %f10444, %f10635;
	fma.rn.f32 	%f10637, %f1063, %f10445, %f10636;
	fma.rn.f32 	%f10638, %f1064, %f10446, %f10637;
	fma.rn.f32 	%f10639, %f1065, %f10447, %f10638;
	fma.rn.f32 	%f10640, %f1066, %f10448, %f10639;
	fma.rn.f32 	%f10641, %f1067, %f10449, %f10640;
	st.local.v4.f32 	[%rd3+32], {%f10593, %f10609, %f10625, %f10641};
	fma.rn.f32 	%f10642, %f1068, %f10434, 0f00000000;
	fma.rn.f32 	%f10643, %f1069, %f10435, %f10642;
	fma.rn.f32 	%f10644, %f1070, %f10436, %f10643;
	fma.rn.f32 	%f10645, %f1071, %f10437, %f10644;
	fma.rn.f32 	%f10646, %f1072, %f10438, %f10645;
	fma.rn.f32 	%f10647, %f1073, %f10439, %f10646;
	fma.rn.f32 	%f10648, %f1074, %f10440, %f10647;
	fma.rn.f32 	%f10649, %f1075, %f10441, %f10648;
	fma.rn.f32 	%f10650, %f1076, %f10442, %f10649;
	fma.rn.f32 	%f10651, %f1077, %f10443, %f10650;
	fma.rn.f32 	%f10652, %f1078, %f10444, %f10651;
	fma.rn.f32 	%f10653, %f1079, %f10445, %f10652;
	fma.rn.f32 	%f10654, %f1080, %f10446, %f10653;
	fma.rn.f32 	%f10655, %f1081, %f10447, %f10654;
	fma.rn.f32 	%f10656, %f1082, %f10448, %f10655;
	fma.rn.f32 	%f10657, %f1083, %f10449, %f10656;
	fma.rn.f32 	%f10658, %f1084, %f10434, 0f00000000;
	fma.rn.f32 	%f10659, %f1085, %f10435, %f10658;
	fma.rn.f32 	%f10660, %f1086, %f10436, %f10659;
	fma.rn.f32 	%f10661, %f1087, %f10437, %f10660;
	fma.rn.f32 	%f10662, %f1088, %f10438, %f10661;
	fma.rn.f32 	%f10663, %f1089, %f10439, %f10662;
	fma.rn.f32 	%f10664, %f1090, %f10440, %f10663;
	fma.rn.f32 	%f10665, %f1091, %f10441, %f10664;
	fma.rn.f32 	%f10666, %f1092, %f10442, %f10665;
	fma.rn.f32 	%f10667, %f1093, %f10443, %f10666;
	fma.rn.f32 	%f10668, %f1094, %f10444, %f10667;
	fma.rn.f32 	%f10669, %f1095, %f10445, %f10668;
	fma.rn.f32 	%f10670, %f1096, %f10446, %f10669;
	fma.rn.f32 	%f10671, %f1097, %f10447, %f10670;
	fma.rn.f32 	%f10672, %f1098, %f10448, %f10671;
	fma.rn.f32 	%f10673, %f1099, %f10449, %f10672;
	fma.rn.f32 	%f10674, %f1100, %f10434, 0f00000000;
	fma.rn.f32 	%f10675, %f1101, %f10435, %f10674;
	fma.rn.f32 	%f10676, %f1102, %f10436, %f10675;
	fma.rn.f32 	%f10677, %f1103, %f10437, %f10676;
	fma.rn.f32 	%f10678, %f1104, %f10438, %f10677;
	fma.rn.f32 	%f10679, %f1105, %f10439, %f10678;
	fma.rn.f32 	%f10680, %f1106, %f10440, %f10679;
	fma.rn.f32 	%f10681, %f1107, %f10441, %f10680;
	fma.rn.f32 	%f10682, %f1108, %f10442, %f10681;
	fma.rn.f32 	%f10683, %f1109, %f10443, %f10682;
	fma.rn.f32 	%f10684, %f1110, %f10444, %f10683;
	fma.rn.f32 	%f10685, %f1111, %f10445, %f10684;
	fma.rn.f32 	%f10686, %f1112, %f10446, %f10685;
	fma.rn.f32 	%f10687, %f1113, %f10447, %f10686;
	fma.rn.f32 	%f10688, %f1114, %f10448, %f10687;
	fma.rn.f32 	%f10689, %f1115, %f10449, %f10688;
	fma.rn.f32 	%f10690, %f1116, %f10434, 0f00000000;
	fma.rn.f32 	%f10691, %f1117, %f10435, %f10690;
	fma.rn.f32 	%f10692, %f1118, %f10436, %f10691;
	fma.rn.f32 	%f10693, %f1119, %f10437, %f10692;
	fma.rn.f32 	%f10694, %f1120, %f10438, %f10693;
	fma.rn.f32 	%f10695, %f1121, %f10439, %f10694;
	fma.rn.f32 	%f10696, %f1122, %f10440, %f10695;
	fma.rn.f32 	%f10697, %f1123, %f10441, %f10696;
	fma.rn.f32 	%f10698, %f1124, %f10442, %f10697;
	fma.rn.f32 	%f10699, %f1125, %f10443, %f10698;
	fma.rn.f32 	%f10700, %f1126, %f10444, %f10699;
	fma.rn.f32 	%f10701, %f1127, %f10445, %f10700;
	fma.rn.f32 	%f10702, %f1128, %f10446, %f10701;
	fma.rn.f32 	%f10703, %f1129, %f10447, %f10702;
	fma.rn.f32 	%f10704, %f1130, %f10448, %f10703;
	fma.rn.f32 	%f10705, %f1131, %f10449, %f10704;
	st.local.v4.f32 	[%rd3+48], {%f10657, %f10673, %f10689, %f10705};
	add.s64 	%rd77, %rd7, 256;
	fma.rn.f32 	%f10706, %f1132, %f10434, 0f00000000;
	fma.rn.f32 	%f10707, %f1133, %f10435, %f10706;
	fma.rn.f32 	%f10708, %f1134, %f10436, %f10707;
	fma.rn.f32 	%f10709, %f1135, %f10437, %f10708;
	fma.rn.f32 	%f10710, %f1136, %f10438, %f10709;
	fma.rn.f32 	%f10711, %f1137, %f10439, %f10710;
	fma.rn.f32 	%f10712, %f1138, %f10440, %f10711;
	fma.rn.f32 	%f10713, %f1139, %f10441, %f10712;
	fma.rn.f32 	%f10714, %f1140, %f10442, %f10713;
	fma.rn.f32 	%f10715, %f1141, %f10443, %f10714;
	fma.rn.f32 	%f10716, %f1142, %f10444, %f10715;
	fma.rn.f32 	%f10717, %f1143, %f10445, %f10716;
	fma.rn.f32 	%f10718, %f1144, %f10446, %f10717;
	fma.rn.f32 	%f10719, %f1145, %f10447, %f10718;
	fma.rn.f32 	%f10720, %f1146, %f10448, %f10719;
	fma.rn.f32 	%f1601, %f1147, %f10449, %f10720;
	fma.rn.f32 	%f10721, %f1149, %f10434, 0f00000000;
	fma.rn.f32 	%f10722, %f1150, %f10435, %f10721;
	fma.rn.f32 	%f10723, %f1151, %f10436, %f10722;
	fma.rn.f32 	%f10724, %f1152, %f10437, %f10723;
	fma.rn.f32 	%f10725, %f1153, %f10438, %f10724;
	fma.rn.f32 	%f10726, %f1154, %f10439, %f10725;
	fma.rn.f32 	%f10727, %f1155, %f10440, %f10726;
	fma.rn.f32 	%f10728, %f1156, %f10441, %f10727;
	fma.rn.f32 	%f10729, %f1157, %f10442, %f10728;
	fma.rn.f32 	%f10730, %f1158, %f10443, %f10729;
	fma.rn.f32 	%f10731, %f1159, %f10444, %f10730;
	fma.rn.f32 	%f10732, %f1160, %f10445, %f10731;
	fma.rn.f32 	%f10733, %f1161, %f10446, %f10732;
	fma.rn.f32 	%f10734, %f1162, %f10447, %f10733;
	fma.rn.f32 	%f10735, %f1163, %f10448, %f10734;
	fma.rn.f32 	%f1602, %f1164, %f10449, %f10735;
	fma.rn.f32 	%f10736, %f1166, %f10434, 0f00000000;
	fma.rn.f32 	%f10737, %f1167, %f10435, %f10736;
	fma.rn.f32 	%f10738, %f1168, %f10436, %f10737;
	fma.rn.f32 	%f10739, %f1, %f10437, %f10738;
	fma.rn.f32 	%f10740, %f2, %f10438, %f10739;
	fma.rn.f32 	%f10741, %f3, %f10439, %f10740;
	fma.rn.f32 	%f10742, %f4, %f10440, %f10741;
	fma.rn.f32 	%f10743, %f5, %f10441, %f10742;
	fma.rn.f32 	%f10744, %f6, %f10442, %f10743;
	fma.rn.f32 	%f10745, %f7, %f10443, %f10744;
	fma.rn.f32 	%f10746, %f8, %f10444, %f10745;
	fma.rn.f32 	%f10747, %f9, %f10445, %f10746;
	fma.rn.f32 	%f10748, %f10, %f10446, %f10747;
	fma.rn.f32 	%f10749, %f11, %f10447, %f10748;
	fma.rn.f32 	%f10750, %f12, %f10448, %f10749;
	fma.rn.f32 	%f1603, %f13, %f10449, %f10750;
	fma.rn.f32 	%f10751, %f15, %f10434, 0f00000000;
	fma.rn.f32 	%f10752, %f16, %f10435, %f10751;
	fma.rn.f32 	%f10753, %f17, %f10436, %f10752;
	fma.rn.f32 	%f10754, %f18, %f10437, %f10753;
	fma.rn.f32 	%f10755, %f19, %f10438, %f10754;
	fma.rn.f32 	%f10756, %f20, %f10439, %f10755;
	fma.rn.f32 	%f10757, %f21, %f10440, %f10756;
	fma.rn.f32 	%f10758, %f22, %f10441, %f10757;
	fma.rn.f32 	%f10759, %f23, %f10442, %f10758;
	fma.rn.f32 	%f10760, %f24, %f10443, %f10759;
	fma.rn.f32 	%f10761, %f25, %f10444, %f10760;
	fma.rn.f32 	%f10762, %f26, %f10445, %f10761;
	fma.rn.f32 	%f10763, %f27, %f10446, %f10762;
	fma.rn.f32 	%f10764, %f28, %f10447, %f10763;
	fma.rn.f32 	%f10765, %f29, %f10448, %f10764;
	fma.rn.f32 	%f1604, %f30, %f10449, %f10765;
	st.local.v4.f32 	[%rd7+256], {%f1601, %f1602, %f1603, %f1604};
	fma.rn.f32 	%f10766, %f32, %f10434, 0f00000000;
	fma.rn.f32 	%f10767, %f33, %f10435, %f10766;
	fma.rn.f32 	%f10768, %f34, %f10436, %f10767;
	fma.rn.f32 	%f10769, %f35, %f10437, %f10768;
	fma.rn.f32 	%f10770, %f36, %f10438, %f10769;
	fma.rn.f32 	%f10771, %f37, %f10439, %f10770;
	fma.rn.f32 	%f10772, %f38, %f10440, %f10771;
	fma.rn.f32 	%f10773, %f39, %f10441, %f10772;
	fma.rn.f32 	%f10774, %f40, %f10442, %f10773;
	fma.rn.f32 	%f10775, %f41, %f10443, %f10774;
	fma.rn.f32 	%f10776, %f42, %f10444, %f10775;
	fma.rn.f32 	%f10777, %f43, %f10445, %f10776;
	fma.rn.f32 	%f10778, %f44, %f10446, %f10777;
	fma.rn.f32 	%f10779, %f45, %f10447, %f10778;
	fma.rn.f32 	%f10780, %f46, %f10448, %f10779;
	fma.rn.f32 	%f1605, %f47, %f10449, %f10780;
	fma.rn.f32 	%f10781, %f49, %f10434, 0f00000000;
	fma.rn.f32 	%f10782, %f50, %f10435, %f10781;
	fma.rn.f32 	%f10783, %f51, %f10436, %f10782;
	fma.rn.f32 	%f10784, %f52, %f10437, %f10783;
	fma.rn.f32 	%f10785, %f53, %f10438, %f10784;
	fma.rn.f32 	%f10786, %f54, %f10439, %f10785;
	fma.rn.f32 	%f10787, %f55, %f10440, %f10786;
	fma.rn.f32 	%f10788, %f56, %f10441, %f10787;
	fma.rn.f32 	%f10789, %f57, %f10442, %f10788;
	fma.rn.f32 	%f10790, %f58, %f10443, %f10789;
	fma.rn.f32 	%f10791, %f59, %f10444, %f10790;
	fma.rn.f32 	%f10792, %f60, %f10445, %f10791;
	fma.rn.f32 	%f10793, %f61, %f10446, %f10792;
	fma.rn.f32 	%f10794, %f62, %f10447, %f10793;
	fma.rn.f32 	%f10795, %f63, %f10448, %f10794;
	fma.rn.f32 	%f1606, %f64, %f10449, %f10795;
	fma.rn.f32 	%f10796, %f66, %f10434, 0f00000000;
	fma.rn.f32 	%f10797, %f67, %f10435, %f10796;
	fma.rn.f32 	%f10798, %f68, %f10436, %f10797;
	fma.rn.f32 	%f10799, %f69, %f10437, %f10798;
	fma.rn.f32 	%f10800, %f70, %f10438, %f10799;
	fma.rn.f32 	%f10801, %f71, %f10439, %f10800;
	fma.rn.f32 	%f10802, %f72, %f10440, %f10801;
	fma.rn.f32 	%f10803, %f73, %f10441, %f10802;
	fma.rn.f32 	%f10804, %f74, %f10442, %f10803;
	fma.rn.f32 	%f10805, %f75, %f10443, %f10804;
	fma.rn.f32 	%f10806, %f76, %f10444, %f10805;
	fma.rn.f32 	%f10807, %f77, %f10445, %f10806;
	fma.rn.f32 	%f10808, %f78, %f10446, %f10807;
	fma.rn.f32 	%f10809, %f79, %f10447, %f10808;
	fma.rn.f32 	%f10810, %f80, %f10448, %f10809;
	fma.rn.f32 	%f1607, %f81, %f10449, %f10810;
	fma.rn.f32 	%f10811, %f83, %f10434, 0f00000000;
	fma.rn.f32 	%f10812, %f84, %f10435, %f10811;
	fma.rn.f32 	%f10813, %f85, %f10436, %f10812;
	fma.rn.f32 	%f10814, %f86, %f10437, %f10813;
	fma.rn.f32 	%f10815, %f87, %f10438, %f10814;
	fma.rn.f32 	%f10816, %f88, %f10439, %f10815;
	fma.rn.f32 	%f10817, %f89, %f10440, %f10816;
	fma.rn.f32 	%f10818, %f90, %f10441, %f10817;
	fma.rn.f32 	%f10819, %f91, %f10442, %f10818;
	fma.rn.f32 	%f10820, %f92, %f10443, %f10819;
	fma.rn.f32 	%f10821, %f93, %f10444, %f10820;
	fma.rn.f32 	%f10822, %f94, %f10445, %f10821;
	fma.rn.f32 	%f10823, %f95, %f10446, %f10822;
	fma.rn.f32 	%f10824, %f96, %f10447, %f10823;
	fma.rn.f32 	%f10825, %f97, %f10448, %f10824;
	fma.rn.f32 	%f1608, %f98, %f10449, %f10825;
	st.local.v4.f32 	[%rd7+272], {%f1605, %f1606, %f1607, %f1608};
	fma.rn.f32 	%f10826, %f100, %f10434, 0f00000000;
	fma.rn.f32 	%f10827, %f101, %f10435, %f10826;
	fma.rn.f32 	%f10828, %f102, %f10436, %f10827;
	fma.rn.f32 	%f10829, %f103, %f10437, %f10828;
	fma.rn.f32 	%f10830, %f104, %f10438, %f10829;
	fma.rn.f32 	%f10831, %f105, %f10439, %f10830;
	fma.rn.f32 	%f10832, %f106, %f10440, %f10831;
	fma.rn.f32 	%f10833, %f107, %f10441, %f10832;
	fma.rn.f32 	%f10834, %f108, %f10442, %f10833;
	fma.rn.f32 	%f10835, %f109, %f10443, %f10834;
	fma.rn.f32 	%f10836, %f110, %f10444, %f10835;
	fma.rn.f32 	%f10837, %f111, %f10445, %f10836;
	fma.rn.f32 	%f10838, %f112, %f10446, %f10837;
	fma.rn.f32 	%f10839, %f113, %f10447, %f10838;
	fma.rn.f32 	%f10840, %f114, %f10448, %f10839;
	fma.rn.f32 	%f1609, %f115, %f10449, %f10840;
	fma.rn.f32 	%f10841, %f117, %f10434, 0f00000000;
	fma.rn.f32 	%f10842, %f118, %f10435, %f10841;
	fma.rn.f32 	%f10843, %f119, %f10436, %f10842;
	fma.rn.f32 	%f10844, %f120, %f10437, %f10843;
	fma.rn.f32 	%f10845, %f121, %f10438, %f10844;
	fma.rn.f32 	%f10846, %f122, %f10439, %f10845;
	fma.rn.f32 	%f10847, %f123, %f10440, %f10846;
	fma.rn.f32 	%f10848, %f124, %f10441, %f10847;
	fma.rn.f32 	%f10849, %f125, %f10442, %f10848;
	fma.rn.f32 	%f10850, %f126, %f10443, %f10849;
	fma.rn.f32 	%f10851, %f127, %f10444, %f10850;
	fma.rn.f32 	%f10852, %f128, %f10445, %f10851;
	fma.rn.f32 	%f10853, %f129, %f10446, %f10852;
	fma.rn.f32 	%f10854, %f130, %f10447, %f10853;
	fma.rn.f32 	%f10855, %f131, %f10448, %f10854;
	fma.rn.f32 	%f1610, %f132, %f10449, %f10855;
	fma.rn.f32 	%f10856, %f134, %f10434, 0f00000000;
	fma.rn.f32 	%f10857, %f135, %f10435, %f10856;
	fma.rn.f32 	%f10858, %f136, %f10436, %f10857;
	fma.rn.f32 	%f10859, %f137, %f10437, %f10858;
	fma.rn.f32 	%f10860, %f138, %f10438, %f10859;
	fma.rn.f32 	%f10861, %f139, %f10439, %f10860;
	fma.rn.f32 	%f10862, %f140, %f10440, %f10861;
	fma.rn.f32 	%f10863, %f141, %f10441, %f10862;
	fma.rn.f32 	%f10864, %f142, %f10442, %f10863;
	fma.rn.f32 	%f10865, %f143, %f10443, %f10864;
	fma.rn.f32 	%f10866, %f144, %f10444, %f10865;
	fma.rn.f32 	%f10867, %f145, %f10445, %f10866;
	fma.rn.f32 	%f10868, %f146, %f10446, %f10867;
	fma.rn.f32 	%f10869, %f147, %f10447, %f10868;
	fma.rn.f32 	%f10870, %f148, %f10448, %f10869;
	fma.rn.f32 	%f1611, %f149, %f10449, %f10870;
	fma.rn.f32 	%f10871, %f151, %f10434, 0f00000000;
	fma.rn.f32 	%f10872, %f152, %f10435, %f10871;
	fma.rn.f32 	%f10873, %f153, %f10436, %f10872;
	fma.rn.f32 	%f10874, %f154, %f10437, %f10873;
	fma.rn.f32 	%f10875, %f155, %f10438, %f10874;
	fma.rn.f32 	%f10876, %f156, %f10439, %f10875;
	fma.rn.f32 	%f10877, %f157, %f10440, %f10876;
	fma.rn.f32 	%f10878, %f158, %f10441, %f10877;
	fma.rn.f32 	%f10879, %f159, %f10442, %f10878;
	fma.rn.f32 	%f10880, %f160, %f10443, %f10879;
	fma.rn.f32 	%f10881, %f161, %f10444, %f10880;
	fma.rn.f32 	%f10882, %f162, %f10445, %f10881;
	fma.rn.f32 	%f10883, %f163, %f10446, %f10882;
	fma.rn.f32 	%f10884, %f164, %f10447, %f10883;
	fma.rn.f32 	%f10885, %f165, %f10448, %f10884;
	fma.rn.f32 	%f1612, %f166, %f10449, %f10885;
	st.local.v4.f32 	[%rd7+288], {%f1609, %f1610, %f1611, %f1612};
	fma.rn.f32 	%f10886, %f168, %f10434, 0f00000000;
	fma.rn.f32 	%f10887, %f169, %f10435, %f10886;
	fma.rn.f32 	%f10888, %f170, %f10436, %f10887;
	fma.rn.f32 	%f10889, %f171, %f10437, %f10888;
	fma.rn.f32 	%f10890, %f172, %f10438, %f10889;
	fma.rn.f32 	%f10891, %f173, %f10439, %f10890;
	fma.rn.f32 	%f10892, %f174, %f10440, %f10891;
	fma.rn.f32 	%f10893, %f175, %f10441, %f10892;
	fma.rn.f32 	%f10894, %f176, %f10442, %f10893;
	fma.rn.f32 	%f10895, %f177, %f10443, %f10894;
	fma.rn.f32 	%f10896, %f178, %f10444, %f10895;
	fma.rn.f32 	%f10897, %f179, %f10445, %f10896;
	fma.rn.f32 	%f10898, %f180, %f10446, %f10897;
	fma.rn.f32 	%f10899, %f181, %f10447, %f10898;
	fma.rn.f32 	%f10900, %f182, %f10448, %f10899;
	fma.rn.f32 	%f1613, %f183, %f10449, %f10900;
	fma.rn.f32 	%f10901, %f185, %f10434, 0f00000000;
	fma.rn.f32 	%f10902, %f186, %f10435, %f10901;
	fma.rn.f32 	%f10903, %f187, %f10436, %f10902;
	fma.rn.f32 	%f10904, %f188, %f10437, %f10903;
	fma.rn.f32 	%f10905, %f189, %f10438, %f10904;
	fma.rn.f32 	%f10906, %f190, %f10439, %f10905;
	fma.rn.f32 	%f10907, %f191, %f10440, %f10906;
	fma.rn.f32 	%f10908, %f192, %f10441, %f10907;
	fma.rn.f32 	%f10909, %f193, %f10442, %f10908;
	fma.rn.f32 	%f10910, %f194, %f10443, %f10909;
	fma.rn.f32 	%f10911, %f195, %f10444, %f10910;
	fma.rn.f32 	%f10912, %f196, %f10445, %f10911;
	fma.rn.f32 	%f10913, %f197, %f10446, %f10912;
	fma.rn.f32 	%f10914, %f198, %f10447, %f10913;
	fma.rn.f32 	%f10915, %f199, %f10448, %f10914;
	fma.rn.f32 	%f1614, %f200, %f10449, %f10915;
	fma.rn.f32 	%f10916, %f202, %f10434, 0f00000000;
	fma.rn.f32 	%f10917, %f203, %f10435, %f10916;
	fma.rn.f32 	%f10918, %f204, %f10436, %f10917;
	fma.rn.f32 	%f10919, %f205, %f10437, %f10918;
	fma.rn.f32 	%f10920, %f206, %f10438, %f10919;
	fma.rn.f32 	%f10921, %f207, %f10439, %f10920;
	fma.rn.f32 	%f10922, %f208, %f10440, %f10921;
	fma.rn.f32 	%f10923, %f209, %f10441, %f10922;
	fma.rn.f32 	%f10924, %f210, %f10442, %f10923;
	fma.rn.f32 	%f10925, %f211, %f10443, %f10924;
	fma.rn.f32 	%f10926, %f212, %f10444, %f10925;
	fma.rn.f32 	%f10927, %f213, %f10445, %f10926;
	fma.rn.f32 	%f10928, %f214, %f10446, %f10927;
	fma.rn.f32 	%f10929, %f215, %f10447, %f10928;
	fma.rn.f32 	%f10930, %f216, %f10448, %f10929;
	fma.rn.f32 	%f1615, %f217, %f10449, %f10930;
	fma.rn.f32 	%f10931, %f219, %f10434, 0f00000000;
	fma.rn.f32 	%f10932, %f220, %f10435, %f10931;
	fma.rn.f32 	%f10933, %f221, %f10436, %f10932;
	fma.rn.f32 	%f10934, %f222, %f10437, %f10933;
	fma.rn.f32 	%f10935, %f223, %f10438, %f10934;
	fma.rn.f32 	%f10936, %f224, %f10439, %f10935;
	fma.rn.f32 	%f10937, %f225, %f10440, %f10936;
	fma.rn.f32 	%f10938, %f226, %f10441, %f10937;
	fma.rn.f32 	%f10939, %f227, %f10442, %f10938;
	fma.rn.f32 	%f10940, %f228, %f10443, %f10939;
	fma.rn.f32 	%f10941, %f229, %f10444, %f10940;
	fma.rn.f32 	%f10942, %f230, %f10445, %f10941;
	fma.rn.f32 	%f10943, %f231, %f10446, %f10942;
	fma.rn.f32 	%f10944, %f232, %f10447, %f10943;
	fma.rn.f32 	%f10945, %f233, %f10448, %f10944;
	fma.rn.f32 	%f1616, %f234, %f10449, %f10945;
	st.local.v4.f32 	[%rd7+304], {%f1613, %f1614, %f1615, %f1616};
	add.s64 	%rd78, %rd8, 256;
	fma.rn.f32 	%f10946, %f236, %f10434, 0f00000000;
	fma.rn.f32 	%f10947, %f237, %f10435, %f10946;
	fma.rn.f32 	%f10948, %f238, %f10436, %f10947;
	fma.rn.f32 	%f10949, %f239, %f10437, %f10948;
	fma.rn.f32 	%f10950, %f240, %f10438, %f10949;
	fma.rn.f32 	%f10951, %f241, %f10439, %f10950;
	fma.rn.f32 	%f10952, %f242, %f10440, %f10951;
	fma.rn.f32 	%f10953, %f243, %f10441, %f10952;
	fma.rn.f32 	%f10954, %f244, %f10442, %f10953;
	fma.rn.f32 	%f10955, %f245, %f10443, %f10954;
	fma.rn.f32 	%f10956, %f246, %f10444, %f10955;
	fma.rn.f32 	%f10957, %f247, %f10445, %f10956;
	fma.rn.f32 	%f10958, %f248, %f10446, %f10957;
	fma.rn.f32 	%f10959, %f249, %f10447, %f10958;
	fma.rn.f32 	%f10960, %f250, %f10448, %f10959;
	fma.rn.f32 	%f1617, %f251, %f10449, %f10960;
	fma.rn.f32 	%f10961, %f253, %f10434, 0f00000000;
	fma.rn.f32 	%f10962, %f254, %f10435, %f10961;
	fma.rn.f32 	%f10963, %f255, %f10436, %f10962;
	fma.rn.f32 	%f10964, %f256, %f10437, %f10963;
	fma.rn.f32 	%f10965, %f257, %f10438, %f10964;
	fma.rn.f32 	%f10966, %f258, %f10439, %f10965;
	fma.rn.f32 	%f10967, %f259, %f10440, %f10966;
	fma.rn.f32 	%f10968, %f260, %f10441, %f10967;
	fma.rn.f32 	%f10969, %f261, %f10442, %f10968;
	fma.rn.f32 	%f10970, %f262, %f10443, %f10969;
	fma.rn.f32 	%f10971, %f263, %f10444, %f10970;
	fma.rn.f32 	%f10972, %f264, %f10445, %f10971;
	fma.rn.f32 	%f10973, %f265, %f10446, %f10972;
	fma.rn.f32 	%f10974, %f266, %f10447, %f10973;
	fma.rn.f32 	%f10975, %f267, %f10448, %f10974;
	fma.rn.f32 	%f1618, %f268, %f10449, %f10975;
	fma.rn.f32 	%f10976, %f270, %f10434, 0f00000000;
	fma.rn.f32 	%f10977, %f271, %f10435, %f10976;
	fma.rn.f32 	%f10978, %f272, %f10436, %f10977;
	fma.rn.f32 	%f10979, %f273, %f10437, %f10978;
	fma.rn.f32 	%f10980, %f274, %f10438, %f10979;
	fma.rn.f32 	%f10981, %f275, %f10439, %f10980;
	fma.rn.f32 	%f10982, %f276, %f10440, %f10981;
	fma.rn.f32 	%f10983, %f277, %f10441, %f10982;
	fma.rn.f32 	%f10984, %f278, %f10442, %f10983;
	fma.rn.f32 	%f10985, %f279, %f10443, %f10984;
	fma.rn.f32 	%f10986, %f280, %f10444, %f10985;
	fma.rn.f32 	%f10987, %f281, %f10445, %f10986;
	fma.rn.f32 	%f10988, %f282, %f10446, %f10987;
	fma.rn.f32 	%f10989, %f283, %f10447, %f10988;
	fma.rn.f32 	%f10990, %f284, %f10448, %f10989;
	fma.rn.f32 	%f1619, %f285, %f10449, %f10990;
	fma.rn.f32 	%f10991, %f287, %f10434, 0f00000000;
	fma.rn.f32 	%f10992, %f288, %f10435, %f10991;
	fma.rn.f32 	%f10993, %f289, %f10436, %f10992;
	fma.rn.f32 	%f10994, %f290, %f10437, %f10993;
	fma.rn.f32 	%f10995, %f291, %f10438, %f10994;
	fma.rn.f32 	%f10996, %f292, %f10439, %f10995;
	fma.rn.f32 	%f10997, %f293, %f10440, %f10996;
	fma.rn.f32 	%f10998, %f294, %f10441, %f10997;
	fma.rn.f32 	%f10999, %f295, %f10442, %f10998;
	fma.rn.f32 	%f11000, %f296, %f10443, %f10999;
	fma.rn.f32 	%f11001, %f297, %f10444, %f11000;
	fma.rn.f32 	%f11002, %f298, %f10445, %f11001;
	fma.rn.f32 	%f11003, %f299, %f10446, %f11002;
	fma.rn.f32 	%f11004, %f300, %f10447, %f11003;
	fma.rn.f32 	%f11005, %f301, %f10448, %f11004;
	fma.rn.f32 	%f1620, %f302, %f10449, %f11005;
	st.local.v4.f32 	[%rd8+256], {%f1617, %f1618, %f1619, %f1620};
	fma.rn.f32 	%f11006, %f304, %f10434, 0f00000000;
	fma.rn.f32 	%f11007, %f305, %f10435, %f11006;
	fma.rn.f32 	%f11008, %f306, %f10436, %f11007;
	fma.rn.f32 	%f11009, %f307, %f10437, %f11008;
	fma.rn.f32 	%f11010, %f308, %f10438, %f11009;
	fma.rn.f32 	%f11011, %f309, %f10439, %f11010;
	fma.rn.f32 	%f11012, %f310, %f10440, %f11011;
	fma.rn.f32 	%f11013, %f311, %f10441, %f11012;
	fma.rn.f32 	%f11014, %f312, %f10442, %f11013;
	fma.rn.f32 	%f11015, %f313, %f10443, %f11014;
	fma.rn.f32 	%f11016, %f314, %f10444, %f11015;
	fma.rn.f32 	%f11017, %f315, %f10445, %f11016;
	fma.rn.f32 	%f11018, %f316, %f10446, %f11017;
	fma.rn.f32 	%f11019, %f317, %f10447, %f11018;
	fma.rn.f32 	%f11020, %f318, %f10448, %f11019;
	fma.rn.f32 	%f1621, %f319, %f10449, %f11020;
	fma.rn.f32 	%f11021, %f321, %f10434, 0f00000000;
	fma.rn.f32 	%f11022, %f322, %f10435, %f11021;
	fma.rn.f32 	%f11023, %f323, %f10436, %f11022;
	fma.rn.f32 	%f11024, %f324, %f10437, %f11023;
	fma.rn.f32 	%f11025, %f325, %f10438, %f11024;
	fma.rn.f32 	%f11026, %f326, %f10439, %f11025;
	fma.rn.f32 	%f11027, %f327, %f10440, %f11026;
	fma.rn.f32 	%f11028, %f328, %f10441, %f11027;
	fma.rn.f32 	%f11029, %f329, %f10442, %f11028;
	fma.rn.f32 	%f11030, %f330, %f10443, %f11029;
	fma.rn.f32 	%f11031, %f331, %f10444, %f11030;
	fma.rn.f32 	%f11032, %f332, %f10445, %f11031;
	fma.rn.f32 	%f11033, %f333, %f10446, %f11032;
	fma.rn.f32 	%f11034, %f334, %f10447, %f11033;
	fma.rn.f32 	%f11035, %f335, %f10448, %f11034;
	fma.rn.f32 	%f1622, %f336, %f10449, %f11035;
	fma.rn.f32 	%f11036, %f338, %f10434, 0f00000000;
	fma.rn.f32 	%f11037, %f339, %f10435, %f11036;
	fma.rn.f32 	%f11038, %f340, %f10436, %f11037;
	fma.rn.f32 	%f11039, %f341, %f10437, %f11038;
	fma.rn.f32 	%f11040, %f342, %f10438, %f11039;
	fma.rn.f32 	%f11041, %f343, %f10439, %f11040;
	fma.rn.f32 	%f11042, %f344, %f10440, %f11041;
	fma.rn.f32 	%f11043, %f345, %f10441, %f11042;
	fma.rn.f32 	%f11044, %f346, %f10442, %f11043;
	fma.rn.f32 	%f11045, %f347, %f10443, %f11044;
	fma.rn.f32 	%f11046, %f348, %f10444, %f11045;
	fma.rn.f32 	%f11047, %f349, %f10445, %f11046;
	fma.rn.f32 	%f11048, %f350, %f10446, %f11047;
	fma.rn.f32 	%f11049, %f351, %f10447, %f11048;
	fma.rn.f32 	%f11050, %f352, %f10448, %f11049;
	fma.rn.f32 	%f1623, %f353, %f10449, %f11050;
	fma.rn.f32 	%f11051, %f355, %f10434, 0f00000000;
	fma.rn.f32 	%f11052, %f356, %f10435, %f11051;
	fma.rn.f32 	%f11053, %f357, %f10436, %f11052;
	fma.rn.f32 	%f11054, %f358, %f10437, %f11053;
	fma.rn.f32 	%f11055, %f359, %f10438, %f11054;
	fma.rn.f32 	%f11056, %f360, %f10439, %f11055;
	fma.rn.f32 	%f11057, %f361, %f10440, %f11056;
	fma.rn.f32 	%f11058, %f362, %f10441, %f11057;
	fma.rn.f32 	%f11059, %f363, %f10442, %f11058;
	fma.rn.f32 	%f11060, %f364, %f10443, %f11059;
	fma.rn.f32 	%f11061, %f365, %f10444, %f11060;
	fma.rn.f32 	%f11062, %f366, %f10445, %f11061;
	fma.rn.f32 	%f11063, %f367, %f10446, %f11062;
	fma.rn.f32 	%f11064, %f368, %f10447, %f11063;
	fma.rn.f32 	%f11065, %f369, %f10448, %f11064;
	fma.rn.f32 	%f1624, %f370, %f10449, %f11065;
	st.local.v4.f32 	[%rd8+272], {%f1621, %f1622, %f1623, %f1624};
	fma.rn.f32 	%f11066, %f372, %f10434, 0f00000000;
	fma.rn.f32 	%f11067, %f373, %f10435, %f11066;
	fma.rn.f32 	%f11068, %f374, %f10436, %f11067;
	fma.rn.f32 	%f11069, %f375, %f10437, %f11068;
	fma.rn.f32 	%f11070, %f376, %f10438, %f11069;
	fma.rn.f32 	%f11071, %f377, %f10439, %f11070;
	fma.rn.f32 	%f11072, %f378, %f10440, %f11071;
	fma.rn.f32 	%f11073, %f379, %f10441, %f11072;
	fma.rn.f32 	%f11074, %f380, %f10442, %f11073;
	fma.rn.f32 	%f11075, %f381, %f10443, %f11074;
	fma.rn.f32 	%f11076, %f382, %f10444, %f11075;
	fma.rn.f32 	%f11077, %f383, %f10445, %f11076;
	fma.rn.f32 	%f11078, %f384, %f10446, %f11077;
	fma.rn.f32 	%f11079, %f385, %f10447, %f11078;
	fma.rn.f32 	%f11080, %f386, %f10448, %f11079;
	fma.rn.f32 	%f1625, %f387, %f10449, %f11080;
	fma.rn.f32 	%f11081, %f389, %f10434, 0f00000000;
	fma.rn.f32 	%f11082, %f390, %f10435, %f11081;
	fma.rn.f32 	%f11083, %f391, %f10436, %f11082;
	fma.rn.f32 	%f11084, %f392, %f10437, %f11083;
	fma.rn.f32 	%f11085, %f393, %f10438, %f11084;
	fma.rn.f32 	%f11086, %f394, %f10439, %f11085;
	fma.rn.f32 	%f11087, %f395, %f10440, %f11086;
	fma.rn.f32 	%f11088, %f396, %f10441, %f11087;
	fma.rn.f32 	%f11089, %f397, %f10442, %f11088;
	fma.rn.f32 	%f11090, %f398, %f10443, %f11089;
	fma.rn.f32 	%f11091, %f399, %f10444, %f11090;
	fma.rn.f32 	%f11092, %f400, %f10445, %f11091;
	fma.rn.f32 	%f11093, %f401, %f10446, %f11092;
	fma.rn.f32 	%f11094, %f402, %f10447, %f11093;
	fma.rn.f32 	%f11095, %f403, %f10448, %f11094;
	fma.rn.f32 	%f1626, %f404, %f10449, %f11095;
	fma.rn.f32 	%f11096, %f406, %f10434, 0f00000000;
	fma.rn.f32 	%f11097, %f407, %f10435, %f11096;
	fma.rn.f32 	%f11098, %f408, %f10436, %f11097;
	fma.rn.f32 	%f11099, %f409, %f10437, %f11098;
	fma.rn.f32 	%f11100, %f410, %f10438, %f11099;
	fma.rn.f32 	%f11101, %f411, %f10439, %f11100;
	fma.rn.f32 	%f11102, %f412, %f10440, %f11101;
	fma.rn.f32 	%f11103, %f413, %f10441, %f11102;
	fma.rn.f32 	%f11104, %f414, %f10442, %f11103;
	fma.rn.f32 	%f11105, %f415, %f10443, %f11104;
	fma.rn.f32 	%f11106, %f416, %f10444, %f11105;
	fma.rn.f32 	%f11107, %f417, %f10445, %f11106;
	fma.rn.f32 	%f11108, %f418, %f10446, %f11107;
	fma.rn.f32 	%f11109, %f419, %f10447, %f11108;
	fma.rn.f32 	%f11110, %f420, %f10448, %f11109;
	fma.rn.f32 	%f1627, %f421, %f10449, %f11110;
	fma.rn.f32 	%f11111, %f423, %f10434, 0f00000000;
	fma.rn.f32 	%f11112, %f424, %f10435, %f11111;
	fma.rn.f32 	%f11113, %f425, %f10436, %f11112;
	fma.rn.f32 	%f11114, %f426, %f10437, %f11113;
	fma.rn.f32 	%f11115, %f427, %f10438, %f11114;
	fma.rn.f32 	%f11116, %f428, %f10439, %f11115;
	fma.rn.f32 	%f11117, %f429, %f10440, %f11116;
	fma.rn.f32 	%f11118, %f430, %f10441, %f11117;
	fma.rn.f32 	%f11119, %f431, %f10442, %f11118;
	fma.rn.f32 	%f11120, %f432, %f10443, %f11119;
	fma.rn.f32 	%f11121, %f433, %f10444, %f11120;
	fma.rn.f32 	%f11122, %f434, %f10445, %f11121;
	fma.rn.f32 	%f11123, %f435, %f10446, %f11122;
	fma.rn.f32 	%f11124, %f436, %f10447, %f11123;
	fma.rn.f32 	%f11125, %f437, %f10448, %f11124;
	fma.rn.f32 	%f1628, %f438, %f10449, %f11125;
	st.local.v4.f32 	[%rd8+288], {%f1625, %f1626, %f1627, %f1628};
	fma.rn.f32 	%f11126, %f440, %f10434, 0f00000000;
	fma.rn.f32 	%f11127, %f441, %f10435, %f11126;
	fma.rn.f32 	%f11128, %f442, %f10436, %f11127;
	fma.rn.f32 	%f11129, %f443, %f10437, %f11128;
	fma.rn.f32 	%f11130, %f444, %f10438, %f11129;
	fma.rn.f32 	%f11131, %f445, %f10439, %f11130;
	fma.rn.f32 	%f11132, %f446, %f10440, %f11131;
	fma.rn.f32 	%f11133, %f447, %f10441, %f11132;
	fma.rn.f32 	%f11134, %f448, %f10442, %f11133;
	fma.rn.f32 	%f11135, %f449, %f10443, %f11134;
	fma.rn.f32 	%f11136, %f450, %f10444, %f11135;
	fma.rn.f32 	%f11137, %f451, %f10445, %f11136;
	fma.rn.f32 	%f11138, %f452, %f10446, %f11137;
	fma.rn.f32 	%f11139, %f453, %f10447, %f11138;
	fma.rn.f32 	%f11140, %f454, %f10448, %f11139;
	fma.rn.f32 	%f1629, %f455, %f10449, %f11140;
	fma.rn.f32 	%f11141, %f457, %f10434, 0f00000000;
	fma.rn.f32 	%f11142, %f458, %f10435, %f11141;
	fma.rn.f32 	%f11143, %f459, %f10436, %f11142;
	fma.rn.f32 	%f11144, %f460, %f10437, %f11143;
	fma.rn.f32 	%f11145, %f461, %f10438, %f11144;
	fma.rn.f32 	%f11146, %f462, %f10439, %f11145;
	fma.rn.f32 	%f11147, %f463, %f10440, %f11146;
	fma.rn.f32 	%f11148, %f464, %f10441, %f11147;
	fma.rn.f32 	%f11149, %f465, %f10442, %f11148;
	fma.rn.f32 	%f11150, %f466, %f10443, %f11149;
	fma.rn.f32 	%f11151, %f467, %f10444, %f11150;
	fma.rn.f32 	%f11152, %f468, %f10445, %f11151;
	fma.rn.f32 	%f11153, %f469, %f10446, %f11152;
	fma.rn.f32 	%f11154, %f470, %f10447, %f11153;
	fma.rn.f32 	%f11155, %f471, %f10448, %f11154;
	fma.rn.f32 	%f1630, %f472, %f10449, %f11155;
	fma.rn.f32 	%f11156, %f474, %f10434, 0f00000000;
	fma.rn.f32 	%f11157, %f475, %f10435, %f11156;
	fma.rn.f32 	%f11158, %f476, %f10436, %f11157;
	fma.rn.f32 	%f11159, %f477, %f10437, %f11158;
	fma.rn.f32 	%f11160, %f478, %f10438, %f11159;
	fma.rn.f32 	%f11161, %f479, %f10439, %f11160;
	fma.rn.f32 	%f11162, %f480, %f10440, %f11161;
	fma.rn.f32 	%f11163, %f481, %f10441, %f11162;
	fma.rn.f32 	%f11164, %f482, %f10442, %f11163;
	fma.rn.f32 	%f11165, %f483, %f10443, %f11164;
	fma.rn.f32 	%f11166, %f484, %f10444, %f11165;
	fma.rn.f32 	%f11167, %f485, %f10445, %f11166;
	fma.rn.f32 	%f11168, %f486, %f10446, %f11167;
	fma.rn.f32 	%f11169, %f487, %f10447, %f11168;
	fma.rn.f32 	%f11170, %f488, %f10448, %f11169;
	fma.rn.f32 	%f1631, %f489, %f10449, %f11170;
	fma.rn.f32 	%f11171, %f491, %f10434, 0f00000000;
	fma.rn.f32 	%f11172, %f492, %f10435, %f11171;
	fma.rn.f32 	%f11173, %f493, %f10436, %f11172;
	fma.rn.f32 	%f11174, %f494, %f10437, %f11173;
	fma.rn.f32 	%f11175, %f495, %f10438, %f11174;
	fma.rn.f32 	%f11176, %f496, %f10439, %f11175;
	fma.rn.f32 	%f11177, %f497, %f10440, %f11176;
	fma.rn.f32 	%f11178, %f498, %f10441, %f11177;
	fma.rn.f32 	%f11179, %f499, %f10442, %f11178;
	fma.rn.f32 	%f11180, %f500, %f10443, %f11179;
	fma.rn.f32 	%f11181, %f501, %f10444, %f11180;
	fma.rn.f32 	%f11182, %f502, %f10445, %f11181;
	fma.rn.f32 	%f11183, %f503, %f10446, %f11182;
	fma.rn.f32 	%f11184, %f504, %f10447, %f11183;
	fma.rn.f32 	%f11185, %f505, %f10448, %f11184;
	fma.rn.f32 	%f1632, %f506, %f10449, %f11185;
	st.local.v4.f32 	[%rd8+304], {%f1629, %f1630, %f1631, %f1632};
	fma.rn.f32 	%f11186, %f10465, %f1199, 0f00000000;
	fma.rn.f32 	%f11187, %f10481, %f1200, %f11186;
	fma.rn.f32 	%f11188, %f10497, %f14, %f11187;
	fma.rn.f32 	%f11189, %f10513, %f31, %f11188;
	mul.f32 	%f11190, %f11189, 0f3F000000;
	fma.rn.f32 	%f11191, %f10465, %f1148, 0f00000000;
	fma.rn.f32 	%f11192, %f10481, %f1165, %f11191;
	fma.rn.f32 	%f11193, %f10497, %f1169, %f11192;
	fma.rn.f32 	%f11194, %f10513, %f1170, %f11193;
	mul.f32 	%f11195, %f11194, 0f3F000000;
	fma.rn.f32 	%f11196, %f10465, %f1313, 0f00000000;
	fma.rn.f32 	%f11197, %f10481, %f1314, %f11196;
	fma.rn.f32 	%f11198, %f10497, %f1315, %f11197;
	fma.rn.f32 	%f11199, %f10513, %f1316, %f11198;
	mul.f32 	%f11200, %f11199, 0f3F000000;
	fma.rn.f32 	%f11201, %f10465, %f1457, 0f00000000;
	fma.rn.f32 	%f11202, %f10481, %f1458, %f11201;
	fma.rn.f32 	%f11203, %f10497, %f1459, %f11202;
	fma.rn.f32 	%f11204, %f10513, %f1460, %f11203;
	mul.f32 	%f11205, %f11204, 0f3F000000;
	fma.rn.f32 	%f11206, %f10465, %f1601, 0f00000000;
	fma.rn.f32 	%f11207, %f10481, %f1602, %f11206;
	fma.rn.f32 	%f11208, %f10497, %f1603, %f11207;
	fma.rn.f32 	%f11209, %f10513, %f1604, %f11208;
	mul.f32 	%f11210, %f11209, 0f3F000000;
	setp.gt.f32 	%p305, %f11195, %f11190;
	selp.f32 	%f11211, %f11195, %f11190, %p305;
	setp.gt.f32 	%p306, %f11200, %f11211;
	selp.f32 	%f11212, %f11200, %f11211, %p306;
	setp.gt.f32 	%p307, %f11205, %f11212;
	selp.f32 	%f11213, %f11205, %f11212, %p307;
	setp.gt.f32 	%p308, %f11210, %f11213;
	selp.f32 	%f11214, %f11210, %f11213, %p308;
	sub.f32 	%f11215, %f11190, %f11214;
	fma.rn.f32 	%f11216, %f11215, 0f3BBB989D, 0f3F000000;
	cvt.sat.f32.f32 	%f11217, %f11216;
	mov.f32 	%f11218, 0f4B400001;
	mov.f32 	%f11219, 0f437C0000;
	fma.rm.f32 	%f11220, %f11217, %f11219, %f11218;
	add.f32 	%f11221, %f11220, 0fCB40007F;
	neg.f32 	%f11222, %f11221;
	fma.rn.f32 	%f11223, %f11215, 0f3FB8AA3B, %f11222;
	fma.rn.f32 	%f11224, %f11215, 0f32A57060, %f11223;
	mov.b32 	%r207, %f11220;
	shl.b32 	%r208, %r207, 23;
	mov.b32 	%f11225, %r208;
	ex2.approx.ftz.f32 	%f11226, %f11224;
	mul.f32 	%f11227, %f11226, %f11225;
	add.f32 	%f11228, %f11227, 0f00000000;
	sub.f32 	%f11229, %f11195, %f11214;
	fma.rn.f32 	%f11230, %f11229, 0f3BBB989D, 0f3F000000;
	cvt.sat.f32.f32 	%f11231, %f11230;
	fma.rm.f32 	%f11232, %f11231, %f11219, %f11218;
	add.f32 	%f11233, %f11232, 0fCB40007F;
	neg.f32 	%f11234, %f11233;
	fma.rn.f32 	%f11235, %f11229, 0f3FB8AA3B, %f11234;
	fma.rn.f32 	%f11236, %f11229, 0f32A57060, %f11235;
	mov.b32 	%r209, %f11232;
	shl.b32 	%r210, %r209, 23;
	mov.b32 	%f11237, %r210;
	ex2.approx.ftz.f32 	%f11238, %f11236;
	mul.f32 	%f11239, %f11238, %f11237;
	add.f32 	%f11240, %f11228, %f11239;
	sub.f32 	%f11241, %f11200, %f11214;
	fma.rn.f32 	%f11242, %f11241, 0f3BBB989D, 0f3F000000;
	cvt.sat.f32.f32 	%f11243, %f11242;
	fma.rm.f32 	%f11244, %f11243, %f11219, %f11218;
	add.f32 	%f11245, %f11244, 0fCB40007F;
	neg.f32 	%f11246, %f11245;
	fma.rn.f32 	%f11247, %f11241, 0f3FB8AA3B, %f11246;
	fma.rn.f32 	%f11248, %f11241, 0f32A57060, %f11247;
	mov.b32 	%r211, %f11244;
	shl.b32 	%r212, %r211, 23;
	mov.b32 	%f11249, %r212;
	ex2.approx.ftz.f32 	%f11250, %f11248;
	mul.f32 	%f11251, %f11250, %f11249;
	add.f32 	%f11252, %f11240, %f11251;
	sub.f32 	%f11253, %f11205, %f11214;
	fma.rn.f32 	%f11254, %f11253, 0f3BBB989D, 0f3F000000;
	cvt.sat.f32.f32 	%f11255, %f11254;
	fma.rm.f32 	%f11256, %f11255, %f11219, %f11218;
	add.f32 	%f11257, %f11256, 0fCB40007F;
	neg.f32 	%f11258, %f11257;
	fma.rn.f32 	%f11259, %f11253, 0f3FB8AA3B, %f11258;
	fma.rn.f32 	%f11260, %f11253, 0f32A57060, %f11259;
	mov.b32 	%r213, %f11256;
	shl.b32 	%r214, %r213, 23;
	mov.b32 	%f11261, %r214;
	ex2.approx.ftz.f32 	%f11262, %f11260;
	mul.f32 	%f11263, %f11262, %f11261;
	add.f32 	%f11264, %f11252, %f11263;
	sub.f32 	%f11265, %f11210, %f11214;
	fma.rn.f32 	%f11266, %f11265, 0f3BBB989D, 0f3F000000;
	cvt.sat.f32.f32 	%f11267, %f11266;
	fma.rm.f32 	%f11268, %f11267, %f11219, %f11218;
	add.f32 	%f11269, %f11268, 0fCB40007F;
	neg.f32 	%f11270, %f11269;
	fma.rn.f32 	%f11271, %f11265, 0f3FB8AA3B, %f11270;
	fma.rn.f32 	%f11272, %f11265, 0f32A57060, %f11271;
	mov.b32 	%r215, %f11268;
	shl.b32 	%r216, %r215, 23;
	mov.b32 	%f11273, %r216;
	ex2.approx.ftz.f32 	%f11274, %f11272;
	mul.f32 	%f11275, %f11274, %f11273;
	add.f32 	%f11276, %f11264, %f11275;
	rcp.rn.f32 	%f11277, %f11276;
	mul.f32 	%f11278, %f11277, %f11227;
	mul.f32 	%f11279, %f11277, %f11239;
	mul.f32 	%f11280, %f11277, %f11251;
	mul.f32 	%f11281, %f11277, %f11263;
	mul.f32 	%f11282, %f11277, %f11275;
	fma.rn.f32 	%f11283, %f11278, %f252, 0f00000000;
	fma.rn.f32 	%f11284, %f11279, %f1183, %f11283;
	fma.rn.f32 	%f11285, %f11280, %f1329, %f11284;
	fma.rn.f32 	%f11286, %f11281, %f1473, %f11285;
	fma.rn.f32 	%f11287, %f11282, %f1617, %f11286;
	fma.rn.f32 	%f11288, %f11278, %f269, 0f00000000;
	fma.rn.f32 	%f11289, %f11279, %f1184, %f11288;
	fma.rn.f32 	%f11290, %f11280, %f1330, %f11289;
	fma.rn.f32 	%f11291, %f11281, %f1474, %f11290;
	fma.rn.f32 	%f11292, %f11282, %f1618, %f11291;
	fma.rn.f32 	%f11293, %f11278, %f286, 0f00000000;
	fma.rn.f32 	%f11294, %f11279, %f1185, %f11293;
	fma.rn.f32 	%f11295, %f11280, %f1331, %f11294;
	fma.rn.f32 	%f11296, %f11281, %f1475, %f11295;
	fma.rn.f32 	%f11297, %f11282, %f1619, %f11296;
	fma.rn.f32 	%f11298, %f11278, %f303, 0f00000000;
	fma.rn.f32 	%f11299, %f11279, %f1186, %f11298;
	fma.rn.f32 	%f11300, %f11280, %f1332, %f11299;
	fma.rn.f32 	%f11301, %f11281, %f1476, %f11300;
	fma.rn.f32 	%f11302, %f11282, %f1620, %f11301;
	st.local.v4.f32 	[%rd4], {%f11287, %f11292, %f11297, %f11302};
	fma.rn.f32 	%f11303, %f10529, %f48, 0f00000000;
	fma.rn.f32 	%f11304, %f10545, %f65, %f11303;
	fma.rn.f32 	%f11305, %f10561, %f82, %f11304;
	fma.rn.f32 	%f11306, %f10577, %f99, %f11305;
	mul.f32 	%f11307, %f11306, 0f3F000000;
	fma.rn.f32 	%f11308, %f10529, %f1171, 0f00000000;
	fma.rn.f32 	%f11309, %f10545, %f1172, %f11308;
	fma.rn.f32 	%f11310, %f10561, %f1173, %f11309;
	fma.rn.f32 	%f11311, %f10577, %f1174, %f11310;
	mul.f32 	%f11312, %f11311, 0f3F000000;
	fma.rn.f32 	%f11313, %f10529, %f1317, 0f00000000;
	fma.rn.f32 	%f11314, %f10545, %f1318, %f11313;
	fma.rn.f32 	%f11315, %f10561, %f1319, %f11314;
	fma.rn.f32 	%f11316, %f10577, %f1320, %f11315;
	mul.f32 	%f11317, %f11316, 0f3F000000;
	fma.rn.f32 	%f11318, %f10529, %f1461, 0f00000000;
	fma.rn.f32 	%f11319, %f10545, %f1462, %f11318;
	fma.rn.f32 	%f11320, %f10561, %f1463, %f11319;
	fma.rn.f32 	%f11321, %f10577, %f1464, %f11320;
	mul.f32 	%f11322, %f11321, 0f3F000000;
	fma.rn.f32 	%f11323, %f10529, %f1605, 0f00000000;
	fma.rn.f32 	%f11324, %f10545, %f1606, %f11323;
	fma.rn.f32 	%f11325, %f10561, %f1607, %f11324;
	fma.rn.f32 	%f11326, %f10577, %f1608, %f11325;
	mul.f32 	%f11327, %f11326, 0f3F000000;
	setp.gt.f32 	%p309, %f11312, %f11307;
	selp.f32 	%f11328, %f11312, %f11307, %p309;
	setp.gt.f32 	%p310, %f11317, %f11328;
	selp.f32 	%f11329, %f11317, %f11328, %p310;
	setp.gt.f32 	%p311, %f11322, %f11329;
	selp.f32 	%f11330, %f11322, %f11329, %p311;
	setp.gt.f32 	%p312, %f11327, %f11330;
	selp.f32 	%f11331, %f11327, %f11330, %p312;
	sub.f32 	%f11332, %f11307, %f11331;
	fma.rn.f32 	%f11333, %f11332, 0f3BBB989D, 0f3F000000;
	cvt.sat.f32.f32 	%f11334, %f11333;
	fma.rm.f32 	%f11335, %f11334, %f11219, %f11218;
	add.f32 	%f11336, %f11335, 0fCB40007F;
	neg.f32 	%f11337, %f11336;
	fma.rn.f32 	%f11338, %f11332, 0f3FB8AA3B, %f11337;
	fma.rn.f32 	%f11339, %f11332, 0f32A57060, %f11338;
	mov.b32 	%r217, %f11335;
	shl.b32 	%r218, %r217, 23;
	mov.b32 	%f11340, %r218;
	ex2.approx.ftz.f32 	%f11341, %f11339;
	mul.f32 	%f11342, %f11341, %f11340;
	add.f32 	%f11343, %f11342, 0f00000000;
	sub.f32 	%f11344, %f11312, %f11331;
	fma.rn.f32 	%f11345, %f11344, 0f3BBB989D, 0f3F000000;
	cvt.sat.f32.f32 	%f11346, %f11345;
	fma.rm.f32 	%f11347, %f11346, %f11219, %f11218;
	add.f32 	%f11348, %f11347, 0fCB40007F;
	neg.f32 	%f11349, %f11348;
	fma.rn.f32 	%f11350, %f11344, 0f3FB8AA3B, %f11349;
	fma.rn.f32 	%f11351, %f11344, 0f32A57060, %f11350;
	mov.b32 	%r219, %f11347;
	shl.b32 	%r220, %r219, 23;
	mov.b32 	%f11352, %r220;
	ex2.approx.ftz.f32 	%f11353, %f11351;
	mul.f32 	%f11354, %f11353, %f11352;
	add.f32 	%f11355, %f11343, %f11354;
	sub.f32 	%f11356, %f11317, %f11331;
	fma.rn.f32 	%f11357, %f11356, 0f3BBB989D, 0f3F000000;
	cvt.sat.f32.f32 	%f11358, %f11357;
	fma.rm.f32 	%f11359, %f11358, %f11219, %f11218;
	add.f32 	%f11360, %f11359, 0fCB40007F;
	neg.f32 	%f11361, %f11360;
	fma.rn.f32 	%f11362, %f11356, 0f3FB8AA3B, %f11361;
	fma.rn.f32 	%f11363, %f11356, 0f32A57060, %f11362;
	mov.b32 	%r221, %f11359;
	shl.b32 	%r222, %r221, 23;
	mov.b32 	%f11364, %r222;
	ex2.approx.ftz.f32 	%f11365, %f11363;
	mul.f32 	%f11366, %f11365, %f11364;
	add.f32 	%f11367, %f11355, %f11366;
	sub.f32 	%f11368, %f11322, %f11331;
	fma.rn.f32 	%f11369, %f11368, 0f3BBB989D, 0f3F000000;
	cvt.sat.f32.f32 	%f11370, %f11369;
	fma.rm.f32 	%f11371, %f11370, %f11219, %f11218;
	add.f32 	%f11372, %f11371, 0fCB40007F;
	neg.f32 	%f11373, %f11372;
	fma.rn.f32 	%f11374, %f11368, 0f3FB8AA3B, %f11373;
	fma.rn.f32 	%f11375, %f11368, 0f32A57060, %f11374;
	mov.b32 	%r223, %f11371;
	shl.b32 	%r224, %r223, 23;
	mov.b32 	%f11376, %r224;
	ex2.approx.ftz.f32 	%f11377, %f11375;
	mul.f32 	%f11378, %f11377, %f11376;
	add.f32 	%f11379, %f11367, %f11378;
	sub.f32 	%f11380, %f11327, %f11331;
	fma.rn.f32 	%f11381, %f11380, 0f3BBB989D, 0f3F000000;
	cvt.sat.f32.f32 	%f11382, %f11381;
	fma.rm.f32 	%f11383, %f11382, %f11219, %f11218;
	add.f32 	%f11384, %f11383, 0fCB40007F;
	neg.f32 	%f11385, %f11384;
	fma.rn.f32 	%f11386, %f11380, 0f3FB8AA3B, %f11385;
	fma.rn.f32 	%f11387, %f11380, 0f32A57060, %f11386;
	mov.b32 	%r225, %f11383;
	shl.b32 	%r226, %r225, 23;
	mov.b32 	%f11388, %r226;
	ex2.approx.ftz.f32 	%f11389, %f11387;
	mul.f32 	%f11390, %f11389, %f11388;
	add.f32 	%f11391, %f11379, %f11390;
	rcp.rn.f32 	%f11392, %f11391;
	mul.f32 	%f11393, %f11392, %f11342;
	mul.f32 	%f11394, %f11392, %f11354;
	mul.f32 	%f11395, %f11392, %f11366;
	mul.f32 	%f11396, %f11392, %f11378;
	mul.f32 	%f11397, %f11392, %f11390;
	fma.rn.f32 	%f11398, %f11393, %f320, 0f00000000;
	fma.rn.f32 	%f11399, %f11394, %f1187, %f11398;
	fma.rn.f32 	%f11400, %f11395, %f1333, %f11399;
	fma.rn.f32 	%f11401, %f11396, %f1477, %f11400;
	fma.rn.f32 	%f11402, %f11397, %f1621, %f11401;
	fma.rn.f32 	%f11403, %f11393, %f337, 0f00000000;
	fma.rn.f32 	%f11404, %f11394, %f1188, %f11403;
	fma.rn.f32 	%f11405, %f11395, %f1334, %f11404;
	fma.rn.f32 	%f11406, %f11396, %f1478, %f11405;
	fma.rn.f32 	%f11407, %f11397, %f1622, %f11406;
	fma.rn.f32 	%f11408, %f11393, %f354, 0f00000000;
	fma.rn.f32 	%f11409, %f11394, %f1189, %f11408;
	fma.rn.f32 	%f11410, %f11395, %f1335, %f11409;
	fma.rn.f32 	%f11411, %f11396, %f1479, %f11410;
	fma.rn.f32 	%f11412, %f11397, %f1623, %f11411;
	fma.rn.f32 	%f11413, %f11393, %f371, 0f00000000;
	fma.rn.f32 	%f11414, %f11394, %f1190, %f11413;
	fma.rn.f32 	%f11415, %f11395, %f1336, %f11414;
	fma.rn.f32 	%f11416, %f11396, %f1480, %f11415;
	fma.rn.f32 	%f11417, %f11397, %f1624, %f11416;
	st.local.v4.f32 	[%rd4+16], {%f11402, %f11407, %f11412, %f11417};
	fma.rn.f32 	%f11418, %f10593, %f116, 0f00000000;
	fma.rn.f32 	%f11419, %f10609, %f133, %f11418;
	fma.rn.f32 	%f11420, %f10625, %f150, %f11419;
	fma.rn.f32 	%f11421, %f10641, %f167, %f11420;
	mul.f32 	%f11422, %f11421, 0f3F000000;
	fma.rn.f32 	%f11423, %f10593, %f1175, 0f00000000;
	fma.rn.f32 	%f11424, %f10609, %f1176, %f11423;
	fma.rn.f32 	%f11425, %f10625, %f1177, %f11424;
	fma.rn.f32 	%f11426, %f10641, %f1178, %f11425;
	mul.f32 	%f11427, %f11426, 0f3F000000;
	fma.rn.f32 	%f11428, %f10593, %f1321, 0f00000000;
	fma.rn.f32 	%f11429, %f10609, %f1322, %f11428;
	fma.rn.f32 	%f11430, %f10625, %f1323, %f11429;
	fma.rn.f32 	%f11431, %f10641, %f1324, %f11430;
	mul.f32 	%f11432, %f11431, 0f3F000000;
	fma.rn.f32 	%f11433, %f10593, %f1465, 0f00000000;
	fma.rn.f32 	%f11434, %f10609, %f1466, %f11433;
	fma.rn.f32 	%f11435, %f10625, %f1467, %f11434;
	fma.rn.f32 	%f11436, %f10641, %f1468, %f11435;
	mul.f32 	%f11437, %f11436, 0f3F000000;
	fma.rn.f32 	%f11438, %f10593, %f1609, 0f00000000;
	fma.rn.f32 	%f11439, %f10609, %f1610, %f11438;
	fma.rn.f32 	%f11440, %f10625, %f1611, %f11439;
	fma.rn.f32 	%f11441, %f10641, %f1612, %f11440;
	mul.f32 	%f11442, %f11441, 0f3F000000;
	setp.gt.f32 	%p313, %f11427, %f11422;
	selp.f32 	%f11443, %f11427, %f11422, %p313;
	setp.gt.f32 	%p314, %f11432, %f11443;
	selp.f32 	%f11444, %f11432, %f11443, %p314;
	setp.gt.f32 	%p315, %f11437, %f11444;
	selp.f32 	%f11445, %f11437, %f11444, %p315;
	setp.gt.f32 	%p316, %f11442, %f11445;
	selp.f32 	%f11446, %f11442, %f11445, %p316;
	sub.f32 	%f11447, %f11422, %f11446;
	fma.rn.f32 	%f11448, %f11447, 0f3BBB989D, 0f3F000000;
	cvt.sat.f32.f32 	%f11449, %f11448;
	fma.rm.f32 	%f11450, %f11449, %f11219, %f11218;
	add.f32 	%f11451, %f11450, 0fCB40007F;
	neg.f32 	%f11452, %f11451;
	fma.rn.f32 	%f11453, %f11447, 0f3FB8AA3B, %f11452;
	fma.rn.f32 	%f11454, %f11447, 0f32A57060, %f11453;
	mov.b32 	%r227, %f11450;
	shl.b32 	%r228, %r227, 23;
	mov.b32 	%f11455, %r228;
	ex2.approx.ftz.f32 	%f11456, %f11454;
	mul.f32 	%f11457, %f11456, %f11455;
	add.f32 	%f11458, %f11457, 0f00000000;
	sub.f32 	%f11459, %f11427, %f11446;
	fma.rn.f32 	%f11460, %f11459, 0f3BBB989D, 0f3F000000;
	cvt.sat.f32.f32 	%f11461, %f11460;
	fma.rm.f32 	%f11462, %f11461, %f11219, %f11218;
	add.f32 	%f11463, %f11462, 0fCB40007F;
	neg.f32 	%f11464, %f11463;
	fma.rn.f32 	%f11465, %f11459, 0f3FB8AA3B, %f11464;
	fma.rn.f32 	%f11466, %f11459, 0f32A57060, %f11465;
	mov.b32 	%r229, %f11462;
	shl.b32 	%r230, %r229, 23;
	mov.b32 	%f11467, %r230;
	ex2.approx.ftz.f32 	%f11468, %f11466;
	mul.f32 	%f11469, %f11468, %f11467;
	add.f32 	%f11470, %f11458, %f11469;
	sub.f32 	%f11471, %f11432, %f11446;
	fma.rn.f32 	%f11472, %f11471, 0f3BBB989D, 0f3F000000;
	cvt.sat.f32.f32 	%f11473, %f11472;
	fma.rm.f32 	%f11474, %f11473, %f11219, %f11218;
	add.f32 	%f11475, %f11474, 0fCB40007F;
	neg.f32 	%f11476, %f11475;
	fma.rn.f32 	%f11477, %f11471, 0f3FB8AA3B, %f11476;
	fma.rn.f32 	%f11478, %f11471, 0f32A57060, %f11477;
	mov.b32 	%r231, %f11474;
	shl.b32 	%r232, %r231, 23;
	mov.b32 	%f11479, %r232;
	ex2.approx.ftz.f32 	%f11480, %f11478;
	mul.f32 	%f11481, %f11480, %f11479;
	add.f32 	%f11482, %f11470, %f11481;
	sub.f32 	%f11483, %f11437, %f11446;
	fma.rn.f32 	%f11484, %f11483, 0f3BBB989D, 0f3F000000;
	cvt.sat.f32.f32 	%f11485, %f11484;
	fma.rm.f32 	%f11486, %f11485, %f11219, %f11218;
	add.f32 	%f11487, %f11486, 0fCB40007F;
	neg.f32 	%f11488, %f11487;
	fma.rn.f32 	%f11489, %f11483, 0f3FB8AA3B, %f11488;
	fma.rn.f32 	%f11490, %f11483, 0f32A57060, %f11489;
	mov.b32 	%r233, %f11486;
	shl.b32 	%r234, %r233, 23;
	mov.b32 	%f11491, %r234;
	ex2.approx.ftz.f32 	%f11492, %f11490;
	mul.f32 	%f11493, %f11492, %f11491;
	add.f32 	%f11494, %f11482, %f11493;
	sub.f32 	%f11495, %f11442, %f11446;
	fma.rn.f32 	%f11496, %f11495, 0f3BBB989D, 0f3F000000;
	cvt.sat.f32.f32 	%f11497, %f11496;
	fma.rm.f32 	%f11498, %f11497, %f11219, %f11218;
	add.f32 	%f11499, %f11498, 0fCB40007F;
	neg.f32 	%f11500, %f11499;
	fma.rn.f32 	%f11501, %f11495, 0f3FB8AA3B, %f11500;
	fma.rn.f32 	%f11502, %f11495, 0f32A57060, %f11501;
	mov.b32 	%r235, %f11498;
	shl.b32 	%r236, %r235, 23;
	mov.b32 	%f11503, %r236;
	ex2.approx.ftz.f32 	%f11504, %f11502;
	mul.f32 	%f11505, %f11504, %f11503;
	add.f32 	%f11506, %f11494, %f11505;
	rcp.rn.f32 	%f11507, %f11506;
	mul.f32 	%f11508, %f11507, %f11457;
	mul.f32 	%f11509, %f11507, %f11469;
	mul.f32 	%f11510, %f11507, %f11481;
	mul.f32 	%f11511, %f11507, %f11493;
	mul.f32 	%f11512, %f11507, %f11505;
	fma.rn.f32 	%f11513, %f11508, %f388, 0f00000000;
	fma.rn.f32 	%f11514, %f11509, %f1191, %f11513;
	fma.rn.f32 	%f11515, %f11510, %f1337, %f11514;
	fma.rn.f32 	%f11516, %f11511, %f1481, %f11515;
	fma.rn.f32 	%f11517, %f11512, %f1625, %f11516;
	fma.rn.f32 	%f11518, %f11508, %f405, 0f00000000;
	fma.rn.f32 	%f11519, %f11509, %f1192, %f11518;
	fma.rn.f32 	%f11520, %f11510, %f1338, %f11519;
	fma.rn.f32 	%f11521, %f11511, %f1482, %f11520;
	fma.rn.f32 	%f11522, %f11512, %f1626, %f11521;
	fma.rn.f32 	%f11523, %f11508, %f422, 0f00000000;
	fma.rn.f32 	%f11524, %f11509, %f1193, %f11523;
	fma.rn.f32 	%f11525, %f11510, %f1339, %f11524;
	fma.rn.f32 	%f11526, %f11511, %f1483, %f11525;
	fma.rn.f32 	%f11527, %f11512, %f1627, %f11526;
	fma.rn.f32 	%f11528, %f11508, %f439, 0f00000000;
	fma.rn.f32 	%f11529, %f11509, %f1194, %f11528;
	fma.rn.f32 	%f11530, %f11510, %f1340, %f11529;
	fma.rn.f32 	%f11531, %f11511, %f1484, %f11530;
	fma.rn.f32 	%f11532, %f11512, %f1628, %f11531;
	st.local.v4.f32 	[%rd4+32], {%f11517, %f11522, %f11527, %f11532};
	fma.rn.f32 	%f11533, %f10657, %f184, 0f00000000;
	fma.rn.f32 	%f11534, %f10673, %f201, %f11533;
	fma.rn.f32 	%f11535, %f10689, %f218, %f11534;
	fma.rn.f32 	%f11536, %f10705, %f235, %f11535;
	mul.f32 	%f11537, %f11536, 0f3F000000;
	fma.rn.f32 	%f11538, %f10657, %f1179, 0f00000000;
	fma.rn.f32 	%f11539, %f10673, %f1180, %f11538;
	fma.rn.f32 	%f11540, %f10689, %f1181, %f11539;
	fma.rn.f32 	%f11541, %f10705, %f1182, %f11540;
	mul.f32 	%f11542, %f11541, 0f3F000000;
	fma.rn.f32 	%f11543, %f10657, %f1325, 0f00000000;
	fma.rn.f32 	%f11544, %f10673, %f1326, %f11543;
	fma.rn.f32 	%f11545, %f10689, %f1327, %f11544;
	fma.rn.f32 	%f11546, %f10705, %f1328, %f11545;
	mul.f32 	%f11547, %f11546, 0f3F000000;
	fma.rn.f32 	%f11548, %f10657, %f1469, 0f00000000;
	fma.rn.f32 	%f11549, %f10673, %f1470, %f11548;
	fma.rn.f32 	%f11550, %f10689, %f1471, %f11549;
	fma.rn.f32 	%f11551, %f10705, %f1472, %f11550;
	mul.f32 	%f11552, %f11551, 0f3F000000;
	fma.rn.f32 	%f11553, %f10657, %f1613, 0f00000000;
	fma.rn.f32 	%f11554, %f10673, %f1614, %f11553;
	fma.rn.f32 	%f11555, %f10689, %f1615, %f11554;
	fma.rn.f32 	%f11556, %f10705, %f1616, %f11555;
	mul.f32 	%f11557, %f11556, 0f3F000000;
	setp.gt.f32 	%p317, %f11542, %f11537;
	selp.f32 	%f11558, %f11542, %f11537, %p317;
	setp.gt.f32 	%p318, %f11547, %f11558;
	selp.f32 	%f11559, %f11547, %f11558, %p318;
	setp.gt.f32 	%p319, %f11552, %f11559;
	selp.f32 	%f11560, %f11552, %f11559, %p319;
	setp.gt.f32 	%p320, %f11557, %f11560;
	selp.f32 	%f11561, %f11557, %f11560, %p320;
	sub.f32 	%f11562, %f11537, %f11561;
	fma.rn.f32 	%f11563, %f11562, 0f3BBB989D, 0f3F000000;
	cvt.sat.f32.f32 	%f11564, %f11563;
	fma.rm.f32 	%f11565, %f11564, %f11219, %f11218;
	add.f32 	%f11566, %f11565, 0fCB40007F;
	neg.f32 	%f11567, %f11566;
	fma.rn.f32 	%f11568, %f11562, 0f3FB8AA3B, %f11567;
	fma.rn.f32 	%f11569, %f11562, 0f32A57060, %f11568;
	mov.b32 	%r237, %f11565;
	shl.b32 	%r238, %r237, 23;
	mov.b32 	%f11570, %r238;
	ex2.approx.ftz.f32 	%f11571, %f11569;
	mul.f32 	%f11572, %f11571, %f11570;
	add.f32 	%f11573, %f11572, 0f00000000;
	sub.f32 	%f11574, %f11542, %f11561;
	fma.rn.f32 	%f11575, %f11574, 0f3BBB989D, 0f3F000000;
	cvt.sat.f32.f32 	%f11576, %f11575;
	fma.rm.f32 	%f11577, %f11576, %f11219, %f11218;
	add.f32 	%f11578, %f11577, 0fCB40007F;
	neg.f32 	%f11579, %f11578;
	fma.rn.f32 	%f11580, %f11574, 0f3FB8AA3B, %f11579;
	fma.rn.f32 	%f11581, %f11574, 0f32A57060, %f11580;
	mov.b32 	%r239, %f11577;
	shl.b32 	%r240, %r239, 23;
	mov.b32 	%f11582, %r240;
	ex2.approx.ftz.f32 	%f11583, %f11581;
	mul.f32 	%f11584, %f11583, %f11582;
	add.f32 	%f11585, %f11573, %f11584;
	sub.f32 	%f11586, %f11547, %f11561;
	fma.rn.f32 	%f11587, %f11586, 0f3BBB989D, 0f3F000000;
	cvt.sat.f32.f32 	%f11588, %f11587;
	fma.rm.f32 	%f11589, %f11588, %f11219, %f11218;
	add.f32 	%f11590, %f11589, 0fCB40007F;
	neg.f32 	%f11591, %f11590;
	fma.rn.f32 	%f11592, %f11586, 0f3FB8AA3B, %f11591;
	fma.rn.f32 	%f11593, %f11586, 0f32A57060, %f11592;
	mov.b32 	%r241, %f11589;
	shl.b32 	%r242, %r241, 23;
	mov.b32 	%f11594, %r242;
	ex2.approx.ftz.f32 	%f11595, %f11593;
	mul.f32 	%f11596, %f11595, %f11594;
	add.f32 	%f11597, %f11585, %f11596;
	sub.f32 	%f11598, %f11552, %f11561;
	fma.rn.f32 	%f11599, %f11598, 0f3BBB989D, 0f3F000000;
	cvt.sat.f32.f32 	%f11600, %f11599;
	fma.rm.f32 	%f11601, %f11600, %f11219, %f11218;
	add.f32 	%f11602, %f11601, 0fCB40007F;
	neg.f32 	%f11603, %f11602;
	fma.rn.f32 	%f11604, %f11598, 0f3FB8AA3B, %f11603;
	fma.rn.f32 	%f11605, %f11598, 0f32A57060, %f11604;
	mov.b32 	%r243, %f11601;
	shl.b32 	%r244, %r243, 23;
	mov.b32 	%f11606, %r244;
	ex2.approx.ftz.f32 	%f11607, %f11605;
	mul.f32 	%f11608, %f11607, %f11606;
	add.f32 	%f11609, %f11597, %f11608;
	sub.f32 	%f11610, %f11557, %f11561;
	fma.rn.f32 	%f11611, %f11610, 0f3BBB989D, 0f3F000000;
	cvt.sat.f32.f32 	%f11612, %f11611;
	fma.rm.f32 	%f11613, %f11612, %f11219, %f11218;
	add.f32 	%f11614, %f11613, 0fCB40007F;
	neg.f32 	%f11615, %f11614;
	fma.rn.f32 	%f11616, %f11610, 0f3FB8AA3B, %f11615;
	fma.rn.f32 	%f11617, %f11610, 0f32A57060, %f11616;
	mov.b32 	%r245, %f11613;
	shl.b32 	%r246, %r245, 23;
	mov.b32 	%f11618, %r246;
	ex2.approx.ftz.f32 	%f11619, %f11617;
	mul.f32 	%f11620, %f11619, %f11618;
	add.f32 	%f11621, %f11609, %f11620;
	rcp.rn.f32 	%f11622, %f11621;
	mul.f32 	%f11623, %f11622, %f11572;
	mul.f32 	%f11624, %f11622, %f11584;
	mul.f32 	%f11625, %f11622, %f11596;
	mul.f32 	%f11626, %f11622, %f11608;
	mul.f32 	%f11627, %f11622, %f11620;
	fma.rn.f32 	%f11628, %f11623, %f456, 0f00000000;
	fma.rn.f32 	%f11629, %f11624, %f1195, %f11628;
	fma.rn.f32 	%f11630, %f11625, %f1341, %f11629;
	fma.rn.f32 	%f11631, %f11626, %f1485, %f11630;
	fma.rn.f32 	%f11632, %f11627, %f1629, %f11631;
	fma.rn.f32 	%f11633, %f11623, %f473, 0f00000000;
	fma.rn.f32 	%f11634, %f11624, %f1196, %f11633;
	fma.rn.f32 	%f11635, %f11625, %f1342, %f11634;
	fma.rn.f32 	%f11636, %f11626, %f1486, %f11635;
	fma.rn.f32 	%f11637, %f11627, %f1630, %f11636;
	fma.rn.f32 	%f11638, %f11623, %f490, 0f00000000;
	fma.rn.f32 	%f11639, %f11624, %f1197, %f11638;
	fma.rn.f32 	%f11640, %f11625, %f1343, %f11639;
	fma.rn.f32 	%f11641, %f11626, %f1487, %f11640;
	fma.rn.f32 	%f11642, %f11627, %f1631, %f11641;
	fma.rn.f32 	%f11643, %f11623, %f507, 0f00000000;
	fma.rn.f32 	%f11644, %f11624, %f1198, %f11643;
	fma.rn.f32 	%f11645, %f11625, %f1344, %f11644;
	fma.rn.f32 	%f11646, %f11626, %f1488, %f11645;
	fma.rn.f32 	%f11647, %f11627, %f1632, %f11646;
	st.local.v4.f32 	[%rd4+48], {%f11632, %f11637, %f11642, %f11647};
	fma.rn.f32 	%f11648, %f508, %f11287, 0f00000000;
	fma.rn.f32 	%f11649, %f509, %f11292, %f11648;
	fma.rn.f32 	%f11650, %f510, %f11297, %f11649;
	fma.rn.f32 	%f11651, %f511, %f11302, %f11650;
	fma.rn.f32 	%f11652, %f512, %f11402, %f11651;
	fma.rn.f32 	%f11653, %f513, %f11407, %f11652;
	fma.rn.f32 	%f11654, %f514, %f11412, %f11653;
	fma.rn.f32 	%f11655, %f515, %f11417, %f11654;
	fma.rn.f32 	%f11656, %f516, %f11517, %f11655;
	fma.rn.f32 	%f11657, %f517, %f11522, %f11656;
	fma.rn.f32 	%f11658, %f518, %f11527, %f11657;
	fma.rn.f32 	%f11659, %f519, %f11532, %f11658;
	fma.rn.f32 	%f11660, %f520, %f11632, %f11659;
	fma.rn.f32 	%f11661, %f521, %f11637, %f11660;
	fma.rn.f32 	%f11662, %f522, %f11642, %f11661;
	fma.rn.f32 	%f11663, %f523, %f11647, %f11662;
	fma.rn.f32 	%f11664, %f524, %f11287, 0f00000000;
	fma.rn.f32 	%f11665, %f525, %f11292, %f11664;
	fma.rn.f32 	%f11666, %f526, %f11297, %f11665;
	fma.rn.f32 	%f11667, %f527, %f11302, %f11666;
	fma.rn.f32 	%f11668, %f528, %f11402, %f11667;
	fma.rn.f32 	%f11669, %f529, %f11407, %f11668;
	fma.rn.f32 	%f11670, %f530, %f11412, %f11669;
	fma.rn.f32 	%f11671, %f531, %f11417, %f11670;
	fma.rn.f32 	%f11672, %f532, %f11517, %f11671;
	fma.rn.f32 	%f11673, %f533, %f11522, %f11672;
	fma.rn.f32 	%f11674, %f534, %f11527, %f11673;
	fma.rn.f32 	%f11675, %f535, %f11532, %f11674;
	fma.rn.f32 	%f11676, %f536, %f11632, %f11675;
	fma.rn.f32 	%f11677, %f537, %f11637, %f11676;
	fma.rn.f32 	%f11678, %f538, %f11642, %f11677;
	fma.rn.f32 	%f11679, %f539, %f11647, %f11678;
	fma.rn.f32 	%f11680, %f540, %f11287, 0f00000000;
	fma.rn.f32 	%f11681, %f541, %f11292, %f11680;
	fma.rn.f32 	%f11682, %f542, %f11297, %f11681;
	fma.rn.f32 	%f11683, %f543, %f11302, %f11682;
	fma.rn.f32 	%f11684, %f544, %f11402, %f11683;
	fma.rn.f32 	%f11685, %f545, %f11407, %f11684;
	fma.rn.f32 	%f11686, %f546, %f11412, %f11685;
	fma.rn.f32 	%f11687, %f547, %f11417, %f11686;
	fma.rn.f32 	%f11688, %f548, %f11517, %f11687;
	fma.rn.f32 	%f11689, %f549, %f11522, %f11688;
	fma.rn.f32 	%f11690, %f550, %f11527, %f11689;
	fma.rn.f32 	%f11691, %f551, %f11532, %f11690;
	fma.rn.f32 	%f11692, %f552, %f11632, %f11691;
	fma.rn.f32 	%f11693, %f553, %f11637, %f11692;
	fma.rn.f32 	%f11694, %f554, %f11642, %f11693;
	fma.rn.f32 	%f11695, %f555, %f11647, %f11694;
	fma.rn.f32 	%f11696, %f556, %f11287, 0f00000000;
	fma.rn.f32 	%f11697, %f557, %f11292, %f11696;
	fma.rn.f32 	%f11698, %f558, %f11297, %f11697;
	fma.rn.f32 	%f11699, %f559, %f11302, %f11698;
	fma.rn.f32 	%f11700, %f560, %f11402, %f11699;
	fma.rn.f32 	%f11701, %f561, %f11407, %f11700;
	fma.rn.f32 	%f11702, %f562, %f11412, %f11701;
	fma.rn.f32 	%f11703, %f563, %f11417, %f11702;
	fma.rn.f32 	%f11704, %f564, %f11517, %f11703;
	fma.rn.f32 	%f11705, %f565, %f11522, %f11704;
	fma.rn.f32 	%f11706, %f566, %f11527, %f11705;
	fma.rn.f32 	%f11707, %f567, %f11532, %f11706;
	fma.rn.f32 	%f11708, %f568, %f11632, %f11707;
	fma.rn.f32 	%f11709, %f569, %f11637, %f11708;
	fma.rn.f32 	%f11710, %f570, %f11642, %f11709;
	fma.rn.f32 	%f11711, %f571, %f11647, %f11710;
	fma.rn.f32 	%f11712, %f572, %f11287, 0f00000000;
	fma.rn.f32 	%f11713, %f573, %f11292, %f11712;
	fma.rn.f32 	%f11714, %f574, %f11297, %f11713;
	fma.rn.f32 	%f11715, %f575, %f11302, %f11714;
	fma.rn.f32 	%f11716, %f576, %f11402, %f11715;
	fma.rn.f32 	%f11717, %f577, %f11407, %f11716;
	fma.rn.f32 	%f11718, %f578, %f11412, %f11717;
	fma.rn.f32 	%f11719, %f579, %f11417, %f11718;
	fma.rn.f32 	%f11720, %f580, %f11517, %f11719;
	fma.rn.f32 	%f11721, %f581, %f11522, %f11720;
	fma.rn.f32 	%f11722, %f582, %f11527, %f11721;
	fma.rn.f32 	%f11723, %f583, %f11532, %f11722;
	fma.rn.f32 	%f11724, %f584, %f11632, %f11723;
	fma.rn.f32 	%f11725, %f585, %f11637, %f11724;
	fma.rn.f32 	%f11726, %f586, %f11642, %f11725;
	fma.rn.f32 	%f11727, %f587, %f11647, %f11726;
	fma.rn.f32 	%f11728, %f588, %f11287, 0f00000000;
	fma.rn.f32 	%f11729, %f589, %f11292, %f11728;
	fma.rn.f32 	%f11730, %f590, %f11297, %f11729;
	fma.rn.f32 	%f11731, %f591, %f11302, %f11730;
	fma.rn.f32 	%f11732, %f592, %f11402, %f11731;
	fma.rn.f32 	%f11733, %f593, %f11407, %f11732;
	fma.rn.f32 	%f11734, %f594, %f11412, %f11733;
	fma.rn.f32 	%f11735, %f595, %f11417, %f11734;
	fma.rn.f32 	%f11736, %f596, %f11517, %f11735;
	fma.rn.f32 	%f11737, %f597, %f11522, %f11736;
	fma.rn.f32 	%f11738, %f598, %f11527, %f11737;
	fma.rn.f32 	%f11739, %f599, %f11532, %f11738;
	fma.rn.f32 	%f11740, %f600, %f11632, %f11739;
	fma.rn.f32 	%f11741, %f601, %f11637, %f11740;
	fma.rn.f32 	%f11742, %f602, %f11642, %f11741;
	fma.rn.f32 	%f11743, %f603, %f11647, %f11742;
	fma.rn.f32 	%f11744, %f604, %f11287, 0f00000000;
	fma.rn.f32 	%f11745, %f605, %f11292, %f11744;
	fma.rn.f32 	%f11746, %f606, %f11297, %f11745;
	fma.rn.f32 	%f11747, %f607, %f11302, %f11746;
	fma.rn.f32 	%f11748, %f608, %f11402, %f11747;
	fma.rn.f32 	%f11749, %f609, %f11407, %f11748;
	fma.rn.f32 	%f11750, %f610, %f11412, %f11749;
	fma.rn.f32 	%f11751, %f611, %f11417, %f11750;
	fma.rn.f32 	%f11752, %f612, %f11517, %f11751;
	fma.rn.f32 	%f11753, %f613, %f11522, %f11752;
	fma.rn.f32 	%f11754, %f614, %f11527, %f11753;
	fma.rn.f32 	%f11755, %f615, %f11532, %f11754;
	fma.rn.f32 	%f11756, %f616, %f11632, %f11755;
	fma.rn.f32 	%f11757, %f617, %f11637, %f11756;
	fma.rn.f32 	%f11758, %f618, %f11642, %f11757;
	fma.rn.f32 	%f11759, %f619, %f11647, %f11758;
	fma.rn.f32 	%f11760, %f620, %f11287, 0f00000000;
	fma.rn.f32 	%f11761, %f621, %f11292, %f11760;
	fma.rn.f32 	%f11762, %f622, %f11297, %f11761;
	fma.rn.f32 	%f11763, %f623, %f11302, %f11762;
	fma.rn.f32 	%f11764, %f624, %f11402, %f11763;
	fma.rn.f32 	%f11765, %f625, %f11407, %f11764;
	fma.rn.f32 	%f11766, %f626, %f11412, %f11765;
	fma.rn.f32 	%f11767, %f627, %f11417, %f11766;
	fma.rn.f32 	%f11768, %f628, %f11517, %f11767;
	fma.rn.f32 	%f11769, %f629, %f11522, %f11768;
	fma.rn.f32 	%f11770, %f630, %f11527, %f11769;
	fma.rn.f32 	%f11771, %f631, %f11532, %f11770;
	fma.rn.f32 	%f11772, %f632, %f11632, %f11771;
	fma.rn.f32 	%f11773, %f633, %f11637, %f11772;
	fma.rn.f32 	%f11774, %f634, %f11642, %f11773;
	fma.rn.f32 	%f11775, %f635, %f11647, %f11774;
	fma.rn.f32 	%f11776, %f636, %f11287, 0f00000000;
	fma.rn.f32 	%f11777, %f637, %f11292, %f11776;
	fma.rn.f32 	%f11778, %f638, %f11297, %f11777;
	fma.rn.f32 	%f11779, %f639, %f11302, %f11778;
	fma.rn.f32 	%f11780, %f640, %f11402, %f11779;
	fma.rn.f32 	%f11781, %f641, %f11407, %f11780;
	fma.rn.f32 	%f11782, %f642, %f11412, %f11781;
	fma.rn.f32 	%f11783, %f643, %f11417, %f11782;
	fma.rn.f32 	%f11784, %f644, %f11517, %f11783;
	fma.rn.f32 	%f11785, %f645, %f11522, %f11784;
	fma.rn.f32 	%f11786, %f646, %f11527, %f11785;
	fma.rn.f32 	%f11787, %f647, %f11532, %f11786;
	fma.rn.f32 	%f11788, %f648, %f11632, %f11787;
	fma.rn.f32 	%f11789, %f649, %f11637, %f11788;
	fma.rn.f32 	%f11790, %f650, %f11642, %f11789;
	fma.rn.f32 	%f11791, %f651, %f11647, %f11790;
	fma.rn.f32 	%f11792, %f652, %f11287, 0f00000000;
	fma.rn.f32 	%f11793, %f653, %f11292, %f11792;
	fma.rn.f32 	%f11794, %f654, %f11297, %f11793;
	fma.rn.f32 	%f11795, %f655, %f11302, %f11794;
	fma.rn.f32 	%f11796, %f656, %f11402, %f11795;
	fma.rn.f32 	%f11797, %f657, %f11407, %f11796;
	fma.rn.f32 	%f11798, %f658, %f11412, %f11797;
	fma.rn.f32 	%f11799, %f659, %f11417, %f11798;
	fma.rn.f32 	%f11800, %f660, %f11517, %f11799;
	fma.rn.f32 	%f11801, %f661, %f11522, %f11800;
	fma.rn.f32 	%f11802, %f662, %f11527, %f11801;
	fma.rn.f32 	%f11803, %f663, %f11532, %f11802;
	fma.rn.f32 	%f11804, %f664, %f11632, %f11803;
	fma.rn.f32 	%f11805, %f665, %f11637, %f11804;
	fma.rn.f32 	%f11806, %f666, %f11642, %f11805;
	fma.rn.f32 	%f11807, %f667, %f11647, %f11806;
	fma.rn.f32 	%f11808, %f668, %f11287, 0f00000000;
	fma.rn.f32 	%f11809, %f669, %f11292, %f11808;
	fma.rn.f32 	%f11810, %f670, %f11297, %f11809;
	fma.rn.f32 	%f11811, %f671, %f11302, %f11810;
	fma.rn.f32 	%f11812, %f672, %f11402, %f11811;
	fma.rn.f32 	%f11813, %f673, %f11407, %f11812;
	fma.rn.f32 	%f11814, %f674, %f11412, %f11813;
	fma.rn.f32 	%f11815, %f675, %f11417, %f11814;
	fma.rn.f32 	%f11816, %f676, %f11517, %f11815;
	fma.rn.f32 	%f11817, %f677, %f11522, %f11816;
	fma.rn.f32 	%f11818, %f678, %f11527, %f11817;
	fma.rn.f32 	%f11819, %f679, %f11532, %f11818;
	fma.rn.f32 	%f11820, %f680, %f11632, %f11819;
	fma.rn.f32 	%f11821, %f681, %f11637, %f11820;
	fma.rn.f32 	%f11822, %f682, %f11642, %f11821;
	fma.rn.f32 	%f11823, %f683, %f11647, %f11822;
	fma.rn.f32 	%f11824, %f684, %f11287, 0f00000000;
	fma.rn.f32 	%f11825, %f685, %f11292, %f11824;
	fma.rn.f32 	%f11826, %f686, %f11297, %f11825;
	fma.rn.f32 	%f11827, %f687, %f11302, %f11826;
	fma.rn.f32 	%f11828, %f688, %f11402, %f11827;
	fma.rn.f32 	%f11829, %f689, %f11407, %f11828;
	fma.rn.f32 	%f11830, %f690, %f11412, %f11829;
	fma.rn.f32 	%f11831, %f691, %f11417, %f11830;
	fma.rn.f32 	%f11832, %f692, %f11517, %f11831;
	fma.rn.f32 	%f11833, %f693, %f11522, %f11832;
	fma.rn.f32 	%f11834, %f694, %f11527, %f11833;
	fma.rn.f32 	%f11835, %f695, %f11532, %f11834;
	fma.rn.f32 	%f11836, %f696, %f11632, %f11835;
	fma.rn.f32 	%f11837, %f697, %f11637, %f11836;
	fma.rn.f32 	%f11838, %f698, %f11642, %f11837;
	fma.rn.f32 	%f11839, %f699, %f11647, %f11838;
	fma.rn.f32 	%f11840, %f700, %f11287, 0f00000000;
	fma.rn.f32 	%f11841, %f701, %f11292, %f11840;
	fma.rn.f32 	%f11842, %f702, %f11297, %f11841;
	fma.rn.f32 	%f11843, %f703, %f11302, %f11842;
	fma.rn.f32 	%f11844, %f704, %f11402, %f11843;
	fma.rn.f32 	%f11845, %f705, %f11407, %f11844;
	fma.rn.f32 	%f11846, %f706, %f11412, %f11845;
	fma.rn.f32 	%f11847, %f707, %f11417, %f11846;
	fma.rn.f32 	%f11848, %f708, %f11517, %f11847;
	fma.rn.f32 	%f11849, %f709, %f11522, %f11848;
	fma.rn.f32 	%f11850, %f710, %f11527, %f11849;
	fma.rn.f32 	%f11851, %f711, %f11532, %f11850;
	fma.rn.f32 	%f11852, %f712, %f11632, %f11851;
	fma.rn.f32 	%f11853, %f713, %f11637, %f11852;
	fma.rn.f32 	%f11854, %f714, %f11642, %f11853;
	fma.rn.f32 	%f11855, %f715, %f11647, %f11854;
	fma.rn.f32 	%f11856, %f716, %f11287, 0f00000000;
	fma.rn.f32 	%f11857, %f717, %f11292, %f11856;
	fma.rn.f32 	%f11858, %f718, %f11297, %f11857;
	fma.rn.f32 	%f11859, %f719, %f11302, %f11858;
	fma.rn.f32 	%f11860, %f720, %f11402, %f11859;
	fma.rn.f32 	%f11861, %f721, %f11407, %f11860;
	fma.rn.f32 	%f11862, %f722, %f11412, %f11861;
	fma.rn.f32 	%f11863, %f723, %f11417, %f11862;
	fma.rn.f32 	%f11864, %f724, %f11517, %f11863;
	fma.rn.f32 	%f11865, %f725, %f11522, %f11864;
	fma.rn.f32 	%f11866, %f726, %f11527, %f11865;
	fma.rn.f32 	%f11867, %f727, %f11532, %f11866;
	fma.rn.f32 	%f11868, %f728, %f11632, %f11867;
	fma.rn.f32 	%f11869, %f729, %f11637, %f11868;
	fma.rn.f32 	%f11870, %f730, %f11642, %f11869;
	fma.rn.f32 	%f11871, %f731, %f11647, %f11870;
	fma.rn.f32 	%f11872, %f732, %f11287, 0f00000000;
	fma.rn.f32 	%f11873, %f733, %f11292, %f11872;
	fma.rn.f32 	%f11874, %f734, %f11297, %f11873;
	fma.rn.f32 	%f11875, %f735, %f11302, %f11874;
	fma.rn.f32 	%f11876, %f736, %f11402, %f11875;
	fma.rn.f32 	%f11877, %f737, %f11407, %f11876;
	fma.rn.f32 	%f11878, %f738, %f11412, %f11877;
	fma.rn.f32 	%f11879, %f739, %f11417, %f11878;
	fma.rn.f32 	%f11880, %f740, %f11517, %f11879;
	fma.rn.f32 	%f11881, %f741, %f11522, %f11880;
	fma.rn.f32 	%f11882, %f742, %f11527, %f11881;
	fma.rn.f32 	%f11883, %f743, %f11532, %f11882;
	fma.rn.f32 	%f11884, %f744, %f11632, %f11883;
	fma.rn.f32 	%f11885, %f745, %f11637, %f11884;
	fma.rn.f32 	%f11886, %f746, %f11642, %f11885;
	fma.rn.f32 	%f11887, %f747, %f11647, %f11886;
	fma.rn.f32 	%f11888, %f748, %f11287, 0f00000000;
	fma.rn.f32 	%f11889, %f749, %f11292, %f11888;
	fma.rn.f32 	%f11890, %f750, %f11297, %f11889;
	fma.rn.f32 	%f11891, %f751, %f11302, %f11890;
	fma.rn.f32 	%f11892, %f752, %f11402, %f11891;
	fma.rn.f32 	%f11893, %f753, %f11407, %f11892;
	fma.rn.f32 	%f11894, %f754, %f11412, %f11893;
	fma.rn.f32 	%f11895, %f755, %f11417, %f11894;
	fma.rn.f32 	%f11896, %f756, %f11517, %f11895;
	fma.rn.f32 	%f11897, %f757, %f11522, %f11896;
	fma.rn.f32 	%f11898, %f758, %f11527, %f11897;
	fma.rn.f32 	%f11899, %f759, %f11532, %f11898;
	fma.rn.f32 	%f11900, %f760, %f11632, %f11899;
	fma.rn.f32 	%f11901, %f761, %f11637, %f11900;
	fma.rn.f32 	%f11902, %f762, %f11642, %f11901;
	fma.rn.f32 	%f11903, %f763, %f11647, %f11902;
	add.f32 	%f1633, %f11663, %f10400;
	add.f32 	%f1634, %f11679, %f10401;
	add.f32 	%f1635, %f11695, %f10402;
	add.f32 	%f1636, %f11711, %f10403;
	add.f32 	%f1637, %f11727, %f10404;
	add.f32 	%f1638, %f11743, %f10405;
	add.f32 	%f1639, %f11759, %f10406;
	add.f32 	%f1640, %f11775, %f10407;
	add.f32 	%f1641, %f11791, %f10408;
	add.f32 	%f1642, %f11807, %f10409;
	add.f32 	%f1643, %f11823, %f10410;
	add.f32 	%f1644, %f11839, %f10411;
	add.f32 	%f1645, %f11855, %f10412;
	add.f32 	%f1646, %f11871, %f10413;
	add.f32 	%f1647, %f11887, %f10414;
	add.f32 	%f1648, %f11903, %f10415;
	fma.rn.f32 	%f11904, %f1633, %f1633, 0f00000000;
	fma.rn.f32 	%f11905, %f1634, %f1634, %f11904;
	fma.rn.f32 	%f11906, %f1635, %f1635, %f11905;
	fma.rn.f32 	%f11907, %f1636, %f1636, %f11906;
	fma.rn.f32 	%f11908, %f1637, %f1637, %f11907;
	fma.rn.f32 	%f11909, %f1638, %f1638, %f11908;
	fma.rn.f32 	%f11910, %f1639, %f1639, %f11909;
	fma.rn.f32 	%f11911, %f1640, %f1640, %f11910;
	fma.rn.f32 	%f11912, %f1641, %f1641, %f11911;
	fma.rn.f32 	%f11913, %f1642, %f1642, %f11912;
	fma.rn.f32 	%f11914, %f1643, %f1643, %f11913;
	fma.rn.f32 	%f11915, %f1644, %f1644, %f11914;
	fma.rn.f32 	%f11916, %f1645, %f1645, %f11915;
	fma.rn.f32 	%f11917, %f1646, %f1646, %f11916;
	fma.rn.f32 	%f11918, %f1647, %f1647, %f11917;
	fma.rn.f32 	%f11919, %f1648, %f1648, %f11918;
	fma.rn.f32 	%f11920, %f11919, 0f3D800000, 0f3727C5AC;
	rsqrt.approx.f32 	%f11921, %f11920;
	mul.f32 	%f1649, %f11921, %f1633;
	mul.f32 	%f1650, %f11921, %f1634;
	mul.f32 	%f1651, %f11921, %f1635;
	mul.f32 	%f1652, %f11921, %f1636;
	mul.f32 	%f1653, %f11921, %f1637;
	mul.f32 	%f1654, %f11921, %f1638;
	mul.f32 	%f1655, %f11921, %f1639;
	mul.f32 	%f1656, %f11921, %f1640;
	mul.f32 	%f1657, %f11921, %f1641;
	mul.f32 	%f1658, %f11921, %f1642;
	mul.f32 	%f1659, %f11921, %f1643;
	mul.f32 	%f1660, %f11921, %f1644;
	mul.f32 	%f1661, %f11921, %f1645;
	mul.f32 	%f1662, %f11921, %f1646;
	mul.f32 	%f1663, %f11921, %f1647;
	mul.f32 	%f1664, %f11921, %f1648;
	mov.b32 	%r371, 0;
	mov.u64 	%rd372, %rd5;
$L__BB2_35:
	ld.global.f32 	%f11922, [%rd371+-64];
	fma.rn.f32 	%f11923, %f11922, %f1649, 0f00000000;
	ld.global.f32 	%f11924, [%rd371+-60];
	fma.rn.f32 	%f11925, %f11924, %f1650, %f11923;
	ld.global.f32 	%f11926, [%rd371+-56];
	fma.rn.f32 	%f11927, %f11926, %f1651, %f11925;
	ld.global.f32 	%f11928, [%rd371+-52];
	fma.rn.f32 	%f11929, %f11928, %f1652, %f11927;
	ld.global.f32 	%f11930, [%rd371+-48];
	fma.rn.f32 	%f11931, %f11930, %f1653, %f11929;
	ld.global.f32 	%f11932, [%rd371+-44];
	fma.rn.f32 	%f11933, %f11932, %f1654, %f11931;
	ld.global.f32 	%f11934, [%rd371+-40];
	fma.rn.f32 	%f11935, %f11934, %f1655, %f11933;
	ld.global.f32 	%f11936, [%rd371+-36];
	fma.rn.f32 	%f11937, %f11936, %f1656, %f11935;
	ld.global.f32 	%f11938, [%rd371+-32];
	fma.rn.f32 	%f11939, %f11938, %f1657, %f11937;
	ld.global.f32 	%f11940, [%rd371+-28];
	fma.rn.f32 	%f11941, %f11940, %f1658, %f11939;
	ld.global.f32 	%f11942, [%rd371+-24];
	fma.rn.f32 	%f11943, %f11942, %f1659, %f11941;
	ld.global.f32 	%f11944, [%rd371+-20];
	fma.rn.f32 	%f11945, %f11944, %f1660, %f11943;
	ld.global.f32 	%f11946, [%rd371+-16];
	fma.rn.f32 	%f11947, %f11946, %f1661, %f11945;
	ld.global.f32 	%f11948, [%rd371+-12];
	fma.rn.f32 	%f11949, %f11948, %f1662, %f11947;
	ld.global.f32 	%f11950, [%rd371+-8];
	fma.rn.f32 	%f11951, %f11950, %f1663, %f11949;
	ld.global.f32 	%f11952, [%rd371+-4];
	fma.rn.f32 	%f11953, %f11952, %f1664, %f11951;
	ld.global.f32 	%f11954, [%rd371];
	fma.rn.f32 	%f11955, %f11954, %f1649, 0f00000000;
	ld.global.f32 	%f11956, [%rd371+4];
	fma.rn.f32 	%f11957, %f11956, %f1650, %f11955;
	ld.global.f32 	%f11958, [%rd371+8];
	fma.rn.f32 	%f11959, %f11958, %f1651, %f11957;
	ld.global.f32 	%f11960, [%rd371+12];
	fma.rn.f32 	%f11961, %f11960, %f1652, %f11959;
	ld.global.f32 	%f11962, [%rd371+16];
	fma.rn.f32 	%f11963, %f11962, %f1653, %f11961;
	ld.global.f32 	%f11964, [%rd371+20];
	fma.rn.f32 	%f11965, %f11964, %f1654, %f11963;
	ld.global.f32 	%f11966, [%rd371+24];
	fma.rn.f32 	%f11967, %f11966, %f1655, %f11965;
	ld.global.f32 	%f11968, [%rd371+28];
	fma.rn.f32 	%f11969, %f11968, %f1656, %f11967;
	ld.global.f32 	%f11970, [%rd371+32];
	fma.rn.f32 	%f11971, %f11970, %f1657, %f11969;
	ld.global.f32 	%f11972, [%rd371+36];
	fma.rn.f32 	%f11973, %f11972, %f1658, %f11971;
	ld.global.f32 	%f11974, [%rd371+40];
	fma.rn.f32 	%f11975, %f11974, %f1659, %f11973;
	ld.global.f32 	%f11976, [%rd371+44];
	fma.rn.f32 	%f11977, %f11976, %f1660, %f11975;
	ld.global.f32 	%f11978, [%rd371+48];
	fma.rn.f32 	%f11979, %f11978, %f1661, %f11977;
	ld.global.f32 	%f11980, [%rd371+52];
	fma.rn.f32 	%f11981, %f11980, %f1662, %f11979;
	ld.global.f32 	%f11982, [%rd371+56];
	fma.rn.f32 	%f11983, %f11982, %f1663, %f11981;
	ld.global.f32 	%f11984, [%rd371+60];
	fma.rn.f32 	%f11985, %f11984, %f1664, %f11983;
	st.local.v2.f32 	[%rd372], {%f11953, %f11985};
	add.s32 	%r371, %r371, 2;
	add.s64 	%rd372, %rd372, 8;
	add.s64 	%rd371, %rd371, 128;
	setp.ne.s32 	%p321, %r371, 64;
	@%p321 bra 	$L__BB2_35;
	mov.u64 	%rd256, %rd156;
	ld.param.u64 	%rd257, [%rd256+64];
	cvta.to.global.u64 	%rd258, %rd257;
	add.s64 	%rd373, %rd258, 128;
	ld.local.v4.f32 	{%f11986, %f11987, %f11988, %f11989}, [%rd5];
	setp.gt.f32 	%p322, %f11986, 0f00000000;
	mul.f32 	%f11990, %f11986, %f11986;
	selp.f32 	%f1665, %f11990, 0f00000000, %p322;
	setp.gt.f32 	%p323, %f11987, 0f00000000;
	mul.f32 	%f11991, %f11987, %f11987;
	selp.f32 	%f1666, %f11991, 0f00000000, %p323;
	setp.gt.f32 	%p324, %f11988, 0f00000000;
	mul.f32 	%f11992, %f11988, %f11988;
	selp.f32 	%f1667, %f11992, 0f00000000, %p324;
	setp.gt.f32 	%p325, %f11989, 0f00000000;
	mul.f32 	%f11993, %f11989, %f11989;
	selp.f32 	%f1668, %f11993, 0f00000000, %p325;
	ld.local.v4.f32 	{%f11994, %f11995, %f11996, %f11997}, [%rd5+16];
	setp.gt.f32 	%p326, %f11994, 0f00000000;
	mul.f32 	%f11998, %f11994, %f11994;
	selp.f32 	%f1669, %f11998, 0f00000000, %p326;
	setp.gt.f32 	%p327, %f11995, 0f00000000;
	mul.f32 	%f11999, %f11995, %f11995;
	selp.f32 	%f1670, %f11999, 0f00000000, %p327;
	setp.gt.f32 	%p328, %f11996, 0f00000000;
	mul.f32 	%f12000, %f11996, %f11996;
	selp.f32 	%f1671, %f12000, 0f00000000, %p328;
	setp.gt.f32 	%p329, %f11997, 0f00000000;
	mul.f32 	%f12001, %f11997, %f11997;
	selp.f32 	%f1672, %f12001, 0f00000000, %p329;
	ld.local.v4.f32 	{%f12002, %f12003, %f12004, %f12005}, [%rd5+32];
	setp.gt.f32 	%p330, %f12002, 0f00000000;
	mul.f32 	%f12006, %f12002, %f12002;
	selp.f32 	%f1673, %f12006, 0f00000000, %p330;
	setp.gt.f32 	%p331, %f12003, 0f00000000;
	mul.f32 	%f12007, %f12003, %f12003;
	selp.f32 	%f1674, %f12007, 0f00000000, %p331;
	setp.gt.f32 	%p332, %f12004, 0f00000000;
	mul.f32 	%f12008, %f12004, %f12004;
	selp.f32 	%f1675, %f12008, 0f00000000, %p332;
	setp.gt.f32 	%p333, %f12005, 0f00000000;
	mul.f32 	%f12009, %f12005, %f12005;
	selp.f32 	%f1676, %f12009, 0f00000000, %p333;
	ld.local.v4.f32 	{%f12010, %f12011, %f12012, %f12013}, [%rd5+48];
	setp.gt.f32 	%p334, %f12010, 0f00000000;
	mul.f32 	%f12014, %f12010, %f12010;
	selp.f32 	%f1677, %f12014, 0f00000000, %p334;
	setp.gt.f32 	%p335, %f12011, 0f00000000;
	mul.f32 	%f12015, %f12011, %f12011;
	selp.f32 	%f1678, %f12015, 0f00000000, %p335;
	setp.gt.f32 	%p336, %f12012, 0f00000000;
	mul.f32 	%f12016, %f12012, %f12012;
	selp.f32 	%f1679, %f12016, 0f00000000, %p336;
	setp.gt.f32 	%p337, %f12013, 0f00000000;
	mul.f32 	%f12017, %f12013, %f12013;
	selp.f32 	%f1680, %f12017, 0f00000000, %p337;
	ld.local.v4.f32 	{%f12018, %f12019, %f12020, %f12021}, [%rd5+64];
	setp.gt.f32 	%p338, %f12018, 0f00000000;
	mul.f32 	%f12022, %f12018, %f12018;
	selp.f32 	%f1681, %f12022, 0f00000000, %p338;
	setp.gt.f32 	%p339, %f12019, 0f00000000;
	mul.f32 	%f12023, %f12019, %f12019;
	selp.f32 	%f1682, %f12023, 0f00000000, %p339;
	setp.gt.f32 	%p340, %f12020, 0f00000000;
	mul.f32 	%f12024, %f12020, %f12020;
	selp.f32 	%f1683, %f12024, 0f00000000, %p340;
	setp.gt.f32 	%p341, %f12021, 0f00000000;
	mul.f32 	%f12025, %f12021, %f12021;
	selp.f32 	%f1684, %f12025, 0f00000000, %p341;
	ld.local.v4.f32 	{%f12026, %f12027, %f12028, %f12029}, [%rd5+80];
	setp.gt.f32 	%p342, %f12026, 0f00000000;
	mul.f32 	%f12030, %f12026, %f12026;
	selp.f32 	%f1685, %f12030, 0f00000000, %p342;
	setp.gt.f32 	%p343, %f12027, 0f00000000;
	mul.f32 	%f12031, %f12027, %f12027;
	selp.f32 	%f1686, %f12031, 0f00000000, %p343;
	setp.gt.f32 	%p344, %f12028, 0f00000000;
	mul.f32 	%f12032, %f12028, %f12028;
	selp.f32 	%f1687, %f12032, 0f00000000, %p344;
	setp.gt.f32 	%p345, %f12029, 0f00000000;
	mul.f32 	%f12033, %f12029, %f12029;
	selp.f32 	%f1688, %f12033, 0f00000000, %p345;
	ld.local.v4.f32 	{%f12034, %f12035, %f12036, %f12037}, [%rd5+96];
	setp.gt.f32 	%p346, %f12034, 0f00000000;
	mul.f32 	%f12038, %f12034, %f12034;
	selp.f32 	%f1689, %f12038, 0f00000000, %p346;
	setp.gt.f32 	%p347, %f12035, 0f00000000;
	mul.f32 	%f12039, %f12035, %f12035;
	selp.f32 	%f1690, %f12039, 0f00000000, %p347;
	setp.gt.f32 	%p348, %f12036, 0f00000000;
	mul.f32 	%f12040, %f12036, %f12036;
	selp.f32 	%f1691, %f12040, 0f00000000, %p348;
	setp.gt.f32 	%p349, %f12037, 0f00000000;
	mul.f32 	%f12041, %f12037, %f12037;
	selp.f32 	%f1692, %f12041, 0f00000000, %p349;
	ld.local.v4.f32 	{%f12042, %f12043, %f12044, %f12045}, [%rd5+112];
	setp.gt.f32 	%p350, %f12042, 0f00000000;
	mul.f32 	%f12046, %f12042, %f12042;
	selp.f32 	%f1693, %f12046, 0f00000000, %p350;
	setp.gt.f32 	%p351, %f12043, 0f00000000;
	mul.f32 	%f12047, %f12043, %f12043;
	selp.f32 	%f1694, %f12047, 0f00000000, %p351;
	setp.gt.f32 	%p352, %f12044, 0f00000000;
	mul.f32 	%f12048, %f12044, %f12044;
	selp.f32 	%f1695, %f12048, 0f00000000, %p352;
	setp.gt.f32 	%p353, %f12045, 0f00000000;
	mul.f32 	%f12049, %f12045, %f12045;
	selp.f32 	%f1696, %f12049, 0f00000000, %p353;
	ld.local.v4.f32 	{%f12050, %f12051, %f12052, %f12053}, [%rd5+128];
	setp.gt.f32 	%p354, %f12050, 0f00000000;
	mul.f32 	%f12054, %f12050, %f12050;
	selp.f32 	%f1697, %f12054, 0f00000000, %p354;
	setp.gt.f32 	%p355, %f12051, 0f00000000;
	mul.f32 	%f12055, %f12051, %f12051;
	selp.f32 	%f1698, %f12055, 0f00000000, %p355;
	setp.gt.f32 	%p356, %f12052, 0f00000000;
	mul.f32 	%f12056, %f12052, %f12052;
	selp.f32 	%f1699, %f12056, 0f00000000, %p356;
	setp.gt.f32 	%p357, %f12053, 0f00000000;
	mul.f32 	%f12057, %f12053, %f12053;
	selp.f32 	%f1700, %f12057, 0f00000000, %p357;
	ld.local.v4.f32 	{%f12058, %f12059, %f12060, %f12061}, [%rd5+144];
	setp.gt.f32 	%p358, %f12058, 0f00000000;
	mul.f32 	%f12062, %f12058, %f12058;
	selp.f32 	%f1701, %f12062, 0f00000000, %p358;
	setp.gt.f32 	%p359, %f12059, 0f00000000;
	mul.f32 	%f12063, %f12059, %f12059;
	selp.f32 	%f1702, %f12063, 0f00000000, %p359;
	setp.gt.f32 	%p360, %f12060, 0f00000000;
	mul.f32 	%f12064, %f12060, %f12060;
	selp.f32 	%f1703, %f12064, 0f00000000, %p360;
	setp.gt.f32 	%p361, %f12061, 0f00000000;
	mul.f32 	%f12065, %f12061, %f12061;
	selp.f32 	%f1704, %f12065, 0f00000000, %p361;
	ld.local.v4.f32 	{%f12066, %f12067, %f12068, %f12069}, [%rd5+160];
	setp.gt.f32 	%p362, %f12066, 0f00000000;
	mul.f32 	%f12070, %f12066, %f12066;
	selp.f32 	%f1705, %f12070, 0f00000000, %p362;
	setp.gt.f32 	%p363, %f12067, 0f00000000;
	mul.f32 	%f12071, %f12067, %f12067;
	selp.f32 	%f1706, %f12071, 0f00000000, %p363;
	setp.gt.f32 	%p364, %f12068, 0f00000000;
	mul.f32 	%f12072, %f12068, %f12068;
	selp.f32 	%f1707, %f12072, 0f00000000, %p364;
	setp.gt.f32 	%p365, %f12069, 0f00000000;
	mul.f32 	%f12073, %f12069, %f12069;
	selp.f32 	%f1708, %f12073, 0f00000000, %p365;
	ld.local.v4.f32 	{%f12074, %f12075, %f12076, %f12077}, [%rd5+176];
	setp.gt.f32 	%p366, %f12074, 0f00000000;
	mul.f32 	%f12078, %f12074, %f12074;
	selp.f32 	%f1709, %f12078, 0f00000000, %p366;
	setp.gt.f32 	%p367, %f12075, 0f00000000;
	mul.f32 	%f12079, %f12075, %f12075;
	selp.f32 	%f1710, %f12079, 0f00000000, %p367;
	setp.gt.f32 	%p368, %f12076, 0f00000000;
	mul.f32 	%f12080, %f12076, %f12076;
	selp.f32 	%f1711, %f12080, 0f00000000, %p368;
	setp.gt.f32 	%p369, %f12077, 0f00000000;
	mul.f32 	%f12081, %f12077, %f12077;
	selp.f32 	%f1712, %f12081, 0f00000000, %p369;
	ld.local.v4.f32 	{%f12082, %f12083, %f12084, %f12085}, [%rd5+192];
	setp.gt.f32 	%p370, %f12082, 0f00000000;
	mul.f32 	%f12086, %f12082, %f12082;
	selp.f32 	%f1713, %f12086, 0f00000000, %p370;
	setp.gt.f32 	%p371, %f12083, 0f00000000;
	mul.f32 	%f12087, %f12083, %f12083;
	selp.f32 	%f1714, %f12087, 0f00000000, %p371;
	setp.gt.f32 	%p372, %f12084, 0f00000000;
	mul.f32 	%f12088, %f12084, %f12084;
	selp.f32 	%f1715, %f12088, 0f00000000, %p372;
	setp.gt.f32 	%p373, %f12085, 0f00000000;
	mul.f32 	%f12089, %f12085, %f12085;
	selp.f32 	%f1716, %f12089, 0f00000000, %p373;
	ld.local.v4.f32 	{%f12090, %f12091, %f12092, %f12093}, [%rd5+208];
	setp.gt.f32 	%p374, %f12090, 0f00000000;
	mul.f32 	%f12094, %f12090, %f12090;
	selp.f32 	%f1717, %f12094, 0f00000000, %p374;
	setp.gt.f32 	%p375, %f12091, 0f00000000;
	mul.f32 	%f12095, %f12091, %f12091;
	selp.f32 	%f1718, %f12095, 0f00000000, %p375;
	setp.gt.f32 	%p376, %f12092, 0f00000000;
	mul.f32 	%f12096, %f12092, %f12092;
	selp.f32 	%f1719, %f12096, 0f00000000, %p376;
	setp.gt.f32 	%p377, %f12093, 0f00000000;
	mul.f32 	%f12097, %f12093, %f12093;
	selp.f32 	%f1720, %f12097, 0f00000000, %p377;
	ld.local.v4.f32 	{%f12098, %f12099, %f12100, %f12101}, [%rd5+224];
	setp.gt.f32 	%p378, %f12098, 0f00000000;
	mul.f32 	%f12102, %f12098, %f12098;
	selp.f32 	%f1721, %f12102, 0f00000000, %p378;
	setp.gt.f32 	%p379, %f12099, 0f00000000;
	mul.f32 	%f12103, %f12099, %f12099;
	selp.f32 	%f1722, %f12103, 0f00000000, %p379;
	setp.gt.f32 	%p380, %f12100, 0f00000000;
	mul.f32 	%f12104, %f12100, %f12100;
	selp.f32 	%f1723, %f12104, 0f00000000, %p380;
	setp.gt.f32 	%p381, %f12101, 0f00000000;
	mul.f32 	%f12105, %f12101, %f12101;
	selp.f32 	%f1724, %f12105, 0f00000000, %p381;
	ld.local.v4.f32 	{%f12106, %f12107, %f12108, %f12109}, [%rd5+240];
	setp.gt.f32 	%p382, %f12106, 0f00000000;
	mul.f32 	%f12110, %f12106, %f12106;
	selp.f32 	%f1725, %f12110, 0f00000000, %p382;
	setp.gt.f32 	%p383, %f12107, 0f00000000;
	mul.f32 	%f12111, %f12107, %f12107;
	selp.f32 	%f1726, %f12111, 0f00000000, %p383;
	setp.gt.f32 	%p384, %f12108, 0f00000000;
	mul.f32 	%f12112, %f12108, %f12108;
	selp.f32 	%f1727, %f12112, 0f00000000, %p384;
	setp.gt.f32 	%p385, %f12109, 0f00000000;
	mul.f32 	%f12113, %f12109, %f12109;
	selp.f32 	%f1728, %f12113, 0f00000000, %p385;
	mov.b32 	%r372, 0;
	mov.u64 	%rd374, %rd6;
$L__BB2_37:
	ld.global.f32 	%f12114, [%rd373+-128];
	fma.rn.f32 	%f12115, %f12114, %f1665, 0f00000000;
	ld.global.f32 	%f12116, [%rd373+-124];
	fma.rn.f32 	%f12117, %f12116, %f1666, %f12115;
	ld.global.f32 	%f12118, [%rd373+-120];
	fma.rn.f32 	%f12119, %f12118, %f1667, %f12117;
	ld.global.f32 	%f12120, [%rd373+-116];
	fma.rn.f32 	%f12121, %f12120, %f1668, %f12119;
	ld.global.f32 	%f12122, [%rd373+-112];
	fma.rn.f32 	%f12123, %f12122, %f1669, %f12121;
	ld.global.f32 	%f12124, [%rd373+-108];
	fma.rn.f32 	%f12125, %f12124, %f1670, %f12123;
	ld.global.f32 	%f12126, [%rd373+-104];
	fma.rn.f32 	%f12127, %f12126, %f1671, %f12125;
	ld.global.f32 	%f12128, [%rd373+-100];
	fma.rn.f32 	%f12129, %f12128, %f1672, %f12127;
	ld.global.f32 	%f12130, [%rd373+-96];
	fma.rn.f32 	%f12131, %f12130, %f1673, %f12129;
	ld.global.f32 	%f12132, [%rd373+-92];
	fma.rn.f32 	%f12133, %f12132, %f1674, %f12131;
	ld.global.f32 	%f12134, [%rd373+-88];
	fma.rn.f32 	%f12135, %f12134, %f1675, %f12133;
	ld.global.f32 	%f12136, [%rd373+-84];
	fma.rn.f32 	%f12137, %f12136, %f1676, %f12135;
	ld.global.f32 	%f12138, [%rd373+-80];
	fma.rn.f32 	%f12139, %f12138, %f1677, %f12137;
	ld.global.f32 	%f12140, [%rd373+-76];
	fma.rn.f32 	%f12141, %f12140, %f1678, %f12139;
	ld.global.f32 	%f12142, [%rd373+-72];
	fma.rn.f32 	%f12143, %f12142, %f1679, %f12141;
	ld.global.f32 	%f12144, [%rd373+-68];
	fma.rn.f32 	%f12145, %f12144, %f1680, %f12143;
	ld.global.f32 	%f12146, [%rd373+-64];
	fma.rn.f32 	%f12147, %f12146, %f1681, %f12145;
	ld.global.f32 	%f12148, [%rd373+-60];
	fma.rn.f32 	%f12149, %f12148, %f1682, %f12147;
	ld.global.f32 	%f12150, [%rd373+-56];
	fma.rn.f32 	%f12151, %f12150, %f1683, %f12149;
	ld.global.f32 	%f12152, [%rd373+-52];
	fma.rn.f32 	%f12153, %f12152, %f1684, %f12151;
	ld.global.f32 	%f12154, [%rd373+-48];
	fma.rn.f32 	%f12155, %f12154, %f1685, %f12153;
	ld.global.f32 	%f12156, [%rd373+-44];
	fma.rn.f32 	%f12157, %f12156, %f1686, %f12155;
	ld.global.f32 	%f12158, [%rd373+-40];
	fma.rn.f32 	%f12159, %f12158, %f1687, %f12157;
	ld.global.f32 	%f12160, [%rd373+-36];
	fma.rn.f32 	%f12161, %f12160, %f1688, %f12159;
	ld.global.f32 	%f12162, [%rd373+-32];
	fma.rn.f32 	%f12163, %f12162, %f1689, %f12161;
	ld.global.f32 	%f12164, [%rd373+-28];
	fma.rn.f32 	%f12165, %f12164, %f1690, %f12163;
	ld.global.f32 	%f12166, [%rd373+-24];
	fma.rn.f32 	%f12167, %f12166, %f1691, %f12165;
	ld.global.f32 	%f12168, [%rd373+-20];
	fma.rn.f32 	%f12169, %f12168, %f1692, %f12167;
	ld.global.f32 	%f12170, [%rd373+-16];
	fma.rn.f32 	%f12171, %f12170, %f1693, %f12169;
	ld.global.f32 	%f12172, [%rd373+-12];
	fma.rn.f32 	%f12173, %f12172, %f1694, %f12171;
	ld.global.f32 	%f12174, [%rd373+-8];
	fma.rn.f32 	%f12175, %f12174, %f1695, %f12173;
	ld.global.f32 	%f12176, [%rd373+-4];
	fma.rn.f32 	%f12177, %f12176, %f1696, %f12175;
	ld.global.f32 	%f12178, [%rd373];
	fma.rn.f32 	%f12179, %f12178, %f1697, %f12177;
	ld.global.f32 	%f12180, [%rd373+4];
	fma.rn.f32 	%f12181, %f12180, %f1698, %f12179;
	ld.global.f32 	%f12182, [%rd373+8];
	fma.rn.f32 	%f12183, %f12182, %f1699, %f12181;
	ld.global.f32 	%f12184, [%rd373+12];
	fma.rn.f32 	%f12185, %f12184, %f1700, %f12183;
	ld.global.f32 	%f12186, [%rd373+16];
	fma.rn.f32 	%f12187, %f12186, %f1701, %f12185;
	ld.global.f32 	%f12188, [%rd373+20];
	fma.rn.f32 	%f12189, %f12188, %f1702, %f12187;
	ld.global.f32 	%f12190, [%rd373+24];
	fma.rn.f32 	%f12191, %f12190, %f1703, %f12189;
	ld.global.f32 	%f12192, [%rd373+28];
	fma.rn.f32 	%f12193, %f12192, %f1704, %f12191;
	ld.global.f32 	%f12194, [%rd373+32];
	fma.rn.f32 	%f12195, %f12194, %f1705, %f12193;
	ld.global.f32 	%f12196, [%rd373+36];
	fma.rn.f32 	%f12197, %f12196, %f1706, %f12195;
	ld.global.f32 	%f12198, [%rd373+40];
	fma.rn.f32 	%f12199, %f12198, %f1707, %f12197;
	ld.global.f32 	%f12200, [%rd373+44];
	fma.rn.f32 	%f12201, %f12200, %f1708, %f12199;
	ld.global.f32 	%f12202, [%rd373+48];
	fma.rn.f32 	%f12203, %f12202, %f1709, %f12201;
	ld.global.f32 	%f12204, [%rd373+52];
	fma.rn.f32 	%f12205, %f12204, %f1710, %f12203;
	ld.global.f32 	%f12206, [%rd373+56];
	fma.rn.f32 	%f12207, %f12206, %f1711, %f12205;
	ld.global.f32 	%f12208, [%rd373+60];
	fma.rn.f32 	%f12209, %f12208, %f1712, %f12207;
	ld.global.f32 	%f12210, [%rd373+64];
	fma.rn.f32 	%f12211, %f12210, %f1713, %f12209;
	ld.global.f32 	%f12212, [%rd373+68];
	fma.rn.f32 	%f12213, %f12212, %f1714, %f12211;
	ld.global.f32 	%f12214, [%rd373+72];
	fma.rn.f32 	%f12215, %f12214, %f1715, %f12213;
	ld.global.f32 	%f12216, [%rd373+76];
	fma.rn.f32 	%f12217, %f12216, %f1716, %f12215;
	ld.global.f32 	%f12218, [%rd373+80];
	fma.rn.f32 	%f12219, %f12218, %f1717, %f12217;
	ld.global.f32 	%f12220, [%rd373+84];
	fma.rn.f32 	%f12221, %f12220, %f1718, %f12219;
	ld.global.f32 	%f12222, [%rd373+88];
	fma.rn.f32 	%f12223, %f12222, %f1719, %f12221;
	ld.global.f32 	%f12224, [%rd373+92];
	fma.rn.f32 	%f12225, %f12224, %f1720, %f12223;
	ld.global.f32 	%f12226, [%rd373+96];
	fma.rn.f32 	%f12227, %f12226, %f1721, %f12225;
	ld.global.f32 	%f12228, [%rd373+100];
	fma.rn.f32 	%f12229, %f12228, %f1722, %f12227;
	ld.global.f32 	%f12230, [%rd373+104];
	fma.rn.f32 	%f12231, %f12230, %f1723, %f12229;
	ld.global.f32 	%f12232, [%rd373+108];
	fma.rn.f32 	%f12233, %f12232, %f1724, %f12231;
	ld.global.f32 	%f12234, [%rd373+112];
	fma.rn.f32 	%f12235, %f12234, %f1725, %f12233;
	ld.global.f32 	%f12236, [%rd373+116];
	fma.rn.f32 	%f12237, %f12236, %f1726, %f12235;
	ld.global.f32 	%f12238, [%rd373+120];
	fma.rn.f32 	%f12239, %f12238, %f1727, %f12237;
	ld.global.f32 	%f12240, [%rd373+124];
	fma.rn.f32 	%f12241, %f12240, %f1728, %f12239;
	st.local.f32 	[%rd374], %f12241;
	add.s32 	%r372, %r372, 1;
	add.s64 	%rd374, %rd374, 4;
	add.s64 	%rd373, %rd373, 256;
	setp.ne.s32 	%p386, %r372, 16;
	@%p386 bra 	$L__BB2_37;
	mov.u64 	%rd259, %rd156;
	ld.param.u32 	%r248, [%rd259];
	setp.lt.s32 	%p387, %r248, 1;
	@%p387 bra 	$L__BB2_41;
	ld.local.v4.f32 	{%f12242, %f12243, %f12244, %f12245}, [%rd6];
	ld.local.v4.f32 	{%f12246, %f12247, %f12248, %f12249}, [%rd6+16];
	ld.local.v4.f32 	{%f12250, %f12251, %f12252, %f12253}, [%rd6+32];
	ld.local.v4.f32 	{%f12254, %f12255, %f12256, %f12257}, [%rd6+48];
	mov.u64 	%rd260, %rd156;
	ld.param.u32 	%r249, [%rd260];
	neg.s32 	%r373, %r249;
	ld.param.u64 	%rd261, [%rd260+8];
	cvta.to.global.u64 	%rd262, %rd261;
	add.s64 	%rd375, %rd262, 32;
	add.f32 	%f1729, %f12257, %f1648;
	add.f32 	%f1730, %f12256, %f1647;
	add.f32 	%f1731, %f12255, %f1646;
	add.f32 	%f1732, %f12254, %f1645;
	add.f32 	%f1733, %f12253, %f1644;
	add.f32 	%f1734, %f12252, %f1643;
	add.f32 	%f1735, %f12251, %f1642;
	add.f32 	%f1736, %f12250, %f1641;
	add.f32 	%f1737, %f12249, %f1640;
	add.f32 	%f1738, %f12248, %f1639;
	add.f32 	%f1739, %f12247, %f1638;
	add.f32 	%f1740, %f12246, %f1637;
	add.f32 	%f1741, %f12245, %f1636;
	add.f32 	%f1742, %f12244, %f1635;
	add.f32 	%f1743, %f12243, %f1634;
	add.f32 	%f1744, %f12242, %f1633;
	mov.u64 	%rd376, %rd9;
$L__BB2_40:
	ld.global.f32 	%f12258, [%rd375+-32];
	fma.rn.f32 	%f12259, %f12258, %f1744, 0f00000000;
	ld.global.f32 	%f12260, [%rd375+-28];
	fma.rn.f32 	%f12261, %f12260, %f1743, %f12259;
	ld.global.f32 	%f12262, [%rd375+-24];
	fma.rn.f32 	%f12263, %f12262, %f1742, %f12261;
	ld.global.f32 	%f12264, [%rd375+-20];
	fma.rn.f32 	%f12265, %f12264, %f1741, %f12263;
	ld.global.f32 	%f12266, [%rd375+-16];
	fma.rn.f32 	%f12267, %f12266, %f1740, %f12265;
	ld.global.f32 	%f12268, [%rd375+-12];
	fma.rn.f32 	%f12269, %f12268, %f1739, %f12267;
	ld.global.f32 	%f12270, [%rd375+-8];
	fma.rn.f32 	%f12271, %f12270, %f1738, %f12269;
	ld.global.f32 	%f12272, [%rd375+-4];
	fma.rn.f32 	%f12273, %f12272, %f1737, %f12271;
	ld.global.f32 	%f12274, [%rd375];
	fma.rn.f32 	%f12275, %f12274, %f1736, %f12273;
	ld.global.f32 	%f12276, [%rd375+4];
	fma.rn.f32 	%f12277, %f12276, %f1735, %f12275;
	ld.global.f32 	%f12278, [%rd375+8];
	fma.rn.f32 	%f12279, %f12278, %f1734, %f12277;
	ld.global.f32 	%f12280, [%rd375+12];
	fma.rn.f32 	%f12281, %f12280, %f1733, %f12279;
	ld.global.f32 	%f12282, [%rd375+16];
	fma.rn.f32 	%f12283, %f12282, %f1732, %f12281;
	ld.global.f32 	%f12284, [%rd375+20];
	fma.rn.f32 	%f12285, %f12284, %f1731, %f12283;
	ld.global.f32 	%f12286, [%rd375+24];
	fma.rn.f32 	%f12287, %f12286, %f1730, %f12285;
	ld.global.f32 	%f12288, [%rd375+28];
	fma.rn.f32 	%f12289, %f12288, %f1729, %f12287;
	st.local.f32 	[%rd376], %f12289;
	add.s32 	%r373, %r373, 1;
	setp.ne.s32 	%p388, %r373, 0;
	add.s64 	%rd376, %rd376, 4;
	add.s64 	%rd375, %rd375, 64;
	@%p388 bra 	$L__BB2_40;
$L__BB2_41:
	ld.param.u32 	%r355, [_Z26forward_last_logits_kernel9ModelPtrsPKiiPf_param_2];
	setp.eq.s32 	%p389, %r355, 5;
	@%p389 bra 	$L__BB2_69;
	ld.param.u64 	%rd342, [_Z26forward_last_logits_kernel9ModelPtrsPKiiPf_param_1];
	mov.u64 	%rd263, %rd156;
	ld.param.u64 	%rd264, [%rd263+56];
	cvta.to.global.u64 	%rd265, %rd264;
	add.s64 	%rd377, %rd265, 64;
	cvta.to.global.u64 	%rd266, %rd342;
	ld.global.u32 	%r251, [%rd266+20];
	shl.b32 	%r252, %r251, 4;
	ld.param.u64 	%rd267, [%rd263+8];
	cvta.to.global.u64 	%rd94, %rd267;
	mul.wide.s32 	%rd268, %r252, 4;
	add.s64 	%rd269, %rd94, %rd268;
	ld.global.f32 	%f12290, [%rd269];
	ld.param.u64 	%rd270, [%rd263+16];
	cvta.to.global.u64 	%rd271, %rd270;
	ld.global.f32 	%f12291, [%rd271+320];
	add.f32 	%f12292, %f12290, %f12291;
	ld.global.f32 	%f12293, [%rd269+4];
	ld.global.f32 	%f12294, [%rd271+324];
	add.f32 	%f12295, %f12293, %f12294;
	ld.global.f32 	%f12296, [%rd269+8];
	ld.global.f32 	%f12297, [%rd271+328];
	add.f32 	%f12298, %f12296, %f12297;
	ld.global.f32 	%f12299, [%rd269+12];
	ld.global.f32 	%f12300, [%rd271+332];
	add.f32 	%f12301, %f12299, %f12300;
	ld.global.f32 	%f12302, [%rd269+16];
	ld.global.f32 	%f12303, [%rd271+336];
	add.f32 	%f12304, %f12302, %f12303;
	ld.global.f32 	%f12305, [%rd269+20];
	ld.global.f32 	%f12306, [%rd271+340];
	add.f32 	%f12307, %f12305, %f12306;
	ld.global.f32 	%f12308, [%rd269+24];
	ld.global.f32 	%f12309, [%rd271+344];
	add.f32 	%f12310, %f12308, %f12309;
	ld.global.f32 	%f12311, [%rd269+28];
	ld.global.f32 	%f12312, [%rd271+348];
	add.f32 	%f12313, %f12311, %f12312;
	ld.global.f32 	%f12314, [%rd269+32];
	ld.global.f32 	%f12315, [%rd271+352];
	add.f32 	%f12316, %f12314, %f12315;
	ld.global.f32 	%f12317, [%rd269+36];
	ld.global.f32 	%f12318, [%rd271+356];
	add.f32 	%f12319, %f12317, %f12318;
	ld.global.f32 	%f12320, [%rd269+40];
	ld.global.f32 	%f12321, [%rd271+360];
	add.f32 	%f12322, %f12320, %f12321;
	ld.global.f32 	%f12323, [%rd269+44];
	ld.global.f32 	%f12324, [%rd271+364];
	add.f32 	%f12325, %f12323, %f12324;
	ld.global.f32 	%f12326, [%rd269+48];
	ld.global.f32 	%f12327, [%rd271+368];
	add.f32 	%f12328, %f12326, %f12327;
	ld.global.f32 	%f12329, [%rd269+52];
	ld.global.f32 	%f12330, [%rd271+372];
	add.f32 	%f12331, %f12329, %f12330;
	ld.global.f32 	%f12332, [%rd269+56];
	ld.global.f32 	%f12333, [%rd271+376];
	add.f32 	%f12334, %f12332, %f12333;
	ld.global.f32 	%f12335, [%rd269+60];
	ld.global.f32 	%f12336, [%rd271+380];
	add.f32 	%f12337, %f12335, %f12336;
	fma.rn.f32 	%f12338, %f12292, %f12292, 0f00000000;
	fma.rn.f32 	%f12339, %f12295, %f12295, %f12338;
	fma.rn.f32 	%f12340, %f12298, %f12298, %f12339;
	fma.rn.f32 	%f12341, %f12301, %f12301, %f12340;
	fma.rn.f32 	%f12342, %f12304, %f12304, %f12341;
	fma.rn.f32 	%f12343, %f12307, %f12307, %f12342;
	fma.rn.f32 	%f12344, %f12310, %f12310, %f12343;
	fma.rn.f32 	%f12345, %f12313, %f12313, %f12344;
	fma.rn.f32 	%f12346, %f12316, %f12316, %f12345;
	fma.rn.f32 	%f12347, %f12319, %f12319, %f12346;
	fma.rn.f32 	%f12348, %f12322, %f12322, %f12347;
	fma.rn.f32 	%f12349, %f12325, %f12325, %f12348;
	fma.rn.f32 	%f12350, %f12328, %f12328, %f12349;
	fma.rn.f32 	%f12351, %f12331, %f12331, %f12350;
	fma.rn.f32 	%f12352, %f12334, %f12334, %f12351;
	fma.rn.f32 	%f12353, %f12337, %f12337, %f12352;
	fma.rn.f32 	%f12354, %f12353, 0f3D800000, 0f3727C5AC;
	rsqrt.approx.f32 	%f12355, %f12354;
	mul.f32 	%f12356, %f12355, %f12292;
	mul.f32 	%f12357, %f12355, %f12295;
	mul.f32 	%f12358, %f12355, %f12298;
	mul.f32 	%f12359, %f12355, %f12301;
	mul.f32 	%f12360, %f12355, %f12304;
	mul.f32 	%f12361, %f12355, %f12307;
	mul.f32 	%f12362, %f12355, %f12310;
	mul.f32 	%f12363, %f12355, %f12313;
	mul.f32 	%f12364, %f12355, %f12316;
	mul.f32 	%f12365, %f12355, %f12319;
	mul.f32 	%f12366, %f12355, %f12322;
	mul.f32 	%f12367, %f12355, %f12325;
	mul.f32 	%f12368, %f12355, %f12328;
	mul.f32 	%f12369, %f12355, %f12331;
	mul.f32 	%f12370, %f12355, %f12334;
	mul.f32 	%f12371, %f12355, %f12337;
	fma.rn.f32 	%f12372, %f12356, %f12356, 0f00000000;
	fma.rn.f32 	%f12373, %f12357, %f12357, %f12372;
	fma.rn.f32 	%f12374, %f12358, %f12358, %f12373;
	fma.rn.f32 	%f12375, %f12359, %f12359, %f12374;
	fma.rn.f32 	%f12376, %f12360, %f12360, %f12375;
	fma.rn.f32 	%f12377, %f12361, %f12361, %f12376;
	fma.rn.f32 	%f12378, %f12362, %f12362, %f12377;
	fma.rn.f32 	%f12379, %f12363, %f12363, %f12378;
	fma.rn.f32 	%f12380, %f12364, %f12364, %f12379;
	fma.rn.f32 	%f12381, %f12365, %f12365, %f12380;
	fma.rn.f32 	%f12382, %f12366, %f12366, %f12381;
	fma.rn.f32 	%f12383, %f12367, %f12367, %f12382;
	fma.rn.f32 	%f12384, %f12368, %f12368, %f12383;
	fma.rn.f32 	%f12385, %f12369, %f12369, %f12384;
	fma.rn.f32 	%f12386, %f12370, %f12370, %f12385;
	fma.rn.f32 	%f12387, %f12371, %f12371, %f12386;
	fma.rn.f32 	%f12388, %f12387, 0f3D800000, 0f3727C5AC;
	rsqrt.approx.f32 	%f12389, %f12388;
	mul.f32 	%f12390, %f12389, %f12356;
	mul.f32 	%f12391, %f12389, %f12357;
	mul.f32 	%f12392, %f12389, %f12358;
	mul.f32 	%f12393, %f12389, %f12359;
	mul.f32 	%f12394, %f12389, %f12360;
	mul.f32 	%f12395, %f12389, %f12361;
	mul.f32 	%f12396, %f12389, %f12362;
	mul.f32 	%f12397, %f12389, %f12363;
	mul.f32 	%f12398, %f12389, %f12364;
	mul.f32 	%f12399, %f12389, %f12365;
	mul.f32 	%f12400, %f12389, %f12366;
	mul.f32 	%f12401, %f12389, %f12367;
	mul.f32 	%f12402, %f12389, %f12368;
	mul.f32 	%f12403, %f12389, %f12369;
	mul.f32 	%f12404, %f12389, %f12370;
	mul.f32 	%f12405, %f12389, %f12371;
	fma.rn.f32 	%f12406, %f876, %f12390, 0f00000000;
	fma.rn.f32 	%f12407, %f877, %f12391, %f12406;
	fma.rn.f32 	%f12408, %f878, %f12392, %f12407;
	fma.rn.f32 	%f12409, %f879, %f12393, %f12408;
	fma.rn.f32 	%f12410, %f880, %f12394, %f12409;
	fma.rn.f32 	%f12411, %f881, %f12395, %f12410;
	fma.rn.f32 	%f12412, %f882, %f12396, %f12411;
	fma.rn.f32 	%f12413, %f883, %f12397, %f12412;
	fma.rn.f32 	%f12414, %f884, %f12398, %f12413;
	fma.rn.f32 	%f12415, %f885, %f12399, %f12414;
	fma.rn.f32 	%f12416, %f886, %f12400, %f12415;
	fma.rn.f32 	%f12417, %f887, %f12401, %f12416;
	fma.rn.f32 	%f12418, %f888, %f12402, %f12417;
	fma.rn.f32 	%f12419, %f889, %f12403, %f12418;
	fma.rn.f32 	%f12420, %f890, %f12404, %f12419;
	fma.rn.f32 	%f12421, %f891, %f12405, %f12420;
	fma.rn.f32 	%f12422, %f892, %f12390, 0f00000000;
	fma.rn.f32 	%f12423, %f893, %f12391, %f12422;
	fma.rn.f32 	%f12424, %f894, %f12392, %f12423;
	fma.rn.f32 	%f12425, %f895, %f12393, %f12424;
	fma.rn.f32 	%f12426, %f896, %f12394, %f12425;
	fma.rn.f32 	%f12427, %f897, %f12395, %f12426;
	fma.rn.f32 	%f12428, %f898, %f12396, %f12427;
	fma.rn.f32 	%f12429, %f899, %f12397, %f12428;
	fma.rn.f32 	%f12430, %f900, %f12398, %f12429;
	fma.rn.f32 	%f12431, %f901, %f12399, %f12430;
	fma.rn.f32 	%f12432, %f902, %f12400, %f12431;
	fma.rn.f32 	%f12433, %f903, %f12401, %f12432;
	fma.rn.f32 	%f12434, %f904, %f12402, %f12433;
	fma.rn.f32 	%f12435, %f905, %f12403, %f12434;
	fma.rn.f32 	%f12436, %f906, %f12404, %f12435;
	fma.rn.f32 	%f12437, %f907, %f12405, %f12436;
	fma.rn.f32 	%f12438, %f908, %f12390, 0f00000000;
	fma.rn.f32 	%f12439, %f909, %f12391, %f12438;
	fma.rn.f32 	%f12440, %f910, %f12392, %f12439;
	fma.rn.f32 	%f12441, %f911, %f12393, %f12440;
	fma.rn.f32 	%f12442, %f912, %f12394, %f12441;
	fma.rn.f32 	%f12443, %f913, %f12395, %f12442;
	fma.rn.f32 	%f12444, %f914, %f12396, %f12443;
	fma.rn.f32 	%f12445, %f915, %f12397, %f12444;
	fma.rn.f32 	%f12446, %f916, %f12398, %f12445;
	fma.rn.f32 	%f12447, %f917, %f12399, %f12446;
	fma.rn.f32 	%f12448, %f918, %f12400, %f12447;
	fma.rn.f32 	%f12449, %f919, %f12401, %f12448;
	fma.rn.f32 	%f12450, %f920, %f12402, %f12449;
	fma.rn.f32 	%f12451, %f921, %f12403, %f12450;
	fma.rn.f32 	%f12452, %f922, %f12404, %f12451;
	fma.rn.f32 	%f12453, %f923, %f12405, %f12452;
	fma.rn.f32 	%f12454, %f924, %f12390, 0f00000000;
	fma.rn.f32 	%f12455, %f925, %f12391, %f12454;
	fma.rn.f32 	%f12456, %f926, %f12392, %f12455;
	fma.rn.f32 	%f12457, %f927, %f12393, %f12456;
	fma.rn.f32 	%f12458, %f928, %f12394, %f12457;
	fma.rn.f32 	%f12459, %f929, %f12395, %f12458;
	fma.rn.f32 	%f12460, %f930, %f12396, %f12459;
	fma.rn.f32 	%f12461, %f931, %f12397, %f12460;
	fma.rn.f32 	%f12462, %f932, %f12398, %f12461;
	fma.rn.f32 	%f12463, %f933, %f12399, %f12462;
	fma.rn.f32 	%f12464, %f934, %f12400, %f12463;
	fma.rn.f32 	%f12465, %f935, %f12401, %f12464;
	fma.rn.f32 	%f12466, %f936, %f12402, %f12465;
	fma.rn.f32 	%f12467, %f937, %f12403, %f12466;
	fma.rn.f32 	%f12468, %f938, %f12404, %f12467;
	fma.rn.f32 	%f12469, %f939, %f12405, %f12468;
	st.local.v4.f32 	[%rd3], {%f12421, %f12437, %f12453, %f12469};
	fma.rn.f32 	%f12470, %f940, %f12390, 0f00000000;
	fma.rn.f32 	%f12471, %f941, %f12391, %f12470;
	fma.rn.f32 	%f12472, %f942, %f12392, %f12471;
	fma.rn.f32 	%f12473, %f943, %f12393, %f12472;
	fma.rn.f32 	%f12474, %f944, %f12394, %f12473;
	fma.rn.f32 	%f12475, %f945, %f12395, %f12474;
	fma.rn.f32 	%f12476, %f946, %f12396, %f12475;
	fma.rn.f32 	%f12477, %f947, %f12397, %f12476;
	fma.rn.f32 	%f12478, %f948, %f12398, %f12477;
	fma.rn.f32 	%f12479, %f949, %f12399, %f12478;
	fma.rn.f32 	%f12480, %f950, %f12400, %f12479;
	fma.rn.f32 	%f12481, %f951, %f12401, %f12480;
	fma.rn.f32 	%f12482, %f952, %f12402, %f12481;
	fma.rn.f32 	%f12483, %f953, %f12403, %f12482;
	fma.rn.f32 	%f12484, %f954, %f12404, %f12483;
	fma.rn.f32 	%f12485, %f955, %f12405, %f12484;
	fma.rn.f32 	%f12486, %f956, %f12390, 0f00000000;
	fma.rn.f32 	%f12487, %f957, %f12391, %f12486;
	fma.rn.f32 	%f12488, %f958, %f12392, %f12487;
	fma.rn.f32 	%f12489, %f959, %f12393, %f12488;
	fma.rn.f32 	%f12490, %f960, %f12394, %f12489;
	fma.rn.f32 	%f12491, %f961, %f12395, %f12490;
	fma.rn.f32 	%f12492, %f962, %f12396, %f12491;
	fma.rn.f32 	%f12493, %f963, %f12397, %f12492;
	fma.rn.f32 	%f12494, %f964, %f12398, %f12493;
	fma.rn.f32 	%f12495, %f965, %f12399, %f12494;
	fma.rn.f32 	%f12496, %f966, %f12400, %f12495;
	fma.rn.f32 	%f12497, %f967, %f12401, %f12496;
	fma.rn.f32 	%f12498, %f968, %f12402, %f12497;
	fma.rn.f32 	%f12499, %f969, %f12403, %f12498;
	fma.rn.f32 	%f12500, %f970, %f12404, %f12499;
	fma.rn.f32 	%f12501, %f971, %f12405, %f12500;
	fma.rn.f32 	%f12502, %f972, %f12390, 0f00000000;
	fma.rn.f32 	%f12503, %f973, %f12391, %f12502;
	fma.rn.f32 	%f12504, %f974, %f12392, %f12503;
	fma.rn.f32 	%f12505, %f975, %f12393, %f12504;
	fma.rn.f32 	%f12506, %f976, %f12394, %f12505;
	fma.rn.f32 	%f12507, %f977, %f12395, %f12506;
	fma.rn.f32 	%f12508, %f978, %f12396, %f12507;
	fma.rn.f32 	%f12509, %f979, %f12397, %f12508;
	fma.rn.f32 	%f12510, %f980, %f12398, %f12509;
	fma.rn.f32 	%f12511, %f981, %f12399, %f12510;
	fma.rn.f32 	%f12512, %f982, %f12400, %f12511;
	fma.rn.f32 	%f12513, %f983, %f12401, %f12512;
	fma.rn.f32 	%f12514, %f984, %f12402, %f12513;
	fma.rn.f32 	%f12515, %f985, %f12403, %f12514;
	fma.rn.f32 	%f12516, %f986, %f12404, %f12515;
	fma.rn.f32 	%f12517, %f987, %f12405, %f12516;
	fma.rn.f32 	%f12518, %f988, %f12390, 0f00000000;
	fma.rn.f32 	%f12519, %f989, %f12391, %f12518;
	fma.rn.f32 	%f12520, %f990, %f12392, %f12519;
	fma.rn.f32 	%f12521, %f991, %f12393, %f12520;
	fma.rn.f32 	%f12522, %f992, %f12394, %f12521;
	fma.rn.f32 	%f12523, %f993, %f12395, %f12522;
	fma.rn.f32 	%f12524, %f994, %f12396, %f12523;
	fma.rn.f32 	%f12525, %f995, %f12397, %f12524;
	fma.rn.f32 	%f12526, %f996, %f12398, %f12525;
	fma.rn.f32 	%f12527, %f997, %f12399, %f12526;
	fma.rn.f32 	%f12528, %f998, %f12400, %f12527;
	fma.rn.f32 	%f12529, %f999, %f12401, %f12528;
	fma.rn.f32 	%f12530, %f1000, %f12402, %f12529;
	fma.rn.f32 	%f12531, %f1001, %f12403, %f12530;
	fma.rn.f32 	%f12532, %f1002, %f12404, %f12531;
	fma.rn.f32 	%f12533, %f1003, %f12405, %f12532;
	st.local.v4.f32 	[%rd3+16], {%f12485, %f12501, %f12517, %f12533};
	fma.rn.f32 	%f12534, %f1004, %f12390, 0f00000000;
	fma.rn.f32 	%f12535, %f1005, %f12391, %f12534;
	fma.rn.f32 	%f12536, %f1006, %f12392, %f12535;
	fma.rn.f32 	%f12537, %f1007, %f12393, %f12536;
	fma.rn.f32 	%f12538, %f1008, %f12394, %f12537;
	fma.rn.f32 	%f12539, %f1009, %f12395, %f12538;
	fma.rn.f32 	%f12540, %f1010, %f12396, %f12539;
	fma.rn.f32 	%f12541, %f1011, %f12397, %f12540;
	fma.rn.f32 	%f12542, %f1012, %f12398, %f12541;
	fma.rn.f32 	%f12543, %f1013, %f12399, %f12542;
	fma.rn.f32 	%f12544, %f1014, %f12400, %f12543;
	fma.rn.f32 	%f12545, %f1015, %f12401, %f12544;
	fma.rn.f32 	%f12546, %f1016, %f12402, %f12545;
	fma.rn.f32 	%f12547, %f1017, %f12403, %f12546;
	fma.rn.f32 	%f12548, %f1018, %f12404, %f12547;
	fma.rn.f32 	%f12549, %f1019, %f12405, %f12548;
	fma.rn.f32 	%f12550, %f1020, %f12390, 0f00000000;
	fma.rn.f32 	%f12551, %f1021, %f12391, %f12550;
	fma.rn.f32 	%f12552, %f1022, %f12392, %f12551;
	fma.rn.f32 	%f12553, %f1023, %f12393, %f12552;
	fma.rn.f32 	%f12554, %f1024, %f12394, %f12553;
	fma.rn.f32 	%f12555, %f1025, %f12395, %f12554;
	fma.rn.f32 	%f12556, %f1026, %f12396, %f12555;
	fma.rn.f32 	%f12557, %f1027, %f12397, %f12556;
	fma.rn.f32 	%f12558, %f1028, %f12398, %f12557;
	fma.rn.f32 	%f12559, %f1029, %f12399, %f12558;
	fma.rn.f32 	%f12560, %f1030, %f12400, %f12559;
	fma.rn.f32 	%f12561, %f1031, %f12401, %f12560;
	fma.rn.f32 	%f12562, %f1032, %f12402, %f12561;
	fma.rn.f32 	%f12563, %f1033, %f12403, %f12562;
	fma.rn.f32 	%f12564, %f1034, %f12404, %f12563;
	fma.rn.f32 	%f12565, %f1035, %f12405, %f12564;
	fma.rn.f32 	%f12566, %f1036, %f12390, 0f00000000;
	fma.rn.f32 	%f12567, %f1037, %f12391, %f12566;
	fma.rn.f32 	%f12568, %f1038, %f12392, %f12567;
	fma.rn.f32 	%f12569, %f1039, %f12393, %f12568;
	fma.rn.f32 	%f12570, %f1040, %f12394, %f12569;
	fma.rn.f32 	%f12571, %f1041, %f12395, %f12570;
	fma.rn.f32 	%f12572, %f1042, %f12396, %f12571;
	fma.rn.f32 	%f12573, %f1043, %f12397, %f12572;
	fma.rn.f32 	%f12574, %f1044, %f12398, %f12573;
	fma.rn.f32 	%f12575, %f1045, %f12399, %f12574;
	fma.rn.f32 	%f12576, %f1046, %f12400, %f12575;
	fma.rn.f32 	%f12577, %f1047, %f12401, %f12576;
	fma.rn.f32 	%f12578, %f1048, %f12402, %f12577;
	fma.rn.f32 	%f12579, %f1049, %f12403, %f12578;
	fma.rn.f32 	%f12580, %f1050, %f12404, %f12579;
	fma.rn.f32 	%f12581, %f1051, %f12405, %f12580;
	fma.rn.f32 	%f12582, %f1052, %f12390, 0f00000000;
	fma.rn.f32 	%f12583, %f1053, %f12391, %f12582;
	fma.rn.f32 	%f12584, %f1054, %f12392, %f12583;
	fma.rn.f32 	%f12585, %f1055, %f12393, %f12584;
	fma.rn.f32 	%f12586, %f1056, %f12394, %f12585;
	fma.rn.f32 	%f12587, %f1057, %f12395, %f12586;
	fma.rn.f32 	%f12588, %f1058, %f12396, %f12587;
	fma.rn.f32 	%f12589, %f1059, %f12397, %f12588;
	fma.rn.f32 	%f12590, %f1060, %f12398, %f12589;
	fma.rn.f32 	%f12591, %f1061, %f12399, %f12590;
	fma.rn.f32 	%f12592, %f1062, %f12400, %f12591;
	fma.rn.f32 	%f12593, %f1063, %f12401, %f12592;
	fma.rn.f32 	%f12594, %f1064, %f12402, %f12593;
	fma.rn.f32 	%f12595, %f1065, %f12403, %f12594;
	fma.rn.f32 	%f12596, %f1066, %f12404, %f12595;
	fma.rn.f32 	%f12597, %f1067, %f12405, %f12596;
	st.local.v4.f32 	[%rd3+32], {%f12549, %f12565, %f12581, %f12597};
	fma.rn.f32 	%f12598, %f1068, %f12390, 0f00000000;
	fma.rn.f32 	%f12599, %f1069, %f12391, %f12598;
	fma.rn.f32 	%f12600, %f1070, %f12392, %f12599;
	fma.rn.f32 	%f12601, %f1071, %f12393, %f12600;
	fma.rn.f32 	%f12602, %f1072, %f12394, %f12601;
	fma.rn.f32 	%f12603, %f1073, %f12395, %f12602;
	fma.rn.f32 	%f12604, %f1074, %f12396, %f12603;
	fma.rn.f32 	%f12605, %f1075, %f12397, %f12604;
	fma.rn.f32 	%f12606, %f1076, %f12398, %f12605;
	fma.rn.f32 	%f12607, %f1077, %f12399, %f12606;
	fma.rn.f32 	%f12608, %f1078, %f12400, %f12607;
	fma.rn.f32 	%f12609, %f1079, %f12401, %f12608;
	fma.rn.f32 	%f12610, %f1080, %f12402, %f12609;
	fma.rn.f32 	%f12611, %f1081, %f12403, %f12610;
	fma.rn.f32 	%f12612, %f1082, %f12404, %f12611;
	fma.rn.f32 	%f12613, %f1083, %f12405, %f12612;
	fma.rn.f32 	%f12614, %f1084, %f12390, 0f00000000;
	fma.rn.f32 	%f12615, %f1085, %f12391, %f12614;
	fma.rn.f32 	%f12616, %f1086, %f12392, %f12615;
	fma.rn.f32 	%f12617, %f1087, %f12393, %f12616;
	fma.rn.f32 	%f12618, %f1088, %f12394, %f12617;
	fma.rn.f32 	%f12619, %f1089, %f12395, %f12618;
	fma.rn.f32 	%f12620, %f1090, %f12396, %f12619;
	fma.rn.f32 	%f12621, %f1091, %f12397, %f12620;
	fma.rn.f32 	%f12622, %f1092, %f12398, %f12621;
	fma.rn.f32 	%f12623, %f1093, %f12399, %f12622;
	fma.rn.f32 	%f12624, %f1094, %f12400, %f12623;
	fma.rn.f32 	%f12625, %f1095, %f12401, %f12624;
	fma.rn.f32 	%f12626, %f1096, %f12402, %f12625;
	fma.rn.f32 	%f12627, %f1097, %f12403, %f12626;
	fma.rn.f32 	%f12628, %f1098, %f12404, %f12627;
	fma.rn.f32 	%f12629, %f1099, %f12405, %f12628;
	fma.rn.f32 	%f12630, %f1100, %f12390, 0f00000000;
	fma.rn.f32 	%f12631, %f1101, %f12391, %f12630;
	fma.rn.f32 	%f12632, %f1102, %f12392, %f12631;
	fma.rn.f32 	%f12633, %f1103, %f12393, %f12632;
	fma.rn.f32 	%f12634, %f1104, %f12394, %f12633;
	fma.rn.f32 	%f12635, %f1105, %f12395, %f12634;
	fma.rn.f32 	%f12636, %f1106, %f12396, %f12635;
	fma.rn.f32 	%f12637, %f1107, %f12397, %f12636;
	fma.rn.f32 	%f12638, %f1108, %f12398, %f12637;
	fma.rn.f32 	%f12639, %f1109, %f12399, %f12638;
	fma.rn.f32 	%f12640, %f1110, %f12400, %f12639;
	fma.rn.f32 	%f12641, %f1111, %f12401, %f12640;
	fma.rn.f32 	%f12642, %f1112, %f12402, %f12641;
	fma.rn.f32 	%f12643, %f1113, %f12403, %f12642;
	fma.rn.f32 	%f12644, %f1114, %f12404, %f12643;
	fma.rn.f32 	%f12645, %f1115, %f12405, %f12644;
	fma.rn.f32 	%f12646, %f1116, %f12390, 0f00000000;
	fma.rn.f32 	%f12647, %f1117, %f12391, %f12646;
	fma.rn.f32 	%f12648, %f1118, %f12392, %f12647;
	fma.rn.f32 	%f12649, %f1119, %f12393, %f12648;
	fma.rn.f32 	%f12650, %f1120, %f12394, %f12649;
	fma.rn.f32 	%f12651, %f1121, %f12395, %f12650;
	fma.rn.f32 	%f12652, %f1122, %f12396, %f12651;
	fma.rn.f32 	%f12653, %f1123, %f12397, %f12652;
	fma.rn.f32 	%f12654, %f1124, %f12398, %f12653;
	fma.rn.f32 	%f12655, %f1125, %f12399, %f12654;
	fma.rn.f32 	%f12656, %f1126, %f12400, %f12655;
	fma.rn.f32 	%f12657, %f1127, %f12401, %f12656;
	fma.rn.f32 	%f12658, %f1128, %f12402, %f12657;
	fma.rn.f32 	%f12659, %f1129, %f12403, %f12658;
	fma.rn.f32 	%f12660, %f1130, %f12404, %f12659;
	fma.rn.f32 	%f12661, %f1131, %f12405, %f12660;
	st.local.v4.f32 	[%rd3+48], {%f12613, %f12629, %f12645, %f12661};
	fma.rn.f32 	%f12662, %f1132, %f12390, 0f00000000;
	fma.rn.f32 	%f12663, %f1133, %f12391, %f12662;
	fma.rn.f32 	%f12664, %f1134, %f12392, %f12663;
	fma.rn.f32 	%f12665, %f1135, %f12393, %f12664;
	fma.rn.f32 	%f12666, %f1136, %f12394, %f12665;
	fma.rn.f32 	%f12667, %f1137, %f12395, %f12666;
	fma.rn.f32 	%f12668, %f1138, %f12396, %f12667;
	fma.rn.f32 	%f12669, %f1139, %f12397, %f12668;
	fma.rn.f32 	%f12670, %f1140, %f12398, %f12669;
	fma.rn.f32 	%f12671, %f1141, %f12399, %f12670;
	fma.rn.f32 	%f12672, %f1142, %f12400, %f12671;
	fma.rn.f32 	%f12673, %f1143, %f12401, %f12672;
	fma.rn.f32 	%f12674, %f1144, %f12402, %f12673;
	fma.rn.f32 	%f12675, %f1145, %f12403, %f12674;
	fma.rn.f32 	%f12676, %f1146, %f12404, %f12675;
	fma.rn.f32 	%f12677, %f1147, %f12405, %f12676;
	fma.rn.f32 	%f12678, %f1149, %f12390, 0f00000000;
	fma.rn.f32 	%f12679, %f1150, %f12391, %f12678;
	fma.rn.f32 	%f12680, %f1151, %f12392, %f12679;
	fma.rn.f32 	%f12681, %f1152, %f12393, %f12680;
	fma.rn.f32 	%f12682, %f1153, %f12394, %f12681;
	fma.rn.f32 	%f12683, %f1154, %f12395, %f12682;
	fma.rn.f32 	%f12684, %f1155, %f12396, %f12683;
	fma.rn.f32 	%f12685, %f1156, %f12397, %f12684;
	fma.rn.f32 	%f12686, %f1157, %f12398, %f12685;
	fma.rn.f32 	%f12687, %f1158, %f12399, %f12686;
	fma.rn.f32 	%f12688, %f1159, %f12400, %f12687;
	fma.rn.f32 	%f12689, %f1160, %f12401, %f12688;
	fma.rn.f32 	%f12690, %f1161, %f12402, %f12689;
	fma.rn.f32 	%f12691, %f1162, %f12403, %f12690;
	fma.rn.f32 	%f12692, %f1163, %f12404, %f12691;
	fma.rn.f32 	%f12693, %f1164, %f12405, %f12692;
	fma.rn.f32 	%f12694, %f1166, %f12390, 0f00000000;
	fma.rn.f32 	%f12695, %f1167, %f12391, %f12694;
	fma.rn.f32 	%f12696, %f1168, %f12392, %f12695;
	fma.rn.f32 	%f12697, %f1, %f12393, %f12696;
	fma.rn.f32 	%f12698, %f2, %f12394, %f12697;
	fma.rn.f32 	%f12699, %f3, %f12395, %f12698;
	fma.rn.f32 	%f12700, %f4, %f12396, %f12699;
	fma.rn.f32 	%f12701, %f5, %f12397, %f12700;
	fma.rn.f32 	%f12702, %f6, %f12398, %f12701;
	fma.rn.f32 	%f12703, %f7, %f12399, %f12702;
	fma.rn.f32 	%f12704, %f8, %f12400, %f12703;
	fma.rn.f32 	%f12705, %f9, %f12401, %f12704;
	fma.rn.f32 	%f12706, %f10, %f12402, %f12705;
	fma.rn.f32 	%f12707, %f11, %f12403, %f12706;
	fma.rn.f32 	%f12708, %f12, %f12404, %f12707;
	fma.rn.f32 	%f12709, %f13, %f12405, %f12708;
	fma.rn.f32 	%f12710, %f15, %f12390, 0f00000000;
	fma.rn.f32 	%f12711, %f16, %f12391, %f12710;
	fma.rn.f32 	%f12712, %f17, %f12392, %f12711;
	fma.rn.f32 	%f12713, %f18, %f12393, %f12712;
	fma.rn.f32 	%f12714, %f19, %f12394, %f12713;
	fma.rn.f32 	%f12715, %f20, %f12395, %f12714;
	fma.rn.f32 	%f12716, %f21, %f12396, %f12715;
	fma.rn.f32 	%f12717, %f22, %f12397, %f12716;
	fma.rn.f32 	%f12718, %f23, %f12398, %f12717;
	fma.rn.f32 	%f12719, %f24, %f12399, %f12718;
	fma.rn.f32 	%f12720, %f25, %f12400, %f12719;
	fma.rn.f32 	%f12721, %f26, %f12401, %f12720;
	fma.rn.f32 	%f12722, %f27, %f12402, %f12721;
	fma.rn.f32 	%f12723, %f28, %f12403, %f12722;
	fma.rn.f32 	%f12724, %f29, %f12404, %f12723;
	fma.rn.f32 	%f12725, %f30, %f12405, %f12724;
	st.local.v4.f32 	[%rd7+320], {%f12677, %f12693, %f12709, %f12725};
	fma.rn.f32 	%f12726, %f32, %f12390, 0f00000000;
	fma.rn.f32 	%f12727, %f33, %f12391, %f12726;
	fma.rn.f32 	%f12728, %f34, %f12392, %f12727;
	fma.rn.f32 	%f12729, %f35, %f12393, %f12728;
	fma.rn.f32 	%f12730, %f36, %f12394, %f12729;
	fma.rn.f32 	%f12731, %f37, %f12395, %f12730;
	fma.rn.f32 	%f12732, %f38, %f12396, %f12731;
	fma.rn.f32 	%f12733, %f39, %f12397, %f12732;
	fma.rn.f32 	%f12734, %f40, %f12398, %f12733;
	fma.rn.f32 	%f12735, %f41, %f12399, %f12734;
	fma.rn.f32 	%f12736, %f42, %f12400, %f12735;
	fma.rn.f32 	%f12737, %f43, %f12401, %f12736;
	fma.rn.f32 	%f12738, %f44, %f12402, %f12737;
	fma.rn.f32 	%f12739, %f45, %f12403, %f12738;
	fma.rn.f32 	%f12740, %f46, %f12404, %f12739;
	fma.rn.f32 	%f12741, %f47, %f12405, %f12740;
	fma.rn.f32 	%f12742, %f49, %f12390, 0f00000000;
	fma.rn.f32 	%f12743, %f50, %f12391, %f12742;
	fma.rn.f32 	%f12744, %f51, %f12392, %f12743;
	fma.rn.f32 	%f12745, %f52, %f12393, %f12744;
	fma.rn.f32 	%f12746, %f53, %f12394, %f12745;
	fma.rn.f32 	%f12747, %f54, %f12395, %f12746;
	fma.rn.f32 	%f12748, %f55, %f12396, %f12747;
	fma.rn.f32 	%f12749, %f56, %f12397, %f12748;
	fma.rn.f32 	%f12750, %f57, %f12398, %f12749;
	fma.rn.f32 	%f12751, %f58, %f12399, %f12750;
	fma.rn.f32 	%f12752, %f59, %f12400, %f12751;
	fma.rn.f32 	%f12753, %f60, %f12401, %f12752;
	fma.rn.f32 	%f12754, %f61, %f12402, %f12753;
	fma.rn.f32 	%f12755, %f62, %f12403, %f12754;
	fma.rn.f32 	%f12756, %f63, %f12404, %f12755;
	fma.rn.f32 	%f12757, %f64, %f12405, %f12756;
	fma.rn.f32 	%f12758, %f66, %f12390, 0f00000000;
	fma.rn.f32 	%f12759, %f67, %f12391, %f12758;
	fma.rn.f32 	%f12760, %f68, %f12392, %f12759;
	fma.rn.f32 	%f12761, %f69, %f12393, %f12760;
	fma.rn.f32 	%f12762, %f70, %f12394, %f12761;
	fma.rn.f32 	%f12763, %f71, %f12395, %f12762;
	fma.rn.f32 	%f12764, %f72, %f12396, %f12763;
	fma.rn.f32 	%f12765, %f73, %f12397, %f12764;
	fma.rn.f32 	%f12766, %f74, %f12398, %f12765;
	fma.rn.f32 	%f12767, %f75, %f12399, %f12766;
	fma.rn.f32 	%f12768, %f76, %f12400, %f12767;
	fma.rn.f32 	%f12769, %f77, %f12401, %f12768;
	fma.rn.f32 	%f12770, %f78, %f12402, %f12769;
	fma.rn.f32 	%f12771, %f79, %f12403, %f12770;
	fma.rn.f32 	%f12772, %f80, %f12404, %f12771;
	fma.rn.f32 	%f12773, %f81, %f12405, %f12772;
	fma.rn.f32 	%f12774, %f83, %f12390, 0f00000000;
	fma.rn.f32 	%f12775, %f84, %f12391, %f12774;
	fma.rn.f32 	%f12776, %f85, %f12392, %f12775;
	fma.rn.f32 	%f12777, %f86, %f12393, %f12776;
	fma.rn.f32 	%f12778, %f87, %f12394, %f12777;
	fma.rn.f32 	%f12779, %f88, %f12395, %f12778;
	fma.rn.f32 	%f12780, %f89, %f12396, %f12779;
	fma.rn.f32 	%f12781, %f90, %f12397, %f12780;
	fma.rn.f32 	%f12782, %f91, %f12398, %f12781;
	fma.rn.f32 	%f12783, %f92, %f12399, %f12782;
	fma.rn.f32 	%f12784, %f93, %f12400, %f12783;
	fma.rn.f32 	%f12785, %f94, %f12401, %f12784;
	fma.rn.f32 	%f12786, %f95, %f12402, %f12785;
	fma.rn.f32 	%f12787, %f96, %f12403, %f12786;
	fma.rn.f32 	%f12788, %f97, %f12404, %f12787;
	fma.rn.f32 	%f12789, %f98, %f12405, %f12788;
	st.local.v4.f32 	[%rd7+336], {%f12741, %f12757, %f12773, %f12789};
	fma.rn.f32 	%f12790, %f100, %f12390, 0f00000000;
	fma.rn.f32 	%f12791, %f101, %f12391, %f12790;
	fma.rn.f32 	%f12792, %f102, %f12392, %f12791;
	fma.rn.f32 	%f12793, %f103, %f12393, %f12792;
	fma.rn.f32 	%f12794, %f104, %f12394, %f12793;
	fma.rn.f32 	%f12795, %f105, %f12395, %f12794;
	fma.rn.f32 	%f12796, %f106, %f12396, %f12795;
	fma.rn.f32 	%f12797, %f107, %f12397, %f12796;
	fma.rn.f32 	%f12798, %f108, %f12398, %f12797;
	fma.rn.f32 	%f12799, %f109, %f12399, %f12798;
	fma.rn.f32 	%f12800, %f110, %f12400, %f12799;
	fma.rn.f32 	%f12801, %f111, %f12401, %f12800;
	fma.rn.f32 	%f12802, %f112, %f12402, %f12801;
	fma.rn.f32 	%f12803, %f113, %f12403, %f12802;
	fma.rn.f32 	%f12804, %f114, %f12404, %f12803;
	fma.rn.f32 	%f12805, %f115, %f12405, %f12804;
	fma.rn.f32 	%f12806, %f117, %f12390, 0f00000000;
	fma.rn.f32 	%f12807, %f118, %f12391, %f12806;
	fma.rn.f32 	%f12808, %f119, %f12392, %f12807;
	fma.rn.f32 	%f12809, %f120, %f12393, %f12808;
	fma.rn.f32 	%f12810, %f121, %f12394, %f12809;
	fma.rn.f32 	%f12811, %f122, %f12395, %f12810;
	fma.rn.f32 	%f12812, %f123, %f12396, %f12811;
	fma.rn.f32 	%f12813, %f124, %f12397, %f12812;
	fma.rn.f32 	%f12814, %f125, %f12398, %f12813;
	fma.rn.f32 	%f12815, %f126, %f12399, %f12814;
	fma.rn.f32 	%f12816, %f127, %f12400, %f12815;
	fma.rn.f32 	%f12817, %f128, %f12401, %f12816;
	fma.rn.f32 	%f12818, %f129, %f12402, %f12817;
	fma.rn.f32 	%f12819, %f130, %f12403, %f12818;
	fma.rn.f32 	%f12820, %f131, %f12404, %f12819;
	fma.rn.f32 	%f12821, %f132, %f12405, %f12820;
	fma.rn.f32 	%f12822, %f134, %f12390, 0f00000000;
	fma.rn.f32 	%f12823, %f135, %f12391, %f12822;
	fma.rn.f32 	%f12824, %f136, %f12392, %f12823;
	fma.rn.f32 	%f12825, %f137, %f12393, %f12824;
	fma.rn.f32 	%f12826, %f138, %f12394, %f12825;
	fma.rn.f32 	%f12827, %f139, %f12395, %f12826;
	fma.rn.f32 	%f12828, %f140, %f12396, %f12827;
	fma.rn.f32 	%f12829, %f141, %f12397, %f12828;
	fma.rn.f32 	%f12830, %f142, %f12398, %f12829;
	fma.rn.f32 	%f12831, %f143, %f12399, %f12830;
	fma.rn.f32 	%f12832, %f144, %f12400, %f12831;
	fma.rn.f32 	%f12833, %f145, %f12401, %f12832;
	fma.rn.f32 	%f12834, %f146, %f12402, %f12833;
	fma.rn.f32 	%f12835, %f147, %f12403, %f12834;
	fma.rn.f32 	%f12836, %f148, %f12404, %f12835;
	fma.rn.f32 	%f12837, %f149, %f12405, %f12836;
	fma.rn.f32 	%f12838, %f151, %f12390, 0f00000000;
	fma.rn.f32 	%f12839, %f152, %f12391, %f12838;
	fma.rn.f32 	%f12840, %f153, %f12392, %f12839;
	fma.rn.f32 	%f12841, %f154, %f12393, %f12840;
	fma.rn.f32 	%f12842, %f155, %f12394, %f12841;
	fma.rn.f32 	%f12843, %f156, %f12395, %f12842;
	fma.rn.f32 	%f12844, %f157, %f12396, %f12843;
	fma.rn.f32 	%f12845, %f158, %f12397, %f12844;
	fma.rn.f32 	%f12846, %f159, %f12398, %f12845;
	fma.rn.f32 	%f12847, %f160, %f12399, %f12846;
	fma.rn.f32 	%f12848, %f161, %f12400, %f12847;
	fma.rn.f32 	%f12849, %f162, %f12401, %f12848;
	fma.rn.f32 	%f12850, %f163, %f12402, %f12849;
	fma.rn.f32 	%f12851, %f164, %f12403, %f12850;
	fma.rn.f32 	%f12852, %f165, %f12404, %f12851;
	fma.rn.f32 	%f12853, %f166, %f12405, %f12852;
	st.local.v4.f32 	[%rd7+352], {%f12805, %f12821, %f12837, %f12853};
	fma.rn.f32 	%f12854, %f168, %f12390, 0f00000000;
	fma.rn.f32 	%f12855, %f169, %f12391, %f12854;
	fma.rn.f32 	%f12856, %f170, %f12392, %f12855;
	fma.rn.f32 	%f12857, %f171, %f12393, %f12856;
	fma.rn.f32 	%f12858, %f172, %f12394, %f12857;
	fma.rn.f32 	%f12859, %f173, %f12395, %f12858;
	fma.rn.f32 	%f12860, %f174, %f12396, %f12859;
	fma.rn.f32 	%f12861, %f175, %f12397, %f12860;
	fma.rn.f32 	%f12862, %f176, %f12398, %f12861;
	fma.rn.f32 	%f12863, %f177, %f12399, %f12862;
	fma.rn.f32 	%f12864, %f178, %f12400, %f12863;
	fma.rn.f32 	%f12865, %f179, %f12401, %f12864;
	fma.rn.f32 	%f12866, %f180, %f12402, %f12865;
	fma.rn.f32 	%f12867, %f181, %f12403, %f12866;
	fma.rn.f32 	%f12868, %f182, %f12404, %f12867;
	fma.rn.f32 	%f12869, %f183, %f12405, %f12868;
	fma.rn.f32 	%f12870, %f185, %f12390, 0f00000000;
	fma.rn.f32 	%f12871, %f186, %f12391, %f12870;
	fma.rn.f32 	%f12872, %f187, %f12392, %f12871;
	fma.rn.f32 	%f12873, %f188, %f12393, %f12872;
	fma.rn.f32 	%f12874, %f189, %f12394, %f12873;
	fma.rn.f32 	%f12875, %f190, %f12395, %f12874;
	fma.rn.f32 	%f12876, %f191, %f12396, %f12875;
	fma.rn.f32 	%f12877, %f192, %f12397, %f12876;
	fma.rn.f32 	%f12878, %f193, %f12398, %f12877;
	fma.rn.f32 	%f12879, %f194, %f12399, %f12878;
	fma.rn.f32 	%f12880, %f195, %f12400, %f12879;
	fma.rn.f32 	%f12881, %f196, %f12401, %f12880;
	fma.rn.f32 	%f12882, %f197, %f12402, %f12881;
	fma.rn.f32 	%f12883, %f198, %f12403, %f12882;
	fma.rn.f32 	%f12884, %f199, %f12404, %f12883;
	fma.rn.f32 	%f12885, %f200, %f12405, %f12884;
	fma.rn.f32 	%f12886, %f202, %f12390, 0f00000000;
	fma.rn.f32 	%f12887, %f203, %f12391, %f12886;
	fma.rn.f32 	%f12888, %f204, %f12392, %f12887;
	fma.rn.f32 	%f12889, %f205, %f12393, %f12888;
	fma.rn.f32 	%f12890, %f206, %f12394, %f12889;
	fma.rn.f32 	%f12891, %f207, %f12395, %f12890;
	fma.rn.f32 	%f12892, %f208, %f12396, %f12891;
	fma.rn.f32 	%f12893, %f209, %f12397, %f12892;
	fma.rn.f32 	%f12894, %f210, %f12398, %f12893;
	fma.rn.f32 	%f12895, %f211, %f12399, %f12894;
	fma.rn.f32 	%f12896, %f212, %f12400, %f12895;
	fma.rn.f32 	%f12897, %f213, %f12401, %f12896;
	fma.rn.f32 	%f12898, %f214, %f12402, %f12897;
	fma.rn.f32 	%f12899, %f215, %f12403, %f12898;
	fma.rn.f32 	%f12900, %f216, %f12404, %f12899;
	fma.rn.f32 	%f12901, %f217, %f12405, %f12900;
	fma.rn.f32 	%f12902, %f219, %f12390, 0f00000000;
	fma.rn.f32 	%f12903, %f220, %f12391, %f12902;
	fma.rn.f32 	%f12904, %f221, %f12392, %f12903;
	fma.rn.f32 	%f12905, %f222, %f12393, %f12904;
	fma.rn.f32 	%f12906, %f223, %f12394, %f12905;
	fma.rn.f32 	%f12907, %f224, %f12395, %f12906;
	fma.rn.f32 	%f12908, %f225, %f12396, %f12907;
	fma.rn.f32 	%f12909, %f226, %f12397, %f12908;
	fma.rn.f32 	%f12910, %f227, %f12398, %f12909;
	fma.rn.f32 	%f12911, %f228, %f12399, %f12910;
	fma.rn.f32 	%f12912, %f229, %f12400, %f12911;
	fma.rn.f32 	%f12913, %f230, %f12401, %f12912;
	fma.rn.f32 	%f12914, %f231, %f12402, %f12913;
	fma.rn.f32 	%f12915, %f232, %f12403, %f12914;
	fma.rn.f32 	%f12916, %f233, %f12404, %f12915;
	fma.rn.f32 	%f12917, %f234, %f12405, %f12916;
	st.local.v4.f32 	[%rd7+368], {%f12869, %f12885, %f12901, %f12917};
	fma.rn.f32 	%f12918, %f236, %f12390, 0f00000000;
	fma.rn.f32 	%f12919, %f237, %f12391, %f12918;
	fma.rn.f32 	%f12920, %f238, %f12392, %f12919;
	fma.rn.f32 	%f12921, %f239, %f12393, %f12920;
	fma.rn.f32 	%f12922, %f240, %f12394, %f12921;
	fma.rn.f32 	%f12923, %f241, %f12395, %f12922;
	fma.rn.f32 	%f12924, %f242, %f12396, %f12923;
	fma.rn.f32 	%f12925, %f243, %f12397, %f12924;
	fma.rn.f32 	%f12926, %f244, %f12398, %f12925;
	fma.rn.f32 	%f12927, %f245, %f12399, %f12926;
	fma.rn.f32 	%f12928, %f246, %f12400, %f12927;
	fma.rn.f32 	%f12929, %f247, %f12401, %f12928;
	fma.rn.f32 	%f12930, %f248, %f12402, %f12929;
	fma.rn.f32 	%f12931, %f249, %f12403, %f12930;
	fma.rn.f32 	%f12932, %f250, %f12404, %f12931;
	fma.rn.f32 	%f12933, %f251, %f12405, %f12932;
	fma.rn.f32 	%f12934, %f253, %f12390, 0f00000000;
	fma.rn.f32 	%f12935, %f254, %f12391, %f12934;
	fma.rn.f32 	%f12936, %f255, %f12392, %f12935;
	fma.rn.f32 	%f12937, %f256, %f12393, %f12936;
	fma.rn.f32 	%f12938, %f257, %f12394, %f12937;
	fma.rn.f32 	%f12939, %f258, %f12395, %f12938;
	fma.rn.f32 	%f12940, %f259, %f12396, %f12939;
	fma.rn.f32 	%f12941, %f260, %f12397, %f12940;
	fma.rn.f32 	%f12942, %f261, %f12398, %f12941;
	fma.rn.f32 	%f12943, %f262, %f12399, %f12942;
	fma.rn.f32 	%f12944, %f263, %f12400, %f12943;
	fma.rn.f32 	%f12945, %f264, %f12401, %f12944;
	fma.rn.f32 	%f12946, %f265, %f12402, %f12945;
	fma.rn.f32 	%f12947, %f266, %f12403, %f12946;
	fma.rn.f32 	%f12948, %f267, %f12404, %f12947;
	fma.rn.f32 	%f12949, %f268, %f12405, %f12948;
	fma.rn.f32 	%f12950, %f270, %f12390, 0f00000000;
	fma.rn.f32 	%f12951, %f271, %f12391, %f12950;
	fma.rn.f32 	%f12952, %f272, %f12392, %f12951;
	fma.rn.f32 	%f12953, %f273, %f12393, %f12952;
	fma.rn.f32 	%f12954, %f274, %f12394, %f12953;
	fma.rn.f32 	%f12955, %f275, %f12395, %f12954;
	fma.rn.f32 	%f12956, %f276, %f12396, %f12955;
	fma.rn.f32 	%f12957, %f277, %f12397, %f12956;
	fma.rn.f32 	%f12958, %f278, %f12398, %f12957;
	fma.rn.f32 	%f12959, %f279, %f12399, %f12958;
	fma.rn.f32 	%f12960, %f280, %f12400, %f12959;
	fma.rn.f32 	%f12961, %f281, %f12401, %f12960;
	fma.rn.f32 	%f12962, %f282, %f12402, %f12961;
	fma.rn.f32 	%f12963, %f283, %f12403, %f12962;
	fma.rn.f32 	%f12964, %f284, %f12404, %f12963;
	fma.rn.f32 	%f12965, %f285, %f12405, %f12964;
	fma.rn.f32 	%f12966, %f287, %f12390, 0f00000000;
	fma.rn.f32 	%f12967, %f288, %f12391, %f12966;
	fma.rn.f32 	%f12968, %f289, %f12392, %f12967;
	fma.rn.f32 	%f12969, %f290, %f12393, %f12968;
	fma.rn.f32 	%f12970, %f291, %f12394, %f12969;
	fma.rn.f32 	%f12971, %f292, %f12395, %f12970;
	fma.rn.f32 	%f12972, %f293, %f12396, %f12971;
	fma.rn.f32 	%f12973, %f294, %f12397, %f12972;
	fma.rn.f32 	%f12974, %f295, %f12398, %f12973;
	fma.rn.f32 	%f12975, %f296, %f12399, %f12974;
	fma.rn.f32 	%f12976, %f297, %f12400, %f12975;
	fma.rn.f32 	%f12977, %f298, %f12401, %f12976;
	fma.rn.f32 	%f12978, %f299, %f12402, %f12977;
	fma.rn.f32 	%f12979, %f300, %f12403, %f12978;
	fma.rn.f32 	%f12980, %f301, %f12404, %f12979;
	fma.rn.f32 	%f12981, %f302, %f12405, %f12980;
	st.local.v4.f32 	[%rd8+320], {%f12933, %f12949, %f12965, %f12981};
	fma.rn.f32 	%f12982, %f304, %f12390, 0f00000000;
	fma.rn.f32 	%f12983, %f305, %f12391, %f12982;
	fma.rn.f32 	%f12984, %f306, %f12392, %f12983;
	fma.rn.f32 	%f12985, %f307, %f12393, %f12984;
	fma.rn.f32 	%f12986, %f308, %f12394, %f12985;
	fma.rn.f32 	%f12987, %f309, %f12395, %f12986;
	fma.rn.f32 	%f12988, %f310, %f12396, %f12987;
	fma.rn.f32 	%f12989, %f311, %f12397, %f12988;
	fma.rn.f32 	%f12990, %f312, %f12398, %f12989;
	fma.rn.f32 	%f12991, %f313, %f12399, %f12990;
	fma.rn.f32 	%f12992, %f314, %f12400, %f12991;
	fma.rn.f32 	%f12993, %f315, %f12401, %f12992;
	fma.rn.f32 	%f12994, %f316, %f12402, %f12993;
	fma.rn.f32 	%f12995, %f317, %f12403, %f12994;
	fma.rn.f32 	%f12996, %f318, %f12404, %f12995;
	fma.rn.f32 	%f12997, %f319, %f12405, %f12996;
	fma.rn.f32 	%f12998, %f321, %f12390, 0f00000000;
	fma.rn.f32 	%f12999, %f322, %f12391, %f12998;
	fma.rn.f32 	%f13000, %f323, %f12392, %f12999;
	fma.rn.f32 	%f13001, %f324, %f12393, %f13000;
	fma.rn.f32 	%f13002, %f325, %f12394, %f13001;
	fma.rn.f32 	%f13003, %f326, %f12395, %f13002;
	fma.rn.f32 	%f13004, %f327, %f12396, %f13003;
	fma.rn.f32 	%f13005, %f328, %f12397, %f13004;
	fma.rn.f32 	%f13006, %f329, %f12398, %f13005;
	fma.rn.f32 	%f13007, %f330, %f12399, %f13006;
	fma.rn.f32 	%f13008, %f331, %f12400, %f13007;
	fma.rn.f32 	%f13009, %f332, %f12401, %f13008;
	fma.rn.f32 	%f13010, %f333, %f12402, %f13009;
	fma.rn.f32 	%f13011, %f334, %f12403, %f13010;
	fma.rn.f32 	%f13012, %f335, %f12404, %f13011;
	fma.rn.f32 	%f13013, %f336, %f12405, %f13012;
	fma.rn.f32 	%f13014, %f338, %f12390, 0f00000000;
	fma.rn.f32 	%f13015, %f339, %f12391, %f13014;
	fma.rn.f32 	%f13016, %f340, %f12392, %f13015;
	fma.rn.f32 	%f13017, %f341, %f12393, %f13016;
	fma.rn.f32 	%f13018, %f342, %f12394, %f13017;
	fma.rn.f32 	%f13019, %f343, %f12395, %f13018;
	fma.rn.f32 	%f13020, %f344, %f12396, %f13019;
	fma.rn.f32 	%f13021, %f345, %f12397, %f13020;
	fma.rn.f32 	%f13022, %f346, %f12398, %f13021;
	fma.rn.f32 	%f13023, %f347, %f12399, %f13022;
	fma.rn.f32 	%f13024, %f348, %f12400, %f13023;
	fma.rn.f32 	%f13025, %f349, %f12401, %f13024;
	fma.rn.f32 	%f13026, %f350, %f12402, %f13025;
	fma.rn.f32 	%f13027, %f351, %f12403, %f13026;
	fma.rn.f32 	%f13028, %f352, %f12404, %f13027;
	fma.rn.f32 	%f13029, %f353, %f12405, %f13028;
	fma.rn.f32 	%f13030, %f355, %f12390, 0f00000000;
	fma.rn.f32 	%f13031, %f356, %f12391, %f13030;
	fma.rn.f32 	%f13032, %f357, %f12392, %f13031;
	fma.rn.f32 	%f13033, %f358, %f12393, %f13032;
	fma.rn.f32 	%f13034, %f359, %f12394, %f13033;
	fma.rn.f32 	%f13035, %f360, %f12395, %f13034;
	fma.rn.f32 	%f13036, %f361, %f12396, %f13035;
	fma.rn.f32 	%f13037, %f362, %f12397, %f13036;
	fma.rn.f32 	%f13038, %f363, %f12398, %f13037;
	fma.rn.f32 	%f13039, %f364, %f12399, %f13038;
	fma.rn.f32 	%f13040, %f365, %f12400, %f13039;
	fma.rn.f32 	%f13041, %f366, %f12401, %f13040;
	fma.rn.f32 	%f13042, %f367, %f12402, %f13041;
	fma.rn.f32 	%f13043, %f368, %f12403, %f13042;
	fma.rn.f32 	%f13044, %f369, %f12404, %f13043;
	fma.rn.f32 	%f13045, %f370, %f12405, %f13044;
	st.local.v4.f32 	[%rd8+336], {%f12997, %f13013, %f13029, %f13045};
	fma.rn.f32 	%f13046, %f372, %f12390, 0f00000000;
	fma.rn.f32 	%f13047, %f373, %f12391, %f13046;
	fma.rn.f32 	%f13048, %f374, %f12392, %f13047;
	fma.rn.f32 	%f13049, %f375, %f12393, %f13048;
	fma.rn.f32 	%f13050, %f376, %f12394, %f13049;
	fma.rn.f32 	%f13051, %f377, %f12395, %f13050;
	fma.rn.f32 	%f13052, %f378, %f12396, %f13051;
	fma.rn.f32 	%f13053, %f379, %f12397, %f13052;
	fma.rn.f32 	%f13054, %f380, %f12398, %f13053;
	fma.rn.f32 	%f13055, %f381, %f12399, %f13054;
	fma.rn.f32 	%f13056, %f382, %f12400, %f13055;
	fma.rn.f32 	%f13057, %f383, %f12401, %f13056;
	fma.rn.f32 	%f13058, %f384, %f12402, %f13057;
	fma.rn.f32 	%f13059, %f385, %f12403, %f13058;
	fma.rn.f32 	%f13060, %f386, %f12404, %f13059;
	fma.rn.f32 	%f13061, %f387, %f12405, %f13060;
	fma.rn.f32 	%f13062, %f389, %f12390, 0f00000000;
	fma.rn.f32 	%f13063, %f390, %f12391, %f13062;
	fma.rn.f32 	%f13064, %f391, %f12392, %f13063;
	fma.rn.f32 	%f13065, %f392, %f12393, %f13064;
	fma.rn.f32 	%f13066, %f393, %f12394, %f13065;
	fma.rn.f32 	%f13067, %f394, %f12395, %f13066;
	fma.rn.f32 	%f13068, %f395, %f12396, %f13067;
	fma.rn.f32 	%f13069, %f396, %f12397, %f13068;
	fma.rn.f32 	%f13070, %f397, %f12398, %f13069;
	fma.rn.f32 	%f13071, %f398, %f12399, %f13070;
	fma.rn.f32 	%f13072, %f399, %f12400, %f13071;
	fma.rn.f32 	%f13073, %f400, %f12401, %f13072;
	fma.rn.f32 	%f13074, %f401, %f12402, %f13073;
	fma.rn.f32 	%f13075, %f402, %f12403, %f13074;
	fma.rn.f32 	%f13076, %f403, %f12404, %f13075;
	fma.rn.f32 	%f13077, %f404, %f12405, %f13076;
	fma.rn.f32 	%f13078, %f406, %f12390, 0f00000000;
	fma.rn.f32 	%f13079, %f407, %f12391, %f13078;
	fma.rn.f32 	%f13080, %f408, %f12392, %f13079;
	fma.rn.f32 	%f13081, %f409, %f12393, %f13080;
	fma.rn.f32 	%f13082, %f410, %f12394, %f13081;
	fma.rn.f32 	%f13083, %f411, %f12395, %f13082;
	fma.rn.f32 	%f13084, %f412, %f12396, %f13083;
	fma.rn.f32 	%f13085, %f413, %f12397, %f13084;
	fma.rn.f32 	%f13086, %f414, %f12398, %f13085;
	fma.rn.f32 	%f13087, %f415, %f12399, %f13086;
	fma.rn.f32 	%f13088, %f416, %f12400, %f13087;
	fma.rn.f32 	%f13089, %f417, %f12401, %f13088;
	fma.rn.f32 	%f13090, %f418, %f12402, %f13089;
	fma.rn.f32 	%f13091, %f419, %f12403, %f13090;
	fma.rn.f32 	%f13092, %f420, %f12404, %f13091;
	fma.rn.f32 	%f13093, %f421, %f12405, %f13092;
	fma.rn.f32 	%f13094, %f423, %f12390, 0f00000000;
	fma.rn.f32 	%f13095, %f424, %f12391, %f13094;
	fma.rn.f32 	%f13096, %f425, %f12392, %f13095;
	fma.rn.f32 	%f13097, %f426, %f12393, %f13096;
	fma.rn.f32 	%f13098, %f427, %f12394, %f13097;
	fma.rn.f32 	%f13099, %f428, %f12395, %f13098;
	fma.rn.f32 	%f13100, %f429, %f12396, %f13099;
	fma.rn.f32 	%f13101, %f430, %f12397, %f13100;
	fma.rn.f32 	%f13102, %f431, %f12398, %f13101;
	fma.rn.f32 	%f13103, %f432, %f12399, %f13102;
	fma.rn.f32 	%f13104, %f433, %f12400, %f13103;
	fma.rn.f32 	%f13105, %f434, %f12401, %f13104;
	fma.rn.f32 	%f13106, %f435, %f12402, %f13105;
	fma.rn.f32 	%f13107, %f436, %f12403, %f13106;
	fma.rn.f32 	%f13108, %f437, %f12404, %f13107;
	fma.rn.f32 	%f13109, %f438, %f12405, %f13108;
	st.local.v4.f32 	[%rd8+352], {%f13061, %f13077, %f13093, %f13109};
	fma.rn.f32 	%f13110, %f440, %f12390, 0f00000000;
	fma.rn.f32 	%f13111, %f441, %f12391, %f13110;
	fma.rn.f32 	%f13112, %f442, %f12392, %f13111;
	fma.rn.f32 	%f13113, %f443, %f12393, %f13112;
	fma.rn.f32 	%f13114, %f444, %f12394, %f13113;
	fma.rn.f32 	%f13115, %f445, %f12395, %f13114;
	fma.rn.f32 	%f13116, %f446, %f12396, %f13115;
	fma.rn.f32 	%f13117, %f447, %f12397, %f13116;
	fma.rn.f32 	%f13118, %f448, %f12398, %f13117;
	fma.rn.f32 	%f13119, %f449, %f12399, %f13118;
	fma.rn.f32 	%f13120, %f450, %f12400, %f13119;
	fma.rn.f32 	%f13121, %f451, %f12401, %f13120;
	fma.rn.f32 	%f13122, %f452, %f12402, %f13121;
	fma.rn.f32 	%f13123, %f453, %f12403, %f13122;
	fma.rn.f32 	%f13124, %f454, %f12404, %f13123;
	fma.rn.f32 	%f13125, %f455, %f12405, %f13124;
	fma.rn.f32 	%f13126, %f457, %f12390, 0f00000000;
	fma.rn.f32 	%f13127, %f458, %f12391, %f13126;
	fma.rn.f32 	%f13128, %f459, %f12392, %f13127;
	fma.rn.f32 	%f13129, %f460, %f12393, %f13128;
	fma.rn.f32 	%f13130, %f461, %f12394, %f13129;
	fma.rn.f32 	%f13131, %f462, %f12395, %f13130;
	fma.rn.f32 	%f13132, %f463, %f12396, %f13131;
	fma.rn.f32 	%f13133, %f464, %f12397, %f13132;
	fma.rn.f32 	%f13134, %f465, %f12398, %f13133;
	fma.rn.f32 	%f13135, %f466, %f12399, %f13134;
	fma.rn.f32 	%f13136, %f467, %f12400, %f13135;
	fma.rn.f32 	%f13137, %f468, %f12401, %f13136;
	fma.rn.f32 	%f13138, %f469, %f12402, %f13137;
	fma.rn.f32 	%f13139, %f470, %f12403, %f13138;
	fma.rn.f32 	%f13140, %f471, %f12404, %f13139;
	fma.rn.f32 	%f13141, %f472, %f12405, %f13140;
	fma.rn.f32 	%f13142, %f474, %f12390, 0f00000000;
	fma.rn.f32 	%f13143, %f475, %f12391, %f13142;
	fma.rn.f32 	%f13144, %f476, %f12392, %f13143;
	fma.rn.f32 	%f13145, %f477, %f12393, %f13144;
	fma.rn.f32 	%f13146, %f478, %f12394, %f13145;
	fma.rn.f32 	%f13147, %f479, %f12395, %f13146;
	fma.rn.f32 	%f13148, %f480, %f12396, %f13147;
	fma.rn.f32 	%f13149, %f481, %f12397, %f13148;
	fma.rn.f32 	%f13150, %f482, %f12398, %f13149;
	fma.rn.f32 	%f13151, %f483, %f12399, %f13150;
	fma.rn.f32 	%f13152, %f484, %f12400, %f13151;
	fma.rn.f32 	%f13153, %f485, %f12401, %f13152;
	fma.rn.f32 	%f13154, %f486, %f12402, %f13153;
	fma.rn.f32 	%f13155, %f487, %f12403, %f13154;
	fma.rn.f32 	%f13156, %f488, %f12404, %f13155;
	fma.rn.f32 	%f13157, %f489, %f12405, %f13156;
	fma.rn.f32 	%f13158, %f491, %f12390, 0f00000000;
	fma.rn.f32 	%f13159, %f492, %f12391, %f13158;
	fma.rn.f32 	%f13160, %f493, %f12392, %f13159;
	fma.rn.f32 	%f13161, %f494, %f12393, %f13160;
	fma.rn.f32 	%f13162, %f495, %f12394, %f13161;
	fma.rn.f32 	%f13163, %f496, %f12395, %f13162;
	fma.rn.f32 	%f13164, %f497, %f12396, %f13163;
	fma.rn.f32 	%f13165, %f498, %f12397, %f13164;
	fma.rn.f32 	%f13166, %f499, %f12398, %f13165;
	fma.rn.f32 	%f13167, %f500, %f12399, %f13166;
	fma.rn.f32 	%f13168, %f501, %f12400, %f13167;
	fma.rn.f32 	%f13169, %f502, %f12401, %f13168;
	fma.rn.f32 	%f13170, %f503, %f12402, %f13169;
	fma.rn.f32 	%f13171, %f504, %f12403, %f13170;
	fma.rn.f32 	%f13172, %f505, %f12404, %f13171;
	fma.rn.f32 	%f13173, %f506, %f12405, %f13172;
	st.local.v4.f32 	[%rd8+368], {%f13125, %f13141, %f13157, %f13173};
	fma.rn.f32 	%f13174, %f12421, %f1199, 0f00000000;
	fma.rn.f32 	%f13175, %f12437, %f1200, %f13174;
	fma.rn.f32 	%f13176, %f12453, %f14, %f13175;
	fma.rn.f32 	%f13177, %f12469, %f31, %f13176;
	mul.f32 	%f13178, %f13177, 0f3F000000;
	fma.rn.f32 	%f13179, %f12421, %f1148, 0f00000000;
	fma.rn.f32 	%f13180, %f12437, %f1165, %f13179;
	fma.rn.f32 	%f13181, %f12453, %f1169, %f13180;
	fma.rn.f32 	%f13182, %f12469, %f1170, %f13181;
	mul.f32 	%f13183, %f13182, 0f3F000000;
	fma.rn.f32 	%f13184, %f12421, %f1313, 0f00000000;
	fma.rn.f32 	%f13185, %f12437, %f1314, %f13184;
	fma.rn.f32 	%f13186, %f12453, %f1315, %f13185;
	fma.rn.f32 	%f13187, %f12469, %f1316, %f13186;
	mul.f32 	%f13188, %f13187, 0f3F000000;
	fma.rn.f32 	%f13189, %f12421, %f1457, 0f00000000;
	fma.rn.f32 	%f13190, %f12437, %f1458, %f13189;
	fma.rn.f32 	%f13191, %f12453, %f1459, %f13190;
	fma.rn.f32 	%f13192, %f12469, %f1460, %f13191;
	mul.f32 	%f13193, %f13192, 0f3F000000;
	fma.rn.f32 	%f13194, %f12421, %f1601, 0f00000000;
	fma.rn.f32 	%f13195, %f12437, %f1602, %f13194;
	fma.rn.f32 	%f13196, %f12453, %f1603, %f13195;
	fma.rn.f32 	%f13197, %f12469, %f1604, %f13196;
	mul.f32 	%f13198, %f13197, 0f3F000000;
	fma.rn.f32 	%f13199, %f12421, %f12677, 0f00000000;
	fma.rn.f32 	%f13200, %f12437, %f12693, %f13199;
	fma.rn.f32 	%f13201, %f12453, %f12709, %f13200;
	fma.rn.f32 	%f13202, %f12469, %f12725, %f13201;
	mul.f32 	%f13203, %f13202, 0f3F000000;
	setp.gt.f32 	%p390, %f13183, %f13178;
	selp.f32 	%f13204, %f13183, %f13178, %p390;
	setp.gt.f32 	%p391, %f13188, %f13204;
	selp.f32 	%f13205, %f13188, %f13204, %p391;
	setp.gt.f32 	%p392, %f13193, %f13205;
	selp.f32 	%f13206, %f13193, %f13205, %p392;
	setp.gt.f32 	%p393, %f13198, %f13206;
	selp.f32 	%f13207, %f13198, %f13206, %p393;
	setp.gt.f32 	%p394, %f13203, %f13207;
	selp.f32 	%f13208, %f13203, %f13207, %p394;
	sub.f32 	%f13209, %f13178, %f13208;
	fma.rn.f32 	%f13210, %f13209, 0f3BBB989D, 0f3F000000;
	cvt.sat.f32.f32 	%f13211, %f13210;
	mov.f32 	%f13212, 0f4B400001;
	mov.f32 	%f13213, 0f437C0000;
	fma.rm.f32 	%f13214, %f13211, %f13213, %f13212;
	add.f32 	%f13215, %f13214, 0fCB40007F;
	neg.f32 	%f13216, %f13215;
	fma.rn.f32 	%f13217, %f13209, 0f3FB8AA3B, %f13216;
	fma.rn.f32 	%f13218, %f13209, 0f32A57060, %f13217;
	mov.b32 	%r253, %f13214;
	shl.b32 	%r254, %r253, 23;
	mov.b32 	%f13219, %r254;
	ex2.approx.ftz.f32 	%f13220, %f13218;
	mul.f32 	%f13221, %f13220, %f13219;
	add.f32 	%f13222, %f13221, 0f00000000;
	sub.f32 	%f13223, %f13183, %f13208;
	fma.rn.f32 	%f13224, %f13223, 0f3BBB989D, 0f3F000000;
	cvt.sat.f32.f32 	%f13225, %f13224;
	fma.rm.f32 	%f13226, %f13225, %f13213, %f13212;
	add.f32 	%f13227, %f13226, 0fCB40007F;
	neg.f32 	%f13228, %f13227;
	fma.rn.f32 	%f13229, %f13223, 0f3FB8AA3B, %f13228;
	fma.rn.f32 	%f13230, %f13223, 0f32A57060, %f13229;
	mov.b32 	%r255, %f13226;
	shl.b32 	%r256, %r255, 23;
	mov.b32 	%f13231, %r256;
	ex2.approx.ftz.f32 	%f13232, %f13230;
	mul.f32 	%f13233, %f13232, %f13231;
	add.f32 	%f13234, %f13222, %f13233;
	sub.f32 	%f13235, %f13188, %f13208;
	fma.rn.f32 	%f13236, %f13235, 0f3BBB989D, 0f3F000000;
	cvt.sat.f32.f32 	%f13237, %f13236;
	fma.rm.f32 	%f13238, %f13237, %f13213, %f13212;
	add.f32 	%f13239, %f13238, 0fCB40007F;
	neg.f32 	%f13240, %f13239;
	fma.rn.f32 	%f13241, %f13235, 0f3FB8AA3B, %f13240;
	fma.rn.f32 	%f13242, %f13235, 0f32A57060, %f13241;
	mov.b32 	%r257, %f13238;
	shl.b32 	%r258, %r257, 23;
	mov.b32 	%f13243, %r258;
	ex2.approx.ftz.f32 	%f13244, %f13242;
	mul.f32 	%f13245, %f13244, %f13243;
	add.f32 	%f13246, %f13234, %f13245;
	sub.f32 	%f13247, %f13193, %f13208;
	fma.rn.f32 	%f13248, %f13247, 0f3BBB989D, 0f3F000000;
	cvt.sat.f32.f32 	%f13249, %f13248;
	fma.rm.f32 	%f13250, %f13249, %f13213, %f13212;
	add.f32 	%f13251, %f13250, 0fCB40007F;
	neg.f32 	%f13252, %f13251;
	fma.rn.f32 	%f13253, %f13247, 0f3FB8AA3B, %f13252;
	fma.rn.f32 	%f13254, %f13247, 0f32A57060, %f13253;
	mov.b32 	%r259, %f13250;
	shl.b32 	%r260, %r259, 23;
	mov.b32 	%f13255, %r260;
	ex2.approx.ftz.f32 	%f13256, %f13254;
	mul.f32 	%f13257, %f13256, %f13255;
	add.f32 	%f13258, %f13246, %f13257;
	sub.f32 	%f13259, %f13198, %f13208;
	fma.rn.f32 	%f13260, %f13259, 0f3BBB989D, 0f3F000000;
	cvt.sat.f32.f32 	%f13261, %f13260;
	fma.rm.f32 	%f13262, %f13261, %f13213, %f13212;
	add.f32 	%f13263, %f13262, 0fCB40007F;
	neg.f32 	%f13264, %f13263;
	fma.rn.f32 	%f13265, %f13259, 0f3FB8AA3B, %f13264;
	fma.rn.f32 	%f13266, %f13259, 0f32A57060, %f13265;
	mov.b32 	%r261, %f13262;
	shl.b32 	%r262, %r261, 23;
	mov.b32 	%f13267, %r262;
	ex2.approx.ftz.f32 	%f13268, %f13266;
	mul.f32 	%f13269, %f13268, %f13267;
	add.f32 	%f13270, %f13258, %f13269;
	sub.f32 	%f13271, %f13203, %f13208;
	fma.rn.f32 	%f13272, %f13271, 0f3BBB989D, 0f3F000000;
	cvt.sat.f32.f32 	%f13273, %f13272;
	fma.rm.f32 	%f13274, %f13273, %f13213, %f13212;
	add.f32 	%f13275, %f13274, 0fCB40007F;
	neg.f32 	%f13276, %f13275;
	fma.rn.f32 	%f13277, %f13271, 0f3FB8AA3B, %f13276;
	fma.rn.f32 	%f13278, %f13271, 0f32A57060, %f13277;
	mov.b32 	%r263, %f13274;
	shl.b32 	%r264, %r263, 23;
	mov.b32 	%f13279, %r264;
	ex2.approx.ftz.f32 	%f13280, %f13278;
	mul.f32 	%f13281, %f13280, %f13279;
	add.f32 	%f13282, %f13270, %f13281;
	rcp.rn.f32 	%f13283, %f13282;
	mul.f32 	%f13284, %f13283, %f13221;
	mul.f32 	%f13285, %f13283, %f13233;
	mul.f32 	%f13286, %f13283, %f13245;
	mul.f32 	%f13287, %f13283, %f13257;
	mul.f32 	%f13288, %f13283, %f13269;
	mul.f32 	%f13289, %f13283, %f13281;
	fma.rn.f32 	%f13290, %f13284, %f252, 0f00000000;
	fma.rn.f32 	%f13291, %f13285, %f1183, %f13290;
	fma.rn.f32 	%f13292, %f13286, %f1329, %f13291;
	fma.rn.f32 	%f13293, %f13287, %f1473, %f13292;
	fma.rn.f32 	%f13294, %f13288, %f1617, %f13293;
	fma.rn.f32 	%f13295, %f13289, %f12933, %f13294;
	fma.rn.f32 	%f13296, %f13284, %f269, 0f00000000;
	fma.rn.f32 	%f13297, %f13285, %f1184, %f13296;
	fma.rn.f32 	%f13298, %f13286, %f1330, %f13297;
	fma.rn.f32 	%f13299, %f13287, %f1474, %f13298;
	fma.rn.f32 	%f13300, %f13288, %f1618, %f13299;
	fma.rn.f32 	%f13301, %f13289, %f12949, %f13300;
	fma.rn.f32 	%f13302, %f13284, %f286, 0f00000000;
	fma.rn.f32 	%f13303, %f13285, %f1185, %f13302;
	fma.rn.f32 	%f13304, %f13286, %f1331, %f13303;
	fma.rn.f32 	%f13305, %f13287, %f1475, %f13304;
	fma.rn.f32 	%f13306, %f13288, %f1619, %f13305;
	fma.rn.f32 	%f13307, %f13289, %f12965, %f13306;
	fma.rn.f32 	%f13308, %f13284, %f303, 0f00000000;
	fma.rn.f32 	%f13309, %f13285, %f1186, %f13308;
	fma.rn.f32 	%f13310, %f13286, %f1332, %f13309;
	fma.rn.f32 	%f13311, %f13287, %f1476, %f13310;
	fma.rn.f32 	%f13312, %f13288, %f1620, %f13311;
	fma.rn.f32 	%f13313, %f13289, %f12981, %f13312;
	st.local.v4.f32 	[%rd4], {%f13295, %f13301, %f13307, %f13313};
	fma.rn.f32 	%f13314, %f12485, %f48, 0f00000000;
	fma.rn.f32 	%f13315, %f12501, %f65, %f13314;
	fma.rn.f32 	%f13316, %f12517, %f82, %f13315;
	fma.rn.f32 	%f13317, %f12533, %f99, %f13316;
	mul.f32 	%f13318, %f13317, 0f3F000000;
	fma.rn.f32 	%f13319, %f12485, %f1171, 0f00000000;
	fma.rn.f32 	%f13320, %f12501, %f1172, %f13319;
	fma.rn.f32 	%f13321, %f12517, %f1173, %f13320;
	fma.rn.f32 	%f13322, %f12533, %f1174, %f13321;
	mul.f32 	%f13323, %f13322, 0f3F000000;
	fma.rn.f32 	%f13324, %f12485, %f1317, 0f00000000;
	fma.rn.f32 	%f13325, %f12501, %f1318, %f13324;
	fma.rn.f32 	%f13326, %f12517, %f1319, %f13325;
	fma.rn.f32 	%f13327, %f12533, %f1320, %f13326;
	mul.f32 	%f13328, %f13327, 0f3F000000;
	fma.rn.f32 	%f13329, %f12485, %f1461, 0f00000000;
	fma.rn.f32 	%f13330, %f12501, %f1462, %f13329;
	fma.rn.f32 	%f13331, %f12517, %f1463, %f13330;
	fma.rn.f32 	%f13332, %f12533, %f1464, %f13331;
	mul.f32 	%f13333, %f13332, 0f3F000000;
	fma.rn.f32 	%f13334, %f12485, %f1605, 0f00000000;
	fma.rn.f32 	%f13335, %f12501, %f1606, %f13334;
	fma.rn.f32 	%f13336, %f12517, %f1607, %f13335;
	fma.rn.f32 	%f13337, %f12533, %f1608, %f13336;
	mul.f32 	%f13338, %f13337, 0f3F000000;
	fma.rn.f32 	%f13339, %f12485, %f12741, 0f00000000;
	fma.rn.f32 	%f13340, %f12501, %f12757, %f13339;
	fma.rn.f32 	%f13341, %f12517, %f12773, %f13340;
	fma.rn.f32 	%f13342, %f12533, %f12789, %f13341;
	mul.f32 	%f13343, %f13342, 0f3F000000;
	setp.gt.f32 	%p395, %f13323, %f13318;
	selp.f32 	%f13344, %f13323, %f13318, %p395;
	setp.gt.f32 	%p396, %f13328, %f13344;
	selp.f32 	%f13345, %f13328, %f13344, %p396;
	setp.gt.f32 	%p397, %f13333, %f13345;
	selp.f32 	%f13346, %f13333, %f13345, %p397;
	setp.gt.f32 	%p398, %f13338, %f13346;
	selp.f32 	%f13347, %f13338, %f13346, %p398;
	setp.gt.f32 	%p399, %f13343, %f13347;
	selp.f32 	%f13348, %f13343, %f13347, %p399;
	sub.f32 	%f13349, %f13318, %f13348;
	fma.rn.f32 	%f13350, %f13349, 0f3BBB989D, 0f3F000000;
	cvt.sat.f32.f32 	%f13351, %f13350;
	fma.rm.f32 	%f13352, %f13351, %f13213, %f13212;
	add.f32 	%f13353, %f13352, 0fCB40007F;
	neg.f32 	%f13354, %f13353;
	fma.rn.f32 	%f13355, %f13349, 0f3FB8AA3B, %f13354;
	fma.rn.f32 	%f13356, %f13349, 0f32A57060, %f13355;
	mov.b32 	%r265, %f13352;
	shl.b32 	%r266, %r265, 23;
	mov.b32 	%f13357, %r266;
	ex2.approx.ftz.f32 	%f13358, %f13356;
	mul.f32 	%f13359, %f13358, %f13357;
	add.f32 	%f13360, %f13359, 0f00000000;
	sub.f32 	%f13361, %f13323, %f13348;
	fma.rn.f32 	%f13362, %f13361, 0f3BBB989D, 0f3F000000;
	cvt.sat.f32.f32 	%f13363, %f13362;
	fma.rm.f32 	%f13364, %f13363, %f13213, %f13212;
	add.f32 	%f13365, %f13364, 0fCB40007F;
	neg.f32 	%f13366, %f13365;
	fma.rn.f32 	%f13367, %f13361, 0f3FB8AA3B, %f13366;
	fma.rn.f32 	%f13368, %f13361, 0f32A57060, %f13367;
	mov.b32 	%r267, %f13364;
	shl.b32 	%r268, %r267, 23;
	mov.b32 	%f13369, %r268;
	ex2.approx.ftz.f32 	%f13370, %f13368;
	mul.f32 	%f13371, %f13370, %f13369;
	add.f32 	%f13372, %f13360, %f13371;
	sub.f32 	%f13373, %f13328, %f13348;
	fma.rn.f32 	%f13374, %f13373, 0f3BBB989D, 0f3F000000;
	cvt.sat.f32.f32 	%f13375, %f13374;
	fma.rm.f32 	%f13376, %f13375, %f13213, %f13212;
	add.f32 	%f13377, %f13376, 0fCB40007F;
	neg.f32 	%f13378, %f13377;
	fma.rn.f32 	%f13379, %f13373, 0f3FB8AA3B, %f13378;
	fma.rn.f32 	%f13380, %f13373, 0f32A57060, %f13379;
	mov.b32 	%r269, %f13376;
	shl.b32 	%r270, %r269, 23;
	mov.b32 	%f13381, %r270;
	ex2.approx.ftz.f32 	%f13382, %f13380;
	mul.f32 	%f13383, %f13382, %f13381;
	add.f32 	%f13384, %f13372, %f13383;
	sub.f32 	%f13385, %f13333, %f13348;
	fma.rn.f32 	%f13386, %f13385, 0f3BBB989D, 0f3F000000;
	cvt.sat.f32.f32 	%f13387, %f13386;
	fma.rm.f32 	%f13388, %f13387, %f13213, %f13212;
	add.f32 	%f13389, %f13388, 0fCB40007F;
	neg.f32 	%f13390, %f13389;
	fma.rn.f32 	%f13391, %f13385, 0f3FB8AA3B, %f13390;
	fma.rn.f32 	%f13392, %f13385, 0f32A57060, %f13391;
	mov.b32 	%r271, %f13388;
	shl.b32 	%r272, %r271, 23;
	mov.b32 	%f13393, %r272;
	ex2.approx.ftz.f32 	%f13394, %f13392;
	mul.f32 	%f13395, %f13394, %f13393;
	add.f32 	%f13396, %f13384, %f13395;
	sub.f32 	%f13397, %f13338, %f13348;
	fma.rn.f32 	%f13398, %f13397, 0f3BBB989D, 0f3F000000;
	cvt.sat.f32.f32 	%f13399, %f13398;
	fma.rm.f32 	%f13400, %f13399, %f13213, %f13212;
	add.f32 	%f13401, %f13400, 0fCB40007F;
	neg.f32 	%f13402, %f13401;
	fma.rn.f32 	%f13403, %f13397, 0f3FB8AA3B, %f13402;
	fma.rn.f32 	%f13404, %f13397, 0f32A57060, %f13403;
	mov.b32 	%r273, %f13400;
	shl.b32 	%r274, %r273, 23;
	mov.b32 	%f13405, %r274;
	ex2.approx.ftz.f32 	%f13406, %f13404;
	mul.f32 	%f13407, %f13406, %f13405;
	add.f32 	%f13408, %f13396, %f13407;
	sub.f32 	%f13409, %f13343, %f13348;
	fma.rn.f32 	%f13410, %f13409, 0f3BBB989D, 0f3F000000;
	cvt.sat.f32.f32 	%f13411, %f13410;
	fma.rm.f32 	%f13412, %f13411, %f13213, %f13212;
	add.f32 	%f13413, %f13412, 0fCB40007F;
	neg.f32 	%f13414, %f13413;
	fma.rn.f32 	%f13415, %f13409, 0f3FB8AA3B, %f13414;
	fma.rn.f32 	%f13416, %f13409, 0f32A57060, %f13415;
	mov.b32 	%r275, %f13412;
	shl.b32 	%r276, %r275, 23;
	mov.b32 	%f13417, %r276;
	ex2.approx.ftz.f32 	%f13418, %f13416;
	mul.f32 	%f13419, %f13418, %f13417;
	add.f32 	%f13420, %f13408, %f13419;
	rcp.rn.f32 	%f13421, %f13420;
	mul.f32 	%f13422, %f13421, %f13359;
	mul.f32 	%f13423, %f13421, %f13371;
	mul.f32 	%f13424, %f13421, %f13383;
	mul.f32 	%f13425, %f13421, %f13395;
	mul.f32 	%f13426, %f13421, %f13407;
	mul.f32 	%f13427, %f13421, %f13419;
	fma.rn.f32 	%f13428, %f13422, %f320, 0f00000000;
	fma.rn.f32 	%f13429, %f13423, %f1187, %f13428;
	fma.rn.f32 	%f13430, %f13424, %f1333, %f13429;
	fma.rn.f32 	%f13431, %f13425, %f1477, %f13430;
	fma.rn.f32 	%f13432, %f13426, %f1621, %f13431;
	fma.rn.f32 	%f13433, %f13427, %f12997, %f13432;
	fma.rn.f32 	%f13434, %f13422, %f337, 0f00000000;
	fma.rn.f32 	%f13435, %f13423, %f1188, %f13434;
	fma.rn.f32 	%f13436, %f13424, %f1334, %f13435;
	fma.rn.f32 	%f13437, %f13425, %f1478, %f13436;
	fma.rn.f32 	%f13438, %f13426, %f1622, %f13437;
	fma.rn.f32 	%f13439, %f13427, %f13013, %f13438;
	fma.rn.f32 	%f13440, %f13422, %f354, 0f00000000;
	fma.rn.f32 	%f13441, %f13423, %f1189, %f13440;
	fma.rn.f32 	%f13442, %f13424, %f1335, %f13441;
	fma.rn.f32 	%f13443, %f13425, %f1479, %f13442;
	fma.rn.f32 	%f13444, %f13426, %f1623, %f13443;
	fma.rn.f32 	%f13445, %f13427, %f13029, %f13444;
	fma.rn.f32 	%f13446, %f13422, %f371, 0f00000000;
	fma.rn.f32 	%f13447, %f13423, %f1190, %f13446;
	fma.rn.f32 	%f13448, %f13424, %f1336, %f13447;
	fma.rn.f32 	%f13449, %f13425, %f1480, %f13448;
	fma.rn.f32 	%f13450, %f13426, %f1624, %f13449;
	fma.rn.f32 	%f13451, %f13427, %f13045, %f13450;
	st.local.v4.f32 	[%rd4+16], {%f13433, %f13439, %f13445, %f13451};
	fma.rn.f32 	%f13452, %f12549, %f116, 0f00000000;
	fma.rn.f32 	%f13453, %f12565, %f133, %f13452;
	fma.rn.f32 	%f13454, %f12581, %f150, %f13453;
	fma.rn.f32 	%f13455, %f12597, %f167, %f13454;
	mul.f32 	%f13456, %f13455, 0f3F000000;
	fma.rn.f32 	%f13457, %f12549, %f1175, 0f00000000;
	fma.rn.f32 	%f13458, %f12565, %f1176, %f13457;
	fma.rn.f32 	%f13459, %f12581, %f1177, %f13458;
	fma.rn.f32 	%f13460, %f12597, %f1178, %f13459;
	mul.f32 	%f13461, %f13460, 0f3F000000;
	fma.rn.f32 	%f13462, %f12549, %f1321, 0f00000000;
	fma.rn.f32 	%f13463, %f12565, %f1322, %f13462;
	fma.rn.f32 	%f13464, %f12581, %f1323, %f13463;
	fma.rn.f32 	%f13465, %f12597, %f1324, %f13464;
	mul.f32 	%f13466, %f13465, 0f3F000000;
	fma.rn.f32 	%f13467, %f12549, %f1465, 0f00000000;
	fma.rn.f32 	%f13468, %f12565, %f1466, %f13467;
	fma.rn.f32 	%f13469, %f12581, %f1467, %f13468;
	fma.rn.f32 	%f13470, %f12597, %f1468, %f13469;
	mul.f32 	%f13471, %f13470, 0f3F000000;
	fma.rn.f32 	%f13472, %f12549, %f1609, 0f00000000;
	fma.rn.f32 	%f13473, %f12565, %f1610, %f13472;
	fma.rn.f32 	%f13474, %f12581, %f1611, %f13473;
	fma.rn.f32 	%f13475, %f12597, %f1612, %f13474;
	mul.f32 	%f13476, %f13475, 0f3F000000;
	fma.rn.f32 	%f13477, %f12549, %f12805, 0f00000000;
	fma.rn.f32 	%f13478, %f12565, %f12821, %f13477;
	fma.rn.f32 	%f13479, %f12581, %f12837, %f13478;
	fma.rn.f32 	%f13480, %f12597, %f12853, %f13479;
	mul.f32 	%f13481, %f13480, 0f3F000000;
	setp.gt.f32 	%p400, %f13461, %f13456;
	selp.f32 	%f13482, %f13461, %f13456, %p400;
	setp.gt.f32 	%p401, %f13466, %f13482;
	selp.f32 	%f13483, %f13466, %f13482, %p401;
	setp.gt.f32 	%p402, %f13471, %f13483;
	selp.f32 	%f13484, %f13471, %f13483, %p402;
	setp.gt.f32 	%p403, %f13476, %f13484;
	selp.f32 	%f13485, %f13476, %f13484, %p403;
	setp.gt.f32 	%p404, %f13481, %f13485;
	selp.f32 	%f13486, %f13481, %f13485, %p404;
	sub.f32 	%f13487, %f13456, %f13486;
	fma.rn.f32 	%f13488, %f13487, 0f3BBB989D, 0f3F000000;
	cvt.sat.f32.f32 	%f13489, %f13488;
	fma.rm.f32 	%f13490, %f13489, %f13213, %f13212;
	add.f32 	%f13491, %f13490, 0fCB40007F;
	neg.f32 	%f13492, %f13491;
	fma.rn.f32 	%f13493, %f13487, 0f3FB8AA3B, %f13492;
	fma.rn.f32 	%f13494, %f13487, 0f32A57060, %f13493;
	mov.b32 	%r277, %f13490;
	shl.b32 	%r278, %r277, 23;
	mov.b32 	%f13495, %r278;
	ex2.approx.ftz.f32 	%f13496, %f13494;
	mul.f32 	%f13497, %f13496, %f13495;
	add.f32 	%f13498, %f13497, 0f00000000;
	sub.f32 	%f13499, %f13461, %f13486;
	fma.rn.f32 	%f13500, %f13499, 0f3BBB989D, 0f3F000000;
	cvt.sat.f32.f32 	%f13501, %f13500;
	fma.rm.f32 	%f13502, %f13501, %f13213, %f13212;
	add.f32 	%f13503, %f13502, 0fCB40007F;
	neg.f32 	%f13504, %f13503;
	fma.rn.f32 	%f13505, %f13499, 0f3FB8AA3B, %f13504;
	fma.rn.f32 	%f13506, %f13499, 0f32A57060, %f13505;
	mov.b32 	%r279, %f13502;
	shl.b32 	%r280, %r279, 23;
	mov.b32 	%f13507, %r280;
	ex2.approx.ftz.f32 	%f13508, %f13506;
	mul.f32 	%f13509, %f13508, %f13507;
	add.f32 	%f13510, %f13498, %f13509;
	sub.f32 	%f13511, %f13466, %f13486;
	fma.rn.f32 	%f13512, %f13511, 0f3BBB989D, 0f3F000000;
	cvt.sat.f32.f32 	%f13513, %f13512;
	fma.rm.f32 	%f13514, %f13513, %f13213, %f13212;
	add.f32 	%f13515, %f13514, 0fCB40007F;
	neg.f32 	%f13516, %f13515;
	fma.rn.f32 	%f13517, %f13511, 0f3FB8AA3B, %f13516;
	fma.rn.f32 	%f13518, %f13511, 0f32A57060, %f13517;
	mov.b32 	%r281, %f13514;
	shl.b32 	%r282, %r281, 23;
	mov.b32 	%f13519, %r282;
	ex2.approx.ftz.f32 	%f13520, %f13518;
	mul.f32 	%f13521, %f13520, %f13519;
	add.f32 	%f13522, %f13510, %f13521;
	sub.f32 	%f13523, %f13471, %f13486;
	fma.rn.f32 	%f13524, %f13523, 0f3BBB989D, 0f3F000000;
	cvt.sat.f32.f32 	%f13525, %f13524;
	fma.rm.f32 	%f13526, %f13525, %f13213, %f13212;
	add.f32 	%f13527, %f13526, 0fCB40007F;
	neg.f32 	%f13528, %f13527;
	fma.rn.f32 	%f13529, %f13523, 0f3FB8AA3B, %f13528;
	fma.rn.f32 	%f13530, %f13523, 0f32A57060, %f13529;
	mov.b32 	%r283, %f13526;
	shl.b32 	%r284, %r283, 23;
	mov.b32 	%f13531, %r284;
	ex2.approx.ftz.f32 	%f13532, %f13530;
	mul.f32 	%f13533, %f13532, %f13531;
	add.f32 	%f13534, %f13522, %f13533;
	sub.f32 	%f13535, %f13476, %f13486;
	fma.rn.f32 	%f13536, %f13535, 0f3BBB989D, 0f3F000000;
	cvt.sat.f32.f32 	%f13537, %f13536;
	fma.rm.f32 	%f13538, %f13537, %f13213, %f13212;
	add.f32 	%f13539, %f13538, 0fCB40007F;
	neg.f32 	%f13540, %f13539;
	fma.rn.f32 	%f13541, %f13535, 0f3FB8AA3B, %f13540;
	fma.rn.f32 	%f13542, %f13535, 0f32A57060, %f13541;
	mov.b32 	%r285, %f13538;
	shl.b32 	%r286, %r285, 23;
	mov.b32 	%f13543, %r286;
	ex2.approx.ftz.f32 	%f13544, %f13542;
	mul.f32 	%f13545, %f13544, %f13543;
	add.f32 	%f13546, %f13534, %f13545;
	sub.f32 	%f13547, %f13481, %f13486;
	fma.rn.f32 	%f13548, %f13547, 0f3BBB989D, 0f3F000000;
	cvt.sat.f32.f32 	%f13549, %f13548;
	fma.rm.f32 	%f13550, %f13549, %f13213, %f13212;
	add.f32 	%f13551, %f13550, 0fCB40007F;
	neg.f32 	%f13552, %f13551;
	fma.rn.f32 	%f13553, %f13547, 0f3FB8AA3B, %f13552;
	fma.rn.f32 	%f13554, %f13547, 0f32A57060, %f13553;
	mov.b32 	%r287, %f13550;
	shl.b32 	%r288, %r287, 23;
	mov.b32 	%f13555, %r288;
	ex2.approx.ftz.f32 	%f13556, %f13554;
	mul.f32 	%f13557, %f13556, %f13555;
	add.f32 	%f13558, %f13546, %f13557;
	rcp.rn.f32 	%f13559, %f13558;
	mul.f32 	%f13560, %f13559, %f13497;
	mul.f32 	%f13561, %f13559, %f13509;
	mul.f32 	%f13562, %f13559, %f13521;
	mul.f32 	%f13563, %f13559, %f13533;
	mul.f32 	%f13564, %f13559, %f13545;
	mul.f32 	%f13565, %f13559, %f13557;
	fma.rn.f32 	%f13566, %f13560, %f388, 0f00000000;
	fma.rn.f32 	%f13567, %f13561, %f1191, %f13566;
	fma.rn.f32 	%f13568, %f13562, %f1337, %f13567;
	fma.rn.f32 	%f13569, %f13563, %f1481, %f13568;
	fma.rn.f32 	%f13570, %f13564, %f1625, %f13569;
	fma.rn.f32 	%f13571, %f13565, %f13061, %f13570;
	fma.rn.f32 	%f13572, %f13560, %f405, 0f00000000;
	fma.rn.f32 	%f13573, %f13561, %f1192, %f13572;
	fma.rn.f32 	%f13574, %f13562, %f1338, %f13573;
	fma.rn.f32 	%f13575, %f13563, %f1482, %f13574;
	fma.rn.f32 	%f13576, %f13564, %f1626, %f13575;
	fma.rn.f32 	%f13577, %f13565, %f13077, %f13576;
	fma.rn.f32 	%f13578, %f13560, %f422, 0f00000000;
	fma.rn.f32 	%f13579, %f13561, %f1193, %f13578;
	fma.rn.f32 	%f13580, %f13562, %f1339, %f13579;
	fma.rn.f32 	%f13581, %f13563, %f1483, %f13580;
	fma.rn.f32 	%f13582, %f13564, %f1627, %f13581;
	fma.rn.f32 	%f13583, %f13565, %f13093, %f13582;
	fma.rn.f32 	%f13584, %f13560, %f439, 0f00000000;
	fma.rn.f32 	%f13585, %f13561, %f1194, %f13584;
	fma.rn.f32 	%f13586, %f13562, %f1340, %f13585;
	fma.rn.f32 	%f13587, %f13563, %f1484, %f13586;
	fma.rn.f32 	%f13588, %f13564, %f1628, %f13587;
	fma.rn.f32 	%f13589, %f13565, %f13109, %f13588;
	st.local.v4.f32 	[%rd4+32], {%f13571, %f13577, %f13583, %f13589};
	fma.rn.f32 	%f13590, %f12613, %f184, 0f00000000;
	fma.rn.f32 	%f13591, %f12629, %f201, %f13590;
	fma.rn.f32 	%f13592, %f12645, %f218, %f13591;
	fma.rn.f32 	%f13593, %f12661, %f235, %f13592;
	mul.f32 	%f13594, %f13593, 0f3F000000;
	fma.rn.f32 	%f13595, %f12613, %f1179, 0f00000000;
	fma.rn.f32 	%f13596, %f12629, %f1180, %f13595;
	fma.rn.f32 	%f13597, %f12645, %f1181, %f13596;
	fma.rn.f32 	%f13598, %f12661, %f1182, %f13597;
	mul.f32 	%f13599, %f13598, 0f3F000000;
	fma.rn.f32 	%f13600, %f12613, %f1325, 0f00000000;
	fma.rn.f32 	%f13601, %f12629, %f1326, %f13600;
	fma.rn.f32 	%f13602, %f12645, %f1327, %f13601;
	fma.rn.f32 	%f13603, %f12661, %f1328, %f13602;
	mul.f32 	%f13604, %f13603, 0f3F000000;
	fma.rn.f32 	%f13605, %f12613, %f1469, 0f00000000;
	fma.rn.f32 	%f13606, %f12629, %f1470, %f13605;
	fma.rn.f32 	%f13607, %f12645, %f1471, %f13606;
	fma.rn.f32 	%f13608, %f12661, %f1472, %f13607;
	mul.f32 	%f13609, %f13608, 0f3F000000;
	fma.rn.f32 	%f13610, %f12613, %f1613, 0f00000000;
	fma.rn.f32 	%f13611, %f12629, %f1614, %f13610;
	fma.rn.f32 	%f13612, %f12645, %f1615, %f13611;
	fma.rn.f32 	%f13613, %f12661, %f1616, %f13612;
	mul.f32 	%f13614, %f13613, 0f3F000000;
	fma.rn.f32 	%f13615, %f12613, %f12869, 0f00000000;
	fma.rn.f32 	%f13616, %f12629, %f12885, %f13615;
	fma.rn.f32 	%f13617, %f12645, %f12901, %f13616;
	fma.rn.f32 	%f13618, %f12661, %f12917, %f13617;
	mul.f32 	%f13619, %f13618, 0f3F000000;
	setp.gt.f32 	%p405, %f13599, %f13594;
	selp.f32 	%f13620, %f13599, %f13594, %p405;
	setp.gt.f32 	%p406, %f13604, %f13620;
	selp.f32 	%f13621, %f13604, %f13620, %p406;
	setp.gt.f32 	%p407, %f13609, %f13621;
	selp.f32 	%f13622, %f13609, %f13621, %p407;
	setp.gt.f32 	%p408, %f13614, %f13622;
	selp.f32 	%f13623, %f13614, %f13622, %p408;
	setp.gt.f32 	%p409, %f13619, %f13623;
	selp.f32 	%f13624, %f13619, %f13623, %p409;
	sub.f32 	%f13625, %f13594, %f13624;
	fma.rn.f32 	%f13626, %f13625, 0f3BBB989D, 0f3F000000;
	cvt.sat.f32.f32 	%f13627, %f13626;
	fma.rm.f32 	%f13628, %f13627, %f13213, %f13212;
	add.f32 	%f13629, %f13628, 0fCB40007F;
	neg.f32 	%f13630, %f13629;
	fma.rn.f32 	%f13631, %f13625, 0f3FB8AA3B, %f13630;
	fma.rn.f32 	%f13632, %f13625, 0f32A57060, %f13631;
	mov.b32 	%r289, %f13628;
	shl.b32 	%r290, %r289, 23;
	mov.b32 	%f13633, %r290;
	ex2.approx.ftz.f32 	%f13634, %f13632;
	mul.f32 	%f13635, %f13634, %f13633;
	add.f32 	%f13636, %f13635, 0f00000000;
	sub.f32 	%f13637, %f13599, %f13624;
	fma.rn.f32 	%f13638, %f13637, 0f3BBB989D, 0f3F000000;
	cvt.sat.f32.f32 	%f13639, %f13638;
	fma.rm.f32 	%f13640, %f13639, %f13213, %f13212;
	add.f32 	%f13641, %f13640, 0fCB40007F;
	neg.f32 	%f13642, %f13641;
	fma.rn.f32 	%f13643, %f13637, 0f3FB8AA3B, %f13642;
	fma.rn.f32 	%f13644, %f13637, 0f32A57060, %f13643;
	mov.b32 	%r291, %f13640;
	shl.b32 	%r292, %r291, 23;
	mov.b32 	%f13645, %r292;
	ex2.approx.ftz.f32 	%f13646, %f13644;
	mul.f32 	%f13647, %f13646, %f13645;
	add.f32 	%f13648, %f13636, %f13647;
	sub.f32 	%f13649, %f13604, %f13624;
	fma.rn.f32 	%f13650, %f13649, 0f3BBB989D, 0f3F000000;
	cvt.sat.f32.f32 	%f13651, %f13650;
	fma.rm.f32 	%f13652, %f13651, %f13213, %f13212;
	add.f32 	%f13653, %f13652, 0fCB40007F;
	neg.f32 	%f13654, %f13653;
	fma.rn.f32 	%f13655, %f13649, 0f3FB8AA3B, %f13654;
	fma.rn.f32 	%f13656, %f13649, 0f32A57060, %f13655;
	mov.b32 	%r293, %f13652;
	shl.b32 	%r294, %r293, 23;
	mov.b32 	%f13657, %r294;
	ex2.approx.ftz.f32 	%f13658, %f13656;
	mul.f32 	%f13659, %f13658, %f13657;
	add.f32 	%f13660, %f13648, %f13659;
	sub.f32 	%f13661, %f13609, %f13624;
	fma.rn.f32 	%f13662, %f13661, 0f3BBB989D, 0f3F000000;
	cvt.sat.f32.f32 	%f13663, %f13662;
	fma.rm.f32 	%f13664, %f13663, %f13213, %f13212;
	add.f32 	%f13665, %f13664, 0fCB40007F;
	neg.f32 	%f13666, %f13665;
	fma.rn.f32 	%f13667, %f13661, 0f3FB8AA3B, %f13666;
	fma.rn.f32 	%f13668, %f13661, 0f32A57060, %f13667;
	mov.b32 	%r295, %f13664;
	shl.b32 	%r296, %r295, 23;
	mov.b32 	%f13669, %r296;
	ex2.approx.ftz.f32 	%f13670, %f13668;
	mul.f32 	%f13671, %f13670, %f13669;
	add.f32 	%f13672, %f13660, %f13671;
	sub.f32 	%f13673, %f13614, %f13624;
	fma.rn.f32 	%f13674, %f13673, 0f3BBB989D, 0f3F000000;
	cvt.sat.f32.f32 	%f13675, %f13674;
	fma.rm.f32 	%f13676, %f13675, %f13213, %f13212;
	add.f32 	%f13677, %f13676, 0fCB40007F;
	neg.f32 	%f13678, %f13677;
	fma.rn.f32 	%f13679, %f13673, 0f3FB8AA3B, %f13678;
	fma.rn.f32 	%f13680, %f13673, 0f32A57060, %f13679;
	mov.b32 	%r297, %f13676;
	shl.b32 	%r298, %r297, 23;
	mov.b32 	%f13681, %r298;
	ex2.approx.ftz.f32 	%f13682, %f13680;
	mul.f32 	%f13683, %f13682, %f13681;
	add.f32 	%f13684, %f13672, %f13683;
	sub.f32 	%f13685, %f13619, %f13624;
	fma.rn.f32 	%f13686, %f13685, 0f3BBB989D, 0f3F000000;
	cvt.sat.f32.f32 	%f13687, %f13686;
	fma.rm.f32 	%f13688, %f13687, %f13213, %f13212;
	add.f32 	%f13689, %f13688, 0fCB40007F;
	neg.f32 	%f13690, %f13689;
	fma.rn.f32 	%f13691, %f13685, 0f3FB8AA3B, %f13690;
	fma.rn.f32 	%f13692, %f13685, 0f32A57060, %f13691;
	mov.b32 	%r299, %f13688;
	shl.b32 	%r300, %r299, 23;
	mov.b32 	%f13693, %r300;
	ex2.approx.ftz.f32 	%f13694, %f13692;
	mul.f32 	%f13695, %f13694, %f13693;
	add.f32 	%f13696, %f13684, %f13695;
	rcp.rn.f32 	%f13697, %f13696;
	mul.f32 	%f13698, %f13697, %f13635;
	mul.f32 	%f13699, %f13697, %f13647;
	mul.f32 	%f13700, %f13697, %f13659;
	mul.f32 	%f13701, %f13697, %f13671;
	mul.f32 	%f13702, %f13697, %f13683;
	mul.f32 	%f13703, %f13697, %f13695;
	fma.rn.f32 	%f13704, %f13698, %f456, 0f00000000;
	fma.rn.f32 	%f13705, %f13699, %f1195, %f13704;
	fma.rn.f32 	%f13706, %f13700, %f1341, %f13705;
	fma.rn.f32 	%f13707, %f13701, %f1485, %f13706;
	fma.rn.f32 	%f13708, %f13702, %f1629, %f13707;
	fma.rn.f32 	%f13709, %f13703, %f13125, %f13708;
	fma.rn.f32 	%f13710, %f13698, %f473, 0f00000000;
	fma.rn.f32 	%f13711, %f13699, %f1196, %f13710;
	fma.rn.f32 	%f13712, %f13700, %f1342, %f13711;
	fma.rn.f32 	%f13713, %f13701, %f1486, %f13712;
	fma.rn.f32 	%f13714, %f13702, %f1630, %f13713;
	fma.rn.f32 	%f13715, %f13703, %f13141, %f13714;
	fma.rn.f32 	%f13716, %f13698, %f490, 0f00000000;
	fma.rn.f32 	%f13717, %f13699, %f1197, %f13716;
	fma.rn.f32 	%f13718, %f13700, %f1343, %f13717;
	fma.rn.f32 	%f13719, %f13701, %f1487, %f13718;
	fma.rn.f32 	%f13720, %f13702, %f1631, %f13719;
	fma.rn.f32 	%f13721, %f13703, %f13157, %f13720;
	fma.rn.f32 	%f13722, %f13698, %f507, 0f00000000;
	fma.rn.f32 	%f13723, %f13699, %f1198, %f13722;
	fma.rn.f32 	%f13724, %f13700, %f1344, %f13723;
	fma.rn.f32 	%f13725, %f13701, %f1488, %f13724;
	fma.rn.f32 	%f13726, %f13702, %f1632, %f13725;
	fma.rn.f32 	%f13727, %f13703, %f13173, %f13726;
	st.local.v4.f32 	[%rd4+48], {%f13709, %f13715, %f13721, %f13727};
	fma.rn.f32 	%f13728, %f508, %f13295, 0f00000000;
	fma.rn.f32 	%f13729, %f509, %f13301, %f13728;
	fma.rn.f32 	%f13730, %f510, %f13307, %f13729;
	fma.rn.f32 	%f13731, %f511, %f13313, %f13730;
	fma.rn.f32 	%f13732, %f512, %f13433, %f13731;
	fma.rn.f32 	%f13733, %f513, %f13439, %f13732;
	fma.rn.f32 	%f13734, %f514, %f13445, %f13733;
	fma.rn.f32 	%f13735, %f515, %f13451, %f13734;
	fma.rn.f32 	%f13736, %f516, %f13571, %f13735;
	fma.rn.f32 	%f13737, %f517, %f13577, %f13736;
	fma.rn.f32 	%f13738, %f518, %f13583, %f13737;
	fma.rn.f32 	%f13739, %f519, %f13589, %f13738;
	fma.rn.f32 	%f13740, %f520, %f13709, %f13739;
	fma.rn.f32 	%f13741, %f521, %f13715, %f13740;
	fma.rn.f32 	%f13742, %f522, %f13721, %f13741;
	fma.rn.f32 	%f13743, %f523, %f13727, %f13742;
	fma.rn.f32 	%f13744, %f524, %f13295, 0f00000000;
	fma.rn.f32 	%f13745, %f525, %f13301, %f13744;
	fma.rn.f32 	%f13746, %f526, %f13307, %f13745;
	fma.rn.f32 	%f13747, %f527, %f13313, %f13746;
	fma.rn.f32 	%f13748, %f528, %f13433, %f13747;
	fma.rn.f32 	%f13749, %f529, %f13439, %f13748;
	fma.rn.f32 	%f13750, %f530, %f13445, %f13749;
	fma.rn.f32 	%f13751, %f531, %f13451, %f13750;
	fma.rn.f32 	%f13752, %f532, %f13571, %f13751;
	fma.rn.f32 	%f13753, %f533, %f13577, %f13752;
	fma.rn.f32 	%f13754, %f534, %f13583, %f13753;
	fma.rn.f32 	%f13755, %f535, %f13589, %f13754;
	fma.rn.f32 	%f13756, %f536, %f13709, %f13755;
	fma.rn.f32 	%f13757, %f537, %f13715, %f13756;
	fma.rn.f32 	%f13758, %f538, %f13721, %f13757;
	fma.rn.f32 	%f13759, %f539, %f13727, %f13758;
	fma.rn.f32 	%f13760, %f540, %f13295, 0f00000000;
	fma.rn.f32 	%f13761, %f541, %f13301, %f13760;
	fma.rn.f32 	%f13762, %f542, %f13307, %f13761;
	fma.rn.f32 	%f13763, %f543, %f13313, %f13762;
	fma.rn.f32 	%f13764, %f544, %f13433, %f13763;
	fma.rn.f32 	%f13765, %f545, %f13439, %f13764;
	fma.rn.f32 	%f13766, %f546, %f13445, %f13765;
	fma.rn.f32 	%f13767, %f547, %f13451, %f13766;
	fma.rn.f32 	%f13768, %f548, %f13571, %f13767;
	fma.rn.f32 	%f13769, %f549, %f13577, %f13768;
	fma.rn.f32 	%f13770, %f550, %f13583, %f13769;
	fma.rn.f32 	%f13771, %f551, %f13589, %f13770;
	fma.rn.f32 	%f13772, %f552, %f13709, %f13771;
	fma.rn.f32 	%f13773, %f553, %f13715, %f13772;
	fma.rn.f32 	%f13774, %f554, %f13721, %f13773;
	fma.rn.f32 	%f13775, %f555, %f13727, %f13774;
	fma.rn.f32 	%f13776, %f556, %f13295, 0f00000000;
	fma.rn.f32 	%f13777, %f557, %f13301, %f13776;
	fma.rn.f32 	%f13778, %f558, %f13307, %f13777;
	fma.rn.f32 	%f13779, %f559, %f13313, %f13778;
	fma.rn.f32 	%f13780, %f560, %f13433, %f13779;
	fma.rn.f32 	%f13781, %f561, %f13439, %f13780;
	fma.rn.f32 	%f13782, %f562, %f13445, %f13781;
	fma.rn.f32 	%f13783, %f563, %f13451, %f13782;
	fma.rn.f32 	%f13784, %f564, %f13571, %f13783;
	fma.rn.f32 	%f13785, %f565, %f13577, %f13784;
	fma.rn.f32 	%f13786, %f566, %f13583, %f13785;
	fma.rn.f32 	%f13787, %f567, %f13589, %f13786;
	fma.rn.f32 	%f13788, %f568, %f13709, %f13787;
	fma.rn.f32 	%f13789, %f569, %f13715, %f13788;
	fma.rn.f32 	%f13790, %f570, %f13721, %f13789;
	fma.rn.f32 	%f13791, %f571, %f13727, %f13790;
	fma.rn.f32 	%f13792, %f572, %f13295, 0f00000000;
	fma.rn.f32 	%f13793, %f573, %f13301, %f13792;
	fma.rn.f32 	%f13794, %f574, %f13307, %f13793;
	fma.rn.f32 	%f13795, %f575, %f13313, %f13794;
	fma.rn.f32 	%f13796, %f576, %f13433, %f13795;
	fma.rn.f32 	%f13797, %f577, %f13439, %f13796;
	fma.rn.f32 	%f13798, %f578, %f13445, %f13797;
	fma.rn.f32 	%f13799, %f579, %f13451, %f13798;
	fma.rn.f32 	%f13800, %f580, %f13571, %f13799;
	fma.rn.f32 	%f13801, %f581, %f13577, %f13800;
	fma.rn.f32 	%f13802, %f582, %f13583, %f13801;
	fma.rn.f32 	%f13803, %f583, %f13589, %f13802;
	fma.rn.f32 	%f13804, %f584, %f13709, %f13803;
	fma.rn.f32 	%f13805, %f585, %f13715, %f13804;
	fma.rn.f32 	%f13806, %f586, %f13721, %f13805;
	fma.rn.f32 	%f13807, %f587, %f13727, %f13806;
	fma.rn.f32 	%f13808, %f588, %f13295, 0f00000000;
	fma.rn.f32 	%f13809, %f589, %f13301, %f13808;
	fma.rn.f32 	%f13810, %f590, %f13307, %f13809;
	fma.rn.f32 	%f13811, %f591, %f13313, %f13810;
	fma.rn.f32 	%f13812, %f592, %f13433, %f13811;
	fma.rn.f32 	%f13813, %f593, %f13439, %f13812;
	fma.rn.f32 	%f13814, %f594, %f13445, %f13813;
	fma.rn.f32 	%f13815, %f595, %f13451, %f13814;
	fma.rn.f32 	%f13816, %f596, %f13571, %f13815;
	fma.rn.f32 	%f13817, %f597, %f13577, %f13816;
	fma.rn.f32 	%f13818, %f598, %f13583, %f13817;
	fma.rn.f32 	%f13819, %f599, %f13589, %f13818;
	fma.rn.f32 	%f13820, %f600, %f13709, %f13819;
	fma.rn.f32 	%f13821, %f601, %f13715, %f13820;
	fma.rn.f32 	%f13822, %f602, %f13721, %f13821;
	fma.rn.f32 	%f13823, %f603, %f13727, %f13822;
	fma.rn.f32 	%f13824, %f604, %f13295, 0f00000000;
	fma.rn.f32 	%f13825, %f605, %f13301, %f13824;
	fma.rn.f32 	%f13826, %f606, %f13307, %f13825;
	fma.rn.f32 	%f13827, %f607, %f13313, %f13826;
	fma.rn.f32 	%f13828, %f608, %f13433, %f13827;
	fma.rn.f32 	%f13829, %f609, %f13439, %f13828;
	fma.rn.f32 	%f13830, %f610, %f13445, %f13829;
	fma.rn.f32 	%f13831, %f611, %f13451, %f13830;
	fma.rn.f32 	%f13832, %f612, %f13571, %f13831;
	fma.rn.f32 	%f13833, %f613, %f13577, %f13832;
	fma.rn.f32 	%f13834, %f614, %f13583, %f13833;
	fma.rn.f32 	%f13835, %f615, %f13589, %f13834;
	fma.rn.f32 	%f13836, %f616, %f13709, %f13835;
	fma.rn.f32 	%f13837, %f617, %f13715, %f13836;
	fma.rn.f32 	%f13838, %f618, %f13721, %f13837;
	fma.rn.f32 	%f13839, %f619, %f13727, %f13838;
	fma.rn.f32 	%f13840, %f620, %f13295, 0f00000000;
	fma.rn.f32 	%f13841, %f621, %f13301, %f13840;
	fma.rn.f32 	%f13842, %f622, %f13307, %f13841;
	fma.rn.f32 	%f13843, %f623, %f13313, %f13842;
	fma.rn.f32 	%f13844, %f624, %f13433, %f13843;
	fma.rn.f32 	%f13845, %f625, %f13439, %f13844;
	fma.rn.f32 	%f13846, %f626, %f13445, %f13845;
	fma.rn.f32 	%f13847, %f627, %f13451, %f13846;
	fma.rn.f32 	%f13848, %f628, %f13571, %f13847;
	fma.rn.f32 	%f13849, %f629, %f13577, %f13848;
	fma.rn.f32 	%f13850, %f630, %f13583, %f13849;
	fma.rn.f32 	%f13851, %f631, %f13589, %f13850;
	fma.rn.f32 	%f13852, %f632, %f13709, %f13851;
	fma.rn.f32 	%f13853, %f633, %f13715, %f13852;
	fma.rn.f32 	%f13854, %f634, %f13721, %f13853;
	fma.rn.f32 	%f13855, %f635, %f13727, %f13854;
	fma.rn.f32 	%f13856, %f636, %f13295, 0f00000000;
	fma.rn.f32 	%f13857, %f637, %f13301, %f13856;
	fma.rn.f32 	%f13858, %f638, %f13307, %f13857;
	fma.rn.f32 	%f13859, %f639, %f13313, %f13858;
	fma.rn.f32 	%f13860, %f640, %f13433, %f13859;
	fma.rn.f32 	%f13861, %f641, %f13439, %f13860;
	fma.rn.f32 	%f13862, %f642, %f13445, %f13861;
	fma.rn.f32 	%f13863, %f643, %f13451, %f13862;
	fma.rn.f32 	%f13864, %f644, %f13571, %f13863;
	fma.rn.f32 	%f13865, %f645, %f13577, %f13864;
	fma.rn.f32 	%f13866, %f646, %f13583, %f13865;
	fma.rn.f32 	%f13867, %f647, %f13589, %f13866;
	fma.rn.f32 	%f13868, %f648, %f13709, %f13867;
	fma.rn.f32 	%f13869, %f649, %f13715, %f13868;
	fma.rn.f32 	%f13870, %f650, %f13721, %f13869;
	fma.rn.f32 	%f13871, %f651, %f13727, %f13870;
	fma.rn.f32 	%f13872, %f652, %f13295, 0f00000000;
	fma.rn.f32 	%f13873, %f653, %f13301, %f13872;
	fma.rn.f32 	%f13874, %f654, %f13307, %f13873;
	fma.rn.f32 	%f13875, %f655, %f13313, %f13874;
	fma.rn.f32 	%f13876, %f656, %f13433, %f13875;
	fma.rn.f32 	%f13877, %f657, %f13439, %f13876;
	fma.rn.f32 	%f13878, %f658, %f13445, %f13877;
	fma.rn.f32 	%f13879, %f659, %f13451, %f13878;
	fma.rn.f32 	%f13880, %f660, %f13571, %f13879;
	fma.rn.f32 	%f13881, %f661, %f13577, %f13880;
	fma.rn.f32 	%f13882, %f662, %f13583, %f13881;
	fma.rn.f32 	%f13883, %f663, %f13589, %f13882;
	fma.rn.f32 	%f13884, %f664, %f13709, %f13883;
	fma.rn.f32 	%f13885, %f665, %f13715, %f13884;
	fma.rn.f32 	%f13886, %f666, %f13721, %f13885;
	fma.rn.f32 	%f13887, %f667, %f13727, %f13886;
	fma.rn.f32 	%f13888, %f668, %f13295, 0f00000000;
	fma.rn.f32 	%f13889, %f669, %f13301, %f13888;
	fma.rn.f32 	%f13890, %f670, %f13307, %f13889;
	fma.rn.f32 	%f13891, %f671, %f13313, %f13890;
	fma.rn.f32 	%f13892, %f672, %f13433, %f13891;
	fma.rn.f32 	%f13893, %f673, %f13439, %f13892;
	fma.rn.f32 	%f13894, %f674, %f13445, %f13893;
	fma.rn.f32 	%f13895, %f675, %f13451, %f13894;
	fma.rn.f32 	%f13896, %f676, %f13571, %f13895;
	fma.rn.f32 	%f13897, %f677, %f13577, %f13896;
	fma.rn.f32 	%f13898, %f678, %f13583, %f13897;
	fma.rn.f32 	%f13899, %f679, %f13589, %f13898;
	fma.rn.f32 	%f13900, %f680, %f13709, %f13899;
	fma.rn.f32 	%f13901, %f681, %f13715, %f13900;
	fma.rn.f32 	%f13902, %f682, %f13721, %f13901;
	fma.rn.f32 	%f13903, %f683, %f13727, %f13902;
	fma.rn.f32 	%f13904, %f684, %f13295, 0f00000000;
	fma.rn.f32 	%f13905, %f685, %f13301, %f13904;
	fma.rn.f32 	%f13906, %f686, %f13307, %f13905;
	fma.rn.f32 	%f13907, %f687, %f13313, %f13906;
	fma.rn.f32 	%f13908, %f688, %f13433, %f13907;
	fma.rn.f32 	%f13909, %f689, %f13439, %f13908;
	fma.rn.f32 	%f13910, %f690, %f13445, %f13909;
	fma.rn.f32 	%f13911, %f691, %f13451, %f13910;
	fma.rn.f32 	%f13912, %f692, %f13571, %f13911;
	fma.rn.f32 	%f13913, %f693, %f13577, %f13912;
	fma.rn.f32 	%f13914, %f694, %f13583, %f13913;
	fma.rn.f32 	%f13915, %f695, %f13589, %f13914;
	fma.rn.f32 	%f13916, %f696, %f13709, %f13915;
	fma.rn.f32 	%f13917, %f697, %f13715, %f13916;
	fma.rn.f32 	%f13918, %f698, %f13721, %f13917;
	fma.rn.f32 	%f13919, %f699, %f13727, %f13918;
	fma.rn.f32 	%f13920, %f700, %f13295, 0f00000000;
	fma.rn.f32 	%f13921, %f701, %f13301, %f13920;
	fma.rn.f32 	%f13922, %f702, %f13307, %f13921;
	fma.rn.f32 	%f13923, %f703, %f13313, %f13922;
	fma.rn.f32 	%f13924, %f704, %f13433, %f13923;
	fma.rn.f32 	%f13925, %f705, %f13439, %f13924;
	fma.rn.f32 	%f13926, %f706, %f13445, %f13925;
	fma.rn.f32 	%f13927, %f707, %f13451, %f13926;
	fma.rn.f32 	%f13928, %f708, %f13571, %f13927;
	fma.rn.f32 	%f13929, %f709, %f13577, %f13928;
	fma.rn.f32 	%f13930, %f710, %f13583, %f13929;
	fma.rn.f32 	%f13931, %f711, %f13589, %f13930;
	fma.rn.f32 	%f13932, %f712, %f13709, %f13931;
	fma.rn.f32 	%f13933, %f713, %f13715, %f13932;
	fma.rn.f32 	%f13934, %f714, %f13721, %f13933;
	fma.rn.f32 	%f13935, %f715, %f13727, %f13934;
	fma.rn.f32 	%f13936, %f716, %f13295, 0f00000000;
	fma.rn.f32 	%f13937, %f717, %f13301, %f13936;
	fma.rn.f32 	%f13938, %f718, %f13307, %f13937;
	fma.rn.f32 	%f13939, %f719, %f13313, %f13938;
	fma.rn.f32 	%f13940, %f720, %f13433, %f13939;
	fma.rn.f32 	%f13941, %f721, %f13439, %f13940;
	fma.rn.f32 	%f13942, %f722, %f13445, %f13941;
	fma.rn.f32 	%f13943, %f723, %f13451, %f13942;
	fma.rn.f32 	%f13944, %f724, %f13571, %f13943;
	fma.rn.f32 	%f13945, %f725, %f13577, %f13944;
	fma.rn.f32 	%f13946, %f726, %f13583, %f13945;
	fma.rn.f32 	%f13947, %f727, %f13589, %f13946;
	fma.rn.f32 	%f13948, %f728, %f13709, %f13947;
	fma.rn.f32 	%f13949, %f729, %f13715, %f13948;
	fma.rn.f32 	%f13950, %f730, %f13721, %f13949;
	fma.rn.f32 	%f13951, %f731, %f13727, %f13950;
	fma.rn.f32 	%f13952, %f732, %f13295, 0f00000000;
	fma.rn.f32 	%f13953, %f733, %f13301, %f13952;
	fma.rn.f32 	%f13954, %f734, %f13307, %f13953;
	fma.rn.f32 	%f13955, %f735, %f13313, %f13954;
	fma.rn.f32 	%f13956, %f736, %f13433, %f13955;
	fma.rn.f32 	%f13957, %f737, %f13439, %f13956;
	fma.rn.f32 	%f13958, %f738, %f13445, %f13957;
	fma.rn.f32 	%f13959, %f739, %f13451, %f13958;
	fma.rn.f32 	%f13960, %f740, %f13571, %f13959;
	fma.rn.f32 	%f13961, %f741, %f13577, %f13960;
	fma.rn.f32 	%f13962, %f742, %f13583, %f13961;
	fma.rn.f32 	%f13963, %f743, %f13589, %f13962;
	fma.rn.f32 	%f13964, %f744, %f13709, %f13963;
	fma.rn.f32 	%f13965, %f745, %f13715, %f13964;
	fma.rn.f32 	%f13966, %f746, %f13721, %f13965;
	fma.rn.f32 	%f13967, %f747, %f13727, %f13966;
	fma.rn.f32 	%f13968, %f748, %f13295, 0f00000000;
	fma.rn.f32 	%f13969, %f749, %f13301, %f13968;
	fma.rn.f32 	%f13970, %f750, %f13307, %f13969;
	fma.rn.f32 	%f13971, %f751, %f13313, %f13970;
	fma.rn.f32 	%f13972, %f752, %f13433, %f13971;
	fma.rn.f32 	%f13973, %f753, %f13439, %f13972;
	fma.rn.f32 	%f13974, %f754, %f13445, %f13973;
	fma.rn.f32 	%f13975, %f755, %f13451, %f13974;
	fma.rn.f32 	%f13976, %f756, %f13571, %f13975;
	fma.rn.f32 	%f13977, %f757, %f13577, %f13976;
	fma.rn.f32 	%f13978, %f758, %f13583, %f13977;
	fma.rn.f32 	%f13979, %f759, %f13589, %f13978;
	fma.rn.f32 	%f13980, %f760, %f13709, %f13979;
	fma.rn.f32 	%f13981, %f761, %f13715, %f13980;
	fma.rn.f32 	%f13982, %f762, %f13721, %f13981;
	fma.rn.f32 	%f13983, %f763, %f13727, %f13982;
	add.f32 	%f1745, %f13743, %f12356;
	add.f32 	%f1746, %f13759, %f12357;
	add.f32 	%f1747, %f13775, %f12358;
	add.f32 	%f1748, %f13791, %f12359;
	add.f32 	%f1749, %f13807, %f12360;
	add.f32 	%f1750, %f13823, %f12361;
	add.f32 	%f1751, %f13839, %f12362;
	add.f32 	%f1752, %f13855, %f12363;
	add.f32 	%f1753, %f13871, %f12364;
	add.f32 	%f1754, %f13887, %f12365;
	add.f32 	%f1755, %f13903, %f12366;
	add.f32 	%f1756, %f13919, %f12367;
	add.f32 	%f1757, %f13935, %f12368;
	add.f32 	%f1758, %f13951, %f12369;
	add.f32 	%f1759, %f13967, %f12370;
	add.f32 	%f1760, %f13983, %f12371;
	fma.rn.f32 	%f13984, %f1745, %f1745, 0f00000000;
	fma.rn.f32 	%f13985, %f1746, %f1746, %f13984;
	fma.rn.f32 	%f13986, %f1747, %f1747, %f13985;
	fma.rn.f32 	%f13987, %f1748, %f1748, %f13986;
	fma.rn.f32 	%f13988, %f1749, %f1749, %f13987;
	fma.rn.f32 	%f13989, %f1750, %f1750, %f13988;
	fma.rn.f32 	%f13990, %f1751, %f1751, %f13989;
	fma.rn.f32 	%f13991, %f1752, %f1752, %f13990;
	fma.rn.f32 	%f13992, %f1753, %f1753, %f13991;
	fma.rn.f32 	%f13993, %f1754, %f1754, %f13992;
	fma.rn.f32 	%f13994, %f1755, %f1755, %f13993;
	fma.rn.f32 	%f13995, %f1756, %f1756, %f13994;
	fma.rn.f32 	%f13996, %f1757, %f1757, %f13995;
	fma.rn.f32 	%f13997, %f1758, %f1758, %f13996;
	fma.rn.f32 	%f13998, %f1759, %f1759, %f13997;
	fma.rn.f32 	%f13999, %f1760, %f1760, %f13998;
	fma.rn.f32 	%f14000, %f13999, 0f3D800000, 0f3727C5AC;
	rsqrt.approx.f32 	%f14001, %f14000;
	mul.f32 	%f1761, %f14001, %f1745;
	mul.f32 	%f1762, %f14001, %f1746;
	mul.f32 	%f1763, %f14001, %f1747;
	mul.f32 	%f1764, %f14001, %f1748;
	mul.f32 	%f1765, %f14001, %f1749;
	mul.f32 	%f1766, %f14001, %f1750;
	mul.f32 	%f1767, %f14001, %f1751;
	mul.f32 	%f1768, %f14001, %f1752;
	mul.f32 	%f1769, %f14001, %f1753;
	mul.f32 	%f1770, %f14001, %f1754;
	mul.f32 	%f1771, %f14001, %f1755;
	mul.f32 	%f1772, %f14001, %f1756;
	mul.f32 	%f1773, %f14001, %f1757;
	mul.f32 	%f1774, %f14001, %f1758;
	mul.f32 	%f1775, %f14001, %f1759;
	mul.f32 	%f1776, %f14001, %f1760;
	mov.b32 	%r374, 0;
	mov.u64 	%rd378, %rd5;
$L__BB2_43:
	ld.global.f32 	%f14002, [%rd377+-64];
	fma.rn.f32 	%f14003, %f14002, %f1761, 0f00000000;
	ld.global.f32 	%f14004, [%rd377+-60];
	fma.rn.f32 	%f14005, %f14004, %f1762, %f14003;
	ld.global.f32 	%f14006, [%rd377+-56];
	fma.rn.f32 	%f14007, %f14006, %f1763, %f14005;
	ld.global.f32 	%f14008, [%rd377+-52];
	fma.rn.f32 	%f14009, %f14008, %f1764, %f14007;
	ld.global.f32 	%f14010, [%rd377+-48];
	fma.rn.f32 	%f14011, %f14010, %f1765, %f14009;
	ld.global.f32 	%f14012, [%rd377+-44];
	fma.rn.f32 	%f14013, %f14012, %f1766, %f14011;
	ld.global.f32 	%f14014, [%rd377+-40];
	fma.rn.f32 	%f14015, %f14014, %f1767, %f14013;
	ld.global.f32 	%f14016, [%rd377+-36];
	fma.rn.f32 	%f14017, %f14016, %f1768, %f14015;
	ld.global.f32 	%f14018, [%rd377+-32];
	fma.rn.f32 	%f14019, %f14018, %f1769, %f14017;
	ld.global.f32 	%f14020, [%rd377+-28];
	fma.rn.f32 	%f14021, %f14020, %f1770, %f14019;
	ld.global.f32 	%f14022, [%rd377+-24];
	fma.rn.f32 	%f14023, %f14022, %f1771, %f14021;
	ld.global.f32 	%f14024, [%rd377+-20];
	fma.rn.f32 	%f14025, %f14024, %f1772, %f14023;
	ld.global.f32 	%f14026, [%rd377+-16];
	fma.rn.f32 	%f14027, %f14026, %f1773, %f14025;
	ld.global.f32 	%f14028, [%rd377+-12];
	fma.rn.f32 	%f14029, %f14028, %f1774, %f14027;
	ld.global.f32 	%f14030, [%rd377+-8];
	fma.rn.f32 	%f14031, %f14030, %f1775, %f14029;
	ld.global.f32 	%f14032, [%rd377+-4];
	fma.rn.f32 	%f14033, %f14032, %f1776, %f14031;
	ld.global.f32 	%f14034, [%rd377];
	fma.rn.f32 	%f14035, %f14034, %f1761, 0f00000000;
	ld.global.f32 	%f14036, [%rd377+4];
	fma.rn.f32 	%f14037, %f14036, %f1762, %f14035;
	ld.global.f32 	%f14038, [%rd377+8];
	fma.rn.f32 	%f14039, %f14038, %f1763, %f14037;
	ld.global.f32 	%f14040, [%rd377+12];
	fma.rn.f32 	%f14041, %f14040, %f1764, %f14039;
	ld.global.f32 	%f14042, [%rd377+16];
	fma.rn.f32 	%f14043, %f14042, %f1765, %f14041;
	ld.global.f32 	%f14044, [%rd377+20];
	fma.rn.f32 	%f14045, %f14044, %f1766, %f14043;
	ld.global.f32 	%f14046, [%rd377+24];
	fma.rn.f32 	%f14047, %f14046, %f1767, %f14045;
	ld.global.f32 	%f14048, [%rd377+28];
	fma.rn.f32 	%f14049, %f14048, %f1768, %f14047;
	ld.global.f32 	%f14050, [%rd377+32];
	fma.rn.f32 	%f14051, %f14050, %f1769, %f14049;
	ld.global.f32 	%f14052, [%rd377+36];
	fma.rn.f32 	%f14053, %f14052, %f1770, %f14051;
	ld.global.f32 	%f14054, [%rd377+40];
	fma.rn.f32 	%f14055, %f14054, %f1771, %f14053;
	ld.global.f32 	%f14056, [%rd377+44];
	fma.rn.f32 	%f14057, %f14056, %f1772, %f14055;
	ld.global.f32 	%f14058, [%rd377+48];
	fma.rn.f32 	%f14059, %f14058, %f1773, %f14057;
	ld.global.f32 	%f14060, [%rd377+52];
	fma.rn.f32 	%f14061, %f14060, %f1774, %f14059;
	ld.global.f32 	%f14062, [%rd377+56];
	fma.rn.f32 	%f14063, %f14062, %f1775, %f14061;
	ld.global.f32 	%f14064, [%rd377+60];
	fma.rn.f32 	%f14065, %f14064, %f1776, %f14063;
	st.local.v2.f32 	[%rd378], {%f14033, %f14065};
	add.s32 	%r374, %r374, 2;
	add.s64 	%rd378, %rd378, 8;
	add.s64 	%rd377, %rd377, 128;
	setp.ne.s32 	%p410, %r374, 64;
	@%p410 bra 	$L__BB2_43;
	mov.u64 	%rd272, %rd156;
	ld.param.u64 	%rd273, [%rd272+64];
	cvta.to.global.u64 	%rd274, %rd273;
	add.s64 	%rd379, %rd274, 128;
	ld.local.v4.f32 	{%f14066, %f14067, %f14068, %f14069}, [%rd5];
	setp.gt.f32 	%p411, %f14066, 0f00000000;
	mul.f32 	%f14070, %f14066, %f14066;
	selp.f32 	%f1777, %f14070, 0f00000000, %p411;
	setp.gt.f32 	%p412, %f14067, 0f00000000;
	mul.f32 	%f14071, %f14067, %f14067;
	selp.f32 	%f1778, %f14071, 0f00000000, %p412;
	setp.gt.f32 	%p413, %f14068, 0f00000000;
	mul.f32 	%f14072, %f14068, %f14068;
	selp.f32 	%f1779, %f14072, 0f00000000, %p413;
	setp.gt.f32 	%p414, %f14069, 0f00000000;
	mul.f32 	%f14073, %f14069, %f14069;
	selp.f32 	%f1780, %f14073, 0f00000000, %p414;
	ld.local.v4.f32 	{%f14074, %f14075, %f14076, %f14077}, [%rd5+16];
	setp.gt.f32 	%p415, %f14074, 0f00000000;
	mul.f32 	%f14078, %f14074, %f14074;
	selp.f32 	%f1781, %f14078, 0f00000000, %p415;
	setp.gt.f32 	%p416, %f14075, 0f00000000;
	mul.f32 	%f14079, %f14075, %f14075;
	selp.f32 	%f1782, %f14079, 0f00000000, %p416;
	setp.gt.f32 	%p417, %f14076, 0f00000000;
	mul.f32 	%f14080, %f14076, %f14076;
	selp.f32 	%f1783, %f14080, 0f00000000, %p417;
	setp.gt.f32 	%p418, %f14077, 0f00000000;
	mul.f32 	%f14081, %f14077, %f14077;
	selp.f32 	%f1784, %f14081, 0f00000000, %p418;
	ld.local.v4.f32 	{%f14082, %f14083, %f14084, %f14085}, [%rd5+32];
	setp.gt.f32 	%p419, %f14082, 0f00000000;
	mul.f32 	%f14086, %f14082, %f14082;
	selp.f32 	%f1785, %f14086, 0f00000000, %p419;
	setp.gt.f32 	%p420, %f14083, 0f00000000;
	mul.f32 	%f14087, %f14083, %f14083;
	selp.f32 	%f1786, %f14087, 0f00000000, %p420;
	setp.gt.f32 	%p421, %f14084, 0f00000000;
	mul.f32 	%f14088, %f14084, %f14084;
	selp.f32 	%f1787, %f14088, 0f00000000, %p421;
	setp.gt.f32 	%p422, %f14085, 0f00000000;
	mul.f32 	%f14089, %f14085, %f14085;
	selp.f32 	%f1788, %f14089, 0f00000000, %p422;
	ld.local.v4.f32 	{%f14090, %f14091, %f14092, %f14093}, [%rd5+48];
	setp.gt.f32 	%p423, %f14090, 0f00000000;
	mul.f32 	%f14094, %f14090, %f14090;
	selp.f32 	%f1789, %f14094, 0f00000000, %p423;
	setp.gt.f32 	%p424, %f14091, 0f00000000;
	mul.f32 	%f14095, %f14091, %f14091;
	selp.f32 	%f1790, %f14095, 0f00000000, %p424;
	setp.gt.f32 	%p425, %f14092, 0f00000000;
	mul.f32 	%f14096, %f14092, %f14092;
	selp.f32 	%f1791, %f14096, 0f00000000, %p425;
	setp.gt.f32 	%p426, %f14093, 0f00000000;
	mul.f32 	%f14097, %f14093, %f14093;
	selp.f32 	%f1792, %f14097, 0f00000000, %p426;
	ld.local.v4.f32 	{%f14098, %f14099, %f14100, %f14101}, [%rd5+64];
	setp.gt.f32 	%p427, %f14098, 0f00000000;
	mul.f32 	%f14102, %f14098, %f14098;
	selp.f32 	%f1793, %f14102, 0f00000000, %p427;
	setp.gt.f32 	%p428, %f14099, 0f00000000;
	mul.f32 	%f14103, %f14099, %f14099;
	selp.f32 	%f1794, %f14103, 0f00000000, %p428;
	setp.gt.f32 	%p429, %f14100, 0f00000000;
	mul.f32 	%f14104, %f14100, %f14100;
	selp.f32 	%f1795, %f14104, 0f00000000, %p429;
	setp.gt.f32 	%p430, %f14101, 0f00000000;
	mul.f32 	%f14105, %f14101, %f14101;
	selp.f32 	%f1796, %f14105, 0f00000000, %p430;
	ld.local.v4.f32 	{%f14106, %f14107, %f14108, %f14109}, [%rd5+80];
	setp.gt.f32 	%p431, %f14106, 0f00000000;
	mul.f32 	%f14110, %f14106, %f14106;
	selp.f32 	%f1797, %f14110, 0f00000000, %p431;
	setp.gt.f32 	%p432, %f14107, 0f00000000;
	mul.f32 	%f14111, %f14107, %f14107;
	selp.f32 	%f1798, %f14111, 0f00000000, %p432;
	setp.gt.f32 	%p433, %f14108, 0f00000000;
	mul.f32 	%f14112, %f14108, %f14108;
	selp.f32 	%f1799, %f14112, 0f00000000, %p433;
	setp.gt.f32 	%p434, %f14109, 0f00000000;
	mul.f32 	%f14113, %f14109, %f14109;
	selp.f32 	%f1800, %f14113, 0f00000000, %p434;
	ld.local.v4.f32 	{%f14114, %f14115, %f14116, %f14117}, [%rd5+96];
	setp.gt.f32 	%p435, %f14114, 0f00000000;
	mul.f32 	%f14118, %f14114, %f14114;
	selp.f32 	%f1801, %f14118, 0f00000000, %p435;
	setp.gt.f32 	%p436, %f14115, 0f00000000;
	mul.f32 	%f14119, %f14115, %f14115;
	selp.f32 	%f1802, %f14119, 0f00000000, %p436;
	setp.gt.f32 	%p437, %f14116, 0f00000000;
	mul.f32 	%f14120, %f14116, %f14116;
	selp.f32 	%f1803, %f14120, 0f00000000, %p437;
	setp.gt.f32 	%p438, %f14117, 0f00000000;
	mul.f32 	%f14121, %f14117, %f14117;
	selp.f32 	%f1804, %f14121, 0f00000000, %p438;
	ld.local.v4.f32 	{%f14122, %f14123, %f14124, %f14125}, [%rd5+112];
	setp.gt.f32 	%p439, %f14122, 0f00000000;
	mul.f32 	%f14126, %f14122, %f14122;
	selp.f32 	%f1805, %f14126, 0f00000000, %p439;
	setp.gt.f32 	%p440, %f14123, 0f00000000;
	mul.f32 	%f14127, %f14123, %f14123;
	selp.f32 	%f1806, %f14127, 0f00000000, %p440;
	setp.gt.f32 	%p441, %f14124, 0f00000000;
	mul.f32 	%f14128, %f14124, %f14124;
	selp.f32 	%f1807, %f14128, 0f00000000, %p441;
	setp.gt.f32 	%p442, %f14125, 0f00000000;
	mul.f32 	%f14129, %f14125, %f14125;
	selp.f32 	%f1808, %f14129, 0f00000000, %p442;
	ld.local.v4.f32 	{%f14130, %f14131, %f14132, %f14133}, [%rd5+128];
	setp.gt.f32 	%p443, %f14130, 0f00000000;
	mul.f32 	%f14134, %f14130, %f14130;
	selp.f32 	%f1809, %f14134, 0f00000000, %p443;
	setp.gt.f32 	%p444, %f14131, 0f00000000;
	mul.f32 	%f14135, %f14131, %f14131;
	selp.f32 	%f1810, %f14135, 0f00000000, %p444;
	setp.gt.f32 	%p445, %f14132, 0f00000000;
	mul.f32 	%f14136, %f14132, %f14132;
	selp.f32 	%f1811, %f14136, 0f00000000, %p445;
	setp.gt.f32 	%p446, %f14133, 0f00000000;
	mul.f32 	%f14137, %f14133, %f14133;
	selp.f32 	%f1812, %f14137, 0f00000000, %p446;
	ld.local.v4.f32 	{%f14138, %f14139, %f14140, %f14141}, [%rd5+144];
	setp.gt.f32 	%p447, %f14138, 0f00000000;
	mul.f32 	%f14142, %f14138, %f14138;
	selp.f32 	%f1813, %f14142, 0f00000000, %p447;
	setp.gt.f32 	%p448, %f14139, 0f00000000;
	mul.f32 	%f14143, %f14139, %f14139;
	selp.f32 	%f1814, %f14143, 0f00000000, %p448;
	setp.gt.f32 	%p449, %f14140, 0f00000000;
	mul.f32 	%f14144, %f14140, %f14140;
	selp.f32 	%f1815, %f14144, 0f00000000, %p449;
	setp.gt.f32 	%p450, %f14141, 0f00000000;
	mul.f32 	%f14145, %f14141, %f14141;
	selp.f32 	%f1816, %f14145, 0f00000000, %p450;
	ld.local.v4.f32 	{%f14146, %f14147, %f14148, %f14149}, [%rd5+160];
	setp.gt.f32 	%p451, %f14146, 0f00000000;
	mul.f32 	%f14150, %f14146, %f14146;
	selp.f32 	%f1817, %f14150, 0f00000000, %p451;
	setp.gt.f32 	%p452, %f14147, 0f00000000;
	mul.f32 	%f14151, %f14147, %f14147;
	selp.f32 	%f1818, %f14151, 0f00000000, %p452;
	setp.gt.f32 	%p453, %f14148, 0f00000000;
	mul.f32 	%f14152, %f14148, %f14148;
	selp.f32 	%f1819, %f14152, 0f00000000, %p453;
	setp.gt.f32 	%p454, %f14149, 0f00000000;
	mul.f32 	%f14153, %f14149, %f14149;
	selp.f32 	%f1820, %f14153, 0f00000000, %p454;
	ld.local.v4.f32 	{%f14154, %f14155, %f14156, %f14157}, [%rd5+176];
	setp.gt.f32 	%p455, %f14154, 0f00000000;
	mul.f32 	%f14158, %f14154, %f14154;
	selp.f32 	%f1821, %f14158, 0f00000000, %p455;
	setp.gt.f32 	%p456, %f14155, 0f00000000;
	mul.f32 	%f14159, %f14155, %f14155;
	selp.f32 	%f1822, %f14159, 0f00000000, %p456;
	setp.gt.f32 	%p457, %f14156, 0f00000000;
	mul.f32 	%f14160, %f14156, %f14156;
	selp.f32 	%f1823, %f14160, 0f00000000, %p457;
	setp.gt.f32 	%p458, %f14157, 0f00000000;
	mul.f32 	%f14161, %f14157, %f14157;
	selp.f32 	%f1824, %f14161, 0f00000000, %p458;
	ld.local.v4.f32 	{%f14162, %f14163, %f14164, %f14165}, [%rd5+192];
	setp.gt.f32 	%p459, %f14162, 0f00000000;
	mul.f32 	%f14166, %f14162, %f14162;
	selp.f32 	%f1825, %f14166, 0f00000000, %p459;
	setp.gt.f32 	%p460, %f14163, 0f00000000;
	mul.f32 	%f14167, %f14163, %f14163;
	selp.f32 	%f1826, %f14167, 0f00000000, %p460;
	setp.gt.f32 	%p461, %f14164, 0f00000000;
	mul.f32 	%f14168, %f14164, %f14164;
	selp.f32 	%f1827, %f14168, 0f00000000, %p461;
	setp.gt.f32 	%p462, %f14165, 0f00000000;
	mul.f32 	%f14169, %f14165, %f14165;
	selp.f32 	%f1828, %f14169, 0f00000000, %p462;
	ld.local.v4.f32 	{%f14170, %f14171, %f14172, %f14173}, [%rd5+208];
	setp.gt.f32 	%p463, %f14170, 0f00000000;
	mul.f32 	%f14174, %f14170, %f14170;
	selp.f32 	%f1829, %f14174, 0f00000000, %p463;
	setp.gt.f32 	%p464, %f14171, 0f00000000;
	mul.f32 	%f14175, %f14171, %f14171;
	selp.f32 	%f1830, %f14175, 0f00000000, %p464;
	setp.gt.f32 	%p465, %f14172, 0f00000000;
	mul.f32 	%f14176, %f14172, %f14172;
	selp.f32 	%f1831, %f14176, 0f00000000, %p465;
	setp.gt.f32 	%p466, %f14173, 0f00000000;
	mul.f32 	%f14177, %f14173, %f14173;
	selp.f32 	%f1832, %f14177, 0f00000000, %p466;
	ld.local.v4.f32 	{%f14178, %f14179, %f14180, %f14181}, [%rd5+224];
	setp.gt.f32 	%p467, %f14178, 0f00000000;
	mul.f32 	%f14182, %f14178, %f14178;
	selp.f32 	%f1833, %f14182, 0f00000000, %p467;
	setp.gt.f32 	%p468, %f14179, 0f00000000;
	mul.f32 	%f14183, %f14179, %f14179;
	selp.f32 	%f1834, %f14183, 0f00000000, %p468;
	setp.gt.f32 	%p469, %f14180, 0f00000000;
	mul.f32 	%f14184, %f14180, %f14180;
	selp.f32 	%f1835, %f14184, 0f00000000, %p469;
	setp.gt.f32 	%p470, %f14181, 0f00000000;
	mul.f32 	%f14185, %f14181, %f14181;
	selp.f32 	%f1836, %f14185, 0f00000000, %p470;
	ld.local.v4.f32 	{%f14186, %f14187, %f14188, %f14189}, [%rd5+240];
	setp.gt.f32 	%p471, %f14186, 0f00000000;
	mul.f32 	%f14190, %f14186, %f14186;
	selp.f32 	%f1837, %f14190, 0f00000000, %p471;
	setp.gt.f32 	%p472, %f14187, 0f00000000;
	mul.f32 	%f14191, %f14187, %f14187;
	selp.f32 	%f1838, %f14191, 0f00000000, %p472;
	setp.gt.f32 	%p473, %f14188, 0f00000000;
	mul.f32 	%f14192, %f14188, %f14188;
	selp.f32 	%f1839, %f14192, 0f00000000, %p473;
	setp.gt.f32 	%p474, %f14189, 0f00000000;
	mul.f32 	%f14193, %f14189, %f14189;
	selp.f32 	%f1840, %f14193, 0f00000000, %p474;
	mov.b32 	%r375, 0;
	mov.u64 	%rd380, %rd6;
$L__BB2_45:
	ld.global.f32 	%f14194, [%rd379+-128];
	fma.rn.f32 	%f14195, %f14194, %f1777, 0f00000000;
	ld.global.f32 	%f14196, [%rd379+-124];
	fma.rn.f32 	%f14197, %f14196, %f1778, %f14195;
	ld.global.f32 	%f14198, [%rd379+-120];
	fma.rn.f32 	%f14199, %f14198, %f1779, %f14197;
	ld.global.f32 	%f14200, [%rd379+-116];
	fma.rn.f32 	%f14201, %f14200, %f1780, %f14199;
	ld.global.f32 	%f14202, [%rd379+-112];
	fma.rn.f32 	%f14203, %f14202, %f1781, %f14201;
	ld.global.f32 	%f14204, [%rd379+-108];
	fma.rn.f32 	%f14205, %f14204, %f1782, %f14203;
	ld.global.f32 	%f14206, [%rd379+-104];
	fma.rn.f32 	%f14207, %f14206, %f1783, %f14205;
	ld.global.f32 	%f14208, [%rd379+-100];
	fma.rn.f32 	%f14209, %f14208, %f1784, %f14207;
	ld.global.f32 	%f14210, [%rd379+-96];
	fma.rn.f32 	%f14211, %f14210, %f1785, %f14209;
	ld.global.f32 	%f14212, [%rd379+-92];
	fma.rn.f32 	%f14213, %f14212, %f1786, %f14211;
	ld.global.f32 	%f14214, [%rd379+-88];
	fma.rn.f32 	%f14215, %f14214, %f1787, %f14213;
	ld.global.f32 	%f14216, [%rd379+-84];
	fma.rn.f32 	%f14217, %f14216, %f1788, %f14215;
	ld.global.f32 	%f14218, [%rd379+-80];
	fma.rn.f32 	%f14219, %f14218, %f1789, %f14217;
	ld.global.f32 	%f14220, [%rd379+-76];
	fma.rn.f32 	%f14221, %f14220, %f1790, %f14219;
	ld.global.f32 	%f14222, [%rd379+-72];
	fma.rn.f32 	%f14223, %f14222, %f1791, %f14221;
	ld.global.f32 	%f14224, [%rd379+-68];
	fma.rn.f32 	%f14225, %f14224, %f1792, %f14223;
	ld.global.f32 	%f14226, [%rd379+-64];
	fma.rn.f32 	%f14227, %f14226, %f1793, %f14225;
	ld.global.f32 	%f14228, [%rd379+-60];
	fma.rn.f32 	%f14229, %f14228, %f1794, %f14227;
	ld.global.f32 	%f14230, [%rd379+-56];
	fma.rn.f32 	%f14231, %f14230, %f1795, %f14229;
	ld.global.f32 	%f14232, [%rd379+-52];
	fma.rn.f32 	%f14233, %f14232, %f1796, %f14231;
	ld.global.f32 	%f14234, [%rd379+-48];
	fma.rn.f32 	%f14235, %f14234, %f1797, %f14233;
	ld.global.f32 	%f14236, [%rd379+-44];
	fma.rn.f32 	%f14237, %f14236, %f1798, %f14235;
	ld.global.f32 	%f14238, [%rd379+-40];
	fma.rn.f32 	%f14239, %f14238, %f1799, %f14237;
	ld.global.f32 	%f14240, [%rd379+-36];
	fma.rn.f32 	%f14241, %f14240, %f1800, %f14239;
	ld.global.f32 	%f14242, [%rd379+-32];
	fma.rn.f32 	%f14243, %f14242, %f1801, %f14241;
	ld.global.f32 	%f14244, [%rd379+-28];
	fma.rn.f32 	%f14245, %f14244, %f1802, %f14243;
	ld.global.f32 	%f14246, [%rd379+-24];
	fma.rn.f32 	%f14247, %f14246, %f1803, %f14245;
	ld.global.f32 	%f14248, [%rd379+-20];
	fma.rn.f32 	%f14249, %f14248, %f1804, %f14247;
	ld.global.f32 	%f14250, [%rd379+-16];
	fma.rn.f32 	%f14251, %f14250, %f1805, %f14249;
	ld.global.f32 	%f14252, [%rd379+-12];
	fma.rn.f32 	%f14253, %f14252, %f1806, %f14251;
	ld.global.f32 	%f14254, [%rd379+-8];
	fma.rn.f32 	%f14255, %f14254, %f1807, %f14253;
	ld.global.f32 	%f14256, [%rd379+-4];
	fma.rn.f32 	%f14257, %f14256, %f1808, %f14255;
	ld.global.f32 	%f14258, [%rd379];
	fma.rn.f32 	%f14259, %f14258, %f1809, %f14257;
	ld.global.f32 	%f14260, [%rd379+4];
	fma.rn.f32 	%f14261, %f14260, %f1810, %f14259;
	ld.global.f32 	%f14262, [%rd379+8];
	fma.rn.f32 	%f14263, %f14262, %f1811, %f14261;
	ld.global.f32 	%f14264, [%rd379+12];
	fma.rn.f32 	%f14265, %f14264, %f1812, %f14263;
	ld.global.f32 	%f14266, [%rd379+16];
	fma.rn.f32 	%f14267, %f14266, %f1813, %f14265;
	ld.global.f32 	%f14268, [%rd379+20];
	fma.rn.f32 	%f14269, %f14268, %f1814, %f14267;
	ld.global.f32 	%f14270, [%rd379+24];
	fma.rn.f32 	%f14271, %f14270, %f1815, %f14269;
	ld.global.f32 	%f14272, [%rd379+28];
	fma.rn.f32 	%f14273, %f14272, %f1816, %f14271;
	ld.global.f32 	%f14274, [%rd379+32];
	fma.rn.f32 	%f14275, %f14274, %f1817, %f14273;
	ld.global.f32 	%f14276, [%rd379+36];
	fma.rn.f32 	%f14277, %f14276, %f1818, %f14275;
	ld.global.f32 	%f14278, [%rd379+40];
	fma.rn.f32 	%f14279, %f14278, %f1819, %f14277;
	ld.global.f32 	%f14280, [%rd379+44];
	fma.rn.f32 	%f14281, %f14280, %f1820, %f14279;
	ld.global.f32 	%f14282, [%rd379+48];
	fma.rn.f32 	%f14283, %f14282, %f1821, %f14281;
	ld.global.f32 	%f14284, [%rd379+52];
	fma.rn.f32 	%f14285, %f14284, %f1822, %f14283;
	ld.global.f32 	%f14286, [%rd379+56];
	fma.rn.f32 	%f14287, %f14286, %f1823, %f14285;
	ld.global.f32 	%f14288, [%rd379+60];
	fma.rn.f32 	%f14289, %f14288, %f1824, %f14287;
	ld.global.f32 	%f14290, [%rd379+64];
	fma.rn.f32 	%f14291, %f14290, %f1825, %f14289;
	ld.global.f32 	%f14292, [%rd379+68];
	fma.rn.f32 	%f14293, %f14292, %f1826, %f14291;
	ld.global.f32 	%f14294, [%rd379+72];
	fma.rn.f32 	%f14295, %f14294, %f1827, %f14293;
	ld.global.f32 	%f14296, [%rd379+76];
	fma.rn.f32 	%f14297, %f14296, %f1828, %f14295;
	ld.global.f32 	%f14298, [%rd379+80];
	fma.rn.f32 	%f14299, %f14298, %f1829, %f14297;
	ld.global.f32 	%f14300, [%rd379+84];
	fma.rn.f32 	%f14301, %f14300, %f1830, %f14299;
	ld.global.f32 	%f14302, [%rd379+88];
	fma.rn.f32 	%f14303, %f14302, %f1831, %f14301;
	ld.global.f32 	%f14304, [%rd379+92];
	fma.rn.f32 	%f14305, %f14304, %f1832, %f14303;
	ld.global.f32 	%f14306, [%rd379+96];
	fma.rn.f32 	%f14307, %f14306, %f1833, %f14305;
	ld.global.f32 	%f14308, [%rd379+100];
	fma.rn.f32 	%f14309, %f14308, %f1834, %f14307;
	ld.global.f32 	%f14310, [%rd379+104];
	fma.rn.f32 	%f14311, %f14310, %f1835, %f14309;
	ld.global.f32 	%f14312, [%rd379+108];
	fma.rn.f32 	%f14313, %f14312, %f1836, %f14311;
	ld.global.f32 	%f14314, [%rd379+112];
	fma.rn.f32 	%f14315, %f14314, %f1837, %f14313;
	ld.global.f32 	%f14316, [%rd379+116];
	fma.rn.f32 	%f14317, %f14316, %f1838, %f14315;
	ld.global.f32 	%f14318, [%rd379+120];
	fma.rn.f32 	%f14319, %f14318, %f1839, %f14317;
	ld.global.f32 	%f14320, [%rd379+124];
	fma.rn.f32 	%f14321, %f14320, %f1840, %f14319;
	st.local.f32 	[%rd380], %f14321;
	add.s32 	%r375, %r375, 1;
	add.s64 	%rd380, %rd380, 4;
	add.s64 	%rd379, %rd379, 256;
	setp.ne.s32 	%p475, %r375, 16;
	@%p475 bra 	$L__BB2_45;
	mov.u64 	%rd275, %rd156;
	ld.param.u32 	%r50, [%rd275];
	setp.lt.s32 	%p476, %r50, 1;
	@%p476 bra 	$L__BB2_49;
	ld.local.v4.f32 	{%f14322, %f14323, %f14324, %f14325}, [%rd6];
	ld.local.v4.f32 	{%f14326, %f14327, %f14328, %f14329}, [%rd6+16];
	ld.local.v4.f32 	{%f14330, %f14331, %f14332, %f14333}, [%rd6+32];
	ld.local.v4.f32 	{%f14334, %f14335, %f14336, %f14337}, [%rd6+48];
	neg.s32 	%r376, %r50;
	add.s64 	%rd381, %rd94, 32;
	add.f32 	%f1841, %f14337, %f1760;
	add.f32 	%f1842, %f14336, %f1759;
	add.f32 	%f1843, %f14335, %f1758;
	add.f32 	%f1844, %f14334, %f1757;
	add.f32 	%f1845, %f14333, %f1756;
	add.f32 	%f1846, %f14332, %f1755;
	add.f32 	%f1847, %f14331, %f1754;
	add.f32 	%f1848, %f14330, %f1753;
	add.f32 	%f1849, %f14329, %f1752;
	add.f32 	%f1850, %f14328, %f1751;
	add.f32 	%f1851, %f14327, %f1750;
	add.f32 	%f1852, %f14326, %f1749;
	add.f32 	%f1853, %f14325, %f1748;
	add.f32 	%f1854, %f14324, %f1747;
	add.f32 	%f1855, %f14323, %f1746;
	add.f32 	%f1856, %f14322, %f1745;
	mov.u64 	%rd382, %rd9;
$L__BB2_48:
	ld.global.f32 	%f14338, [%rd381+-32];
	fma.rn.f32 	%f14339, %f14338, %f1856, 0f00000000;
	ld.global.f32 	%f14340, [%rd381+-28];
	fma.rn.f32 	%f14341, %f14340, %f1855, %f14339;
	ld.global.f32 	%f14342, [%rd381+-24];
	fma.rn.f32 	%f14343, %f14342, %f1854, %f14341;
	ld.global.f32 	%f14344, [%rd381+-20];
	fma.rn.f32 	%f14345, %f14344, %f1853, %f14343;
	ld.global.f32 	%f14346, [%rd381+-16];
	fma.rn.f32 	%f14347, %f14346, %f1852, %f14345;
	ld.global.f32 	%f14348, [%rd381+-12];
	fma.rn.f32 	%f14349, %f14348, %f1851, %f14347;
	ld.global.f32 	%f14350, [%rd381+-8];
	fma.rn.f32 	%f14351, %f14350, %f1850, %f14349;
	ld.global.f32 	%f14352, [%rd381+-4];
	fma.rn.f32 	%f14353, %f14352, %f1849, %f14351;
	ld.global.f32 	%f14354, [%rd381];
	fma.rn.f32 	%f14355, %f14354, %f1848, %f14353;
	ld.global.f32 	%f14356, [%rd381+4];
	fma.rn.f32 	%f14357, %f14356, %f1847, %f14355;
	ld.global.f32 	%f14358, [%rd381+8];
	fma.rn.f32 	%f14359, %f14358, %f1846, %f14357;
	ld.global.f32 	%f14360, [%rd381+12];
	fma.rn.f32 	%f14361, %f14360, %f1845, %f14359;
	ld.global.f32 	%f14362, [%rd381+16];
	fma.rn.f32 	%f14363, %f14362, %f1844, %f14361;
	ld.global.f32 	%f14364, [%rd381+20];
	fma.rn.f32 	%f14365, %f14364, %f1843, %f14363;
	ld.global.f32 	%f14366, [%rd381+24];
	fma.rn.f32 	%f14367, %f14366, %f1842, %f14365;
	ld.global.f32 	%f14368, [%rd381+28];
	fma.rn.f32 	%f14369, %f14368, %f1841, %f14367;
	st.local.f32 	[%rd382], %f14369;
	add.s32 	%r376, %r376, 1;
	setp.ne.s32 	%p477, %r376, 0;
	add.s64 	%rd382, %rd382, 4;
	add.s64 	%rd381, %rd381, 64;
	@%p477 bra 	$L__BB2_48;
$L__BB2_49:
	ld.param.u32 	%r356, [_Z26forward_last_logits_kernel9ModelPtrsPKiiPf_param_2];
	setp.eq.s32 	%p478, %r356, 6;
	@%p478 bra 	$L__BB2_69;
	ld.param.u64 	%rd343, [_Z26forward_last_logits_kernel9ModelPtrsPKiiPf_param_1];
	cvta.to.global.u64 	%rd277, %rd343;
	ld.global.u32 	%r303, [%rd277+24];
	shl.b32 	%r304, %r303, 4;
	mov.u64 	%rd278, %rd156;
	ld.param.u64 	%rd279, [%rd278+8];
	cvta.to.global.u64 	%rd280, %rd279;
	mul.wide.s32 	%rd281, %r304, 4;
	add.s64 	%rd282, %rd280, %rd281;
	ld.global.f32 	%f14370, [%rd282];
	ld.param.u64 	%rd283, [%rd278+16];
	cvta.to.global.u64 	%rd284, %rd283;
	ld.global.f32 	%f14371, [%rd284+384];
	add.f32 	%f14372, %f14370, %f14371;
	ld.global.f32 	%f14373, [%rd282+4];
	ld.global.f32 	%f14374, [%rd284+388];
	add.f32 	%f14375, %f14373, %f14374;
	ld.global.f32 	%f14376, [%rd282+8];
	ld.global.f32 	%f14377, [%rd284+392];
	add.f32 	%f14378, %f14376, %f14377;
	ld.global.f32 	%f14379, [%rd282+12];
	ld.global.f32 	%f14380, [%rd284+396];
	add.f32 	%f14381, %f14379, %f14380;
	ld.global.f32 	%f14382, [%rd282+16];
	ld.global.f32 	%f14383, [%rd284+400];
	add.f32 	%f14384, %f14382, %f14383;
	ld.global.f32 	%f14385, [%rd282+20];
	ld.global.f32 	%f14386, [%rd284+404];
	add.f32 	%f14387, %f14385, %f14386;
	ld.global.f32 	%f14388, [%rd282+24];
	ld.global.f32 	%f14389, [%rd284+408];
	add.f32 	%f14390, %f14388, %f14389;
	ld.global.f32 	%f14391, [%rd282+28];
	ld.global.f32 	%f14392, [%rd284+412];
	add.f32 	%f14393, %f14391, %f14392;
	ld.global.f32 	%f14394, [%rd282+32];
	ld.global.f32 	%f14395, [%rd284+416];
	add.f32 	%f14396, %f14394, %f14395;
	ld.global.f32 	%f14397, [%rd282+36];
	ld.global.f32 	%f14398, [%rd284+420];
	add.f32 	%f14399, %f14397, %f14398;
	ld.global.f32 	%f14400, [%rd282+40];
	ld.global.f32 	%f14401, [%rd284+424];
	add.f32 	%f14402, %f14400, %f14401;
	ld.global.f32 	%f14403, [%rd282+44];
	ld.global.f32 	%f14404, [%rd284+428];
	add.f32 	%f14405, %f14403, %f14404;
	ld.global.f32 	%f14406, [%rd282+48];
	ld.global.f32 	%f14407, [%rd284+432];
	add.f32 	%f14408, %f14406, %f14407;
	ld.global.f32 	%f14409, [%rd282+52];
	ld.global.f32 	%f14410, [%rd284+436];
	add.f32 	%f14411, %f14409, %f14410;
	ld.global.f32 	%f14412, [%rd282+56];
	ld.global.f32 	%f14413, [%rd284+440];
	add.f32 	%f14414, %f14412, %f14413;
	ld.global.f32 	%f14415, [%rd282+60];
	ld.global.f32 	%f14416, [%rd284+444];
	add.f32 	%f14417, %f14415, %f14416;
	fma.rn.f32 	%f14418, %f14372, %f14372, 0f00000000;
	fma.rn.f32 	%f14419, %f14375, %f14375, %f14418;
	fma.rn.f32 	%f14420, %f14378, %f14378, %f14419;
	fma.rn.f32 	%f14421, %f14381, %f14381, %f14420;
	fma.rn.f32 	%f14422, %f14384, %f14384, %f14421;
	fma.rn.f32 	%f14423, %f14387, %f14387, %f14422;
	fma.rn.f32 	%f14424, %f14390, %f14390, %f14423;
	fma.rn.f32 	%f14425, %f14393, %f14393, %f14424;
	fma.rn.f32 	%f14426, %f14396, %f14396, %f14425;
	fma.rn.f32 	%f14427, %f14399, %f14399, %f14426;
	fma.rn.f32 	%f14428, %f14402, %f14402, %f14427;
	fma.rn.f32 	%f14429, %f14405, %f14405, %f14428;
	fma.rn.f32 	%f14430, %f14408, %f14408, %f14429;
	fma.rn.f32 	%f14431, %f14411, %f14411, %f14430;
	fma.rn.f32 	%f14432, %f14414, %f14414, %f14431;
	fma.rn.f32 	%f14433, %f14417, %f14417, %f14432;
	fma.rn.f32 	%f14434, %f14433, 0f3D800000, 0f3727C5AC;
	rsqrt.approx.f32 	%f14435, %f14434;
	mul.f32 	%f1857, %f14435, %f14372;
	mul.f32 	%f1858, %f14435, %f14375;
	mul.f32 	%f1859, %f14435, %f14378;
	mul.f32 	%f1860, %f14435, %f14381;
	mul.f32 	%f1861, %f14435, %f14384;
	mul.f32 	%f1862, %f14435, %f14387;
	mul.f32 	%f1863, %f14435, %f14390;
	mul.f32 	%f1864, %f14435, %f14393;
	mul.f32 	%f1865, %f14435, %f14396;
	mul.f32 	%f1866, %f14435, %f14399;
	mul.f32 	%f1867, %f14435, %f14402;
	mul.f32 	%f1868, %f14435, %f14405;
	mul.f32 	%f1869, %f14435, %f14408;
	mul.f32 	%f1870, %f14435, %f14411;
	mul.f32 	%f1871, %f14435, %f14414;
	mul.f32 	%f1872, %f14435, %f14417;
	fma.rn.f32 	%f14436, %f1857, %f1857, 0f00000000;
	fma.rn.f32 	%f14437, %f1858, %f1858, %f14436;
	fma.rn.f32 	%f14438, %f1859, %f1859, %f14437;
	fma.rn.f32 	%f14439, %f1860, %f1860, %f14438;
	fma.rn.f32 	%f14440, %f1861, %f1861, %f14439;
	fma.rn.f32 	%f14441, %f1862, %f1862, %f14440;
	fma.rn.f32 	%f14442, %f1863, %f1863, %f14441;
	fma.rn.f32 	%f14443, %f1864, %f1864, %f14442;
	fma.rn.f32 	%f14444, %f1865, %f1865, %f14443;
	fma.rn.f32 	%f14445, %f1866, %f1866, %f14444;
	fma.rn.f32 	%f14446, %f1867, %f1867, %f14445;
	fma.rn.f32 	%f14447, %f1868, %f1868, %f14446;
	fma.rn.f32 	%f14448, %f1869, %f1869, %f14447;
	fma.rn.f32 	%f14449, %f1870, %f1870, %f14448;
	fma.rn.f32 	%f14450, %f1871, %f1871, %f14449;
	fma.rn.f32 	%f14451, %f1872, %f1872, %f14450;
	fma.rn.f32 	%f14452, %f14451, 0f3D800000, 0f3727C5AC;
	rsqrt.approx.f32 	%f14453, %f14452;
	mul.f32 	%f14454, %f14453, %f1857;
	mul.f32 	%f14455, %f14453, %f1858;
	mul.f32 	%f14456, %f14453, %f1859;
	mul.f32 	%f14457, %f14453, %f1860;
	mul.f32 	%f14458, %f14453, %f1861;
	mul.f32 	%f14459, %f14453, %f1862;
	mul.f32 	%f14460, %f14453, %f1863;
	mul.f32 	%f14461, %f14453, %f1864;
	mul.f32 	%f14462, %f14453, %f1865;
	mul.f32 	%f14463, %f14453, %f1866;
	mul.f32 	%f14464, %f14453, %f1867;
	mul.f32 	%f14465, %f14453, %f1868;
	mul.f32 	%f14466, %f14453, %f1869;
	mul.f32 	%f14467, %f14453, %f1870;
	mul.f32 	%f14468, %f14453, %f1871;
	mul.f32 	%f14469, %f14453, %f1872;
	ld.param.u64 	%rd285, [%rd278+24];
	cvta.to.global.u64 	%rd286, %rd285;
	ld.global.f32 	%f1873, [%rd286];
	fma.rn.f32 	%f14470, %f1873, %f14454, 0f00000000;
	ld.global.f32 	%f1874, [%rd286+4];
	fma.rn.f32 	%f14471, %f1874, %f14455, %f14470;
	ld.global.f32 	%f1875, [%rd286+8];
	fma.rn.f32 	%f14472, %f1875, %f14456, %f14471;
	ld.global.f32 	%f1876, [%rd286+12];
	fma.rn.f32 	%f14473, %f1876, %f14457, %f14472;
	ld.global.f32 	%f1877, [%rd286+16];
	fma.rn.f32 	%f14474, %f1877, %f14458, %f14473;
	ld.global.f32 	%f1878, [%rd286+20];
	fma.rn.f32 	%f14475, %f1878, %f14459, %f14474;
	ld.global.f32 	%f1879, [%rd286+24];
	fma.rn.f32 	%f14476, %f1879, %f14460, %f14475;
	ld.global.f32 	%f1880, [%rd286+28];
	fma.rn.f32 	%f14477, %f1880, %f14461, %f14476;
	ld.global.f32 	%f1881, [%rd286+32];
	fma.rn.f32 	%f14478, %f1881, %f14462, %f14477;
	ld.global.f32 	%f1882, [%rd286+36];
	fma.rn.f32 	%f14479, %f1882, %f14463, %f14478;
	ld.global.f32 	%f1883, [%rd286+40];
	fma.rn.f32 	%f14480, %f1883, %f14464, %f14479;
	ld.global.f32 	%f1884, [%rd286+44];
	fma.rn.f32 	%f14481, %f1884, %f14465, %f14480;
	ld.global.f32 	%f1885, [%rd286+48];
	fma.rn.f32 	%f14482, %f1885, %f14466, %f14481;
	ld.global.f32 	%f1886, [%rd286+52];
	fma.rn.f32 	%f14483, %f1886, %f14467, %f14482;
	ld.global.f32 	%f1887, [%rd286+56];
	fma.rn.f32 	%f14484, %f1887, %f14468, %f14483;
	ld.global.f32 	%f1888, [%rd286+60];
	fma.rn.f32 	%f14485, %f1888, %f14469, %f14484;
	ld.global.f32 	%f1889, [%rd286+64];
	fma.rn.f32 	%f14486, %f1889, %f14454, 0f00000000;
	ld.global.f32 	%f1890, [%rd286+68];
	fma.rn.f32 	%f14487, %f1890, %f14455, %f14486;
	ld.global.f32 	%f1891, [%rd286+72];
	fma.rn.f32 	%f14488, %f1891, %f14456, %f14487;
	ld.global.f32 	%f1892, [%rd286+76];
	fma.rn.f32 	%f14489, %f1892, %f14457, %f14488;
	ld.global.f32 	%f1893, [%rd286+80];
	fma.rn.f32 	%f14490, %f1893, %f14458, %f14489;
	ld.global.f32 	%f1894, [%rd286+84];
	fma.rn.f32 	%f14491, %f1894, %f14459, %f14490;
	ld.global.f32 	%f1895, [%rd286+88];
	fma.rn.f32 	%f14492, %f1895, %f14460, %f14491;
	ld.global.f32 	%f1896, [%rd286+92];
	fma.rn.f32 	%f14493, %f1896, %f14461, %f14492;
	ld.global.f32 	%f1897, [%rd286+96];
	fma.rn.f32 	%f14494, %f1897, %f14462, %f14493;
	ld.global.f32 	%f1898, [%rd286+100];
	fma.rn.f32 	%f14495, %f1898, %f14463, %f14494;
	ld.global.f32 	%f1899, [%rd286+104];
	fma.rn.f32 	%f14496, %f1899, %f14464, %f14495;
	ld.global.f32 	%f1900, [%rd286+108];
	fma.rn.f32 	%f14497, %f1900, %f14465, %f14496;
	ld.global.f32 	%f1901, [%rd286+112];
	fma.rn.f32 	%f14498, %f1901, %f14466, %f14497;
	ld.global.f32 	%f1902, [%rd286+116];
	fma.rn.f32 	%f14499, %f1902, %f14467, %f14498;
	ld.global.f32 	%f1903, [%rd286+120];
	fma.rn.f32 	%f14500, %f1903, %f14468, %f14499;
	ld.global.f32 	%f1904, [%rd286+124];
	fma.rn.f32 	%f14501, %f1904, %f14469, %f14500;
	ld.global.f32 	%f1905, [%rd286+128];
	fma.rn.f32 	%f14502, %f1905, %f14454, 0f00000000;
	ld.global.f32 	%f1906, [%rd286+132];
	fma.rn.f32 	%f14503, %f1906, %f14455, %f14502;
	ld.global.f32 	%f1907, [%rd286+136];
	fma.rn.f32 	%f14504, %f1907, %f14456, %f14503;
	ld.global.f32 	%f1908, [%rd286+140];
	fma.rn.f32 	%f14505, %f1908, %f14457, %f14504;
	ld.global.f32 	%f1909, [%rd286+144];
	fma.rn.f32 	%f14506, %f1909, %f14458, %f14505;
	ld.global.f32 	%f1910, [%rd286+148];
	fma.rn.f32 	%f14507, %f1910, %f14459, %f14506;
	ld.global.f32 	%f1911, [%rd286+152];
	fma.rn.f32 	%f14508, %f1911, %f14460, %f14507;
	ld.global.f32 	%f1912, [%rd286+156];
	fma.rn.f32 	%f14509, %f1912, %f14461, %f14508;
	ld.global.f32 	%f1913, [%rd286+160];
	fma.rn.f32 	%f14510, %f1913, %f14462, %f14509;
	ld.global.f32 	%f1914, [%rd286+164];
	fma.rn.f32 	%f14511, %f1914, %f14463, %f14510;
	ld.global.f32 	%f1915, [%rd286+168];
	fma.rn.f32 	%f14512, %f1915, %f14464, %f14511;
	ld.global.f32 	%f1916, [%rd286+172];
	fma.rn.f32 	%f14513, %f1916, %f14465, %f14512;
	ld.global.f32 	%f1917, [%rd286+176];
	fma.rn.f32 	%f14514, %f1917, %f14466, %f14513;
	ld.global.f32 	%f1918, [%rd286+180];
	fma.rn.f32 	%f14515, %f1918, %f14467, %f14514;
	ld.global.f32 	%f1919, [%rd286+184];
	fma.rn.f32 	%f14516, %f1919, %f14468, %f14515;
	ld.global.f32 	%f1920, [%rd286+188];
	fma.rn.f32 	%f14517, %f1920, %f14469, %f14516;
	ld.global.f32 	%f1921, [%rd286+192];
	fma.rn.f32 	%f14518, %f1921, %f14454, 0f00000000;
	ld.global.f32 	%f1922, [%rd286+196];
	fma.rn.f32 	%f14519, %f1922, %f14455, %f14518;
	ld.global.f32 	%f1923, [%rd286+200];
	fma.rn.f32 	%f14520, %f1923, %f14456, %f14519;
	ld.global.f32 	%f1924, [%rd286+204];
	fma.rn.f32 	%f14521, %f1924, %f14457, %f14520;
	ld.global.f32 	%f1925, [%rd286+208];
	fma.rn.f32 	%f14522, %f1925, %f14458, %f14521;
	ld.global.f32 	%f1926, [%rd286+212];
	fma.rn.f32 	%f14523, %f1926, %f14459, %f14522;
	ld.global.f32 	%f1927, [%rd286+216];
	fma.rn.f32 	%f14524, %f1927, %f14460, %f14523;
	ld.global.f32 	%f1928, [%rd286+220];
	fma.rn.f32 	%f14525, %f1928, %f14461, %f14524;
	ld.global.f32 	%f1929, [%rd286+224];
	fma.rn.f32 	%f14526, %f1929, %f14462, %f14525;
	ld.global.f32 	%f1930, [%rd286+228];
	fma.rn.f32 	%f14527, %f1930, %f14463, %f14526;
	ld.global.f32 	%f1931, [%rd286+232];
	fma.rn.f32 	%f14528, %f1931, %f14464, %f14527;
	ld.global.f32 	%f1932, [%rd286+236];
	fma.rn.f32 	%f14529, %f1932, %f14465, %f14528;
	ld.global.f32 	%f1933, [%rd286+240];
	fma.rn.f32 	%f14530, %f1933, %f14466, %f14529;
	ld.global.f32 	%f1934, [%rd286+244];
	fma.rn.f32 	%f14531, %f1934, %f14467, %f14530;
	ld.global.f32 	%f1935, [%rd286+248];
	fma.rn.f32 	%f14532, %f1935, %f14468, %f14531;
	ld.global.f32 	%f1936, [%rd286+252];
	fma.rn.f32 	%f14533, %f1936, %f14469, %f14532;
	st.local.v4.f32 	[%rd3], {%f14485, %f14501, %f14517, %f14533};
	ld.global.f32 	%f1937, [%rd286+256];
	fma.rn.f32 	%f14534, %f1937, %f14454, 0f00000000;
	ld.global.f32 	%f1938, [%rd286+260];
	fma.rn.f32 	%f14535, %f1938, %f14455, %f14534;
	ld.global.f32 	%f1939, [%rd286+264];
	fma.rn.f32 	%f14536, %f1939, %f14456, %f14535;
	ld.global.f32 	%f1940, [%rd286+268];
	fma.rn.f32 	%f14537, %f1940, %f14457, %f14536;
	ld.global.f32 	%f1941, [%rd286+272];
	fma.rn.f32 	%f14538, %f1941, %f14458, %f14537;
	ld.global.f32 	%f1942, [%rd286+276];
	fma.rn.f32 	%f14539, %f1942, %f14459, %f14538;
	ld.global.f32 	%f1943, [%rd286+280];
	fma.rn.f32 	%f14540, %f1943, %f14460, %f14539;
	ld.global.f32 	%f1944, [%rd286+284];
	fma.rn.f32 	%f14541, %f1944, %f14461, %f14540;
	ld.global.f32 	%f1945, [%rd286+288];
	fma.rn.f32 	%f14542, %f1945, %f14462, %f14541;
	ld.global.f32 	%f1946, [%rd286+292];
	fma.rn.f32 	%f14543, %f1946, %f14463, %f14542;
	ld.global.f32 	%f1947, [%rd286+296];
	fma.rn.f32 	%f14544, %f1947, %f14464, %f14543;
	ld.global.f32 	%f1948, [%rd286+300];
	fma.rn.f32 	%f14545, %f1948, %f14465, %f14544;
	ld.global.f32 	%f1949, [%rd286+304];
	fma.rn.f32 	%f14546, %f1949, %f14466, %f14545;
	ld.global.f32 	%f1950, [%rd286+308];
	fma.rn.f32 	%f14547, %f1950, %f14467, %f14546;
	ld.global.f32 	%f1951, [%rd286+312];
	fma.rn.f32 	%f14548, %f1951, %f14468, %f14547;
	ld.global.f32 	%f1952, [%rd286+316];
	fma.rn.f32 	%f14549, %f1952, %f14469, %f14548;
	ld.global.f32 	%f1953, [%rd286+320];
	fma.rn.f32 	%f14550, %f1953, %f14454, 0f00000000;
	ld.global.f32 	%f1954, [%rd286+324];
	fma.rn.f32 	%f14551, %f1954, %f14455, %f14550;
	ld.global.f32 	%f1955, [%rd286+328];
	fma.rn.f32 	%f14552, %f1955, %f14456, %f14551;
	ld.global.f32 	%f1956, [%rd286+332];
	fma.rn.f32 	%f14553, %f1956, %f14457, %f14552;
	ld.global.f32 	%f1957, [%rd286+336];
	fma.rn.f32 	%f14554, %f1957, %f14458, %f14553;
	ld.global.f32 	%f1958, [%rd286+340];
	fma.rn.f32 	%f14555, %f1958, %f14459, %f14554;
	ld.global.f32 	%f1959, [%rd286+344];
	fma.rn.f32 	%f14556, %f1959, %f14460, %f14555;
	ld.global.f32 	%f1960, [%rd286+348];
	fma.rn.f32 	%f14557, %f1960, %f14461, %f14556;
	ld.global.f32 	%f1961, [%rd286+352];
	fma.rn.f32 	%f14558, %f1961, %f14462, %f14557;
	ld.global.f32 	%f1962, [%rd286+356];
	fma.rn.f32 	%f14559, %f1962, %f14463, %f14558;
	ld.global.f32 	%f1963, [%rd286+360];
	fma.rn.f32 	%f14560, %f1963, %f14464, %f14559;
	ld.global.f32 	%f1964, [%rd286+364];
	fma.rn.f32 	%f14561, %f1964, %f14465, %f14560;
	ld.global.f32 	%f1965, [%rd286+368];
	fma.rn.f32 	%f14562, %f1965, %f14466, %f14561;
	ld.global.f32 	%f1966, [%rd286+372];
	fma.rn.f32 	%f14563, %f1966, %f14467, %f14562;
	ld.global.f32 	%f1967, [%rd286+376];
	fma.rn.f32 	%f14564, %f1967, %f14468, %f14563;
	ld.global.f32 	%f1968, [%rd286+380];
	fma.rn.f32 	%f14565, %f1968, %f14469, %f14564;
	ld.global.f32 	%f1969, [%rd286+384];
	fma.rn.f32 	%f14566, %f1969, %f14454, 0f00000000;
	ld.global.f32 	%f1970, [%rd286+388];
	fma.rn.f32 	%f14567, %f1970, %f14455, %f14566;
	ld.global.f32 	%f1971, [%rd286+392];
	fma.rn.f32 	%f14568, %f1971, %f14456, %f14567;
	ld.global.f32 	%f1972, [%rd286+396];
	fma.rn.f32 	%f14569, %f1972, %f14457, %f14568;
	ld.global.f32 	%f1973, [%rd286+400];
	fma.rn.f32 	%f14570, %f1973, %f14458, %f14569;
	ld.global.f32 	%f1974, [%rd286+404];
	fma.rn.f32 	%f14571, %f1974, %f14459, %f14570;
	ld.global.f32 	%f1975, [%rd286+408];
	fma.rn.f32 	%f14572, %f1975, %f14460, %f14571;
	ld.global.f32 	%f1976, [%rd286+412];
	fma.rn.f32 	%f14573, %f1976, %f14461, %f14572;
	ld.global.f32 	%f1977, [%rd286+416];
	fma.rn.f32 	%f14574, %f1977, %f14462, %f14573;
	ld.global.f32 	%f1978, [%rd286+420];
	fma.rn.f32 	%f14575, %f1978, %f14463, %f14574;
	ld.global.f32 	%f1979, [%rd286+424];
	fma.rn.f32 	%f14576, %f1979, %f14464, %f14575;
	ld.global.f32 	%f1980, [%rd286+428];
	fma.rn.f32 	%f14577, %f1980, %f14465, %f14576;
	ld.global.f32 	%f1981, [%rd286+432];
	fma.rn.f32 	%f14578, %f1981, %f14466, %f14577;
	ld.global.f32 	%f1982, [%rd286+436];
	fma.rn.f32 	%f14579, %f1982, %f14467, %f14578;
	ld.global.f32 	%f1983, [%rd286+440];
	fma.rn.f32 	%f14580, %f1983, %f14468, %f14579;
	ld.global.f32 	%f1984, [%rd286+444];
	fma.rn.f32 	%f14581, %f1984, %f14469, %f14580;
	ld.global.f32 	%f1985, [%rd286+448];
	fma.rn.f32 	%f14582, %f1985, %f14454, 0f00000000;
	ld.global.f32 	%f1986, [%rd286+452];
	fma.rn.f32 	%f14583, %f1986, %f14455, %f14582;
	ld.global.f32 	%f1987, [%rd286+456];
	fma.rn.f32 	%f14584, %f1987, %f14456, %f14583;
	ld.global.f32 	%f1988, [%rd286+460];
	fma.rn.f32 	%f14585, %f1988, %f14457, %f14584;
	ld.global.f32 	%f1989, [%rd286+464];
	fma.rn.f32 	%f14586, %f1989, %f14458, %f14585;
	ld.global.f32 	%f1990, [%rd286+468];
	fma.rn.f32 	%f14587, %f1990, %f14459, %f14586;
	ld.global.f32 	%f1991, [%rd286+472];
	fma.rn.f32 	%f14588, %f1991, %f14460, %f14587;
	ld.global.f32 	%f1992, [%rd286+476];
	fma.rn.f32 	%f14589, %f1992, %f14461, %f14588;
	ld.global.f32 	%f1993, [%rd286+480];
	fma.rn.f32 	%f14590, %f1993, %f14462, %f14589;
	ld.global.f32 	%f1994, [%rd286+484];
	fma.rn.f32 	%f14591, %f1994, %f14463, %f14590;
	ld.global.f32 	%f1995, [%rd286+488];
	fma.rn.f32 	%f14592, %f1995, %f14464, %f14591;
	ld.global.f32 	%f1996, [%rd286+492];
	fma.rn.f32 	%f14593, %f1996, %f14465, %f14592;
	ld.global.f32 	%f1997, [%rd286+496];
	fma.rn.f32 	%f14594, %f1997, %f14466, %f14593;
	ld.global.f32 	%f1998, [%rd286+500];
	fma.rn.f32 	%f14595, %f1998, %f14467, %f14594;
	ld.global.f32 	%f1999, [%rd286+504];
	fma.rn.f32 	%f14596, %f1999, %f14468, %f14595;
	ld.global.f32 	%f2000, [%rd286+508];
	fma.rn.f32 	%f14597, %f2000, %f14469, %f14596;
	st.local.v4.f32 	[%rd3+16], {%f14549, %f14565, %f14581, %f14597};
	ld.global.f32 	%f2001, [%rd286+512];
	fma.rn.f32 	%f14598, %f2001, %f14454, 0f00000000;
	ld.global.f32 	%f2002, [%rd286+516];
	fma.rn.f32 	%f14599, %f2002, %f14455, %f14598;
	ld.global.f32 	%f2003, [%rd286+520];
	fma.rn.f32 	%f14600, %f2003, %f14456, %f14599;
	ld.global.f32 	%f2004, [%rd286+524];
	fma.rn.f32 	%f14601, %f2004, %f14457, %f14600;
	ld.global.f32 	%f2005, [%rd286+528];
	fma.rn.f32 	%f14602, %f2005, %f14458, %f14601;
	ld.global.f32 	%f2006, [%rd286+532];
	fma.rn.f32 	%f14603, %f2006, %f14459, %f14602;
	ld.global.f32 	%f2007, [%rd286+536];
	fma.rn.f32 	%f14604, %f2007, %f14460, %f14603;
	ld.global.f32 	%f2008, [%rd286+540];
	fma.rn.f32 	%f14605, %f2008, %f14461, %f14604;
	ld.global.f32 	%f2009, [%rd286+544];
	fma.rn.f32 	%f14606, %f2009, %f14462, %f14605;
	ld.global.f32 	%f2010, [%rd286+548];
	fma.rn.f32 	%f14607, %f2010, %f14463, %f14606;
	ld.global.f32 	%f2011, [%rd286+552];
	fma.rn.f32 	%f14608, %f2011, %f14464, %f14607;
	ld.global.f32 	%f2012, [%rd286+556];
	fma.rn.f32 	%f14609, %f2012, %f14465, %f14608;
	ld.global.f32 	%f2013, [%rd286+560];
	fma.rn.f32 	%f14610, %f2013, %f14466, %f14609;
	ld.global.f32 	%f2014, [%rd286+564];
	fma.rn.f32 	%f14611, %f2014, %f14467, %f14610;
	ld.global.f32 	%f2015, [%rd286+568];
	fma.rn.f32 	%f14612, %f2015, %f14468, %f14611;
	ld.global.f32 	%f2016, [%rd286+572];
	fma.rn.f32 	%f14613, %f2016, %f14469, %f14612;
	ld.global.f32 	%f2017, [%rd286+576];
	fma.rn.f32 	%f14614, %f2017, %f14454, 0f00000000;
	ld.global.f32 	%f2018, [%rd286+580];
	fma.rn.f32 	%f14615, %f2018, %f14455, %f14614;
	ld.global.f32 	%f2019, [%rd286+584];
	fma.rn.f32 	%f14616, %f2019, %f14456, %f14615;
	ld.global.f32 	%f2020, [%rd286+588];
	fma.rn.f32 	%f14617, %f2020, %f14457, %f14616;
	ld.global.f32 	%f2021, [%rd286+592];
	fma.rn.f32 	%f14618, %f2021, %f14458, %f14617;
	ld.global.f32 	%f2022, [%rd286+596];
	fma.rn.f32 	%f14619, %f2022, %f14459, %f14618;
	ld.global.f32 	%f2023, [%rd286+600];
	fma.rn.f32 	%f14620, %f2023, %f14460, %f14619;
	ld.global.f32 	%f2024, [%rd286+604];
	fma.rn.f32 	%f14621, %f2024, %f14461, %f14620;
	ld.global.f32 	%f2025, [%rd286+608];
	fma.rn.f32 	%f14622, %f2025, %f14462, %f14621;
	ld.global.f32 	%f2026, [%rd286+612];
	fma.rn.f32 	%f14623, %f2026, %f14463, %f14622;
	ld.global.f32 	%f2027, [%rd286+616];
	fma.rn.f32 	%f14624, %f2027, %f14464, %f14623;
	ld.global.f32 	%f2028, [%rd286+620];
	fma.rn.f32 	%f14625, %f2028, %f14465, %f14624;
	ld.global.f32 	%f2029, [%rd286+624];
	fma.rn.f32 	%f14626, %f2029, %f14466, %f14625;
	ld.global.f32 	%f2030, [%rd286+628];
	fma.rn.f32 	%f14627, %f2030, %f14467, %f14626;
	ld.global.f32 	%f2031, [%rd286+632];
	fma.rn.f32 	%f14628, %f2031, %f14468, %f14627;
	ld.global.f32 	%f2032, [%rd286+636];
	fma.rn.f32 	%f14629, %f2032, %f14469, %f14628;
	ld.global.f32 	%f2033, [%rd286+640];
	fma.rn.f32 	%f14630, %f2033, %f14454, 0f00000000;
	ld.global.f32 	%f2034, [%rd286+644];
	fma.rn.f32 	%f14631, %f2034, %f14455, %f14630;
	ld.global.f32 	%f2035, [%rd286+648];
	fma.rn.f32 	%f14632, %f2035, %f14456, %f14631;
	ld.global.f32 	%f2036, [%rd286+652];
	fma.rn.f32 	%f14633, %f2036, %f14457, %f14632;
	ld.global.f32 	%f2037, [%rd286+656];
	fma.rn.f32 	%f14634, %f2037, %f14458, %f14633;
	ld.global.f32 	%f2038, [%rd286+660];
	fma.rn.f32 	%f14635, %f2038, %f14459, %f14634;
	ld.global.f32 	%f2039, [%rd286+664];
	fma.rn.f32 	%f14636, %f2039, %f14460, %f14635;
	ld.global.f32 	%f2040, [%rd286+668];
	fma.rn.f32 	%f14637, %f2040, %f14461, %f14636;
	ld.global.f32 	%f2041, [%rd286+672];
	fma.rn.f32 	%f14638, %f2041, %f14462, %f14637;
	ld.global.f32 	%f2042, [%rd286+676];
	fma.rn.f32 	%f14639, %f2042, %f14463, %f14638;
	ld.global.f32 	%f2043, [%rd286+680];
	fma.rn.f32 	%f14640, %f2043, %f14464, %f14639;
	ld.global.f32 	%f2044, [%rd286+684];
	fma.rn.f32 	%f14641, %f2044, %f14465, %f14640;
	ld.global.f32 	%f2045, [%rd286+688];
	fma.rn.f32 	%f14642, %f2045, %f14466, %f14641;
	ld.global.f32 	%f2046, [%rd286+692];
	fma.rn.f32 	%f14643, %f2046, %f14467, %f14642;
	ld.global.f32 	%f2047, [%rd286+696];
	fma.rn.f32 	%f14644, %f2047, %f14468, %f14643;
	ld.global.f32 	%f2048, [%rd286+700];
	fma.rn.f32 	%f14645, %f2048, %f14469, %f14644;
	ld.global.f32 	%f2049, [%rd286+704];
	fma.rn.f32 	%f14646, %f2049, %f14454, 0f00000000;
	ld.global.f32 	%f2050, [%rd286+708];
	fma.rn.f32 	%f14647, %f2050, %f14455, %f14646;
	ld.global.f32 	%f2051, [%rd286+712];
	fma.rn.f32 	%f14648, %f2051, %f14456, %f14647;
	ld.global.f32 	%f2052, [%rd286+716];
	fma.rn.f32 	%f14649, %f2052, %f14457, %f14648;
	ld.global.f32 	%f2053, [%rd286+720];
	fma.rn.f32 	%f14650, %f2053, %f14458, %f14649;
	ld.global.f32 	%f2054, [%rd286+724];
	fma.rn.f32 	%f14651, %f2054, %f14459, %f14650;
	ld.global.f32 	%f2055, [%rd286+728];
	fma.rn.f32 	%f14652, %f2055, %f14460, %f14651;
	ld.global.f32 	%f2056, [%rd286+732];
	fma.rn.f32 	%f14653, %f2056, %f14461, %f14652;
	ld.global.f32 	%f2057, [%rd286+736];
	fma.rn.f32 	%f14654, %f2057, %f14462, %f14653;
	ld.global.f32 	%f2058, [%rd286+740];
	fma.rn.f32 	%f14655, %f2058, %f14463, %f14654;
	ld.global.f32 	%f2059, [%rd286+744];
	fma.rn.f32 	%f14656, %f2059, %f14464, %f14655;
	ld.global.f32 	%f2060, [%rd286+748];
	fma.rn.f32 	%f14657, %f2060, %f14465, %f14656;
	ld.global.f32 	%f2061, [%rd286+752];
	fma.rn.f32 	%f14658, %f2061, %f14466, %f14657;
	ld.global.f32 	%f2062, [%rd286+756];
	fma.rn.f32 	%f14659, %f2062, %f14467, %f14658;
	ld.global.f32 	%f2063, [%rd286+760];
	fma.rn.f32 	%f14660, %f2063, %f14468, %f14659;
	ld.global.f32 	%f2064, [%rd286+764];
	fma.rn.f32 	%f14661, %f2064, %f14469, %f14660;
	st.local.v4.f32 	[%rd3+32], {%f14613, %f14629, %f14645, %f14661};
	ld.global.f32 	%f2065, [%rd286+768];
	fma.rn.f32 	%f14662, %f2065, %f14454, 0f00000000;
	ld.global.f32 	%f2066, [%rd286+772];
	fma.rn.f32 	%f14663, %f2066, %f14455, %f14662;
	ld.global.f32 	%f2067, [%rd286+776];
	fma.rn.f32 	%f14664, %f2067, %f14456, %f14663;
	ld.global.f32 	%f2068, [%rd286+780];
	fma.rn.f32 	%f14665, %f2068, %f14457, %f14664;
	ld.global.f32 	%f2069, [%rd286+784];
	fma.rn.f32 	%f14666, %f2069, %f14458, %f14665;
	ld.global.f32 	%f2070, [%rd286+788];
	fma.rn.f32 	%f14667, %f2070, %f14459, %f14666;
	ld.global.f32 	%f2071, [%rd286+792];
	fma.rn.f32 	%f14668, %f2071, %f14460, %f14667;
	ld.global.f32 	%f2072, [%rd286+796];
	fma.rn.f32 	%f14669, %f2072, %f14461, %f14668;
	ld.global.f32 	%f2073, [%rd286+800];
	fma.rn.f32 	%f14670, %f2073, %f14462, %f14669;
	ld.global.f32 	%f2074, [%rd286+804];
	fma.rn.f32 	%f14671, %f2074, %f14463, %f14670;
	ld.global.f32 	%f2075, [%rd286+808];
	fma.rn.f32 	%f14672, %f2075, %f14464, %f14671;
	ld.global.f32 	%f2076, [%rd286+812];
	fma.rn.f32 	%f14673, %f2076, %f14465, %f14672;
	ld.global.f32 	%f2077, [%rd286+816];
	fma.rn.f32 	%f14674, %f2077, %f14466, %f14673;
	ld.global.f32 	%f2078, [%rd286+820];
	fma.rn.f32 	%f14675, %f2078, %f14467, %f14674;
	ld.global.f32 	%f2079, [%rd286+824];
	fma.rn.f32 	%f14676, %f2079, %f14468, %f14675;
	ld.global.f32 	%f2080, [%rd286+828];
	fma.rn.f32 	%f14677, %f2080, %f14469, %f14676;
	ld.global.f32 	%f2081, [%rd286+832];
	fma.rn.f32 	%f14678, %f2081, %f14454, 0f00000000;
	ld.global.f32 	%f2082, [%rd286+836];
	fma.rn.f32 	%f14679, %f2082, %f14455, %f14678;
	ld.global.f32 	%f2083, [%rd286+840];
	fma.rn.f32 	%f14680, %f2083, %f14456, %f14679;
	ld.global.f32 	%f2084, [%rd286+844];
	fma.rn.f32 	%f14681, %f2084, %f14457, %f14680;
	ld.global.f32 	%f2085, [%rd286+848];
	fma.rn.f32 	%f14682, %f2085, %f14458, %f14681;
	ld.global.f32 	%f2086, [%rd286+852];
	fma.rn.f32 	%f14683, %f2086, %f14459, %f14682;
	ld.global.f32 	%f2087, [%rd286+856];
	fma.rn.f32 	%f14684, %f2087, %f14460, %f14683;
	ld.global.f32 	%f2088, [%rd286+860];
	fma.rn.f32 	%f14685, %f2088, %f14461, %f14684;
	ld.global.f32 	%f2089, [%rd286+864];
	fma.rn.f32 	%f14686, %f2089, %f14462, %f14685;
	ld.global.f32 	%f2090, [%rd286+868];
	fma.rn.f32 	%f14687, %f2090, %f14463, %f14686;
	ld.global.f32 	%f2091, [%rd286+872];
	fma.rn.f32 	%f14688, %f2091, %f14464, %f14687;
	ld.global.f32 	%f2092, [%rd286+876];
	fma.rn.f32 	%f14689, %f2092, %f14465, %f14688;
	ld.global.f32 	%f2093, [%rd286+880];
	fma.rn.f32 	%f14690, %f2093, %f14466, %f14689;
	ld.global.f32 	%f2094, [%rd286+884];
	fma.rn.f32 	%f14691, %f2094, %f14467, %f14690;
	ld.global.f32 	%f2095, [%rd286+888];
	fma.rn.f32 	%f14692, %f2095, %f14468, %f14691;
	ld.global.f32 	%f2096, [%rd286+892];
	fma.rn.f32 	%f14693, %f2096, %f14469, %f14692;
	ld.global.f32 	%f2097, [%rd286+896];
	fma.rn.f32 	%f14694, %f2097, %f14454, 0f00000000;
	ld.global.f32 	%f2098, [%rd286+900];
	fma.rn.f32 	%f14695, %f2098, %f14455, %f14694;
	ld.global.f32 	%f2099, [%rd286+904];
	fma.rn.f32 	%f14696, %f2099, %f14456, %f14695;
	ld.global.f32 	%f2100, [%rd286+908];
	fma.rn.f32 	%f14697, %f2100, %f14457, %f14696;
	ld.global.f32 	%f2101, [%rd286+912];
	fma.rn.f32 	%f14698, %f2101, %f14458, %f14697;
	ld.global.f32 	%f2102, [%rd286+916];
	fma.rn.f32 	%f14699, %f2102, %f14459, %f14698;
	ld.global.f32 	%f2103, [%rd286+920];
	fma.rn.f32 	%f14700, %f2103, %f14460, %f14699;
	ld.global.f32 	%f2104, [%rd286+924];
	fma.rn.f32 	%f14701, %f2104, %f14461, %f14700;
	ld.global.f32 	%f2105, [%rd286+928];
	fma.rn.f32 	%f14702, %f2105, %f14462, %f14701;
	ld.global.f32 	%f2106, [%rd286+932];
	fma.rn.f32 	%f14703, %f2106, %f14463, %f14702;
	ld.global.f32 	%f2107, [%rd286+936];
	fma.rn.f32 	%f14704, %f2107, %f14464, %f14703;
	ld.global.f32 	%f2108, [%rd286+940];
	fma.rn.f32 	%f14705, %f2108, %f14465, %f14704;
	ld.global.f32 	%f2109, [%rd286+944];
	fma.rn.f32 	%f14706, %f2109, %f14466, %f14705;
	ld.global.f32 	%f2110, [%rd286+948];
	fma.rn.f32 	%f14707, %f2110, %f14467, %f14706;
	ld.global.f32 	%f2111, [%rd286+952];
	fma.rn.f32 	%f14708, %f2111, %f14468, %f14707;
	ld.global.f32 	%f2112, [%rd286+956];
	fma.rn.f32 	%f14709, %f2112, %f14469, %f14708;
	ld.global.f32 	%f2113, [%rd286+960];
	fma.rn.f32 	%f14710, %f2113, %f14454, 0f00000000;
	ld.global.f32 	%f2114, [%rd286+964];
	fma.rn.f32 	%f14711, %f2114, %f14455, %f14710;
	ld.global.f32 	%f2115, [%rd286+968];
	fma.rn.f32 	%f14712, %f2115, %f14456, %f14711;
	ld.global.f32 	%f2116, [%rd286+972];
	fma.rn.f32 	%f14713, %f2116, %f14457, %f14712;
	ld.global.f32 	%f2117, [%rd286+976];
	fma.rn.f32 	%f14714, %f2117, %f14458, %f14713;
	ld.global.f32 	%f2118, [%rd286+980];
	fma.rn.f32 	%f14715, %f2118, %f14459, %f14714;
	ld.global.f32 	%f2119, [%rd286+984];
	fma.rn.f32 	%f14716, %f2119, %f14460, %f14715;
	ld.global.f32 	%f2120, [%rd286+988];
	fma.rn.f32 	%f14717, %f2120, %f14461, %f14716;
	ld.global.f32 	%f2121, [%rd286+992];
	fma.rn.f32 	%f14718, %f2121, %f14462, %f14717;
	ld.global.f32 	%f2122, [%rd286+996];
	fma.rn.f32 	%f14719, %f2122, %f14463, %f14718;
	ld.global.f32 	%f2123, [%rd286+1000];
	fma.rn.f32 	%f14720, %f2123, %f14464, %f14719;
	ld.global.f32 	%f2124, [%rd286+1004];
	fma.rn.f32 	%f14721, %f2124, %f14465, %f14720;
	ld.global.f32 	%f2125, [%rd286+1008];
	fma.rn.f32 	%f14722, %f2125, %f14466, %f14721;
	ld.global.f32 	%f2126, [%rd286+1012];
	fma.rn.f32 	%f14723, %f2126, %f14467, %f14722;
	ld.global.f32 	%f2127, [%rd286+1016];
	fma.rn.f32 	%f14724, %f2127, %f14468, %f14723;
	ld.global.f32 	%f2128, [%rd286+1020];
	fma.rn.f32 	%f14725, %f2128, %f14469, %f14724;
	st.local.v4.f32 	[%rd3+48], {%f14677, %f14693, %f14709, %f14725};
	ld.param.u64 	%rd287, [%rd278+32];
	cvta.to.global.u64 	%rd288, %rd287;
	ld.global.f32 	%f2129, [%rd288];
	fma.rn.f32 	%f14726, %f2129, %f14454, 0f00000000;
	ld.global.f32 	%f2130, [%rd288+4];
	fma.rn.f32 	%f14727, %f2130, %f14455, %f14726;
	ld.global.f32 	%f2131, [%rd288+8];
	fma.rn.f32 	%f14728, %f2131, %f14456, %f14727;
	ld.global.f32 	%f2132, [%rd288+12];
	fma.rn.f32 	%f14729, %f2132, %f14457, %f14728;
	ld.global.f32 	%f2133, [%rd288+16];
	fma.rn.f32 	%f14730, %f2133, %f14458, %f14729;
	ld.global.f32 	%f2134, [%rd288+20];
	fma.rn.f32 	%f14731, %f2134, %f14459, %f14730;
	ld.global.f32 	%f2135, [%rd288+24];
	fma.rn.f32 	%f14732, %f2135, %f14460, %f14731;
	ld.global.f32 	%f2136, [%rd288+28];
	fma.rn.f32 	%f14733, %f2136, %f14461, %f14732;
	ld.global.f32 	%f2137, [%rd288+32];
	fma.rn.f32 	%f14734, %f2137, %f14462, %f14733;
	ld.global.f32 	%f2138, [%rd288+36];
	fma.rn.f32 	%f14735, %f2138, %f14463, %f14734;
	ld.global.f32 	%f2139, [%rd288+40];
	fma.rn.f32 	%f14736, %f2139, %f14464, %f14735;
	ld.global.f32 	%f2140, [%rd288+44];
	fma.rn.f32 	%f14737, %f2140, %f14465, %f14736;
	ld.global.f32 	%f2141, [%rd288+48];
	fma.rn.f32 	%f14738, %f2141, %f14466, %f14737;
	ld.global.f32 	%f2142, [%rd288+52];
	fma.rn.f32 	%f14739, %f2142, %f14467, %f14738;
	ld.global.f32 	%f2143, [%rd288+56];
	fma.rn.f32 	%f14740, %f2143, %f14468, %f14739;
	ld.global.f32 	%f2144, [%rd288+60];
	fma.rn.f32 	%f14741, %f2144, %f14469, %f14740;
	ld.global.f32 	%f2145, [%rd288+64];
	fma.rn.f32 	%f14742, %f2145, %f14454, 0f00000000;
	ld.global.f32 	%f2146, [%rd288+68];
	fma.rn.f32 	%f14743, %f2146, %f14455, %f14742;
	ld.global.f32 	%f2147, [%rd288+72];
	fma.rn.f32 	%f14744, %f2147, %f14456, %f14743;
	ld.global.f32 	%f2148, [%rd288+76];
	fma.rn.f32 	%f14745, %f2148, %f14457, %f14744;
	ld.global.f32 	%f2149, [%rd288+80];
	fma.rn.f32 	%f14746, %f2149, %f14458, %f14745;
	ld.global.f32 	%f2150, [%rd288+84];
	fma.rn.f32 	%f14747, %f2150, %f14459, %f14746;
	ld.global.f32 	%f2151, [%rd288+88];
	fma.rn.f32 	%f14748, %f2151, %f14460, %f14747;
	ld.global.f32 	%f2152, [%rd288+92];
	fma.rn.f32 	%f14749, %f2152, %f14461, %f14748;
	ld.global.f32 	%f2153, [%rd288+96];
	fma.rn.f32 	%f14750, %f2153, %f14462, %f14749;
	ld.global.f32 	%f2154, [%rd288+100];
	fma.rn.f32 	%f14751, %f2154, %f14463, %f14750;
	ld.global.f32 	%f2155, [%rd288+104];
	fma.rn.f32 	%f14752, %f2155, %f14464, %f14751;
	ld.global.f32 	%f2156, [%rd288+108];
	fma.rn.f32 	%f14753, %f2156, %f14465, %f14752;
	ld.global.f32 	%f2157, [%rd288+112];
	fma.rn.f32 	%f14754, %f2157, %f14466, %f14753;
	ld.global.f32 	%f2158, [%rd288+116];
	fma.rn.f32 	%f14755, %f2158, %f14467, %f14754;
	ld.global.f32 	%f2159, [%rd288+120];
	fma.rn.f32 	%f14756, %f2159, %f14468, %f14755;
	ld.global.f32 	%f2160, [%rd288+124];
	fma.rn.f32 	%f14757, %f2160, %f14469, %f14756;
	ld.global.f32 	%f2161, [%rd288+128];
	fma.rn.f32 	%f14758, %f2161, %f14454, 0f00000000;
	ld.global.f32 	%f2162, [%rd288+132];
	fma.rn.f32 	%f14759, %f2162, %f14455, %f14758;
	ld.global.f32 	%f2163, [%rd288+136];
	fma.rn.f32 	%f14760, %f2163, %f14456, %f14759;
	ld.global.f32 	%f2164, [%rd288+140];
	fma.rn.f32 	%f14761, %f2164, %f14457, %f14760;
	ld.global.f32 	%f2165, [%rd288+144];
	fma.rn.f32 	%f14762, %f2165, %f14458, %f14761;
	ld.global.f32 	%f2166, [%rd288+148];
	fma.rn.f32 	%f14763, %f2166, %f14459, %f14762;
	ld.global.f32 	%f2167, [%rd288+152];
	fma.rn.f32 	%f14764, %f2167, %f14460, %f14763;
	ld.global.f32 	%f2168, [%rd288+156];
	fma.rn.f32 	%f14765, %f2168, %f14461, %f14764;
	ld.global.f32 	%f2169, [%rd288+160];
	fma.rn.f32 	%f14766, %f2169, %f14462, %f14765;
	ld.global.f32 	%f2170, [%rd288+164];
	fma.rn.f32 	%f14767, %f2170, %f14463, %f14766;
	ld.global.f32 	%f2171, [%rd288+168];
	fma.rn.f32 	%f14768, %f2171, %f14464, %f14767;
	ld.global.f32 	%f2172, [%rd288+172];
	fma.rn.f32 	%f14769, %f2172, %f14465, %f14768;
	ld.global.f32 	%f2173, [%rd288+176];
	fma.rn.f32 	%f14770, %f2173, %f14466, %f14769;
	ld.global.f32 	%f2174, [%rd288+180];
	fma.rn.f32 	%f14771, %f2174, %f14467, %f14770;
	ld.global.f32 	%f2175, [%rd288+184];
	fma.rn.f32 	%f14772, %f2175, %f14468, %f14771;
	ld.global.f32 	%f2176, [%rd288+188];
	fma.rn.f32 	%f14773, %f2176, %f14469, %f14772;
	ld.global.f32 	%f2177, [%rd288+192];
	fma.rn.f32 	%f14774, %f2177, %f14454, 0f00000000;
	ld.global.f32 	%f2178, [%rd288+196];
	fma.rn.f32 	%f14775, %f2178, %f14455, %f14774;
	ld.global.f32 	%f2179, [%rd288+200];
	fma.rn.f32 	%f14776, %f2179, %f14456, %f14775;
	ld.global.f32 	%f2180, [%rd288+204];
	fma.rn.f32 	%f14777, %f2180, %f14457, %f14776;
	ld.global.f32 	%f2181, [%rd288+208];
	fma.rn.f32 	%f14778, %f2181, %f14458, %f14777;
	ld.global.f32 	%f2182, [%rd288+212];
	fma.rn.f32 	%f14779, %f2182, %f14459, %f14778;
	ld.global.f32 	%f2183, [%rd288+216];
	fma.rn.f32 	%f14780, %f2183, %f14460, %f14779;
	ld.global.f32 	%f2184, [%rd288+220];
	fma.rn.f32 	%f14781, %f2184, %f14461, %f14780;
	ld.global.f32 	%f2185, [%rd288+224];
	fma.rn.f32 	%f14782, %f2185, %f14462, %f14781;
	ld.global.f32 	%f2186, [%rd288+228];
	fma.rn.f32 	%f14783, %f2186, %f14463, %f14782;
	ld.global.f32 	%f2187, [%rd288+232];
	fma.rn.f32 	%f14784, %f2187, %f14464, %f14783;
	ld.global.f32 	%f2188, [%rd288+236];
	fma.rn.f32 	%f14785, %f2188, %f14465, %f14784;
	ld.global.f32 	%f2189, [%rd288+240];
	fma.rn.f32 	%f14786, %f2189, %f14466, %f14785;
	ld.global.f32 	%f2190, [%rd288+244];
	fma.rn.f32 	%f14787, %f2190, %f14467, %f14786;
	ld.global.f32 	%f2191, [%rd288+248];
	fma.rn.f32 	%f14788, %f2191, %f14468, %f14787;
	ld.global.f32 	%f2192, [%rd288+252];
	fma.rn.f32 	%f14789, %f2192, %f14469, %f14788;
	st.local.v4.f32 	[%rd7+384], {%f14741, %f14757, %f14773, %f14789};
	ld.global.f32 	%f2193, [%rd288+256];
	fma.rn.f32 	%f14790, %f2193, %f14454, 0f00000000;
	ld.global.f32 	%f2194, [%rd288+260];
	fma.rn.f32 	%f14791, %f2194, %f14455, %f14790;
	ld.global.f32 	%f2195, [%rd288+264];
	fma.rn.f32 	%f14792, %f2195, %f14456, %f14791;
	ld.global.f32 	%f2196, [%rd288+268];
	fma.rn.f32 	%f14793, %f2196, %f14457, %f14792;
	ld.global.f32 	%f2197, [%rd288+272];
	fma.rn.f32 	%f14794, %f2197, %f14458, %f14793;
	ld.global.f32 	%f2198, [%rd288+276];
	fma.rn.f32 	%f14795, %f2198, %f14459, %f14794;
	ld.global.f32 	%f2199, [%rd288+280];
	fma.rn.f32 	%f14796, %f2199, %f14460, %f14795;
	ld.global.f32 	%f2200, [%rd288+284];
	fma.rn.f32 	%f14797, %f2200, %f14461, %f14796;
	ld.global.f32 	%f2201, [%rd288+288];
	fma.rn.f32 	%f14798, %f2201, %f14462, %f14797;
	ld.global.f32 	%f2202, [%rd288+292];
	fma.rn.f32 	%f14799, %f2202, %f14463, %f14798;
	ld.global.f32 	%f2203, [%rd288+296];
	fma.rn.f32 	%f14800, %f2203, %f14464, %f14799;
	ld.global.f32 	%f2204, [%rd288+300];
	fma.rn.f32 	%f14801, %f2204, %f14465, %f14800;
	ld.global.f32 	%f2205, [%rd288+304];
	fma.rn.f32 	%f14802, %f2205, %f14466, %f14801;
	ld.global.f32 	%f2206, [%rd288+308];
	fma.rn.f32 	%f14803, %f2206, %f14467, %f14802;
	ld.global.f32 	%f2207, [%rd288+312];
	fma.rn.f32 	%f14804, %f2207, %f14468, %f14803;
	ld.global.f32 	%f2208, [%rd288+316];
	fma.rn.f32 	%f14805, %f2208, %f14469, %f14804;
	ld.global.f32 	%f2209, [%rd288+320];
	fma.rn.f32 	%f14806, %f2209, %f14454, 0f00000000;
	ld.global.f32 	%f2210, [%rd288+324];
	fma.rn.f32 	%f14807, %f2210, %f14455, %f14806;
	ld.global.f32 	%f2211, [%rd288+328];
	fma.rn.f32 	%f14808, %f2211, %f14456, %f14807;
	ld.global.f32 	%f2212, [%rd288+332];
	fma.rn.f32 	%f14809, %f2212, %f14457, %f14808;
	ld.global.f32 	%f2213, [%rd288+336];
	fma.rn.f32 	%f14810, %f2213, %f14458, %f14809;
	ld.global.f32 	%f2214, [%rd288+340];
	fma.rn.f32 	%f14811, %f2214, %f14459, %f14810;
	ld.global.f32 	%f2215, [%rd288+344];
	fma.rn.f32 	%f14812, %f2215, %f14460, %f14811;
	ld.global.f32 	%f2216, [%rd288+348];
	fma.rn.f32 	%f14813, %f2216, %f14461, %f14812;
	ld.global.f32 	%f2217, [%rd288+352];
	fma.rn.f32 	%f14814, %f2217, %f14462, %f14813;
	ld.global.f32 	%f2218, [%rd288+356];
	fma.rn.f32 	%f14815, %f2218, %f14463, %f14814;
	ld.global.f32 	%f2219, [%rd288+360];
	fma.rn.f32 	%f14816, %f2219, %f14464, %f14815;
	ld.global.f32 	%f2220, [%rd288+364];
	fma.rn.f32 	%f14817, %f2220, %f14465, %f14816;
	ld.global.f32 	%f2221, [%rd288+368];
	fma.rn.f32 	%f14818, %f2221, %f14466, %f14817;
	ld.global.f32 	%f2222, [%rd288+372];
	fma.rn.f32 	%f14819, %f2222, %f14467, %f14818;
	ld.global.f32 	%f2223, [%rd288+376];
	fma.rn.f32 	%f14820, %f2223, %f14468, %f14819;
	ld.global.f32 	%f2224, [%rd288+380];
	fma.rn.f32 	%f14821, %f2224, %f14469, %f14820;
	ld.global.f32 	%f2225, [%rd288+384];
	fma.rn.f32 	%f14822, %f2225, %f14454, 0f00000000;
	ld.global.f32 	%f2226, [%rd288+388];
	fma.rn.f32 	%f14823, %f2226, %f14455, %f14822;
	ld.global.f32 	%f2227, [%rd288+392];
	fma.rn.f32 	%f14824, %f2227, %f14456, %f14823;
	ld.global.f32 	%f2228, [%rd288+396];
	fma.rn.f32 	%f14825, %f2228, %f14457, %f14824;
	ld.global.f32 	%f2229, [%rd288+400];
	fma.rn.f32 	%f14826, %f2229, %f14458, %f14825;
	ld.global.f32 	%f2230, [%rd288+404];
	fma.rn.f32 	%f14827, %f2230, %f14459, %f14826;
	ld.global.f32 	%f2231, [%rd288+408];
	fma.rn.f32 	%f14828, %f2231, %f14460, %f14827;
	ld.global.f32 	%f2232, [%rd288+412];
	fma.rn.f32 	%f14829, %f2232, %f14461, %f14828;
	ld.global.f32 	%f2233, [%rd288+416];
	fma.rn.f32 	%f14830, %f2233, %f14462, %f14829;
	ld.global.f32 	%f2234, [%rd288+420];
	fma.rn.f32 	%f14831, %f2234, %f14463, %f14830;
	ld.global.f32 	%f2235, [%rd288+424];
	fma.rn.f32 	%f14832, %f2235, %f14464, %f14831;
	ld.global.f32 	%f2236, [%rd288+428];
	fma.rn.f32 	%f14833, %f2236, %f14465, %f14832;
	ld.global.f32 	%f2237, [%rd288+432];
	fma.rn.f32 	%f14834, %f2237, %f14466, %f14833;
	ld.global.f32 	%f2238, [%rd288+436];
	fma.rn.f32 	%f14835, %f2238, %f14467, %f14834;
	ld.global.f32 	%f2239, [%rd288+440];
	fma.rn.f32 	%f14836, %f2239, %f14468, %f14835;
	ld.global.f32 	%f2240, [%rd288+444];
	fma.rn.f32 	%f14837, %f2240, %f14469, %f14836;
	ld.global.f32 	%f2241, [%rd288+448];
	fma.rn.f32 	%f14838, %f2241, %f14454, 0f00000000;
	ld.global.f32 	%f2242, [%rd288+452];
	fma.rn.f32 	%f14839, %f2242, %f14455, %f14838;
	ld.global.f32 	%f2243, [%rd288+456];
	fma.rn.f32 	%f14840, %f2243, %f14456, %f14839;
	ld.global.f32 	%f2244, [%rd288+460];
	fma.rn.f32 	%f14841, %f2244, %f14457, %f14840;
	ld.global.f32 	%f2245, [%rd288+464];
	fma.rn.f32 	%f14842, %f2245, %f14458, %f14841;
	ld.global.f32 	%f2246, [%rd288+468];
	fma.rn.f32 	%f14843, %f2246, %f14459, %f14842;
	ld.global.f32 	%f2247, [%rd288+472];
	fma.rn.f32 	%f14844, %f2247, %f14460, %f14843;
	ld.global.f32 	%f2248, [%rd288+476];
	fma.rn.f32 	%f14845, %f2248, %f14461, %f14844;
	ld.global.f32 	%f2249, [%rd288+480];
	fma.rn.f32 	%f14846, %f2249, %f14462, %f14845;
	ld.global.f32 	%f2250, [%rd288+484];
	fma.rn.f32 	%f14847, %f2250, %f14463, %f14846;
	ld.global.f32 	%f2251, [%rd288+488];
	fma.rn.f32 	%f14848, %f2251, %f14464, %f14847;
	ld.global.f32 	%f2252, [%rd288+492];
	fma.rn.f32 	%f14849, %f2252, %f14465, %f14848;
	ld.global.f32 	%f2253, [%rd288+496];
	fma.rn.f32 	%f14850, %f2253, %f14466, %f14849;
	ld.global.f32 	%f2254, [%rd288+500];
	fma.rn.f32 	%f14851, %f2254, %f14467, %f14850;
	ld.global.f32 	%f2255, [%rd288+504];
	fma.rn.f32 	%f14852, %f2255, %f14468, %f14851;
	ld.global.f32 	%f2256, [%rd288+508];
	fma.rn.f32 	%f14853, %f2256, %f14469, %f14852;
	st.local.v4.f32 	[%rd7+400], {%f14805, %f14821, %f14837, %f14853};
	ld.global.f32 	%f2257, [%rd288+512];
	fma.rn.f32 	%f14854, %f2257, %f14454, 0f00000000;
	ld.global.f32 	%f2258, [%rd288+516];
	fma.rn.f32 	%f14855, %f2258, %f14455, %f14854;
	ld.global.f32 	%f2259, [%rd288+520];
	fma.rn.f32 	%f14856, %f2259, %f14456, %f14855;
	ld.global.f32 	%f2260, [%rd288+524];
	fma.rn.f32 	%f14857, %f2260, %f14457, %f14856;
	ld.global.f32 	%f2261, [%rd288+528];
	fma.rn.f32 	%f14858, %f2261, %f14458, %f14857;
	ld.global.f32 	%f2262, [%rd288+532];
	fma.rn.f32 	%f14859, %f2262, %f14459, %f14858;
	ld.global.f32 	%f2263, [%rd288+536];
	fma.rn.f32 	%f14860, %f2263, %f14460, %f14859;
	ld.global.f32 	%f2264, [%rd288+540];
	fma.rn.f32 	%f14861, %f2264, %f14461, %f14860;
	ld.global.f32 	%f2265, [%rd288+544];
	fma.rn.f32 	%f14862, %f2265, %f14462, %f14861;
	ld.global.f32 	%f2266, [%rd288+548];
	fma.rn.f32 	%f14863, %f2266, %f14463, %f14862;
	ld.global.f32 	%f2267, [%rd288+552];
	fma.rn.f32 	%f14864, %f2267, %f14464, %f14863;
	ld.global.f32 	%f2268, [%rd288+556];
	fma.rn.f32 	%f14865, %f2268, %f14465, %f14864;
	ld.global.f32 	%f2269, [%rd288+560];
	fma.rn.f32 	%f14866, %f2269, %f14466, %f14865;
	ld.global.f32 	%f2270, [%rd288+564];
	fma.rn.f32 	%f14867, %f2270, %f14467, %f14866;
	ld.global.f32 	%f2271, [%rd288+568];
	fma.rn.f32 	%f14868, %f2271, %f14468, %f14867;
	ld.global.f32 	%f2272, [%rd288+572];
	fma.rn.f32 	%f14869, %f2272, %f14469, %f14868;
	ld.global.f32 	%f2273, [%rd288+576];
	fma.rn.f32 	%f14870, %f2273, %f14454, 0f00000000;
	ld.global.f32 	%f2274, [%rd288+580];
	fma.rn.f32 	%f14871, %f2274, %f14455, %f14870;
	ld.global.f32 	%f2275, [%rd288+584];
	fma.rn.f32 	%f14872, %f2275, %f14456, %f14871;
	ld.global.f32 	%f2276, [%rd288+588];
	fma.rn.f32 	%f14873, %f2276, %f14457, %f14872;
	ld.global.f32 	%f2277, [%rd288+592];
	fma.rn.f32 	%f14874, %f2277, %f14458, %f14873;
	ld.global.f32 	%f2278, [%rd288+596];
	fma.rn.f32 	%f14875, %f2278, %f14459, %f14874;
	ld.global.f32 	%f2279, [%rd288+600];
	fma.rn.f32 	%f14876, %f2279, %f14460, %f14875;
	ld.global.f32 	%f2280, [%rd288+604];
	fma.rn.f32 	%f14877, %f2280, %f14461, %f14876;
	ld.global.f32 	%f2281, [%rd288+608];
	fma.rn.f32 	%f14878, %f2281, %f14462, %f14877;
	ld.global.f32 	%f2282, [%rd288+612];
	fma.rn.f32 	%f14879, %f2282, %f14463, %f14878;
	ld.global.f32 	%f2283, [%rd288+616];
	fma.rn.f32 	%f14880, %f2283, %f14464, %f14879;
	ld.global.f32 	%f2284, [%rd288+620];
	fma.rn.f32 	%f14881, %f2284, %f14465, %f14880;
	ld.global.f32 	%f2285, [%rd288+624];
	fma.rn.f32 	%f14882, %f2285, %f14466, %f14881;
	ld.global.f32 	%f2286, [%rd288+628];
	fma.rn.f32 	%f14883, %f2286, %f14467, %f14882;
	ld.global.f32 	%f2287, [%rd288+632];
	fma.rn.f32 	%f14884, %f2287, %f14468, %f14883;
	ld.global.f32 	%f2288, [%rd288+636];
	fma.rn.f32 	%f14885, %f2288, %f14469, %f14884;
	ld.global.f32 	%f2289, [%rd288+640];
	fma.rn.f32 	%f14886, %f2289, %f14454, 0f00000000;
	ld.global.f32 	%f2290, [%rd288+644];
	fma.rn.f32 	%f14887, %f2290, %f14455, %f14886;
	ld.global.f32 	%f2291, [%rd288+648];
	fma.rn.f32 	%f14888, %f2291, %f14456, %f14887;
	ld.global.f32 	%f2292, [%rd288+652];
	fma.rn.f32 	%f14889, %f2292, %f14457, %f14888;
	ld.global.f32 	%f2293, [%rd288+656];
	fma.rn.f32 	%f14890, %f2293, %f14458, %f14889;
	ld.global.f32 	%f2294, [%rd288+660];
	fma.rn.f32 	%f14891, %f2294, %f14459, %f14890;
	ld.global.f32 	%f2295, [%rd288+664];
	fma.rn.f32 	%f14892, %f2295, %f14460, %f14891;
	ld.global.f32 	%f2296, [%rd288+668];
	fma.rn.f32 	%f14893, %f2296, %f14461, %f14892;
	ld.global.f32 	%f2297, [%rd288+672];
	fma.rn.f32 	%f14894, %f2297, %f14462, %f14893;
	ld.global.f32 	%f2298, [%rd288+676];
	fma.rn.f32 	%f14895, %f2298, %f14463, %f14894;
	ld.global.f32 	%f2299, [%rd288+680];
	fma.rn.f32 	%f14896, %f2299, %f14464, %f14895;
	ld.global.f32 	%f2300, [%rd288+684];
	fma.rn.f32 	%f14897, %f2300, %f14465, %f14896;
	ld.global.f32 	%f2301, [%rd288+688];
	fma.rn.f32 	%f14898, %f2301, %f14466, %f14897;
	ld.global.f32 	%f2302, [%rd288+692];
	fma.rn.f32 	%f14899, %f2302, %f14467, %f14898;
	ld.global.f32 	%f2303, [%rd288+696];
	fma.rn.f32 	%f14900, %f2303, %f14468, %f14899;
	ld.global.f32 	%f2304, [%rd288+700];
	fma.rn.f32 	%f14901, %f2304, %f14469, %f14900;
	ld.global.f32 	%f2305, [%rd288+704];
	fma.rn.f32 	%f14902, %f2305, %f14454, 0f00000000;
	ld.global.f32 	%f2306, [%rd288+708];
	fma.rn.f32 	%f14903, %f2306, %f14455, %f14902;
	ld.global.f32 	%f2307, [%rd288+712];
	fma.rn.f32 	%f14904, %f2307, %f14456, %f14903;
	ld.global.f32 	%f2308, [%rd288+716];
	fma.rn.f32 	%f14905, %f2308, %f14457, %f14904;
	ld.global.f32 	%f2309, [%rd288+720];
	fma.rn.f32 	%f14906, %f2309, %f14458, %f14905;
	ld.global.f32 	%f2310, [%rd288+724];
	fma.rn.f32 	%f14907, %f2310, %f14459, %f14906;
	ld.global.f32 	%f2311, [%rd288+728];
	fma.rn.f32 	%f14908, %f2311, %f14460, %f14907;
	ld.global.f32 	%f2312, [%rd288+732];
	fma.rn.f32 	%f14909, %f2312, %f14461, %f14908;
	ld.global.f32 	%f2313, [%rd288+736];
	fma.rn.f32 	%f14910, %f2313, %f14462, %f14909;
	ld.global.f32 	%f2314, [%rd288+740];
	fma.rn.f32 	%f14911, %f2314, %f14463, %f14910;
	ld.global.f32 	%f2315, [%rd288+744];
	fma.rn.f32 	%f14912, %f2315, %f14464, %f14911;
	ld.global.f32 	%f2316, [%rd288+748];
	fma.rn.f32 	%f14913, %f2316, %f14465, %f14912;
	ld.global.f32 	%f2317, [%rd288+752];
	fma.rn.f32 	%f14914, %f2317, %f14466, %f14913;
	ld.global.f32 	%f2318, [%rd288+756];
	fma.rn.f32 	%f14915, %f2318, %f14467, %f14914;
	ld.global.f32 	%f2319, [%rd288+760];
	fma.rn.f32 	%f14916, %f2319, %f14468, %f14915;
	ld.global.f32 	%f2320, [%rd288+764];
	fma.rn.f32 	%f14917, %f2320, %f14469, %f14916;
	st.local.v4.f32 	[%rd7+416], {%f14869, %f14885, %f14901, %f14917};
	ld.global.f32 	%f2321, [%rd288+768];
	fma.rn.f32 	%f14918, %f2321, %f14454, 0f00000000;
	ld.global.f32 	%f2322, [%rd288+772];
	fma.rn.f32 	%f14919, %f2322, %f14455, %f14918;
	ld.global.f32 	%f2323, [%rd288+776];
	fma.rn.f32 	%f14920, %f2323, %f14456, %f14919;
	ld.global.f32 	%f2324, [%rd288+780];
	fma.rn.f32 	%f14921, %f2324, %f14457, %f14920;
	ld.global.f32 	%f2325, [%rd288+784];
	fma.rn.f32 	%f14922, %f2325, %f14458, %f14921;
	ld.global.f32 	%f2326, [%rd288+788];
	fma.rn.f32 	%f14923, %f2326, %f14459, %f14922;
	ld.global.f32 	%f2327, [%rd288+792];
	fma.rn.f32 	%f14924, %f2327, %f14460, %f14923;
	ld.global.f32 	%f2328, [%rd288+796];
	fma.rn.f32 	%f14925, %f2328, %f14461, %f14924;
	ld.global.f32 	%f2329, [%rd288+800];
	fma.rn.f32 	%f14926, %f2329, %f14462, %f14925;
	ld.global.f32 	%f2330, [%rd288+804];
	fma.rn.f32 	%f14927, %f2330, %f14463, %f14926;
	ld.global.f32 	%f2331, [%rd288+808];
	fma.rn.f32 	%f14928, %f2331, %f14464, %f14927;
	ld.global.f32 	%f2332, [%rd288+812];
	fma.rn.f32 	%f14929, %f2332, %f14465, %f14928;
	ld.global.f32 	%f2333, [%rd288+816];
	fma.rn.f32 	%f14930, %f2333, %f14466, %f14929;
	ld.global.f32 	%f2334, [%rd288+820];
	fma.rn.f32 	%f14931, %f2334, %f14467, %f14930;
	ld.global.f32 	%f2335, [%rd288+824];
	fma.rn.f32 	%f14932, %f2335, %f14468, %f14931;
	ld.global.f32 	%f2336, [%rd288+828];
	fma.rn.f32 	%f14933, %f2336, %f14469, %f14932;
	ld.global.f32 	%f2337, [%rd288+832];
	fma.rn.f32 	%f14934, %f2337, %f14454, 0f00000000;
	ld.global.f32 	%f2338, [%rd288+836];
	fma.rn.f32 	%f14935, %f2338, %f14455, %f14934;
	ld.global.f32 	%f2339, [%rd288+840];
	fma.rn.f32 	%f14936, %f2339, %f14456, %f14935;
	ld.global.f32 	%f2340, [%rd288+844];
	fma.rn.f32 	%f14937, %f2340, %f14457, %f14936;
	ld.global.f32 	%f2341, [%rd288+848];
	fma.rn.f32 	%f14938, %f2341, %f14458, %f14937;
	ld.global.f32 	%f2342, [%rd288+852];
	fma.rn.f32 	%f14939, %f2342, %f14459, %f14938;
	ld.global.f32 	%f2343, [%rd288+856];
	fma.rn.f32 	%f14940, %f2343, %f14460, %f14939;
	ld.global.f32 	%f2344, [%rd288+860];
	fma.rn.f32 	%f14941, %f2344, %f14461, %f14940;
	ld.global.f32 	%f2345, [%rd288+864];
	fma.rn.f32 	%f14942, %f2345, %f14462, %f14941;
	ld.global.f32 	%f2346, [%rd288+868];
	fma.rn.f32 	%f14943, %f2346, %f14463, %f14942;
	ld.global.f32 	%f2347, [%rd288+872];
	fma.rn.f32 	%f14944, %f2347, %f14464, %f14943;
	ld.global.f32 	%f2348, [%rd288+876];
	fma.rn.f32 	%f14945, %f2348, %f14465, %f14944;
	ld.global.f32 	%f2349, [%rd288+880];
	fma.rn.f32 	%f14946, %f2349, %f14466, %f14945;
	ld.global.f32 	%f2350, [%rd288+884];
	fma.rn.f32 	%f14947, %f2350, %f14467, %f14946;
	ld.global.f32 	%f2351, [%rd288+888];
	fma.rn.f32 	%f14948, %f2351, %f14468, %f14947;
	ld.global.f32 	%f2352, [%rd288+892];
	fma.rn.f32 	%f14949, %f2352, %f14469, %f14948;
	ld.global.f32 	%f2353, [%rd288+896];
	fma.rn.f32 	%f14950, %f2353, %f14454, 0f00000000;
	ld.global.f32 	%f2354, [%rd288+900];
	fma.rn.f32 	%f14951, %f2354, %f14455, %f14950;
	ld.global.f32 	%f2355, [%rd288+904];
	fma.rn.f32 	%f14952, %f2355, %f14456, %f14951;
	ld.global.f32 	%f2356, [%rd288+908];
	fma.rn.f32 	%f14953, %f2356, %f14457, %f14952;
	ld.global.f32 	%f2357, [%rd288+912];
	fma.rn.f32 	%f14954, %f2357, %f14458, %f14953;
	ld.global.f32 	%f2358, [%rd288+916];
	fma.rn.f32 	%f14955, %f2358, %f14459, %f14954;
	ld.global.f32 	%f2359, [%rd288+920];
	fma.rn.f32 	%f14956, %f2359, %f14460, %f14955;
	ld.global.f32 	%f2360, [%rd288+924];
	fma.rn.f32 	%f14957, %f2360, %f14461, %f14956;
	ld.global.f32 	%f2361, [%rd288+928];
	fma.rn.f32 	%f14958, %f2361, %f14462, %f14957;
	ld.global.f32 	%f2362, [%rd288+932];
	fma.rn.f32 	%f14959, %f2362, %f14463, %f14958;
	ld.global.f32 	%f2363, [%rd288+936];
	fma.rn.f32 	%f14960, %f2363, %f14464, %f14959;
	ld.global.f32 	%f2364, [%rd288+940];
	fma.rn.f32 	%f14961, %f2364, %f14465, %f14960;
	ld.global.f32 	%f2365, [%rd288+944];
	fma.rn.f32 	%f14962, %f2365, %f14466, %f14961;
	ld.global.f32 	%f2366, [%rd288+948];
	fma.rn.f32 	%f14963, %f2366, %f14467, %f14962;
	ld.global.f32 	%f2367, [%rd288+952];
	fma.rn.f32 	%f14964, %f2367, %f14468, %f14963;
	ld.global.f32 	%f2368, [%rd288+956];
	fma.rn.f32 	%f14965, %f2368, %f14469, %f14964;
	ld.global.f32 	%f2369, [%rd288+960];
	fma.rn.f32 	%f14966, %f2369, %f14454, 0f00000000;
	ld.global.f32 	%f2370, [%rd288+964];
	fma.rn.f32 	%f14967, %f2370, %f14455, %f14966;
	ld.global.f32 	%f2371, [%rd288+968];
	fma.rn.f32 	%f14968, %f2371, %f14456, %f14967;
	ld.global.f32 	%f2372, [%rd288+972];
	fma.rn.f32 	%f14969, %f2372, %f14457, %f14968;
	ld.global.f32 	%f2373, [%rd288+976];
	fma.rn.f32 	%f14970, %f2373, %f14458, %f14969;
	ld.global.f32 	%f2374, [%rd288+980];
	fma.rn.f32 	%f14971, %f2374, %f14459, %f14970;
	ld.global.f32 	%f2375, [%rd288+984];
	fma.rn.f32 	%f14972, %f2375, %f14460, %f14971;
	ld.global.f32 	%f2376, [%rd288+988];
	fma.rn.f32 	%f14973, %f2376, %f14461, %f14972;
	ld.global.f32 	%f2377, [%rd288+992];
	fma.rn.f32 	%f14974, %f2377, %f14462, %f14973;
	ld.global.f32 	%f2378, [%rd288+996];
	fma.rn.f32 	%f14975, %f2378, %f14463, %f14974;
	ld.global.f32 	%f2379, [%rd288+1000];
	fma.rn.f32 	%f14976, %f2379, %f14464, %f14975;
	ld.global.f32 	%f2380, [%rd288+1004];
	fma.rn.f32 	%f14977, %f2380, %f14465, %f14976;
	ld.global.f32 	%f2381, [%rd288+1008];
	fma.rn.f32 	%f14978, %f2381, %f14466, %f14977;
	ld.global.f32 	%f2382, [%rd288+1012];
	fma.rn.f32 	%f14979, %f2382, %f14467, %f14978;
	ld.global.f32 	%f2383, [%rd288+1016];
	fma.rn.f32 	%f14980, %f2383, %f14468, %f14979;
	ld.global.f32 	%f2384, [%rd288+1020];
	fma.rn.f32 	%f14981, %f2384, %f14469, %f14980;
	st.local.v4.f32 	[%rd7+432], {%f14933, %f14949, %f14965, %f14981};
	ld.param.u64 	%rd289, [%rd278+40];
	cvta.to.global.u64 	%rd290, %rd289;
	ld.global.f32 	%f2385, [%rd290];
	fma.rn.f32 	%f14982, %f2385, %f14454, 0f00000000;
	ld.global.f32 	%f2386, [%rd290+4];
	fma.rn.f32 	%f14983, %f2386, %f14455, %f14982;
	ld.global.f32 	%f2387, [%rd290+8];
	fma.rn.f32 	%f14984, %f2387, %f14456, %f14983;
	ld.global.f32 	%f2388, [%rd290+12];
	fma.rn.f32 	%f14985, %f2388, %f14457, %f14984;
	ld.global.f32 	%f2389, [%rd290+16];
	fma.rn.f32 	%f14986, %f2389, %f14458, %f14985;
	ld.global.f32 	%f2390, [%rd290+20];
	fma.rn.f32 	%f14987, %f2390, %f14459, %f14986;
	ld.global.f32 	%f2391, [%rd290+24];
	fma.rn.f32 	%f14988, %f2391, %f14460, %f14987;
	ld.global.f32 	%f2392, [%rd290+28];
	fma.rn.f32 	%f14989, %f2392, %f14461, %f14988;
	ld.global.f32 	%f2393, [%rd290+32];
	fma.rn.f32 	%f14990, %f2393, %f14462, %f14989;
	ld.global.f32 	%f2394, [%rd290+36];
	fma.rn.f32 	%f14991, %f2394, %f14463, %f14990;
	ld.global.f32 	%f2395, [%rd290+40];
	fma.rn.f32 	%f14992, %f2395, %f14464, %f14991;
	ld.global.f32 	%f2396, [%rd290+44];
	fma.rn.f32 	%f14993, %f2396, %f14465, %f14992;
	ld.global.f32 	%f2397, [%rd290+48];
	fma.rn.f32 	%f14994, %f2397, %f14466, %f14993;
	ld.global.f32 	%f2398, [%rd290+52];
	fma.rn.f32 	%f14995, %f2398, %f14467, %f14994;
	ld.global.f32 	%f2399, [%rd290+56];
	fma.rn.f32 	%f14996, %f2399, %f14468, %f14995;
	ld.global.f32 	%f2400, [%rd290+60];
	fma.rn.f32 	%f14997, %f2400, %f14469, %f14996;
	ld.global.f32 	%f2401, [%rd290+64];
	fma.rn.f32 	%f14998, %f2401, %f14454, 0f00000000;
	ld.global.f32 	%f2402, [%rd290+68];
	fma.rn.f32 	%f14999, %f2402, %f14455, %f14998;
	ld.global.f32 	%f2403, [%rd290+72];
	fma.rn.f32 	%f15000, %f2403, %f14456, %f14999;
	ld.global.f32 	%f2404, [%rd290+76];
	fma.rn.f32 	%f15001, %f2404, %f14457, %f15000;
	ld.global.f32 	%f2405, [%rd290+80];
	fma.rn.f32 	%f15002, %f2405, %f14458, %f15001;
	ld.global.f32 	%f2406, [%rd290+84];
	fma.rn.f32 	%f15003, %f2406, %f14459, %f15002;
	ld.global.f32 	%f2407, [%rd290+88];
	fma.rn.f32 	%f15004, %f2407, %f14460, %f15003;
	ld.global.f32 	%f2408, [%rd290+92];
	fma.rn.f32 	%f15005, %f2408, %f14461, %f15004;
	ld.global.f32 	%f2409, [%rd290+96];
	fma.rn.f32 	%f15006, %f2409, %f14462, %f15005;
	ld.global.f32 	%f2410, [%rd290+100];
	fma.rn.f32 	%f15007, %f2410, %f14463, %f15006;
	ld.global.f32 	%f2411, [%rd290+104];
	fma.rn.f32 	%f15008, %f2411, %f14464, %f15007;
	ld.global.f32 	%f2412, [%rd290+108];
	fma.rn.f32 	%f15009, %f2412, %f14465, %f15008;
	ld.global.f32 	%f2413, [%rd290+112];
	fma.rn.f32 	%f15010, %f2413, %f14466, %f15009;
	ld.global.f32 	%f2414, [%rd290+116];
	fma.rn.f32 	%f15011, %f2414, %f14467, %f15010;
	ld.global.f32 	%f2415, [%rd290+120];
	fma.rn.f32 	%f15012, %f2415, %f14468, %f15011;
	ld.global.f32 	%f2416, [%rd290+124];
	fma.rn.f32 	%f15013, %f2416, %f14469, %f15012;
	ld.global.f32 	%f2417, [%rd290+128];
	fma.rn.f32 	%f15014, %f2417, %f14454, 0f00000000;
	ld.global.f32 	%f2418, [%rd290+132];
	fma.rn.f32 	%f15015, %f2418, %f14455, %f15014;
	ld.global.f32 	%f2419, [%rd290+136];
	fma.rn.f32 	%f15016, %f2419, %f14456, %f15015;
	ld.global.f32 	%f2420, [%rd290+140];
	fma.rn.f32 	%f15017, %f2420, %f14457, %f15016;
	ld.global.f32 	%f2421, [%rd290+144];
	fma.rn.f32 	%f15018, %f2421, %f14458, %f15017;
	ld.global.f32 	%f2422, [%rd290+148];
	fma.rn.f32 	%f15019, %f2422, %f14459, %f15018;
	ld.global.f32 	%f2423, [%rd290+152];
	fma.rn.f32 	%f15020, %f2423, %f14460, %f15019;
	ld.global.f32 	%f2424, [%rd290+156];
	fma.rn.f32 	%f15021, %f2424, %f14461, %f15020;
	ld.global.f32 	%f2425, [%rd290+160];
	fma.rn.f32 	%f15022, %f2425, %f14462, %f15021;
	ld.global.f32 	%f2426, [%rd290+164];
	fma.rn.f32 	%f15023, %f2426, %f14463, %f15022;
	ld.global.f32 	%f2427, [%rd290+168];
	fma.rn.f32 	%f15024, %f2427, %f14464, %f15023;
	ld.global.f32 	%f2428, [%rd290+172];
	fma.rn.f32 	%f15025, %f2428, %f14465, %f15024;
	ld.global.f32 	%f2429, [%rd290+176];
	fma.rn.f32 	%f15026, %f2429, %f14466, %f15025;
	ld.global.f32 	%f2430, [%rd290+180];
	fma.rn.f32 	%f15027, %f2430, %f14467, %f15026;
	ld.global.f32 	%f2431, [%rd290+184];
	fma.rn.f32 	%f15028, %f2431, %f14468, %f15027;
	ld.global.f32 	%f2432, [%rd290+188];
	fma.rn.f32 	%f15029, %f2432, %f14469, %f15028;
	ld.global.f32 	%f2433, [%rd290+192];
	fma.rn.f32 	%f15030, %f2433, %f14454, 0f00000000;
	ld.global.f32 	%f2434, [%rd290+196];
	fma.rn.f32 	%f15031, %f2434, %f14455, %f15030;
	ld.global.f32 	%f2435, [%rd290+200];
	fma.rn.f32 	%f15032, %f2435, %f14456, %f15031;
	ld.global.f32 	%f2436, [%rd290+204];
	fma.rn.f32 	%f15033, %f2436, %f14457, %f15032;
	ld.global.f32 	%f2437, [%rd290+208];
	fma.rn.f32 	%f15034, %f2437, %f14458, %f15033;
	ld.global.f32 	%f2438, [%rd290+212];
	fma.rn.f32 	%f15035, %f2438, %f14459, %f15034;
	ld.global.f32 	%f2439, [%rd290+216];
	fma.rn.f32 	%f15036, %f2439, %f14460, %f15035;
	ld.global.f32 	%f2440, [%rd290+220];
	fma.rn.f32 	%f15037, %f2440, %f14461, %f15036;
	ld.global.f32 	%f2441, [%rd290+224];
	fma.rn.f32 	%f15038, %f2441, %f14462, %f15037;
	ld.global.f32 	%f2442, [%rd290+228];
	fma.rn.f32 	%f15039, %f2442, %f14463, %f15038;
	ld.global.f32 	%f2443, [%rd290+232];
	fma.rn.f32 	%f15040, %f2443, %f14464, %f15039;
	ld.global.f32 	%f2444, [%rd290+236];
	fma.rn.f32 	%f15041, %f2444, %f14465, %f15040;
	ld.global.f32 	%f2445, [%rd290+240];
	fma.rn.f32 	%f15042, %f2445, %f14466, %f15041;
	ld.global.f32 	%f2446, [%rd290+244];
	fma.rn.f32 	%f15043, %f2446, %f14467, %f15042;
	ld.global.f32 	%f2447, [%rd290+248];
	fma.rn.f32 	%f15044, %f2447, %f14468, %f15043;
	ld.global.f32 	%f2448, [%rd290+252];
	fma.rn.f32 	%f15045, %f2448, %f14469, %f15044;
	st.local.v4.f32 	[%rd8+384], {%f14997, %f15013, %f15029, %f15045};
	ld.global.f32 	%f2449, [%rd290+256];
	fma.rn.f32 	%f15046, %f2449, %f14454, 0f00000000;
	ld.global.f32 	%f2450, [%rd290+260];
	fma.rn.f32 	%f15047, %f2450, %f14455, %f15046;
	ld.global.f32 	%f2451, [%rd290+264];
	fma.rn.f32 	%f15048, %f2451, %f14456, %f15047;
	ld.global.f32 	%f2452, [%rd290+268];
	fma.rn.f32 	%f15049, %f2452, %f14457, %f15048;
	ld.global.f32 	%f2453, [%rd290+272];
	fma.rn.f32 	%f15050, %f2453, %f14458, %f15049;
	ld.global.f32 	%f2454, [%rd290+276];
	fma.rn.f32 	%f15051, %f2454, %f14459, %f15050;
	ld.global.f32 	%f2455, [%rd290+280];
	fma.rn.f32 	%f15052, %f2455, %f14460, %f15051;
	ld.global.f32 	%f2456, [%rd290+284];
	fma.rn.f32 	%f15053, %f2456, %f14461, %f15052;
	ld.global.f32 	%f2457, [%rd290+288];
	fma.rn.f32 	%f15054, %f2457, %f14462, %f15053;
	ld.global.f32 	%f2458, [%rd290+292];
	fma.rn.f32 	%f15055, %f2458, %f14463, %f15054;
	ld.global.f32 	%f2459, [%rd290+296];
	fma.rn.f32 	%f15056, %f2459, %f14464, %f15055;
	ld.global.f32 	%f2460, [%rd290+300];
	fma.rn.f32 	%f15057, %f2460, %f14465, %f15056;
	ld.global.f32 	%f2461, [%rd290+304];
	fma.rn.f32 	%f15058, %f2461, %f14466, %f15057;
	ld.global.f32 	%f2462, [%rd290+308];
	fma.rn.f32 	%f15059, %f2462, %f14467, %f15058;
	ld.global.f32 	%f2463, [%rd290+312];
	fma.rn.f32 	%f15060, %f2463, %f14468, %f15059;
	ld.global.f32 	%f2464, [%rd290+316];
	fma.rn.f32 	%f15061, %f2464, %f14469, %f15060;
	ld.global.f32 	%f2465, [%rd290+320];
	fma.rn.f32 	%f15062, %f2465, %f14454, 0f00000000;
	ld.global.f32 	%f2466, [%rd290+324];
	fma.rn.f32 	%f15063, %f2466, %f14455, %f15062;
	ld.global.f32 	%f2467, [%rd290+328];
	fma.rn.f32 	%f15064, %f2467, %f14456, %f15063;
	ld.global.f32 	%f2468, [%rd290+332];
	fma.rn.f32 	%f15065, %f2468, %f14457, %f15064;
	ld.global.f32 	%f2469, [%rd290+336];
	fma.rn.f32 	%f15066, %f2469, %f14458, %f15065;
	ld.global.f32 	%f2470, [%rd290+340];
	fma.rn.f32 	%f15067, %f2470, %f14459, %f15066;
	ld.global.f32 	%f2471, [%rd290+344];
	fma.rn.f32 	%f15068, %f2471, %f14460, %f15067;
	ld.global.f32 	%f2472, [%rd290+348];
	fma.rn.f32 	%f15069, %f2472, %f14461, %f15068;
	ld.global.f32 	%f2473, [%rd290+352];
	fma.rn.f32 	%f15070, %f2473, %f14462, %f15069;
	ld.global.f32 	%f2474, [%rd290+356];
	fma.rn.f32 	%f15071, %f2474, %f14463, %f15070;
	ld.global.f32 	%f2475, [%rd290+360];
	fma.rn.f32 	%f15072, %f2475, %f14464, %f15071;
	ld.global.f32 	%f2476, [%rd290+364];
	fma.rn.f32 	%f15073, %f2476, %f14465, %f15072;
	ld.global.f32 	%f2477, [%rd290+368];
	fma.rn.f32 	%f15074, %f2477, %f14466, %f15073;
	ld.global.f32 	%f2478, [%rd290+372];
	fma.rn.f32 	%f15075, %f2478, %f14467, %f15074;
	ld.global.f32 	%f2479, [%rd290+376];
	fma.rn.f32 	%f15076, %f2479, %f14468, %f15075;
	ld.global.f32 	%f2480, [%rd290+380];
	fma.rn.f32 	%f15077, %f2480, %f14469, %f15076;
	ld.global.f32 	%f2481, [%rd290+384];
	fma.rn.f32 	%f15078, %f2481, %f14454, 0f00000000;
	ld.global.f32 	%f2482, [%rd290+388];
	fma.rn.f32 	%f15079, %f2482, %f14455, %f15078;
	ld.global.f32 	%f2483, [%rd290+392];
	fma.rn.f32 	%f15080, %f2483, %f14456, %f15079;
	ld.global.f32 	%f2484, [%rd290+396];
	fma.rn.f32 	%f15081, %f2484, %f14457, %f15080;
	ld.global.f32 	%f2485, [%rd290+400];
	fma.rn.f32 	%f15082, %f2485, %f14458, %f15081;
	ld.global.f32 	%f2486, [%rd290+404];
	fma.rn.f32 	%f15083, %f2486, %f14459, %f15082;
	ld.global.f32 	%f2487, [%rd290+408];
	fma.rn.f32 	%f15084, %f2487, %f14460, %f15083;
	ld.global.f32 	%f2488, [%rd290+412];
	fma.rn.f32 	%f15085, %f2488, %f14461, %f15084;
	ld.global.f32 	%f2489, [%rd290+416];
	fma.rn.f32 	%f15086, %f2489, %f14462, %f15085;
	ld.global.f32 	%f2490, [%rd290+420];
	fma.rn.f32 	%f15087, %f2490, %f14463, %f15086;
	ld.global.f32 	%f2491, [%rd290+424];
	fma.rn.f32 	%f15088, %f2491, %f14464, %f15087;
	ld.global.f32 	%f2492, [%rd290+428];
	fma.rn.f32 	%f15089, %f2492, %f14465, %f15088;
	ld.global.f32 	%f2493, [%rd290+432];
	fma.rn.f32 	%f15090, %f2493, %f14466, %f15089;
	ld.global.f32 	%f2494, [%rd290+436];
	fma.rn.f32 	%f15091, %f2494, %f14467, %f15090;
	ld.global.f32 	%f2495, [%rd290+440];
	fma.rn.f32 	%f15092, %f2495, %f14468, %f15091;
	ld.global.f32 	%f2496, [%rd290+444];
	fma.rn.f32 	%f15093, %f2496, %f14469, %f15092;
	ld.global.f32 	%f2497, [%rd290+448];
	fma.rn.f32 	%f15094, %f2497, %f14454, 0f00000000;
	ld.global.f32 	%f2498, [%rd290+452];
	fma.rn.f32 	%f15095, %f2498, %f14455, %f15094;
	ld.global.f32 	%f2499, [%rd290+456];
	fma.rn.f32 	%f15096, %f2499, %f14456, %f15095;
	ld.global.f32 	%f2500, [%rd290+460];
	fma.rn.f32 	%f15097, %f2500, %f14457, %f15096;
	ld.global.f32 	%f2501, [%rd290+464];
	fma.rn.f32 	%f15098, %f2501, %f14458, %f15097;
	ld.global.f32 	%f2502, [%rd290+468];
	fma.rn.f32 	%f15099, %f2502, %f14459, %f15098;
	ld.global.f32 	%f2503, [%rd290+472];
	fma.rn.f32 	%f15100, %f2503, %f14460, %f15099;
	ld.global.f32 	%f2504, [%rd290+476];
	fma.rn.f32 	%f15101, %f2504, %f14461, %f15100;
	ld.global.f32 	%f2505, [%rd290+480];
	fma.rn.f32 	%f15102, %f2505, %f14462, %f15101;
	ld.global.f32 	%f2506, [%rd290+484];
	fma.rn.f32 	%f15103, %f2506, %f14463, %f15102;
	ld.global.f32 	%f2507, [%rd290+488];
	fma.rn.f32 	%f15104, %f2507, %f14464, %f15103;
	ld.global.f32 	%f2508, [%rd290+492];
	fma.rn.f32 	%f15105, %f2508, %f14465, %f15104;
	ld.global.f32 	%f2509, [%rd290+496];
	fma.rn.f32 	%f15106, %f2509, %f14466, %f15105;
	ld.global.f32 	%f2510, [%rd290+500];
	fma.rn.f32 	%f15107, %f2510, %f14467, %f15106;
	ld.global.f32 	%f2511, [%rd290+504];
	fma.rn.f32 	%f15108, %f2511, %f14468, %f15107;
	ld.global.f32 	%f2512, [%rd290+508];
	fma.rn.f32 	%f15109, %f2512, %f14469, %f15108;
	st.local.v4.f32 	[%rd8+400], {%f15061, %f15077, %f15093, %f15109};
	ld.global.f32 	%f2513, [%rd290+512];
	fma.rn.f32 	%f15110, %f2513, %f14454, 0f00000000;
	ld.global.f32 	%f2514, [%rd290+516];
	fma.rn.f32 	%f15111, %f2514, %f14455, %f15110;
	ld.global.f32 	%f2515, [%rd290+520];
	fma.rn.f32 	%f15112, %f2515, %f14456, %f15111;
	ld.global.f32 	%f2516, [%rd290+524];
	fma.rn.f32 	%f15113, %f2516, %f14457, %f15112;
	ld.global.f32 	%f2517, [%rd290+528];
	fma.rn.f32 	%f15114, %f2517, %f14458, %f15113;
	ld.global.f32 	%f2518, [%rd290+532];
	fma.rn.f32 	%f15115, %f2518, %f14459, %f15114;
	ld.global.f32 	%f2519, [%rd290+536];
	fma.rn.f32 	%f15116, %f2519, %f14460, %f15115;
	ld.global.f32 	%f2520, [%rd290+540];
	fma.rn.f32 	%f15117, %f2520, %f14461, %f15116;
	ld.global.f32 	%f2521, [%rd290+544];
	fma.rn.f32 	%f15118, %f2521, %f14462, %f15117;
	ld.global.f32 	%f2522, [%rd290+548];
	fma.rn.f32 	%f15119, %f2522, %f14463, %f15118;
	ld.global.f32 	%f2523, [%rd290+552];
	fma.rn.f32 	%f15120, %f2523, %f14464, %f15119;
	ld.global.f32 	%f2524, [%rd290+556];
	fma.rn.f32 	%f15121, %f2524, %f14465, %f15120;
	ld.global.f32 	%f2525, [%rd290+560];
	fma.rn.f32 	%f15122, %f2525, %f14466, %f15121;
	ld.global.f32 	%f2526, [%rd290+564];
	fma.rn.f32 	%f15123, %f2526, %f14467, %f15122;
	ld.global.f32 	%f2527, [%rd290+568];
	fma.rn.f32 	%f15124, %f2527, %f14468, %f15123;
	ld.global.f32 	%f2528, [%rd290+572];
	fma.rn.f32 	%f15125, %f2528, %f14469, %f15124;
	ld.global.f32 	%f2529, [%rd290+576];
	fma.rn.f32 	%f15126, %f2529, %f14454, 0f00000000;
	ld.global.f32 	%f2530, [%rd290+580];
	fma.rn.f32 	%f15127, %f2530, %f14455, %f15126;
	ld.global.f32 	%f2531, [%rd290+584];
	fma.rn.f32 	%f15128, %f2531, %f14456, %f15127;
	ld.global.f32 	%f2532, [%rd290+588];
	fma.rn.f32 	%f15129, %f2532, %f14457, %f15128;
	ld.global.f32 	%f2533, [%rd290+592];
	fma.rn.f32 	%f15130, %f2533, %f14458, %f15129;
	ld.global.f32 	%f2534, [%rd290+596];
	fma.rn.f32 	%f15131, %f2534, %f14459, %f15130;
	ld.global.f32 	%f2535, [%rd290+600];
	fma.rn.f32 	%f15132, %f2535, %f14460, %f15131;
	ld.global.f32 	%f2536, [%rd290+604];
	fma.rn.f32 	%f15133, %f2536, %f14461, %f15132;
	ld.global.f32 	%f2537, [%rd290+608];
	fma.rn.f32 	%f15134, %f2537, %f14462, %f15133;
	ld.global.f32 	%f2538, [%rd290+612];
	fma.rn.f32 	%f15135, %f2538, %f14463, %f15134;
	ld.global.f32 	%f2539, [%rd290+616];
	fma.rn.f32 	%f15136, %f2539, %f14464, %f15135;
	ld.global.f32 	%f2540, [%rd290+620];
	fma.rn.f32 	%f15137, %f2540, %f14465, %f15136;
	ld.global.f32 	%f2541, [%rd290+624];
	fma.rn.f32 	%f15138, %f2541, %f14466, %f15137;
	ld.global.f32 	%f2542, [%rd290+628];
	fma.rn.f32 	%f15139, %f2542, %f14467, %f15138;
	ld.global.f32 	%f2543, [%rd290+632];
	fma.rn.f32 	%f15140, %f2543, %f14468, %f15139;
	ld.global.f32 	%f2544, [%rd290+636];
	fma.rn.f32 	%f15141, %f2544, %f14469, %f15140;
	ld.global.f32 	%f2545, [%rd290+640];
	fma.rn.f32 	%f15142, %f2545, %f14454, 0f00000000;
	ld.global.f32 	%f2546, [%rd290+644];
	fma.rn.f32 	%f15143, %f2546, %f14455, %f15142;
	ld.global.f32 	%f2547, [%rd290+648];
	fma.rn.f32 	%f15144, %f2547, %f14456, %f15143;
	ld.global.f32 	%f2548, [%rd290+652];
	fma.rn.f32 	%f15145, %f2548, %f14457, %f15144;
	ld.global.f32 	%f2549, [%rd290+656];
	fma.rn.f32 	%f15146, %f2549, %f14458, %f15145;
	ld.global.f32 	%f2550, [%rd290+660];
	fma.rn.f32 	%f15147, %f2550, %f14459, %f15146;
	ld.global.f32 	%f2551, [%rd290+664];
	fma.rn.f32 	%f15148, %f2551, %f14460, %f15147;
	ld.global.f32 	%f2552, [%rd290+668];
	fma.rn.f32 	%f15149, %f2552, %f14461, %f15148;
	ld.global.f32 	%f2553, [%rd290+672];
	fma.rn.f32 	%f15150, %f2553, %f14462, %f15149;
	ld.global.f32 	%f2554, [%rd290+676];
	fma.rn.f32 	%f15151, %f2554, %f14463, %f15150;
	ld.global.f32 	%f2555, [%rd290+680];
	fma.rn.f32 	%f15152, %f2555, %f14464, %f15151;
	ld.global.f32 	%f2556, [%rd290+684];
	fma.rn.f32 	%f15153, %f2556, %f14465, %f15152;
	ld.global.f32 	%f2557, [%rd290+688];
	fma.rn.f32 	%f15154, %f2557, %f14466, %f15153;
	ld.global.f32 	%f2558, [%rd290+692];
	fma.rn.f32 	%f15155, %f2558, %f14467, %f15154;
	ld.global.f32 	%f2559, [%rd290+696];
	fma.rn.f32 	%f15156, %f2559, %f14468, %f15155;
	ld.global.f32 	%f2560, [%rd290+700];
	fma.rn.f32 	%f15157, %f2560, %f14469, %f15156;
	ld.global.f32 	%f2561, [%rd290+704];
	fma.rn.f32 	%f15158, %f2561, %f14454, 0f00000000;
	ld.global.f32 	%f2562, [%rd290+708];
	fma.rn.f32 	%f15159, %f2562, %f14455, %f15158;
	ld.global.f32 	%f2563, [%rd290+712];
	fma.rn.f32 	%f15160, %f2563, %f14456, %f15159;
	ld.global.f32 	%f2564, [%rd290+716];
	fma.rn.f32 	%f15161, %f2564, %f14457, %f15160;
	ld.global.f32 	%f2565, [%rd290+720];
	fma.rn.f32 	%f15162, %f2565, %f14458, %f15161;
	ld.global.f32 	%f2566, [%rd290+724];
	fma.rn.f32 	%f15163, %f2566, %f14459, %f15162;
	ld.global.f32 	%f2567, [%rd290+728];
	fma.rn.f32 	%f15164, %f2567, %f14460, %f15163;
	ld.global.f32 	%f2568, [%rd290+732];
	fma.rn.f32 	%f15165, %f2568, %f14461, %f15164;
	ld.global.f32 	%f2569, [%rd290+736];
	fma.rn.f32 	%f15166, %f2569, %f14462, %f15165;
	ld.global.f32 	%f2570, [%rd290+740];
	fma.rn.f32 	%f15167, %f2570, %f14463, %f15166;
	ld.global.f32 	%f2571, [%rd290+744];
	fma.rn.f32 	%f15168, %f2571, %f14464, %f15167;
	ld.global.f32 	%f2572, [%rd290+748];
	fma.rn.f32 	%f15169, %f2572, %f14465, %f15168;
	ld.global.f32 	%f2573, [%rd290+752];
	fma.rn.f32 	%f15170, %f2573, %f14466, %f15169;
	ld.global.f32 	%f2574, [%rd290+756];
	fma.rn.f32 	%f15171, %f2574, %f14467, %f15170;
	ld.global.f32 	%f2575, [%rd290+760];
	fma.rn.f32 	%f15172, %f2575, %f14468, %f15171;
	ld.global.f32 	%f2576, [%rd290+764];
	fma.rn.f32 	%f15173, %f2576, %f14469, %f15172;
	st.local.v4.f32 	[%rd8+416], {%f15125, %f15141, %f15157, %f15173};
	ld.global.f32 	%f2577, [%rd290+768];
	fma.rn.f32 	%f15174, %f2577, %f14454, 0f00000000;
	ld.global.f32 	%f2578, [%rd290+772];
	fma.rn.f32 	%f15175, %f2578, %f14455, %f15174;
	ld.global.f32 	%f2579, [%rd290+776];
	fma.rn.f32 	%f15176, %f2579, %f14456, %f15175;
	ld.global.f32 	%f2580, [%rd290+780];
	fma.rn.f32 	%f15177, %f2580, %f14457, %f15176;
	ld.global.f32 	%f2581, [%rd290+784];
	fma.rn.f32 	%f15178, %f2581, %f14458, %f15177;
	ld.global.f32 	%f2582, [%rd290+788];
	fma.rn.f32 	%f15179, %f2582, %f14459, %f15178;
	ld.global.f32 	%f2583, [%rd290+792];
	fma.rn.f32 	%f15180, %f2583, %f14460, %f15179;
	ld.global.f32 	%f2584, [%rd290+796];
	fma.rn.f32 	%f15181, %f2584, %f14461, %f15180;
	ld.global.f32 	%f2585, [%rd290+800];
	fma.rn.f32 	%f15182, %f2585, %f14462, %f15181;
	ld.global.f32 	%f2586, [%rd290+804];
	fma.rn.f32 	%f15183, %f2586, %f14463, %f15182;
	ld.global.f32 	%f2587, [%rd290+808];
	fma.rn.f32 	%f15184, %f2587, %f14464, %f15183;
	ld.global.f32 	%f2588, [%rd290+812];
	fma.rn.f32 	%f15185, %f2588, %f14465, %f15184;
	ld.global.f32 	%f2589, [%rd290+816];
	fma.rn.f32 	%f15186, %f2589, %f14466, %f15185;
	ld.global.f32 	%f2590, [%rd290+820];
	fma.rn.f32 	%f15187, %f2590, %f14467, %f15186;
	ld.global.f32 	%f2591, [%rd290+824];
	fma.rn.f32 	%f15188, %f2591, %f14468, %f15187;
	ld.global.f32 	%f2592, [%rd290+828];
	fma.rn.f32 	%f15189, %f2592, %f14469, %f15188;
	ld.global.f32 	%f2593, [%rd290+832];
	fma.rn.f32 	%f15190, %f2593, %f14454, 0f00000000;
	ld.global.f32 	%f2594, [%rd290+836];
	fma.rn.f32 	%f15191, %f2594, %f14455, %f15190;
	ld.global.f32 	%f2595, [%rd290+840];
	fma.rn.f32 	%f15192, %f2595, %f14456, %f15191;
	ld.global.f32 	%f2596, [%rd290+844];
	fma.rn.f32 	%f15193, %f2596, %f14457, %f15192;
	ld.global.f32 	%f2597, [%rd290+848];
	fma.rn.f32 	%f15194, %f2597, %f14458, %f15193;
	ld.global.f32 	%f2598, [%rd290+852];
	fma.rn.f32 	%f15195, %f2598, %f14459, %f15194;
	ld.global.f32 	%f2599, [%rd290+856];
	fma.rn.f32 	%f15196, %f2599, %f14460, %f15195;
	ld.global.f32 	%f2600, [%rd290+860];
	fma.rn.f32 	%f15197, %f2600, %f14461, %f15196;
	ld.global.f32 	%f2601, [%rd290+864];
	fma.rn.f32 	%f15198, %f2601, %f14462, %f15197;
	ld.global.f32 	%f2602, [%rd290+868];
	fma.rn.f32 	%f15199, %f2602, %f14463, %f15198;
	ld.global.f32 	%f2603, [%rd290+872];
	fma.rn.f32 	%f15200, %f2603, %f14464, %f15199;
	ld.global.f32 	%f2604, [%rd290+876];
	fma.rn.f32 	%f15201, %f2604, %f14465, %f15200;
	ld.global.f32 	%f2605, [%rd290+880];
	fma.rn.f32 	%f15202, %f2605, %f14466, %f15201;
	ld.global.f32 	%f2606, [%rd290+884];
	fma.rn.f32 	%f15203, %f2606, %f14467, %f15202;
	ld.global.f32 	%f2607, [%rd290+888];
	fma.rn.f32 	%f15204, %f2607, %f14468, %f15203;
	ld.global.f32 	%f2608, [%rd290+892];
	fma.rn.f32 	%f15205, %f2608, %f14469, %f15204;
	ld.global.f32 	%f2609, [%rd290+896];
	fma.rn.f32 	%f15206, %f2609, %f14454, 0f00000000;
	ld.global.f32 	%f2610, [%rd290+900];
	fma.rn.f32 	%f15207, %f2610, %f14455, %f15206;
	ld.global.f32 	%f2611, [%rd290+904];
	fma.rn.f32 	%f15208, %f2611, %f14456, %f15207;
	ld.global.f32 	%f2612, [%rd290+908];
	fma.rn.f32 	%f15209, %f2612, %f14457, %f15208;
	ld.global.f32 	%f2613, [%rd290+912];
	fma.rn.f32 	%f15210, %f2613, %f14458, %f15209;
	ld.global.f32 	%f2614, [%rd290+916];
	fma.rn.f32 	%f15211, %f2614, %f14459, %f15210;
	ld.global.f32 	%f2615, [%rd290+920];
	fma.rn.f32 	%f15212, %f2615, %f14460, %f15211;
	ld.global.f32 	%f2616, [%rd290+924];
	fma.rn.f32 	%f15213, %f2616, %f14461, %f15212;
	ld.global.f32 	%f2617, [%rd290+928];
	fma.rn.f32 	%f15214, %f2617, %f14462, %f15213;
	ld.global.f32 	%f2618, [%rd290+932];
	fma.rn.f32 	%f15215, %f2618, %f14463, %f15214;
	ld.global.f32 	%f2619, [%rd290+936];
	fma.rn.f32 	%f15216, %f2619, %f14464, %f15215;
	ld.global.f32 	%f2620, [%rd290+940];
	fma.rn.f32 	%f15217, %f2620, %f14465, %f15216;
	ld.global.f32 	%f2621, [%rd290+944];
	fma.rn.f32 	%f15218, %f2621, %f14466, %f15217;
	ld.global.f32 	%f2622, [%rd290+948];
	fma.rn.f32 	%f15219, %f2622, %f14467, %f15218;
	ld.global.f32 	%f2623, [%rd290+952];
	fma.rn.f32 	%f15220, %f2623, %f14468, %f15219;
	ld.global.f32 	%f2624, [%rd290+956];
	fma.rn.f32 	%f15221, %f2624, %f14469, %f15220;
	ld.global.f32 	%f2625, [%rd290+960];
	fma.rn.f32 	%f15222, %f2625, %f14454, 0f00000000;
	ld.global.f32 	%f2626, [%rd290+964];
	fma.rn.f32 	%f15223, %f2626, %f14455, %f15222;
	ld.global.f32 	%f2627, [%rd290+968];
	fma.rn.f32 	%f15224, %f2627, %f14456, %f15223;
	ld.global.f32 	%f2628, [%rd290+972];
	fma.rn.f32 	%f15225, %f2628, %f14457, %f15224;
	ld.global.f32 	%f2629, [%rd290+976];
	fma.rn.f32 	%f15226, %f2629, %f14458, %f15225;
	ld.global.f32 	%f2630, [%rd290+980];
	fma.rn.f32 	%f15227, %f2630, %f14459, %f15226;
	ld.global.f32 	%f2631, [%rd290+984];
	fma.rn.f32 	%f15228, %f2631, %f14460, %f15227;
	ld.global.f32 	%f2632, [%rd290+988];
	fma.rn.f32 	%f15229, %f2632, %f14461, %f15228;
	ld.global.f32 	%f2633, [%rd290+992];
	fma.rn.f32 	%f15230, %f2633, %f14462, %f15229;
	ld.global.f32 	%f2634, [%rd290+996];
	fma.rn.f32 	%f15231, %f2634, %f14463, %f15230;
	ld.global.f32 	%f2635, [%rd290+1000];
	fma.rn.f32 	%f15232, %f2635, %f14464, %f15231;
	ld.global.f32 	%f2636, [%rd290+1004];
	fma.rn.f32 	%f15233, %f2636, %f14465, %f15232;
	ld.global.f32 	%f2637, [%rd290+1008];
	fma.rn.f32 	%f15234, %f2637, %f14466, %f15233;
	ld.global.f32 	%f2638, [%rd290+1012];
	fma.rn.f32 	%f15235, %f2638, %f14467, %f15234;
	ld.global.f32 	%f2639, [%rd290+1016];
	fma.rn.f32 	%f15236, %f2639, %f14468, %f15235;
	ld.global.f32 	%f2640, [%rd290+1020];
	fma.rn.f32 	%f15237, %f2640, %f14469, %f15236;
	st.local.v4.f32 	[%rd8+432], {%f15189, %f15205, %f15221, %f15237};
	mov.f32 	%f15238, 0f00000000;
	st.local.v4.f32 	[%rd4], {%f15238, %f15238, %f15238, %f15238};
	st.local.v4.f32 	[%rd4+16], {%f15238, %f15238, %f15238, %f15238};
	st.local.v4.f32 	[%rd4+32], {%f15238, %f15238, %f15238, %f15238};
	st.local.v4.f32 	[%rd4+48], {%f15238, %f15238, %f15238, %f15238};
	mov.b32 	%r377, 0;
	mov.b64 	%rd383, 0;
$L__BB2_51:
	add.s64 	%rd291, %rd3, %rd383;
	ld.local.v4.f32 	{%f15239, %f15240, %f15241, %f15242}, [%rd291];
	add.s64 	%rd292, %rd7, %rd383;
	ld.local.v4.f32 	{%f15243, %f15244, %f15245, %f15246}, [%rd292];
	fma.rn.f32 	%f15247, %f15239, %f15243, 0f00000000;
	fma.rn.f32 	%f15248, %f15240, %f15244, %f15247;
	fma.rn.f32 	%f15249, %f15241, %f15245, %f15248;
	fma.rn.f32 	%f15250, %f15242, %f15246, %f15249;
	mul.f32 	%f15251, %f15250, 0f3F000000;
	ld.local.v4.f32 	{%f15252, %f15253, %f15254, %f15255}, [%rd292+64];
	fma.rn.f32 	%f15256, %f15239, %f15252, 0f00000000;
	fma.rn.f32 	%f15257, %f15240, %f15253, %f15256;
	fma.rn.f32 	%f15258, %f15241, %f15254, %f15257;
	fma.rn.f32 	%f15259, %f15242, %f15255, %f15258;
	mul.f32 	%f15260, %f15259, 0f3F000000;
	ld.local.v4.f32 	{%f15261, %f15262, %f15263, %f15264}, [%rd292+128];
	fma.rn.f32 	%f15265, %f15239, %f15261, 0f00000000;
	fma.rn.f32 	%f15266, %f15240, %f15262, %f15265;
	fma.rn.f32 	%f15267, %f15241, %f15263, %f15266;
	fma.rn.f32 	%f15268, %f15242, %f15264, %f15267;
	mul.f32 	%f15269, %f15268, 0f3F000000;
	ld.local.v4.f32 	{%f15270, %f15271, %f15272, %f15273}, [%rd292+192];
	fma.rn.f32 	%f15274, %f15239, %f15270, 0f00000000;
	fma.rn.f32 	%f15275, %f15240, %f15271, %f15274;
	fma.rn.f32 	%f15276, %f15241, %f15272, %f15275;
	fma.rn.f32 	%f15277, %f15242, %f15273, %f15276;
	mul.f32 	%f15278, %f15277, 0f3F000000;
	ld.local.v4.f32 	{%f15279, %f15280, %f15281, %f15282}, [%rd292+256];
	fma.rn.f32 	%f15283, %f15239, %f15279, 0f00000000;
	fma.rn.f32 	%f15284, %f15240, %f15280, %f15283;
	fma.rn.f32 	%f15285, %f15241, %f15281, %f15284;
	fma.rn.f32 	%f15286, %f15242, %f15282, %f15285;
	mul.f32 	%f15287, %f15286, 0f3F000000;
	ld.local.v4.f32 	{%f15288, %f15289, %f15290, %f15291}, [%rd292+320];
	fma.rn.f32 	%f15292, %f15239, %f15288, 0f00000000;
	fma.rn.f32 	%f15293, %f15240, %f15289, %f15292;
	fma.rn.f32 	%f15294, %f15241, %f15290, %f15293;
	fma.rn.f32 	%f15295, %f15242, %f15291, %f15294;
	mul.f32 	%f15296, %f15295, 0f3F000000;
	ld.local.v4.f32 	{%f15297, %f15298, %f15299, %f15300}, [%rd292+384];
	fma.rn.f32 	%f15301, %f15239, %f15297, 0f00000000;
	fma.rn.f32 	%f15302, %f15240, %f15298, %f15301;
	fma.rn.f32 	%f15303, %f15241, %f15299, %f15302;
	fma.rn.f32 	%f15304, %f15242, %f15300, %f15303;
	mul.f32 	%f15305, %f15304, 0f3F000000;
	setp.gt.f32 	%p479, %f15260, %f15251;
	selp.f32 	%f15306, %f15260, %f15251, %p479;
	setp.gt.f32 	%p480, %f15269, %f15306;
	selp.f32 	%f15307, %f15269, %f15306, %p480;
	setp.gt.f32 	%p481, %f15278, %f15307;
	selp.f32 	%f15308, %f15278, %f15307, %p481;
	setp.gt.f32 	%p482, %f15287, %f15308;
	selp.f32 	%f15309, %f15287, %f15308, %p482;
	setp.gt.f32 	%p483, %f15296, %f15309;
	selp.f32 	%f15310, %f15296, %f15309, %p483;
	setp.gt.f32 	%p484, %f15305, %f15310;
	selp.f32 	%f15311, %f15305, %f15310, %p484;
	sub.f32 	%f15312, %f15251, %f15311;
	fma.rn.f32 	%f15313, %f15312, 0f3BBB989D, 0f3F000000;
	cvt.sat.f32.f32 	%f15314, %f15313;
	mov.f32 	%f15315, 0f4B400001;
	mov.f32 	%f15316, 0f437C0000;
	fma.rm.f32 	%f15317, %f15314, %f15316, %f15315;
	add.f32 	%f15318, %f15317, 0fCB40007F;
	neg.f32 	%f15319, %f15318;
	fma.rn.f32 	%f15320, %f15312, 0f3FB8AA3B, %f15319;
	fma.rn.f32 	%f15321, %f15312, 0f32A57060, %f15320;
	mov.b32 	%r305, %f15317;
	shl.b32 	%r306, %r305, 23;
	mov.b32 	%f15322, %r306;
	ex2.approx.ftz.f32 	%f15323, %f15321;
	mul.f32 	%f15324, %f15323, %f15322;
	add.f32 	%f15325, %f15324, 0f00000000;
	sub.f32 	%f15326, %f15260, %f15311;
	fma.rn.f32 	%f15327, %f15326, 0f3BBB989D, 0f3F000000;
	cvt.sat.f32.f32 	%f15328, %f15327;
	fma.rm.f32 	%f15329, %f15328, %f15316, %f15315;
	add.f32 	%f15330, %f15329, 0fCB40007F;
	neg.f32 	%f15331, %f15330;
	fma.rn.f32 	%f15332, %f15326, 0f3FB8AA3B, %f15331;
	fma.rn.f32 	%f15333, %f15326, 0f32A57060, %f15332;
	mov.b32 	%r307, %f15329;
	shl.b32 	%r308, %r307, 23;
	mov.b32 	%f15334, %r308;
	ex2.approx.ftz.f32 	%f15335, %f15333;
	mul.f32 	%f15336, %f15335, %f15334;
	add.f32 	%f15337, %f15325, %f15336;
	sub.f32 	%f15338, %f15269, %f15311;
	fma.rn.f32 	%f15339, %f15338, 0f3BBB989D, 0f3F000000;
	cvt.sat.f32.f32 	%f15340, %f15339;
	fma.rm.f32 	%f15341, %f15340, %f15316, %f15315;
	add.f32 	%f15342, %f15341, 0fCB40007F;
	neg.f32 	%f15343, %f15342;
	fma.rn.f32 	%f15344, %f15338, 0f3FB8AA3B, %f15343;
	fma.rn.f32 	%f15345, %f15338, 0f32A57060, %f15344;
	mov.b32 	%r309, %f15341;
	shl.b32 	%r310, %r309, 23;
	mov.b32 	%f15346, %r310;
	ex2.approx.ftz.f32 	%f15347, %f15345;
	mul.f32 	%f15348, %f15347, %f15346;
	add.f32 	%f15349, %f15337, %f15348;
	sub.f32 	%f15350, %f15278, %f15311;
	fma.rn.f32 	%f15351, %f15350, 0f3BBB989D, 0f3F000000;
	cvt.sat.f32.f32 	%f15352, %f15351;
	fma.rm.f32 	%f15353, %f15352, %f15316, %f15315;
	add.f32 	%f15354, %f15353, 0fCB40007F;
	neg.f32 	%f15355, %f15354;
	fma.rn.f32 	%f15356, %f15350, 0f3FB8AA3B, %f15355;
	fma.rn.f32 	%f15357, %f15350, 0f32A57060, %f15356;
	mov.b32 	%r311, %f15353;
	shl.b32 	%r312, %r311, 23;
	mov.b32 	%f15358, %r312;
	ex2.approx.ftz.f32 	%f15359, %f15357;
	mul.f32 	%f15360, %f15359, %f15358;
	add.f32 	%f15361, %f15349, %f15360;
	sub.f32 	%f15362, %f15287, %f15311;
	fma.rn.f32 	%f15363, %f15362, 0f3BBB989D, 0f3F000000;
	cvt.sat.f32.f32 	%f15364, %f15363;
	fma.rm.f32 	%f15365, %f15364, %f15316, %f15315;
	add.f32 	%f15366, %f15365, 0fCB40007F;
	neg.f32 	%f15367, %f15366;
	fma.rn.f32 	%f15368, %f15362, 0f3FB8AA3B, %f15367;
	fma.rn.f32 	%f15369, %f15362, 0f32A57060, %f15368;
	mov.b32 	%r313, %f15365;
	shl.b32 	%r314, %r313, 23;
	mov.b32 	%f15370, %r314;
	ex2.approx.ftz.f32 	%f15371, %f15369;
	mul.f32 	%f15372, %f15371, %f15370;
	add.f32 	%f15373, %f15361, %f15372;
	sub.f32 	%f15374, %f15296, %f15311;
	fma.rn.f32 	%f15375, %f15374, 0f3BBB989D, 0f3F000000;
	cvt.sat.f32.f32 	%f15376, %f15375;
	fma.rm.f32 	%f15377, %f15376, %f15316, %f15315;
	add.f32 	%f15378, %f15377, 0fCB40007F;
	neg.f32 	%f15379, %f15378;
	fma.rn.f32 	%f15380, %f15374, 0f3FB8AA3B, %f15379;
	fma.rn.f32 	%f15381, %f15374, 0f32A57060, %f15380;
	mov.b32 	%r315, %f15377;
	shl.b32 	%r316, %r315, 23;
	mov.b32 	%f15382, %r316;
	ex2.approx.ftz.f32 	%f15383, %f15381;
	mul.f32 	%f15384, %f15383, %f15382;
	add.f32 	%f15385, %f15373, %f15384;
	sub.f32 	%f15386, %f15305, %f15311;
	fma.rn.f32 	%f15387, %f15386, 0f3BBB989D, 0f3F000000;
	cvt.sat.f32.f32 	%f15388, %f15387;
	fma.rm.f32 	%f15389, %f15388, %f15316, %f15315;
	add.f32 	%f15390, %f15389, 0fCB40007F;
	neg.f32 	%f15391, %f15390;
	fma.rn.f32 	%f15392, %f15386, 0f3FB8AA3B, %f15391;
	fma.rn.f32 	%f15393, %f15386, 0f32A57060, %f15392;
	mov.b32 	%r317, %f15389;
	shl.b32 	%r318, %r317, 23;
	mov.b32 	%f15394, %r318;
	ex2.approx.ftz.f32 	%f15395, %f15393;
	mul.f32 	%f15396, %f15395, %f15394;
	add.f32 	%f15397, %f15385, %f15396;
	rcp.rn.f32 	%f15398, %f15397;
	mul.f32 	%f15399, %f15398, %f15324;
	mul.f32 	%f15400, %f15398, %f15336;
	mul.f32 	%f15401, %f15398, %f15348;
	mul.f32 	%f15402, %f15398, %f15360;
	mul.f32 	%f15403, %f15398, %f15372;
	mul.f32 	%f15404, %f15398, %f15384;
	mul.f32 	%f15405, %f15398, %f15396;
	add.s64 	%rd293, %rd8, %rd383;
	ld.local.v4.f32 	{%f15406, %f15407, %f15408, %f15409}, [%rd293];
	fma.rn.f32 	%f15410, %f15399, %f15406, 0f00000000;
	ld.local.v4.f32 	{%f15411, %f15412, %f15413, %f15414}, [%rd293+64];
	fma.rn.f32 	%f15415, %f15400, %f15411, %f15410;
	ld.local.v4.f32 	{%f15416, %f15417, %f15418, %f15419}, [%rd293+128];
	fma.rn.f32 	%f15420, %f15401, %f15416, %f15415;
	ld.local.v4.f32 	{%f15421, %f15422, %f15423, %f15424}, [%rd293+192];
	fma.rn.f32 	%f15425, %f15402, %f15421, %f15420;
	ld.local.v4.f32 	{%f15426, %f15427, %f15428, %f15429}, [%rd293+256];
	fma.rn.f32 	%f15430, %f15403, %f15426, %f15425;
	ld.local.v4.f32 	{%f15431, %f15432, %f15433, %f15434}, [%rd293+320];
	fma.rn.f32 	%f15435, %f15404, %f15431, %f15430;
	ld.local.v4.f32 	{%f15436, %f15437, %f15438, %f15439}, [%rd293+384];
	fma.rn.f32 	%f15440, %f15405, %f15436, %f15435;
	add.s64 	%rd294, %rd4, %rd383;
	fma.rn.f32 	%f15441, %f15399, %f15407, 0f00000000;
	fma.rn.f32 	%f15442, %f15400, %f15412, %f15441;
	fma.rn.f32 	%f15443, %f15401, %f15417, %f15442;
	fma.rn.f32 	%f15444, %f15402, %f15422, %f15443;
	fma.rn.f32 	%f15445, %f15403, %f15427, %f15444;
	fma.rn.f32 	%f15446, %f15404, %f15432, %f15445;
	fma.rn.f32 	%f15447, %f15405, %f15437, %f15446;
	fma.rn.f32 	%f15448, %f15399, %f15408, 0f00000000;
	fma.rn.f32 	%f15449, %f15400, %f15413, %f15448;
	fma.rn.f32 	%f15450, %f15401, %f15418, %f15449;
	fma.rn.f32 	%f15451, %f15402, %f15423, %f15450;
	fma.rn.f32 	%f15452, %f15403, %f15428, %f15451;
	fma.rn.f32 	%f15453, %f15404, %f15433, %f15452;
	fma.rn.f32 	%f15454, %f15405, %f15438, %f15453;
	fma.rn.f32 	%f15455, %f15399, %f15409, 0f00000000;
	fma.rn.f32 	%f15456, %f15400, %f15414, %f15455;
	fma.rn.f32 	%f15457, %f15401, %f15419, %f15456;
	fma.rn.f32 	%f15458, %f15402, %f15424, %f15457;
	fma.rn.f32 	%f15459, %f15403, %f15429, %f15458;
	fma.rn.f32 	%f15460, %f15404, %f15434, %f15459;
	fma.rn.f32 	%f15461, %f15405, %f15439, %f15460;
	st.local.v4.f32 	[%rd294], {%f15440, %f15447, %f15454, %f15461};
	add.s32 	%r377, %r377, 1;
	add.s64 	%rd383, %rd383, 16;
	setp.ne.s32 	%p485, %r377, 4;
	@%p485 bra 	$L__BB2_51;
	mov.u64 	%rd295, %rd156;
	ld.param.u64 	%rd296, [%rd295+56];
	cvta.to.global.u64 	%rd297, %rd296;
	add.s64 	%rd384, %rd297, 64;
	ld.param.u64 	%rd298, [%rd295+48];
	cvta.to.global.u64 	%rd299, %rd298;
	ld.global.f32 	%f2641, [%rd299];
	ld.local.v4.f32 	{%f15462, %f15463, %f15464, %f15465}, [%rd4];
	fma.rn.f32 	%f15466, %f2641, %f15462, 0f00000000;
	ld.global.f32 	%f2642, [%rd299+4];
	fma.rn.f32 	%f15467, %f2642, %f15463, %f15466;
	ld.global.f32 	%f2643, [%rd299+8];
	fma.rn.f32 	%f15468, %f2643, %f15464, %f15467;
	ld.global.f32 	%f2644, [%rd299+12];
	fma.rn.f32 	%f15469, %f2644, %f15465, %f15468;
	ld.global.f32 	%f2645, [%rd299+16];
	ld.local.v4.f32 	{%f15470, %f15471, %f15472, %f15473}, [%rd4+16];
	fma.rn.f32 	%f15474, %f2645, %f15470, %f15469;
	ld.global.f32 	%f2646, [%rd299+20];
	fma.rn.f32 	%f15475, %f2646, %f15471, %f15474;
	ld.global.f32 	%f2647, [%rd299+24];
	fma.rn.f32 	%f15476, %f2647, %f15472, %f15475;
	ld.global.f32 	%f2648, [%rd299+28];
	fma.rn.f32 	%f15477, %f2648, %f15473, %f15476;
	ld.global.f32 	%f2649, [%rd299+32];
	ld.local.v4.f32 	{%f15478, %f15479, %f15480, %f15481}, [%rd4+32];
	fma.rn.f32 	%f15482, %f2649, %f15478, %f15477;
	ld.global.f32 	%f2650, [%rd299+36];
	fma.rn.f32 	%f15483, %f2650, %f15479, %f15482;
	ld.global.f32 	%f2651, [%rd299+40];
	fma.rn.f32 	%f15484, %f2651, %f15480, %f15483;
	ld.global.f32 	%f2652, [%rd299+44];
	fma.rn.f32 	%f15485, %f2652, %f15481, %f15484;
	ld.global.f32 	%f2653, [%rd299+48];
	ld.local.v4.f32 	{%f15486, %f15487, %f15488, %f15489}, [%rd4+48];
	fma.rn.f32 	%f15490, %f2653, %f15486, %f15485;
	ld.global.f32 	%f2654, [%rd299+52];
	fma.rn.f32 	%f15491, %f2654, %f15487, %f15490;
	ld.global.f32 	%f2655, [%rd299+56];
	fma.rn.f32 	%f15492, %f2655, %f15488, %f15491;
	ld.global.f32 	%f2656, [%rd299+60];
	fma.rn.f32 	%f15493, %f2656, %f15489, %f15492;
	ld.global.f32 	%f2657, [%rd299+64];
	fma.rn.f32 	%f15494, %f2657, %f15462, 0f00000000;
	ld.global.f32 	%f2658, [%rd299+68];
	fma.rn.f32 	%f15495, %f2658, %f15463, %f15494;
	ld.global.f32 	%f2659, [%rd299+72];
	fma.rn.f32 	%f15496, %f2659, %f15464, %f15495;
	ld.global.f32 	%f2660, [%rd299+76];
	fma.rn.f32 	%f15497, %f2660, %f15465, %f15496;
	ld.global.f32 	%f2661, [%rd299+80];
	fma.rn.f32 	%f15498, %f2661, %f15470, %f15497;
	ld.global.f32 	%f2662, [%rd299+84];
	fma.rn.f32 	%f15499, %f2662, %f15471, %f15498;
	ld.global.f32 	%f2663, [%rd299+88];
	fma.rn.f32 	%f15500, %f2663, %f15472, %f15499;
	ld.global.f32 	%f2664, [%rd299+92];
	fma.rn.f32 	%f15501, %f2664, %f15473, %f15500;
	ld.global.f32 	%f2665, [%rd299+96];
	fma.rn.f32 	%f15502, %f2665, %f15478, %f15501;
	ld.global.f32 	%f2666, [%rd299+100];
	fma.rn.f32 	%f15503, %f2666, %f15479, %f15502;
	ld.global.f32 	%f2667, [%rd299+104];
	fma.rn.f32 	%f15504, %f2667, %f15480, %f15503;
	ld.global.f32 	%f2668, [%rd299+108];
	fma.rn.f32 	%f15505, %f2668, %f15481, %f15504;
	ld.global.f32 	%f2669, [%rd299+112];
	fma.rn.f32 	%f15506, %f2669, %f15486, %f15505;
	ld.global.f32 	%f2670, [%rd299+116];
	fma.rn.f32 	%f15507, %f2670, %f15487, %f15506;
	ld.global.f32 	%f2671, [%rd299+120];
	fma.rn.f32 	%f15508, %f2671, %f15488, %f15507;
	ld.global.f32 	%f2672, [%rd299+124];
	fma.rn.f32 	%f15509, %f2672, %f15489, %f15508;
	ld.global.f32 	%f2673, [%rd299+128];
	fma.rn.f32 	%f15510, %f2673, %f15462, 0f00000000;
	ld.global.f32 	%f2674, [%rd299+132];
	fma.rn.f32 	%f15511, %f2674, %f15463, %f15510;
	ld.global.f32 	%f2675, [%rd299+136];
	fma.rn.f32 	%f15512, %f2675, %f15464, %f15511;
	ld.global.f32 	%f2676, [%rd299+140];
	fma.rn.f32 	%f15513, %f2676, %f15465, %f15512;
	ld.global.f32 	%f2677, [%rd299+144];
	fma.rn.f32 	%f15514, %f2677, %f15470, %f15513;
	ld.global.f32 	%f2678, [%rd299+148];
	fma.rn.f32 	%f15515, %f2678, %f15471, %f15514;
	ld.global.f32 	%f2679, [%rd299+152];
	fma.rn.f32 	%f15516, %f2679, %f15472, %f15515;
	ld.global.f32 	%f2680, [%rd299+156];
	fma.rn.f32 	%f15517, %f2680, %f15473, %f15516;
	ld.global.f32 	%f2681, [%rd299+160];
	fma.rn.f32 	%f15518, %f2681, %f15478, %f15517;
	ld.global.f32 	%f2682, [%rd299+164];
	fma.rn.f32 	%f15519, %f2682, %f15479, %f15518;
	ld.global.f32 	%f2683, [%rd299+168];
	fma.rn.f32 	%f15520, %f2683, %f15480, %f15519;
	ld.global.f32 	%f2684, [%rd299+172];
	fma.rn.f32 	%f15521, %f2684, %f15481, %f15520;
	ld.global.f32 	%f2685, [%rd299+176];
	fma.rn.f32 	%f15522, %f2685, %f15486, %f15521;
	ld.global.f32 	%f2686, [%rd299+180];
	fma.rn.f32 	%f15523, %f2686, %f15487, %f15522;
	ld.global.f32 	%f2687, [%rd299+184];
	fma.rn.f32 	%f15524, %f2687, %f15488, %f15523;
	ld.global.f32 	%f2688, [%rd299+188];
	fma.rn.f32 	%f15525, %f2688, %f15489, %f15524;
	ld.global.f32 	%f2689, [%rd299+192];
	fma.rn.f32 	%f15526, %f2689, %f15462, 0f00000000;
	ld.global.f32 	%f2690, [%rd299+196];
	fma.rn.f32 	%f15527, %f2690, %f15463, %f15526;
	ld.global.f32 	%f2691, [%rd299+200];
	fma.rn.f32 	%f15528, %f2691, %f15464, %f15527;
	ld.global.f32 	%f2692, [%rd299+204];
	fma.rn.f32 	%f15529, %f2692, %f15465, %f15528;
	ld.global.f32 	%f2693, [%rd299+208];
	fma.rn.f32 	%f15530, %f2693, %f15470, %f15529;
	ld.global.f32 	%f2694, [%rd299+212];
	fma.rn.f32 	%f15531, %f2694, %f15471, %f15530;
	ld.global.f32 	%f2695, [%rd299+216];
	fma.rn.f32 	%f15532, %f2695, %f15472, %f15531;
	ld.global.f32 	%f2696, [%rd299+220];
	fma.rn.f32 	%f15533, %f2696, %f15473, %f15532;
	ld.global.f32 	%f2697, [%rd299+224];
	fma.rn.f32 	%f15534, %f2697, %f15478, %f15533;
	ld.global.f32 	%f2698, [%rd299+228];
	fma.rn.f32 	%f15535, %f2698, %f15479, %f15534;
	ld.global.f32 	%f2699, [%rd299+232];
	fma.rn.f32 	%f15536, %f2699, %f15480, %f15535;
	ld.global.f32 	%f2700, [%rd299+236];
	fma.rn.f32 	%f15537, %f2700, %f15481, %f15536;
	ld.global.f32 	%f2701, [%rd299+240];
	fma.rn.f32 	%f15538, %f2701, %f15486, %f15537;
	ld.global.f32 	%f2702, [%rd299+244];
	fma.rn.f32 	%f15539, %f2702, %f15487, %f15538;
	ld.global.f32 	%f2703, [%rd299+248];
	fma.rn.f32 	%f15540, %f2703, %f15488, %f15539;
	ld.global.f32 	%f2704, [%rd299+252];
	fma.rn.f32 	%f15541, %f2704, %f15489, %f15540;
	ld.global.f32 	%f2705, [%rd299+256];
	fma.rn.f32 	%f15542, %f2705, %f15462, 0f00000000;
	ld.global.f32 	%f2706, [%rd299+260];
	fma.rn.f32 	%f15543, %f2706, %f15463, %f15542;
	ld.global.f32 	%f2707, [%rd299+264];
	fma.rn.f32 	%f15544, %f2707, %f15464, %f15543;
	ld.global.f32 	%f2708, [%rd299+268];
	fma.rn.f32 	%f15545, %f2708, %f15465, %f15544;
	ld.global.f32 	%f2709, [%rd299+272];
	fma.rn.f32 	%f15546, %f2709, %f15470, %f15545;
	ld.global.f32 	%f2710, [%rd299+276];
	fma.rn.f32 	%f15547, %f2710, %f15471, %f15546;
	ld.global.f32 	%f2711, [%rd299+280];
	fma.rn.f32 	%f15548, %f2711, %f15472, %f15547;
	ld.global.f32 	%f2712, [%rd299+284];
	fma.rn.f32 	%f15549, %f2712, %f15473, %f15548;
	ld.global.f32 	%f2713, [%rd299+288];
	fma.rn.f32 	%f15550, %f2713, %f15478, %f15549;
	ld.global.f32 	%f2714, [%rd299+292];
	fma.rn.f32 	%f15551, %f2714, %f15479, %f15550;
	ld.global.f32 	%f2715, [%rd299+296];
	fma.rn.f32 	%f15552, %f2715, %f15480, %f15551;
	ld.global.f32 	%f2716, [%rd299+300];
	fma.rn.f32 	%f15553, %f2716, %f15481, %f15552;
	ld.global.f32 	%f2717, [%rd299+304];
	fma.rn.f32 	%f15554, %f2717, %f15486, %f15553;
	ld.global.f32 	%f2718, [%rd299+308];
	fma.rn.f32 	%f15555, %f2718, %f15487, %f15554;
	ld.global.f32 	%f2719, [%rd299+312];
	fma.rn.f32 	%f15556, %f2719, %f15488, %f15555;
	ld.global.f32 	%f2720, [%rd299+316];
	fma.rn.f32 	%f15557, %f2720, %f15489, %f15556;
	ld.global.f32 	%f2721, [%rd299+320];
	fma.rn.f32 	%f15558, %f2721, %f15462, 0f00000000;
	ld.global.f32 	%f2722, [%rd299+324];
	fma.rn.f32 	%f15559, %f2722, %f15463, %f15558;
	ld.global.f32 	%f2723, [%rd299+328];
	fma.rn.f32 	%f15560, %f2723, %f15464, %f15559;
	ld.global.f32 	%f2724, [%rd299+332];
	fma.rn.f32 	%f15561, %f2724, %f15465, %f15560;
	ld.global.f32 	%f2725, [%rd299+336];
	fma.rn.f32 	%f15562, %f2725, %f15470, %f15561;
	ld.global.f32 	%f2726, [%rd299+340];
	fma.rn.f32 	%f15563, %f2726, %f15471, %f15562;
	ld.global.f32 	%f2727, [%rd299+344];
	fma.rn.f32 	%f15564, %f2727, %f15472, %f15563;
	ld.global.f32 	%f2728, [%rd299+348];
	fma.rn.f32 	%f15565, %f2728, %f15473, %f15564;
	ld.global.f32 	%f2729, [%rd299+352];
	fma.rn.f32 	%f15566, %f2729, %f15478, %f15565;
	ld.global.f32 	%f2730, [%rd299+356];
	fma.rn.f32 	%f15567, %f2730, %f15479, %f15566;
	ld.global.f32 	%f2731, [%rd299+360];
	fma.rn.f32 	%f15568, %f2731, %f15480, %f15567;
	ld.global.f32 	%f2732, [%rd299+364];
	fma.rn.f32 	%f15569, %f2732, %f15481, %f15568;
	ld.global.f32 	%f2733, [%rd299+368];
	fma.rn.f32 	%f15570, %f2733, %f15486, %f15569;
	ld.global.f32 	%f2734, [%rd299+372];
	fma.rn.f32 	%f15571, %f2734, %f15487, %f15570;
	ld.global.f32 	%f2735, [%rd299+376];
	fma.rn.f32 	%f15572, %f2735, %f15488, %f15571;
	ld.global.f32 	%f2736, [%rd299+380];
	fma.rn.f32 	%f15573, %f2736, %f15489, %f15572;
	ld.global.f32 	%f2737, [%rd299+384];
	fma.rn.f32 	%f15574, %f2737, %f15462, 0f00000000;
	ld.global.f32 	%f2738, [%rd299+388];
	fma.rn.f32 	%f15575, %f2738, %f15463, %f15574;
	ld.global.f32 	%f2739, [%rd299+392];
	fma.rn.f32 	%f15576, %f2739, %f15464, %f15575;
	ld.global.f32 	%f2740, [%rd299+396];
	fma.rn.f32 	%f15577, %f2740, %f15465, %f15576;
	ld.global.f32 	%f2741, [%rd299+400];
	fma.rn.f32 	%f15578, %f2741, %f15470, %f15577;
	ld.global.f32 	%f2742, [%rd299+404];
	fma.rn.f32 	%f15579, %f2742, %f15471, %f15578;
	ld.global.f32 	%f2743, [%rd299+408];
	fma.rn.f32 	%f15580, %f2743, %f15472, %f15579;
	ld.global.f32 	%f2744, [%rd299+412];
	fma.rn.f32 	%f15581, %f2744, %f15473, %f15580;
	ld.global.f32 	%f2745, [%rd299+416];
	fma.rn.f32 	%f15582, %f2745, %f15478, %f15581;
	ld.global.f32 	%f2746, [%rd299+420];
	fma.rn.f32 	%f15583, %f2746, %f15479, %f15582;
	ld.global.f32 	%f2747, [%rd299+424];
	fma.rn.f32 	%f15584, %f2747, %f15480, %f15583;
	ld.global.f32 	%f2748, [%rd299+428];
	fma.rn.f32 	%f15585, %f2748, %f15481, %f15584;
	ld.global.f32 	%f2749, [%rd299+432];
	fma.rn.f32 	%f15586, %f2749, %f15486, %f15585;
	ld.global.f32 	%f2750, [%rd299+436];
	fma.rn.f32 	%f15587, %f2750, %f15487, %f15586;
	ld.global.f32 	%f2751, [%rd299+440];
	fma.rn.f32 	%f15588, %f2751, %f15488, %f15587;
	ld.global.f32 	%f2752, [%rd299+444];
	fma.rn.f32 	%f15589, %f2752, %f15489, %f15588;
	ld.global.f32 	%f2753, [%rd299+448];
	fma.rn.f32 	%f15590, %f2753, %f15462, 0f00000000;
	ld.global.f32 	%f2754, [%rd299+452];
	fma.rn.f32 	%f15591, %f2754, %f15463, %f15590;
	ld.global.f32 	%f2755, [%rd299+456];
	fma.rn.f32 	%f15592, %f2755, %f15464, %f15591;
	ld.global.f32 	%f2756, [%rd299+460];
	fma.rn.f32 	%f15593, %f2756, %f15465, %f15592;
	ld.global.f32 	%f2757, [%rd299+464];
	fma.rn.f32 	%f15594, %f2757, %f15470, %f15593;
	ld.global.f32 	%f2758, [%rd299+468];
	fma.rn.f32 	%f15595, %f2758, %f15471, %f15594;
	ld.global.f32 	%f2759, [%rd299+472];
	fma.rn.f32 	%f15596, %f2759, %f15472, %f15595;
	ld.global.f32 	%f2760, [%rd299+476];
	fma.rn.f32 	%f15597, %f2760, %f15473, %f15596;
	ld.global.f32 	%f2761, [%rd299+480];
	fma.rn.f32 	%f15598, %f2761, %f15478, %f15597;
	ld.global.f32 	%f2762, [%rd299+484];
	fma.rn.f32 	%f15599, %f2762, %f15479, %f15598;
	ld.global.f32 	%f2763, [%rd299+488];
	fma.rn.f32 	%f15600, %f2763, %f15480, %f15599;
	ld.global.f32 	%f2764, [%rd299+492];
	fma.rn.f32 	%f15601, %f2764, %f15481, %f15600;
	ld.global.f32 	%f2765, [%rd299+496];
	fma.rn.f32 	%f15602, %f2765, %f15486, %f15601;
	ld.global.f32 	%f2766, [%rd299+500];
	fma.rn.f32 	%f15603, %f2766, %f15487, %f15602;
	ld.global.f32 	%f2767, [%rd299+504];
	fma.rn.f32 	%f15604, %f2767, %f15488, %f15603;
	ld.global.f32 	%f2768, [%rd299+508];
	fma.rn.f32 	%f15605, %f2768, %f15489, %f15604;
	ld.global.f32 	%f2769, [%rd299+512];
	fma.rn.f32 	%f15606, %f2769, %f15462, 0f00000000;
	ld.global.f32 	%f2770, [%rd299+516];
	fma.rn.f32 	%f15607, %f2770, %f15463, %f15606;
	ld.global.f32 	%f2771, [%rd299+520];
	fma.rn.f32 	%f15608, %f2771, %f15464, %f15607;
	ld.global.f32 	%f2772, [%rd299+524];
	fma.rn.f32 	%f15609, %f2772, %f15465, %f15608;
	ld.global.f32 	%f2773, [%rd299+528];
	fma.rn.f32 	%f15610, %f2773, %f15470, %f15609;
	ld.global.f32 	%f2774, [%rd299+532];
	fma.rn.f32 	%f15611, %f2774, %f15471, %f15610;
	ld.global.f32 	%f2775, [%rd299+536];
	fma.rn.f32 	%f15612, %f2775, %f15472, %f15611;
	ld.global.f32 	%f2776, [%rd299+540];
	fma.rn.f32 	%f15613, %f2776, %f15473, %f15612;
	ld.global.f32 	%f2777, [%rd299+544];
	fma.rn.f32 	%f15614, %f2777, %f15478, %f15613;
	ld.global.f32 	%f2778, [%rd299+548];
	fma.rn.f32 	%f15615, %f2778, %f15479, %f15614;
	ld.global.f32 	%f2779, [%rd299+552];
	fma.rn.f32 	%f15616, %f2779, %f15480, %f15615;
	ld.global.f32 	%f2780, [%rd299+556];
	fma.rn.f32 	%f15617, %f2780, %f15481, %f15616;
	ld.global.f32 	%f2781, [%rd299+560];
	fma.rn.f32 	%f15618, %f2781, %f15486, %f15617;
	ld.global.f32 	%f2782, [%rd299+564];
	fma.rn.f32 	%f15619, %f2782, %f15487, %f15618;
	ld.global.f32 	%f2783, [%rd299+568];
	fma.rn.f32 	%f15620, %f2783, %f15488, %f15619;
	ld.global.f32 	%f2784, [%rd299+572];
	fma.rn.f32 	%f15621, %f2784, %f15489, %f15620;
	ld.global.f32 	%f2785, [%rd299+576];
	fma.rn.f32 	%f15622, %f2785, %f15462, 0f00000000;
	ld.global.f32 	%f2786, [%rd299+580];
	fma.rn.f32 	%f15623, %f2786, %f15463, %f15622;
	ld.global.f32 	%f2787, [%rd299+584];
	fma.rn.f32 	%f15624, %f2787, %f15464, %f15623;
	ld.global.f32 	%f2788, [%rd299+588];
	fma.rn.f32 	%f15625, %f2788, %f15465, %f15624;
	ld.global.f32 	%f2789, [%rd299+592];
	fma.rn.f32 	%f15626, %f2789, %f15470, %f15625;
	ld.global.f32 	%f2790, [%rd299+596];
	fma.rn.f32 	%f15627, %f2790, %f15471, %f15626;
	ld.global.f32 	%f2791, [%rd299+600];
	fma.rn.f32 	%f15628, %f2791, %f15472, %f15627;
	ld.global.f32 	%f2792, [%rd299+604];
	fma.rn.f32 	%f15629, %f2792, %f15473, %f15628;
	ld.global.f32 	%f2793, [%rd299+608];
	fma.rn.f32 	%f15630, %f2793, %f15478, %f15629;
	ld.global.f32 	%f2794, [%rd299+612];
	fma.rn.f32 	%f15631, %f2794, %f15479, %f15630;
	ld.global.f32 	%f2795, [%rd299+616];
	fma.rn.f32 	%f15632, %f2795, %f15480, %f15631;
	ld.global.f32 	%f2796, [%rd299+620];
	fma.rn.f32 	%f15633, %f2796, %f15481, %f15632;
	ld.global.f32 	%f2797, [%rd299+624];
	fma.rn.f32 	%f15634, %f2797, %f15486, %f15633;
	ld.global.f32 	%f2798, [%rd299+628];
	fma.rn.f32 	%f15635, %f2798, %f15487, %f15634;
	ld.global.f32 	%f2799, [%rd299+632];
	fma.rn.f32 	%f15636, %f2799, %f15488, %f15635;
	ld.global.f32 	%f2800, [%rd299+636];
	fma.rn.f32 	%f15637, %f2800, %f15489, %f15636;
	ld.global.f32 	%f2801, [%rd299+640];
	fma.rn.f32 	%f15638, %f2801, %f15462, 0f00000000;
	ld.global.f32 	%f2802, [%rd299+644];
	fma.rn.f32 	%f15639, %f2802, %f15463, %f15638;
	ld.global.f32 	%f2803, [%rd299+648];
	fma.rn.f32 	%f15640, %f2803, %f15464, %f15639;
	ld.global.f32 	%f2804, [%rd299+652];
	fma.rn.f32 	%f15641, %f2804, %f15465, %f15640;
	ld.global.f32 	%f2805, [%rd299+656];
	fma.rn.f32 	%f15642, %f2805, %f15470, %f15641;
	ld.global.f32 	%f2806, [%rd299+660];
	fma.rn.f32 	%f15643, %f2806, %f15471, %f15642;
	ld.global.f32 	%f2807, [%rd299+664];
	fma.rn.f32 	%f15644, %f2807, %f15472, %f15643;
	ld.global.f32 	%f2808, [%rd299+668];
	fma.rn.f32 	%f15645, %f2808, %f15473, %f15644;
	ld.global.f32 	%f2809, [%rd299+672];
	fma.rn.f32 	%f15646, %f2809, %f15478, %f15645;
	ld.global.f32 	%f2810, [%rd299+676];
	fma.rn.f32 	%f15647, %f2810, %f15479, %f15646;
	ld.global.f32 	%f2811, [%rd299+680];
	fma.rn.f32 	%f15648, %f2811, %f15480, %f15647;
	ld.global.f32 	%f2812, [%rd299+684];
	fma.rn.f32 	%f15649, %f2812, %f15481, %f15648;
	ld.global.f32 	%f2813, [%rd299+688];
	fma.rn.f32 	%f15650, %f2813, %f15486, %f15649;
	ld.global.f32 	%f2814, [%rd299+692];
	fma.rn.f32 	%f15651, %f2814, %f15487, %f15650;
	ld.global.f32 	%f2815, [%rd299+696];
	fma.rn.f32 	%f15652, %f2815, %f15488, %f15651;
	ld.global.f32 	%f2816, [%rd299+700];
	fma.rn.f32 	%f15653, %f2816, %f15489, %f15652;
	ld.global.f32 	%f2817, [%rd299+704];
	fma.rn.f32 	%f15654, %f2817, %f15462, 0f00000000;
	ld.global.f32 	%f2818, [%rd299+708];
	fma.rn.f32 	%f15655, %f2818, %f15463, %f15654;
	ld.global.f32 	%f2819, [%rd299+712];
	fma.rn.f32 	%f15656, %f2819, %f15464, %f15655;
	ld.global.f32 	%f2820, [%rd299+716];
	fma.rn.f32 	%f15657, %f2820, %f15465, %f15656;
	ld.global.f32 	%f2821, [%rd299+720];
	fma.rn.f32 	%f15658, %f2821, %f15470, %f15657;
	ld.global.f32 	%f2822, [%rd299+724];
	fma.rn.f32 	%f15659, %f2822, %f15471, %f15658;
	ld.global.f32 	%f2823, [%rd299+728];
	fma.rn.f32 	%f15660, %f2823, %f15472, %f15659;
	ld.global.f32 	%f2824, [%rd299+732];
	fma.rn.f32 	%f15661, %f2824, %f15473, %f15660;
	ld.global.f32 	%f2825, [%rd299+736];
	fma.rn.f32 	%f15662, %f2825, %f15478, %f15661;
	ld.global.f32 	%f2826, [%rd299+740];
	fma.rn.f32 	%f15663, %f2826, %f15479, %f15662;
	ld.global.f32 	%f2827, [%rd299+744];
	fma.rn.f32 	%f15664, %f2827, %f15480, %f15663;
	ld.global.f32 	%f2828, [%rd299+748];
	fma.rn.f32 	%f15665, %f2828, %f15481, %f15664;
	ld.global.f32 	%f2829, [%rd299+752];
	fma.rn.f32 	%f15666, %f2829, %f15486, %f15665;
	ld.global.f32 	%f2830, [%rd299+756];
	fma.rn.f32 	%f15667, %f2830, %f15487, %f15666;
	ld.global.f32 	%f2831, [%rd299+760];
	fma.rn.f32 	%f15668, %f2831, %f15488, %f15667;
	ld.global.f32 	%f2832, [%rd299+764];
	fma.rn.f32 	%f15669, %f2832, %f15489, %f15668;
	ld.global.f32 	%f2833, [%rd299+768];
	fma.rn.f32 	%f15670, %f2833, %f15462, 0f00000000;
	ld.global.f32 	%f2834, [%rd299+772];
	fma.rn.f32 	%f15671, %f2834, %f15463, %f15670;
	ld.global.f32 	%f2835, [%rd299+776];
	fma.rn.f32 	%f15672, %f2835, %f15464, %f15671;
	ld.global.f32 	%f2836, [%rd299+780];
	fma.rn.f32 	%f15673, %f2836, %f15465, %f15672;
	ld.global.f32 	%f2837, [%rd299+784];
	fma.rn.f32 	%f15674, %f2837, %f15470, %f15673;
	ld.global.f32 	%f2838, [%rd299+788];
	fma.rn.f32 	%f15675, %f2838, %f15471, %f15674;
	ld.global.f32 	%f2839, [%rd299+792];
	fma.rn.f32 	%f15676, %f2839, %f15472, %f15675;
	ld.global.f32 	%f2840, [%rd299+796];
	fma.rn.f32 	%f15677, %f2840, %f15473, %f15676;
	ld.global.f32 	%f2841, [%rd299+800];
	fma.rn.f32 	%f15678, %f2841, %f15478, %f15677;
	ld.global.f32 	%f2842, [%rd299+804];
	fma.rn.f32 	%f15679, %f2842, %f15479, %f15678;
	ld.global.f32 	%f2843, [%rd299+808];
	fma.rn.f32 	%f15680, %f2843, %f15480, %f15679;
	ld.global.f32 	%f2844, [%rd299+812];
	fma.rn.f32 	%f15681, %f2844, %f15481, %f15680;
	ld.global.f32 	%f2845, [%rd299+816];
	fma.rn.f32 	%f15682, %f2845, %f15486, %f15681;
	ld.global.f32 	%f2846, [%rd299+820];
	fma.rn.f32 	%f15683, %f2846, %f15487, %f15682;
	ld.global.f32 	%f2847, [%rd299+824];
	fma.rn.f32 	%f15684, %f2847, %f15488, %f15683;
	ld.global.f32 	%f2848, [%rd299+828];
	fma.rn.f32 	%f15685, %f2848, %f15489, %f15684;
	ld.global.f32 	%f2849, [%rd299+832];
	fma.rn.f32 	%f15686, %f2849, %f15462, 0f00000000;
	ld.global.f32 	%f2850, [%rd299+836];
	fma.rn.f32 	%f15687, %f2850, %f15463, %f15686;
	ld.global.f32 	%f2851, [%rd299+840];
	fma.rn.f32 	%f15688, %f2851, %f15464, %f15687;
	ld.global.f32 	%f2852, [%rd299+844];
	fma.rn.f32 	%f15689, %f2852, %f15465, %f15688;
	ld.global.f32 	%f2853, [%rd299+848];
	fma.rn.f32 	%f15690, %f2853, %f15470, %f15689;
	ld.global.f32 	%f2854, [%rd299+852];
	fma.rn.f32 	%f15691, %f2854, %f15471, %f15690;
	ld.global.f32 	%f2855, [%rd299+856];
	fma.rn.f32 	%f15692, %f2855, %f15472, %f15691;
	ld.global.f32 	%f2856, [%rd299+860];
	fma.rn.f32 	%f15693, %f2856, %f15473, %f15692;
	ld.global.f32 	%f2857, [%rd299+864];
	fma.rn.f32 	%f15694, %f2857, %f15478, %f15693;
	ld.global.f32 	%f2858, [%rd299+868];
	fma.rn.f32 	%f15695, %f2858, %f15479, %f15694;
	ld.global.f32 	%f2859, [%rd299+872];
	fma.rn.f32 	%f15696, %f2859, %f15480, %f15695;
	ld.global.f32 	%f2860, [%rd299+876];
	fma.rn.f32 	%f15697, %f2860, %f15481, %f15696;
	ld.global.f32 	%f2861, [%rd299+880];
	fma.rn.f32 	%f15698, %f2861, %f15486, %f15697;
	ld.global.f32 	%f2862, [%rd299+884];
	fma.rn.f32 	%f15699, %f2862, %f15487, %f15698;
	ld.global.f32 	%f2863, [%rd299+888];
	fma.rn.f32 	%f15700, %f2863, %f15488, %f15699;
	ld.global.f32 	%f2864, [%rd299+892];
	fma.rn.f32 	%f15701, %f2864, %f15489, %f15700;
	ld.global.f32 	%f2865, [%rd299+896];
	fma.rn.f32 	%f15702, %f2865, %f15462, 0f00000000;
	ld.global.f32 	%f2866, [%rd299+900];
	fma.rn.f32 	%f15703, %f2866, %f15463, %f15702;
	ld.global.f32 	%f2867, [%rd299+904];
	fma.rn.f32 	%f15704, %f2867, %f15464, %f15703;
	ld.global.f32 	%f2868, [%rd299+908];
	fma.rn.f32 	%f15705, %f2868, %f15465, %f15704;
	ld.global.f32 	%f2869, [%rd299+912];
	fma.rn.f32 	%f15706, %f2869, %f15470, %f15705;
	ld.global.f32 	%f2870, [%rd299+916];
	fma.rn.f32 	%f15707, %f2870, %f15471, %f15706;
	ld.global.f32 	%f2871, [%rd299+920];
	fma.rn.f32 	%f15708, %f2871, %f15472, %f15707;
	ld.global.f32 	%f2872, [%rd299+924];
	fma.rn.f32 	%f15709, %f2872, %f15473, %f15708;
	ld.global.f32 	%f2873, [%rd299+928];
	fma.rn.f32 	%f15710, %f2873, %f15478, %f15709;
	ld.global.f32 	%f2874, [%rd299+932];
	fma.rn.f32 	%f15711, %f2874, %f15479, %f15710;
	ld.global.f32 	%f2875, [%rd299+936];
	fma.rn.f32 	%f15712, %f2875, %f15480, %f15711;
	ld.global.f32 	%f2876, [%rd299+940];
	fma.rn.f32 	%f15713, %f2876, %f15481, %f15712;
	ld.global.f32 	%f2877, [%rd299+944];
	fma.rn.f32 	%f15714, %f2877, %f15486, %f15713;
	ld.global.f32 	%f2878, [%rd299+948];
	fma.rn.f32 	%f15715, %f2878, %f15487, %f15714;
	ld.global.f32 	%f2879, [%rd299+952];
	fma.rn.f32 	%f15716, %f2879, %f15488, %f15715;
	ld.global.f32 	%f2880, [%rd299+956];
	fma.rn.f32 	%f15717, %f2880, %f15489, %f15716;
	ld.global.f32 	%f2881, [%rd299+960];
	fma.rn.f32 	%f15718, %f2881, %f15462, 0f00000000;
	ld.global.f32 	%f2882, [%rd299+964];
	fma.rn.f32 	%f15719, %f2882, %f15463, %f15718;
	ld.global.f32 	%f2883, [%rd299+968];
	fma.rn.f32 	%f15720, %f2883, %f15464, %f15719;
	ld.global.f32 	%f2884, [%rd299+972];
	fma.rn.f32 	%f15721, %f2884, %f15465, %f15720;
	ld.global.f32 	%f2885, [%rd299+976];
	fma.rn.f32 	%f15722, %f2885, %f15470, %f15721;
	ld.global.f32 	%f2886, [%rd299+980];
	fma.rn.f32 	%f15723, %f2886, %f15471, %f15722;
	ld.global.f32 	%f2887, [%rd299+984];
	fma.rn.f32 	%f15724, %f2887, %f15472, %f15723;
	ld.global.f32 	%f2888, [%rd299+988];
	fma.rn.f32 	%f15725, %f2888, %f15473, %f15724;
	ld.global.f32 	%f2889, [%rd299+992];
	fma.rn.f32 	%f15726, %f2889, %f15478, %f15725;
	ld.global.f32 	%f2890, [%rd299+996];
	fma.rn.f32 	%f15727, %f2890, %f15479, %f15726;
	ld.global.f32 	%f2891, [%rd299+1000];
	fma.rn.f32 	%f15728, %f2891, %f15480, %f15727;
	ld.global.f32 	%f2892, [%rd299+1004];
	fma.rn.f32 	%f15729, %f2892, %f15481, %f15728;
	ld.global.f32 	%f2893, [%rd299+1008];
	fma.rn.f32 	%f15730, %f2893, %f15486, %f15729;
	ld.global.f32 	%f2894, [%rd299+1012];
	fma.rn.f32 	%f15731, %f2894, %f15487, %f15730;
	ld.global.f32 	%f2895, [%rd299+1016];
	fma.rn.f32 	%f15732, %f2895, %f15488, %f15731;
	ld.global.f32 	%f2896, [%rd299+1020];
	fma.rn.f32 	%f15733, %f2896, %f15489, %f15732;
	add.f32 	%f2897, %f15493, %f1857;
	add.f32 	%f2898, %f15509, %f1858;
	add.f32 	%f2899, %f15525, %f1859;
	add.f32 	%f2900, %f15541, %f1860;
	add.f32 	%f2901, %f15557, %f1861;
	add.f32 	%f2902, %f15573, %f1862;
	add.f32 	%f2903, %f15589, %f1863;
	add.f32 	%f2904, %f15605, %f1864;
	add.f32 	%f2905, %f15621, %f1865;
	add.f32 	%f2906, %f15637, %f1866;
	add.f32 	%f2907, %f15653, %f1867;
	add.f32 	%f2908, %f15669, %f1868;
	add.f32 	%f2909, %f15685, %f1869;
	add.f32 	%f2910, %f15701, %f1870;
	add.f32 	%f2911, %f15717, %f1871;
	add.f32 	%f2912, %f15733, %f1872;
	fma.rn.f32 	%f15734, %f2897, %f2897, 0f00000000;
	fma.rn.f32 	%f15735, %f2898, %f2898, %f15734;
	fma.rn.f32 	%f15736, %f2899, %f2899, %f15735;
	fma.rn.f32 	%f15737, %f2900, %f2900, %f15736;
	fma.rn.f32 	%f15738, %f2901, %f2901, %f15737;
	fma.rn.f32 	%f15739, %f2902, %f2902, %f15738;
	fma.rn.f32 	%f15740, %f2903, %f2903, %f15739;
	fma.rn.f32 	%f15741, %f2904, %f2904, %f15740;
	fma.rn.f32 	%f15742, %f2905, %f2905, %f15741;
	fma.rn.f32 	%f15743, %f2906, %f2906, %f15742;
	fma.rn.f32 	%f15744, %f2907, %f2907, %f15743;
	fma.rn.f32 	%f15745, %f2908, %f2908, %f15744;
	fma.rn.f32 	%f15746, %f2909, %f2909, %f15745;
	fma.rn.f32 	%f15747, %f2910, %f2910, %f15746;
	fma.rn.f32 	%f15748, %f2911, %f2911, %f15747;
	fma.rn.f32 	%f15749, %f2912, %f2912, %f15748;
	fma.rn.f32 	%f15750, %f15749, 0f3D800000, 0f3727C5AC;
	rsqrt.approx.f32 	%f15751, %f15750;
	mul.f32 	%f2913, %f15751, %f2897;
	mul.f32 	%f2914, %f15751, %f2898;
	mul.f32 	%f2915, %f15751, %f2899;
	mul.f32 	%f2916, %f15751, %f2900;
	mul.f32 	%f2917, %f15751, %f2901;
	mul.f32 	%f2918, %f15751, %f2902;
	mul.f32 	%f2919, %f15751, %f2903;
	mul.f32 	%f2920, %f15751, %f2904;
	mul.f32 	%f2921, %f15751, %f2905;
	mul.f32 	%f2922, %f15751, %f2906;
	mul.f32 	%f2923, %f15751, %f2907;
	mul.f32 	%f2924, %f15751, %f2908;
	mul.f32 	%f2925, %f15751, %f2909;
	mul.f32 	%f2926, %f15751, %f2910;
	mul.f32 	%f2927, %f15751, %f2911;
	mul.f32 	%f2928, %f15751, %f2912;
	mov.b32 	%r378, 0;
	mov.u64 	%rd385, %rd5;
$L__BB2_53:
	ld.global.f32 	%f15752, [%rd384+-64];
	fma.rn.f32 	%f15753, %f15752, %f2913, 0f00000000;
	ld.global.f32 	%f15754, [%rd384+-60];
	fma.rn.f32 	%f15755, %f15754, %f2914, %f15753;
	ld.global.f32 	%f15756, [%rd384+-56];
	fma.rn.f32 	%f15757, %f15756, %f2915, %f15755;
	ld.global.f32 	%f15758, [%rd384+-52];
	fma.rn.f32 	%f15759, %f15758, %f2916, %f15757;
	ld.global.f32 	%f15760, [%rd384+-48];
	fma.rn.f32 	%f15761, %f15760, %f2917, %f15759;
	ld.global.f32 	%f15762, [%rd384+-44];
	fma.rn.f32 	%f15763, %f15762, %f2918, %f15761;
	ld.global.f32 	%f15764, [%rd384+-40];
	fma.rn.f32 	%f15765, %f15764, %f2919, %f15763;
	ld.global.f32 	%f15766, [%rd384+-36];
	fma.rn.f32 	%f15767, %f15766, %f2920, %f15765;
	ld.global.f32 	%f15768, [%rd384+-32];
	fma.rn.f32 	%f15769, %f15768, %f2921, %f15767;
	ld.global.f32 	%f15770, [%rd384+-28];
	fma.rn.f32 	%f15771, %f15770, %f2922, %f15769;
	ld.global.f32 	%f15772, [%rd384+-24];
	fma.rn.f32 	%f15773, %f15772, %f2923, %f15771;
	ld.global.f32 	%f15774, [%rd384+-20];
	fma.rn.f32 	%f15775, %f15774, %f2924, %f15773;
	ld.global.f32 	%f15776, [%rd384+-16];
	fma.rn.f32 	%f15777, %f15776, %f2925, %f15775;
	ld.global.f32 	%f15778, [%rd384+-12];
	fma.rn.f32 	%f15779, %f15778, %f2926, %f15777;
	ld.global.f32 	%f15780, [%rd384+-8];
	fma.rn.f32 	%f15781, %f15780, %f2927, %f15779;
	ld.global.f32 	%f15782, [%rd384+-4];
	fma.rn.f32 	%f15783, %f15782, %f2928, %f15781;
	ld.global.f32 	%f15784, [%rd384];
	fma.rn.f32 	%f15785, %f15784, %f2913, 0f00000000;
	ld.global.f32 	%f15786, [%rd384+4];
	fma.rn.f32 	%f15787, %f15786, %f2914, %f15785;
	ld.global.f32 	%f15788, [%rd384+8];
	fma.rn.f32 	%f15789, %f15788, %f2915, %f15787;
	ld.global.f32 	%f15790, [%rd384+12];
	fma.rn.f32 	%f15791, %f15790, %f2916, %f15789;
	ld.global.f32 	%f15792, [%rd384+16];
	fma.rn.f32 	%f15793, %f15792, %f2917, %f15791;
	ld.global.f32 	%f15794, [%rd384+20];
	fma.rn.f32 	%f15795, %f15794, %f2918, %f15793;
	ld.global.f32 	%f15796, [%rd384+24];
	fma.rn.f32 	%f15797, %f15796, %f2919, %f15795;
	ld.global.f32 	%f15798, [%rd384+28];
	fma.rn.f32 	%f15799, %f15798, %f2920, %f15797;
	ld.global.f32 	%f15800, [%rd384+32];
	fma.rn.f32 	%f15801, %f15800, %f2921, %f15799;
	ld.global.f32 	%f15802, [%rd384+36];
	fma.rn.f32 	%f15803, %f15802, %f2922, %f15801;
	ld.global.f32 	%f15804, [%rd384+40];
	fma.rn.f32 	%f15805, %f15804, %f2923, %f15803;
	ld.global.f32 	%f15806, [%rd384+44];
	fma.rn.f32 	%f15807, %f15806, %f2924, %f15805;
	ld.global.f32 	%f15808, [%rd384+48];
	fma.rn.f32 	%f15809, %f15808, %f2925, %f15807;
	ld.global.f32 	%f15810, [%rd384+52];
	fma.rn.f32 	%f15811, %f15810, %f2926, %f15809;
	ld.global.f32 	%f15812, [%rd384+56];
	fma.rn.f32 	%f15813, %f15812, %f2927, %f15811;
	ld.global.f32 	%f15814, [%rd384+60];
	fma.rn.f32 	%f15815, %f15814, %f2928, %f15813;
	st.local.v2.f32 	[%rd385], {%f15783, %f15815};
	add.s32 	%r378, %r378, 2;
	add.s64 	%rd385, %rd385, 8;
	add.s64 	%rd384, %rd384, 128;
	setp.ne.s32 	%p486, %r378, 64;
	@%p486 bra 	$L__BB2_53;
	mov.u64 	%rd300, %rd156;
	ld.param.u64 	%rd301, [%rd300+64];
	cvta.to.global.u64 	%rd302, %rd301;
	add.s64 	%rd386, %rd302, 128;
	ld.local.v4.f32 	{%f15816, %f15817, %f15818, %f15819}, [%rd5];
	setp.gt.f32 	%p487, %f15816, 0f00000000;
	mul.f32 	%f15820, %f15816, %f15816;
	selp.f32 	%f2929, %f15820, 0f00000000, %p487;
	setp.gt.f32 	%p488, %f15817, 0f00000000;
	mul.f32 	%f15821, %f15817, %f15817;
	selp.f32 	%f2930, %f15821, 0f00000000, %p488;
	setp.gt.f32 	%p489, %f15818, 0f00000000;
	mul.f32 	%f15822, %f15818, %f15818;
	selp.f32 	%f2931, %f15822, 0f00000000, %p489;
	setp.gt.f32 	%p490, %f15819, 0f00000000;
	mul.f32 	%f15823, %f15819, %f15819;
	selp.f32 	%f2932, %f15823, 0f00000000, %p490;
	ld.local.v4.f32 	{%f15824, %f15825, %f15826, %f15827}, [%rd5+16];
	setp.gt.f32 	%p491, %f15824, 0f00000000;
	mul.f32 	%f15828, %f15824, %f15824;
	selp.f32 	%f2933, %f15828, 0f00000000, %p491;
	setp.gt.f32 	%p492, %f15825, 0f00000000;
	mul.f32 	%f15829, %f15825, %f15825;
	selp.f32 	%f2934, %f15829, 0f00000000, %p492;
	setp.gt.f32 	%p493, %f15826, 0f00000000;
	mul.f32 	%f15830, %f15826, %f15826;
	selp.f32 	%f2935, %f15830, 0f00000000, %p493;
	setp.gt.f32 	%p494, %f15827, 0f00000000;
	mul.f32 	%f15831, %f15827, %f15827;
	selp.f32 	%f2936, %f15831, 0f00000000, %p494;
	ld.local.v4.f32 	{%f15832, %f15833, %f15834, %f15835}, [%rd5+32];
	setp.gt.f32 	%p495, %f15832, 0f00000000;
	mul.f32 	%f15836, %f15832, %f15832;
	selp.f32 	%f2937, %f15836, 0f00000000, %p495;
	setp.gt.f32 	%p496, %f15833, 0f00000000;
	mul.f32 	%f15837, %f15833, %f15833;
	selp.f32 	%f2938, %f15837, 0f00000000, %p496;
	setp.gt.f32 	%p497, %f15834, 0f00000000;
	mul.f32 	%f15838, %f15834, %f15834;
	selp.f32 	%f2939, %f15838, 0f00000000, %p497;
	setp.gt.f32 	%p498, %f15835, 0f00000000;
	mul.f32 	%f15839, %f15835, %f15835;
	selp.f32 	%f2940, %f15839, 0f00000000, %p498;
	ld.local.v4.f32 	{%f15840, %f15841, %f15842, %f15843}, [%rd5+48];
	setp.gt.f32 	%p499, %f15840, 0f00000000;
	mul.f32 	%f15844, %f15840, %f15840;
	selp.f32 	%f2941, %f15844, 0f00000000, %p499;
	setp.gt.f32 	%p500, %f15841, 0f00000000;
	mul.f32 	%f15845, %f15841, %f15841;
	selp.f32 	%f2942, %f15845, 0f00000000, %p500;
	setp.gt.f32 	%p501, %f15842, 0f00000000;
	mul.f32 	%f15846, %f15842, %f15842;
	selp.f32 	%f2943, %f15846, 0f00000000, %p501;
	setp.gt.f32 	%p502, %f15843, 0f00000000;
	mul.f32 	%f15847, %f15843, %f15843;
	selp.f32 	%f2944, %f15847, 0f00000000, %p502;
	ld.local.v4.f32 	{%f15848, %f15849, %f15850, %f15851}, [%rd5+64];
	setp.gt.f32 	%p503, %f15848, 0f00000000;
	mul.f32 	%f15852, %f15848, %f15848;
	selp.f32 	%f2945, %f15852, 0f00000000, %p503;
	setp.gt.f32 	%p504, %f15849, 0f00000000;
	mul.f32 	%f15853, %f15849, %f15849;
	selp.f32 	%f2946, %f15853, 0f00000000, %p504;
	setp.gt.f32 	%p505, %f15850, 0f00000000;
	mul.f32 	%f15854, %f15850, %f15850;
	selp.f32 	%f2947, %f15854, 0f00000000, %p505;
	setp.gt.f32 	%p506, %f15851, 0f00000000;
	mul.f32 	%f15855, %f15851, %f15851;
	selp.f32 	%f2948, %f15855, 0f00000000, %p506;
	ld.local.v4.f32 	{%f15856, %f15857, %f15858, %f15859}, [%rd5+80];
	setp.gt.f32 	%p507, %f15856, 0f00000000;
	mul.f32 	%f15860, %f15856, %f15856;
	selp.f32 	%f2949, %f15860, 0f00000000, %p507;
	setp.gt.f32 	%p508, %f15857, 0f00000000;
	mul.f32 	%f15861, %f15857, %f15857;
	selp.f32 	%f2950, %f15861, 0f00000000, %p508;
	setp.gt.f32 	%p509, %f15858, 0f00000000;
	mul.f32 	%f15862, %f15858, %f15858;
	selp.f32 	%f2951, %f15862, 0f00000000, %p509;
	setp.gt.f32 	%p510, %f15859, 0f00000000;
	mul.f32 	%f15863, %f15859, %f15859;
	selp.f32 	%f2952, %f15863, 0f00000000, %p510;
	ld.local.v4.f32 	{%f15864, %f15865, %f15866, %f15867}, [%rd5+96];
	setp.gt.f32 	%p511, %f15864, 0f00000000;
	mul.f32 	%f15868, %f15864, %f15864;
	selp.f32 	%f2953, %f15868, 0f00000000, %p511;
	setp.gt.f32 	%p512, %f15865, 0f00000000;
	mul.f32 	%f15869, %f15865, %f15865;
	selp.f32 	%f2954, %f15869, 0f00000000, %p512;
	setp.gt.f32 	%p513, %f15866, 0f00000000;
	mul.f32 	%f15870, %f15866, %f15866;
	selp.f32 	%f2955, %f15870, 0f00000000, %p513;
	setp.gt.f32 	%p514, %f15867, 0f00000000;
	mul.f32 	%f15871, %f15867, %f15867;
	selp.f32 	%f2956, %f15871, 0f00000000, %p514;
	ld.local.v4.f32 	{%f15872, %f15873, %f15874, %f15875}, [%rd5+112];
	setp.gt.f32 	%p515, %f15872, 0f00000000;
	mul.f32 	%f15876, %f15872, %f15872;
	selp.f32 	%f2957, %f15876, 0f00000000, %p515;
	setp.gt.f32 	%p516, %f15873, 0f00000000;
	mul.f32 	%f15877, %f15873, %f15873;
	selp.f32 	%f2958, %f15877, 0f00000000, %p516;
	setp.gt.f32 	%p517, %f15874, 0f00000000;
	mul.f32 	%f15878, %f15874, %f15874;
	selp.f32 	%f2959, %f15878, 0f00000000, %p517;
	setp.gt.f32 	%p518, %f15875, 0f00000000;
	mul.f32 	%f15879, %f15875, %f15875;
	selp.f32 	%f2960, %f15879, 0f00000000, %p518;
	ld.local.v4.f32 	{%f15880, %f15881, %f15882, %f15883}, [%rd5+128];
	setp.gt.f32 	%p519, %f15880, 0f00000000;
	mul.f32 	%f15884, %f15880, %f15880;
	selp.f32 	%f2961, %f15884, 0f00000000, %p519;
	setp.gt.f32 	%p520, %f15881, 0f00000000;
	mul.f32 	%f15885, %f15881, %f15881;
	selp.f32 	%f2962, %f15885, 0f00000000, %p520;
	setp.gt.f32 	%p521, %f15882, 0f00000000;
	mul.f32 	%f15886, %f15882, %f15882;
	selp.f32 	%f2963, %f15886, 0f00000000, %p521;
	setp.gt.f32 	%p522, %f15883, 0f00000000;
	mul.f32 	%f15887, %f15883, %f15883;
	selp.f32 	%f2964, %f15887, 0f00000000, %p522;
	ld.local.v4.f32 	{%f15888, %f15889, %f15890, %f15891}, [%rd5+144];
	setp.gt.f32 	%p523, %f15888, 0f00000000;
	mul.f32 	%f15892, %f15888, %f15888;
	selp.f32 	%f2965, %f15892, 0f00000000, %p523;
	setp.gt.f32 	%p524, %f15889, 0f00000000;
	mul.f32 	%f15893, %f15889, %f15889;
	selp.f32 	%f2966, %f15893, 0f00000000, %p524;
	setp.gt.f32 	%p525, %f15890, 0f00000000;
	mul.f32 	%f15894, %f15890, %f15890;
	selp.f32 	%f2967, %f15894, 0f00000000, %p525;
	setp.gt.f32 	%p526, %f15891, 0f00000000;
	mul.f32 	%f15895, %f15891, %f15891;
	selp.f32 	%f2968, %f15895, 0f00000000, %p526;
	ld.local.v4.f32 	{%f15896, %f15897, %f15898, %f15899}, [%rd5+160];
	setp.gt.f32 	%p527, %f15896, 0f00000000;
	mul.f32 	%f15900, %f15896, %f15896;
	selp.f32 	%f2969, %f15900, 0f00000000, %p527;
	setp.gt.f32 	%p528, %f15897, 0f00000000;
	mul.f32 	%f15901, %f15897, %f15897;
	selp.f32 	%f2970, %f15901, 0f00000000, %p528;
	setp.gt.f32 	%p529, %f15898, 0f00000000;
	mul.f32 	%f15902, %f15898, %f15898;
	selp.f32 	%f2971, %f15902, 0f00000000, %p529;
	setp.gt.f32 	%p530, %f15899, 0f00000000;
	mul.f32 	%f15903, %f15899, %f15899;
	selp.f32 	%f2972, %f15903, 0f00000000, %p530;
	ld.local.v4.f32 	{%f15904, %f15905, %f15906, %f15907}, [%rd5+176];
	setp.gt.f32 	%p531, %f15904, 0f00000000;
	mul.f32 	%f15908, %f15904, %f15904;
	selp.f32 	%f2973, %f15908, 0f00000000, %p531;
	setp.gt.f32 	%p532, %f15905, 0f00000000;
	mul.f32 	%f15909, %f15905, %f15905;
	selp.f32 	%f2974, %f15909, 0f00000000, %p532;
	setp.gt.f32 	%p533, %f15906, 0f00000000;
	mul.f32 	%f15910, %f15906, %f15906;
	selp.f32 	%f2975, %f15910, 0f00000000, %p533;
	setp.gt.f32 	%p534, %f15907, 0f00000000;
	mul.f32 	%f15911, %f15907, %f15907;
	selp.f32 	%f2976, %f15911, 0f00000000, %p534;
	ld.local.v4.f32 	{%f15912, %f15913, %f15914, %f15915}, [%rd5+192];
	setp.gt.f32 	%p535, %f15912, 0f00000000;
	mul.f32 	%f15916, %f15912, %f15912;
	selp.f32 	%f2977, %f15916, 0f00000000, %p535;
	setp.gt.f32 	%p536, %f15913, 0f00000000;
	mul.f32 	%f15917, %f15913, %f15913;
	selp.f32 	%f2978, %f15917, 0f00000000, %p536;
	setp.gt.f32 	%p537, %f15914, 0f00000000;
	mul.f32 	%f15918, %f15914, %f15914;
	selp.f32 	%f2979, %f15918, 0f00000000, %p537;
	setp.gt.f32 	%p538, %f15915, 0f00000000;
	mul.f32 	%f15919, %f15915, %f15915;
	selp.f32 	%f2980, %f15919, 0f00000000, %p538;
	ld.local.v4.f32 	{%f15920, %f15921, %f15922, %f15923}, [%rd5+208];
	setp.gt.f32 	%p539, %f15920, 0f00000000;
	mul.f32 	%f15924, %f15920, %f15920;
	selp.f32 	%f2981, %f15924, 0f00000000, %p539;
	setp.gt.f32 	%p540, %f15921, 0f00000000;
	mul.f32 	%f15925, %f15921, %f15921;
	selp.f32 	%f2982, %f15925, 0f00000000, %p540;
	setp.gt.f32 	%p541, %f15922, 0f00000000;
	mul.f32 	%f15926, %f15922, %f15922;
	selp.f32 	%f2983, %f15926, 0f00000000, %p541;
	setp.gt.f32 	%p542, %f15923, 0f00000000;
	mul.f32 	%f15927, %f15923, %f15923;
	selp.f32 	%f2984, %f15927, 0f00000000, %p542;
	ld.local.v4.f32 	{%f15928, %f15929, %f15930, %f15931}, [%rd5+224];
	setp.gt.f32 	%p543, %f15928, 0f00000000;
	mul.f32 	%f15932, %f15928, %f15928;
	selp.f32 	%f2985, %f15932, 0f00000000, %p543;
	setp.gt.f32 	%p544, %f15929, 0f00000000;
	mul.f32 	%f15933, %f15929, %f15929;
	selp.f32 	%f2986, %f15933, 0f00000000, %p544;
	setp.gt.f32 	%p545, %f15930, 0f00000000;
	mul.f32 	%f15934, %f15930, %f15930;
	selp.f32 	%f2987, %f15934, 0f00000000, %p545;
	setp.gt.f32 	%p546, %f15931, 0f00000000;
	mul.f32 	%f15935, %f15931, %f15931;
	selp.f32 	%f2988, %f15935, 0f00000000, %p546;
	ld.local.v4.f32 	{%f15936, %f15937, %f15938, %f15939}, [%rd5+240];
	setp.gt.f32 	%p547, %f15936, 0f00000000;
	mul.f32 	%f15940, %f15936, %f15936;
	selp.f32 	%f2989, %f15940, 0f00000000, %p547;
	setp.gt.f32 	%p548, %f15937, 0f00000000;
	mul.f32 	%f15941, %f15937, %f15937;
	selp.f32 	%f2990, %f15941, 0f00000000, %p548;
	setp.gt.f32 	%p549, %f15938, 0f00000000;
	mul.f32 	%f15942, %f15938, %f15938;
	selp.f32 	%f2991, %f15942, 0f00000000, %p549;
	setp.gt.f32 	%p550, %f15939, 0f00000000;
	mul.f32 	%f15943, %f15939, %f15939;
	selp.f32 	%f2992, %f15943, 0f00000000, %p550;
	mov.b32 	%r379, 0;
	mov.u64 	%rd387, %rd6;
$L__BB2_55:
	ld.global.f32 	%f15944, [%rd386+-128];
	fma.rn.f32 	%f15945, %f15944, %f2929, 0f00000000;
	ld.global.f32 	%f15946, [%rd386+-124];
	fma.rn.f32 	%f15947, %f15946, %f2930, %f15945;
	ld.global.f32 	%f15948, [%rd386+-120];
	fma.rn.f32 	%f15949, %f15948, %f2931, %f15947;
	ld.global.f32 	%f15950, [%rd386+-116];
	fma.rn.f32 	%f15951, %f15950, %f2932, %f15949;
	ld.global.f32 	%f15952, [%rd386+-112];
	fma.rn.f32 	%f15953, %f15952, %f2933, %f15951;
	ld.global.f32 	%f15954, [%rd386+-108];
	fma.rn.f32 	%f15955, %f15954, %f2934, %f15953;
	ld.global.f32 	%f15956, [%rd386+-104];
	fma.rn.f32 	%f15957, %f15956, %f2935, %f15955;
	ld.global.f32 	%f15958, [%rd386+-100];
	fma.rn.f32 	%f15959, %f15958, %f2936, %f15957;
	ld.global.f32 	%f15960, [%rd386+-96];
	fma.rn.f32 	%f15961, %f15960, %f2937, %f15959;
	ld.global.f32 	%f15962, [%rd386+-92];
	fma.rn.f32 	%f15963, %f15962, %f2938, %f15961;
	ld.global.f32 	%f15964, [%rd386+-88];
	fma.rn.f32 	%f15965, %f15964, %f2939, %f15963;
	ld.global.f32 	%f15966, [%rd386+-84];
	fma.rn.f32 	%f15967, %f15966, %f2940, %f15965;
	ld.global.f32 	%f15968, [%rd386+-80];
	fma.rn.f32 	%f15969, %f15968, %f2941, %f15967;
	ld.global.f32 	%f15970, [%rd386+-76];
	fma.rn.f32 	%f15971, %f15970, %f2942, %f15969;
	ld.global.f32 	%f15972, [%rd386+-72];
	fma.rn.f32 	%f15973, %f15972, %f2943, %f15971;
	ld.global.f32 	%f15974, [%rd386+-68];
	fma.rn.f32 	%f15975, %f15974, %f2944, %f15973;
	ld.global.f32 	%f15976, [%rd386+-64];
	fma.rn.f32 	%f15977, %f15976, %f2945, %f15975;
	ld.global.f32 	%f15978, [%rd386+-60];
	fma.rn.f32 	%f15979, %f15978, %f2946, %f15977;
	ld.global.f32 	%f15980, [%rd386+-56];
	fma.rn.f32 	%f15981, %f15980, %f2947, %f15979;
	ld.global.f32 	%f15982, [%rd386+-52];
	fma.rn.f32 	%f15983, %f15982, %f2948, %f15981;
	ld.global.f32 	%f15984, [%rd386+-48];
	fma.rn.f32 	%f15985, %f15984, %f2949, %f15983;
	ld.global.f32 	%f15986, [%rd386+-44];
	fma.rn.f32 	%f15987, %f15986, %f2950, %f15985;
	ld.global.f32 	%f15988, [%rd386+-40];
	fma.rn.f32 	%f15989, %f15988, %f2951, %f15987;
	ld.global.f32 	%f15990, [%rd386+-36];
	fma.rn.f32 	%f15991, %f15990, %f2952, %f15989;
	ld.global.f32 	%f15992, [%rd386+-32];
	fma.rn.f32 	%f15993, %f15992, %f2953, %f15991;
	ld.global.f32 	%f15994, [%rd386+-28];
	fma.rn.f32 	%f15995, %f15994, %f2954, %f15993;
	ld.global.f32 	%f15996, [%rd386+-24];
	fma.rn.f32 	%f15997, %f15996, %f2955, %f15995;
	ld.global.f32 	%f15998, [%rd386+-20];
	fma.rn.f32 	%f15999, %f15998, %f2956, %f15997;
	ld.global.f32 	%f16000, [%rd386+-16];
	fma.rn.f32 	%f16001, %f16000, %f2957, %f15999;
	ld.global.f32 	%f16002, [%rd386+-12];
	fma.rn.f32 	%f16003, %f16002, %f2958, %f16001;
	ld.global.f32 	%f16004, [%rd386+-8];
	fma.rn.f32 	%f16005, %f16004, %f2959, %f16003;
	ld.global.f32 	%f16006, [%rd386+-4];
	fma.rn.f32 	%f16007, %f16006, %f2960, %f16005;
	ld.global.f32 	%f16008, [%rd386];
	fma.rn.f32 	%f16009, %f16008, %f2961, %f16007;
	ld.global.f32 	%f16010, [%rd386+4];
	fma.rn.f32 	%f16011, %f16010, %f2962, %f16009;
	ld.global.f32 	%f16012, [%rd386+8];
	fma.rn.f32 	%f16013, %f16012, %f2963, %f16011;
	ld.global.f32 	%f16014, [%rd386+12];
	fma.rn.f32 	%f16015, %f16014, %f2964, %f16013;
	ld.global.f32 	%f16016, [%rd386+16];
	fma.rn.f32 	%f16017, %f16016, %f2965, %f16015;
	ld.global.f32 	%f16018, [%rd386+20];
	fma.rn.f32 	%f16019, %f16018, %f2966, %f16017;
	ld.global.f32 	%f16020, [%rd386+24];
	fma.rn.f32 	%f16021, %f16020, %f2967, %f16019;
	ld.global.f32 	%f16022, [%rd386+28];
	fma.rn.f32 	%f16023, %f16022, %f2968, %f16021;
	ld.global.f32 	%f16024, [%rd386+32];
	fma.rn.f32 	%f16025, %f16024, %f2969, %f16023;
	ld.global.f32 	%f16026, [%rd386+36];
	fma.rn.f32 	%f16027, %f16026, %f2970, %f16025;
	ld.global.f32 	%f16028, [%rd386+40];
	fma.rn.f32 	%f16029, %f16028, %f2971, %f16027;
	ld.global.f32 	%f16030, [%rd386+44];
	fma.rn.f32 	%f16031, %f16030, %f2972, %f16029;
	ld.global.f32 	%f16032, [%rd386+48];
	fma.rn.f32 	%f16033, %f16032, %f2973, %f16031;
	ld.global.f32 	%f16034, [%rd386+52];
	fma.rn.f32 	%f16035, %f16034, %f2974, %f16033;
	ld.global.f32 	%f16036, [%rd386+56];
	fma.rn.f32 	%f16037, %f16036, %f2975, %f16035;
	ld.global.f32 	%f16038, [%rd386+60];
	fma.rn.f32 	%f16039, %f16038, %f2976, %f16037;
	ld.global.f32 	%f16040, [%rd386+64];
	fma.rn.f32 	%f16041, %f16040, %f2977, %f16039;
	ld.global.f32 	%f16042, [%rd386+68];
	fma.rn.f32 	%f16043, %f16042, %f2978, %f16041;
	ld.global.f32 	%f16044, [%rd386+72];
	fma.rn.f32 	%f16045, %f16044, %f2979, %f16043;
	ld.global.f32 	%f16046, [%rd386+76];
	fma.rn.f32 	%f16047, %f16046, %f2980, %f16045;
	ld.global.f32 	%f16048, [%rd386+80];
	fma.rn.f32 	%f16049, %f16048, %f2981, %f16047;
	ld.global.f32 	%f16050, [%rd386+84];
	fma.rn.f32 	%f16051, %f16050, %f2982, %f16049;
	ld.global.f32 	%f16052, [%rd386+88];
	fma.rn.f32 	%f16053, %f16052, %f2983, %f16051;
	ld.global.f32 	%f16054, [%rd386+92];
	fma.rn.f32 	%f16055, %f16054, %f2984, %f16053;
	ld.global.f32 	%f16056, [%rd386+96];
	fma.rn.f32 	%f16057, %f16056, %f2985, %f16055;
	ld.global.f32 	%f16058, [%rd386+100];
	fma.rn.f32 	%f16059, %f16058, %f2986, %f16057;
	ld.global.f32 	%f16060, [%rd386+104];
	fma.rn.f32 	%f16061, %f16060, %f2987, %f16059;
	ld.global.f32 	%f16062, [%rd386+108];
	fma.rn.f32 	%f16063, %f16062, %f2988, %f16061;
	ld.global.f32 	%f16064, [%rd386+112];
	fma.rn.f32 	%f16065, %f16064, %f2989, %f16063;
	ld.global.f32 	%f16066, [%rd386+116];
	fma.rn.f32 	%f16067, %f16066, %f2990, %f16065;
	ld.global.f32 	%f16068, [%rd386+120];
	fma.rn.f32 	%f16069, %f16068, %f2991, %f16067;
	ld.global.f32 	%f16070, [%rd386+124];
	fma.rn.f32 	%f16071, %f16070, %f2992, %f16069;
	st.local.f32 	[%rd387], %f16071;
	add.s32 	%r379, %r379, 1;
	add.s64 	%rd387, %rd387, 4;
	add.s64 	%rd386, %rd386, 256;
	setp.ne.s32 	%p551, %r379, 16;
	@%p551 bra 	$L__BB2_55;
	mov.u64 	%rd303, %rd156;
	ld.param.u32 	%r321, [%rd303];
	setp.lt.s32 	%p552, %r321, 1;
	@%p552 bra 	$L__BB2_59;
	ld.local.v4.f32 	{%f16072, %f16073, %f16074, %f16075}, [%rd6];
	ld.local.v4.f32 	{%f16076, %f16077, %f16078, %f16079}, [%rd6+16];
	ld.local.v4.f32 	{%f16080, %f16081, %f16082, %f16083}, [%rd6+32];
	ld.local.v4.f32 	{%f16084, %f16085, %f16086, %f16087}, [%rd6+48];
	mov.u64 	%rd304, %rd156;
	ld.param.u32 	%r322, [%rd304];
	neg.s32 	%r380, %r322;
	ld.param.u64 	%rd305, [%rd304+8];
	cvta.to.global.u64 	%rd306, %rd305;
	add.s64 	%rd388, %rd306, 32;
	add.f32 	%f2993, %f16087, %f2912;
	add.f32 	%f2994, %f16086, %f2911;
	add.f32 	%f2995, %f16085, %f2910;
	add.f32 	%f2996, %f16084, %f2909;
	add.f32 	%f2997, %f16083, %f2908;
	add.f32 	%f2998, %f16082, %f2907;
	add.f32 	%f2999, %f16081, %f2906;
	add.f32 	%f3000, %f16080, %f2905;
	add.f32 	%f3001, %f16079, %f2904;
	add.f32 	%f3002, %f16078, %f2903;
	add.f32 	%f3003, %f16077, %f2902;
	add.f32 	%f3004, %f16076, %f2901;
	add.f32 	%f3005, %f16075, %f2900;
	add.f32 	%f3006, %f16074, %f2899;
	add.f32 	%f3007, %f16073, %f2898;
	add.f32 	%f3008, %f16072, %f2897;
	mov.u64 	%rd389, %rd9;
$L__BB2_58:
	ld.global.f32 	%f16088, [%rd388+-32];
	fma.rn.f32 	%f16089, %f16088, %f3008, 0f00000000;
	ld.global.f32 	%f16090, [%rd388+-28];
	fma.rn.f32 	%f16091, %f16090, %f3007, %f16089;
	ld.global.f32 	%f16092, [%rd388+-24];
	fma.rn.f32 	%f16093, %f16092, %f3006, %f16091;
	ld.global.f32 	%f16094, [%rd388+-20];
	fma.rn.f32 	%f16095, %f16094, %f3005, %f16093;
	ld.global.f32 	%f16096, [%rd388+-16];
	fma.rn.f32 	%f16097, %f16096, %f3004, %f16095;
	ld.global.f32 	%f16098, [%rd388+-12];
	fma.rn.f32 	%f16099, %f16098, %f3003, %f16097;
	ld.global.f32 	%f16100, [%rd388+-8];
	fma.rn.f32 	%f16101, %f16100, %f3002, %f16099;
	ld.global.f32 	%f16102, [%rd388+-4];
	fma.rn.f32 	%f16103, %f16102, %f3001, %f16101;
	ld.global.f32 	%f16104, [%rd388];
	fma.rn.f32 	%f16105, %f16104, %f3000, %f16103;
	ld.global.f32 	%f16106, [%rd388+4];
	fma.rn.f32 	%f16107, %f16106, %f2999, %f16105;
	ld.global.f32 	%f16108, [%rd388+8];
	fma.rn.f32 	%f16109, %f16108, %f2998, %f16107;
	ld.global.f32 	%f16110, [%rd388+12];
	fma.rn.f32 	%f16111, %f16110, %f2997, %f16109;
	ld.global.f32 	%f16112, [%rd388+16];
	fma.rn.f32 	%f16113, %f16112, %f2996, %f16111;
	ld.global.f32 	%f16114, [%rd388+20];
	fma.rn.f32 	%f16115, %f16114, %f2995, %f16113;
	ld.global.f32 	%f16116, [%rd388+24];
	fma.rn.f32 	%f16117, %f16116, %f2994, %f16115;
	ld.global.f32 	%f16118, [%rd388+28];
	fma.rn.f32 	%f16119, %f16118, %f2993, %f16117;
	st.local.f32 	[%rd389], %f16119;
	add.s32 	%r380, %r380, 1;
	setp.ne.s32 	%p553, %r380, 0;
	add.s64 	%rd389, %rd389, 4;
	add.s64 	%rd388, %rd388, 64;
	@%p553 bra 	$L__BB2_58;
$L__BB2_59:
	ld.param.u32 	%r357, [_Z26forward_last_logits_kernel9ModelPtrsPKiiPf_param_2];
	setp.eq.s32 	%p554, %r357, 7;
	@%p554 bra 	$L__BB2_69;
	ld.param.u64 	%rd344, [_Z26forward_last_logits_kernel9ModelPtrsPKiiPf_param_1];
	cvta.to.global.u64 	%rd308, %rd344;
	ld.global.u32 	%r324, [%rd308+28];
	shl.b32 	%r325, %r324, 4;
	mov.u64 	%rd309, %rd156;
	ld.param.u64 	%rd310, [%rd309+8];
	cvta.to.global.u64 	%rd311, %rd310;
	mul.wide.s32 	%rd312, %r325, 4;
	add.s64 	%rd313, %rd311, %rd312;
	ld.global.f32 	%f16120, [%rd313];
	ld.param.u64 	%rd314, [%rd309+16];
	cvta.to.global.u64 	%rd315, %rd314;
	ld.global.f32 	%f16121, [%rd315+448];
	add.f32 	%f16122, %f16120, %f16121;
	ld.global.f32 	%f16123, [%rd313+4];
	ld.global.f32 	%f16124, [%rd315+452];
	add.f32 	%f16125, %f16123, %f16124;
	ld.global.f32 	%f16126, [%rd313+8];
	ld.global.f32 	%f16127, [%rd315+456];
	add.f32 	%f16128, %f16126, %f16127;
	ld.global.f32 	%f16129, [%rd313+12];
	ld.global.f32 	%f16130, [%rd315+460];
	add.f32 	%f16131, %f16129, %f16130;
	ld.global.f32 	%f16132, [%rd313+16];
	ld.global.f32 	%f16133, [%rd315+464];
	add.f32 	%f16134, %f16132, %f16133;
	ld.global.f32 	%f16135, [%rd313+20];
	ld.global.f32 	%f16136, [%rd315+468];
	add.f32 	%f16137, %f16135, %f16136;
	ld.global.f32 	%f16138, [%rd313+24];
	ld.global.f32 	%f16139, [%rd315+472];
	add.f32 	%f16140, %f16138, %f16139;
	ld.global.f32 	%f16141, [%rd313+28];
	ld.global.f32 	%f16142, [%rd315+476];
	add.f32 	%f16143, %f16141, %f16142;
	ld.global.f32 	%f16144, [%rd313+32];
	ld.global.f32 	%f16145, [%rd315+480];
	add.f32 	%f16146, %f16144, %f16145;
	ld.global.f32 	%f16147, [%rd313+36];
	ld.global.f32 	%f16148, [%rd315+484];
	add.f32 	%f16149, %f16147, %f16148;
	ld.global.f32 	%f16150, [%rd313+40];
	ld.global.f32 	%f16151, [%rd315+488];
	add.f32 	%f16152, %f16150, %f16151;
	ld.global.f32 	%f16153, [%rd313+44];
	ld.global.f32 	%f16154, [%rd315+492];
	add.f32 	%f16155, %f16153, %f16154;
	ld.global.f32 	%f16156, [%rd313+48];
	ld.global.f32 	%f16157, [%rd315+496];
	add.f32 	%f16158, %f16156, %f16157;
	ld.global.f32 	%f16159, [%rd313+52];
	ld.global.f32 	%f16160, [%rd315+500];
	add.f32 	%f16161, %f16159, %f16160;
	ld.global.f32 	%f16162, [%rd313+56];
	ld.global.f32 	%f16163, [%rd315+504];
	add.f32 	%f16164, %f16162, %f16163;
	ld.global.f32 	%f16165, [%rd313+60];
	ld.global.f32 	%f16166, [%rd315+508];
	add.f32 	%f16167, %f16165, %f16166;
	fma.rn.f32 	%f16168, %f16122, %f16122, 0f00000000;
	fma.rn.f32 	%f16169, %f16125, %f16125, %f16168;
	fma.rn.f32 	%f16170, %f16128, %f16128, %f16169;
	fma.rn.f32 	%f16171, %f16131, %f16131, %f16170;
	fma.rn.f32 	%f16172, %f16134, %f16134, %f16171;
	fma.rn.f32 	%f16173, %f16137, %f16137, %f16172;
	fma.rn.f32 	%f16174, %f16140, %f16140, %f16173;
	fma.rn.f32 	%f16175, %f16143, %f16143, %f16174;
	fma.rn.f32 	%f16176, %f16146, %f16146, %f16175;
	fma.rn.f32 	%f16177, %f16149, %f16149, %f16176;
	fma.rn.f32 	%f16178, %f16152, %f16152, %f16177;
	fma.rn.f32 	%f16179, %f16155, %f16155, %f16178;
	fma.rn.f32 	%f16180, %f16158, %f16158, %f16179;
	fma.rn.f32 	%f16181, %f16161, %f16161, %f16180;
	fma.rn.f32 	%f16182, %f16164, %f16164, %f16181;
	fma.rn.f32 	%f16183, %f16167, %f16167, %f16182;
	fma.rn.f32 	%f16184, %f16183, 0f3D800000, 0f3727C5AC;
	rsqrt.approx.f32 	%f16185, %f16184;
	mul.f32 	%f3009, %f16185, %f16122;
	mul.f32 	%f3010, %f16185, %f16125;
	mul.f32 	%f3011, %f16185, %f16128;
	mul.f32 	%f3012, %f16185, %f16131;
	mul.f32 	%f3013, %f16185, %f16134;
	mul.f32 	%f3014, %f16185, %f16137;
	mul.f32 	%f3015, %f16185, %f16140;
	mul.f32 	%f3016, %f16185, %f16143;
	mul.f32 	%f3017, %f16185, %f16146;
	mul.f32 	%f3018, %f16185, %f16149;
	mul.f32 	%f3019, %f16185, %f16152;
	mul.f32 	%f3020, %f16185, %f16155;
	mul.f32 	%f3021, %f16185, %f16158;
	mul.f32 	%f3022, %f16185, %f16161;
	mul.f32 	%f3023, %f16185, %f16164;
	mul.f32 	%f3024, %f16185, %f16167;
	fma.rn.f32 	%f16186, %f3009, %f3009, 0f00000000;
	fma.rn.f32 	%f16187, %f3010, %f3010, %f16186;
	fma.rn.f32 	%f16188, %f3011, %f3011, %f16187;
	fma.rn.f32 	%f16189, %f3012, %f3012, %f16188;
	fma.rn.f32 	%f16190, %f3013, %f3013, %f16189;
	fma.rn.f32 	%f16191, %f3014, %f3014, %f16190;
	fma.rn.f32 	%f16192, %f3015, %f3015, %f16191;
	fma.rn.f32 	%f16193, %f3016, %f3016, %f16192;
	fma.rn.f32 	%f16194, %f3017, %f3017, %f16193;
	fma.rn.f32 	%f16195, %f3018, %f3018, %f16194;
	fma.rn.f32 	%f16196, %f3019, %f3019, %f16195;
	fma.rn.f32 	%f16197, %f3020, %f3020, %f16196;
	fma.rn.f32 	%f16198, %f3021, %f3021, %f16197;
	fma.rn.f32 	%f16199, %f3022, %f3022, %f16198;
	fma.rn.f32 	%f16200, %f3023, %f3023, %f16199;
	fma.rn.f32 	%f16201, %f3024, %f3024, %f16200;
	fma.rn.f32 	%f16202, %f16201, 0f3D800000, 0f3727C5AC;
	rsqrt.approx.f32 	%f16203, %f16202;
	mul.f32 	%f16204, %f16203, %f3009;
	mul.f32 	%f16205, %f16203, %f3010;
	mul.f32 	%f16206, %f16203, %f3011;
	mul.f32 	%f16207, %f16203, %f3012;
	mul.f32 	%f16208, %f16203, %f3013;
	mul.f32 	%f16209, %f16203, %f3014;
	mul.f32 	%f16210, %f16203, %f3015;
	mul.f32 	%f16211, %f16203, %f3016;
	mul.f32 	%f16212, %f16203, %f3017;
	mul.f32 	%f16213, %f16203, %f3018;
	mul.f32 	%f16214, %f16203, %f3019;
	mul.f32 	%f16215, %f16203, %f3020;
	mul.f32 	%f16216, %f16203, %f3021;
	mul.f32 	%f16217, %f16203, %f3022;
	mul.f32 	%f16218, %f16203, %f3023;
	mul.f32 	%f16219, %f16203, %f3024;
	fma.rn.f32 	%f16220, %f1873, %f16204, 0f00000000;
	fma.rn.f32 	%f16221, %f1874, %f16205, %f16220;
	fma.rn.f32 	%f16222, %f1875, %f16206, %f16221;
	fma.rn.f32 	%f16223, %f1876, %f16207, %f16222;
	fma.rn.f32 	%f16224, %f1877, %f16208, %f16223;
	fma.rn.f32 	%f16225, %f1878, %f16209, %f16224;
	fma.rn.f32 	%f16226, %f1879, %f16210, %f16225;
	fma.rn.f32 	%f16227, %f1880, %f16211, %f16226;
	fma.rn.f32 	%f16228, %f1881, %f16212, %f16227;
	fma.rn.f32 	%f16229, %f1882, %f16213, %f16228;
	fma.rn.f32 	%f16230, %f1883, %f16214, %f16229;
	fma.rn.f32 	%f16231, %f1884, %f16215, %f16230;
	fma.rn.f32 	%f16232, %f1885, %f16216, %f16231;
	fma.rn.f32 	%f16233, %f1886, %f16217, %f16232;
	fma.rn.f32 	%f16234, %f1887, %f16218, %f16233;
	fma.rn.f32 	%f16235, %f1888, %f16219, %f16234;
	fma.rn.f32 	%f16236, %f1889, %f16204, 0f00000000;
	fma.rn.f32 	%f16237, %f1890, %f16205, %f16236;
	fma.rn.f32 	%f16238, %f1891, %f16206, %f16237;
	fma.rn.f32 	%f16239, %f1892, %f16207, %f16238;
	fma.rn.f32 	%f16240, %f1893, %f16208, %f16239;
	fma.rn.f32 	%f16241, %f1894, %f16209, %f16240;
	fma.rn.f32 	%f16242, %f1895, %f16210, %f16241;
	fma.rn.f32 	%f16243, %f1896, %f16211, %f16242;
	fma.rn.f32 	%f16244, %f1897, %f16212, %f16243;
	fma.rn.f32 	%f16245, %f1898, %f16213, %f16244;
	fma.rn.f32 	%f16246, %f1899, %f16214, %f16245;
	fma.rn.f32 	%f16247, %f1900, %f16215, %f16246;
	fma.rn.f32 	%f16248, %f1901, %f16216, %f16247;
	fma.rn.f32 	%f16249, %f1902, %f16217, %f16248;
	fma.rn.f32 	%f16250, %f1903, %f16218, %f16249;
	fma.rn.f32 	%f16251, %f1904, %f16219, %f16250;
	fma.rn.f32 	%f16252, %f1905, %f16204, 0f00000000;
	fma.rn.f32 	%f16253, %f1906, %f16205, %f16252;
	fma.rn.f32 	%f16254, %f1907, %f16206, %f16253;
	fma.rn.f32 	%f16255, %f1908, %f16207, %f16254;
	fma.rn.f32 	%f16256, %f1909, %f16208, %f16255;
	fma.rn.f32 	%f16257, %f1910, %f16209, %f16256;
	fma.rn.f32 	%f16258, %f1911, %f16210, %f16257;
	fma.rn.f32 	%f16259, %f1912, %f16211, %f16258;
	fma.rn.f32 	%f16260, %f1913, %f16212, %f16259;
	fma.rn.f32 	%f16261, %f1914, %f16213, %f16260;
	fma.rn.f32 	%f16262, %f1915, %f16214, %f16261;
	fma.rn.f32 	%f16263, %f1916, %f16215, %f16262;
	fma.rn.f32 	%f16264, %f1917, %f16216, %f16263;
	fma.rn.f32 	%f16265, %f1918, %f16217, %f16264;
	fma.rn.f32 	%f16266, %f1919, %f16218, %f16265;
	fma.rn.f32 	%f16267, %f1920, %f16219, %f16266;
	fma.rn.f32 	%f16268, %f1921, %f16204, 0f00000000;
	fma.rn.f32 	%f16269, %f1922, %f16205, %f16268;
	fma.rn.f32 	%f16270, %f1923, %f16206, %f16269;
	fma.rn.f32 	%f16271, %f1924, %f16207, %f16270;
	fma.rn.f32 	%f16272, %f1925, %f16208, %f16271;
	fma.rn.f32 	%f16273, %f1926, %f16209, %f16272;
	fma.rn.f32 	%f16274, %f1927, %f16210, %f16273;
	fma.rn.f32 	%f16275, %f1928, %f16211, %f16274;
	fma.rn.f32 	%f16276, %f1929, %f16212, %f16275;
	fma.rn.f32 	%f16277, %f1930, %f16213, %f16276;
	fma.rn.f32 	%f16278, %f1931, %f16214, %f16277;
	fma.rn.f32 	%f16279, %f1932, %f16215, %f16278;
	fma.rn.f32 	%f16280, %f1933, %f16216, %f16279;
	fma.rn.f32 	%f16281, %f1934, %f16217, %f16280;
	fma.rn.f32 	%f16282, %f1935, %f16218, %f16281;
	fma.rn.f32 	%f16283, %f1936, %f16219, %f16282;
	st.local.v4.f32 	[%rd3], {%f16235, %f16251, %f16267, %f16283};
	fma.rn.f32 	%f16284, %f1937, %f16204, 0f00000000;
	fma.rn.f32 	%f16285, %f1938, %f16205, %f16284;
	fma.rn.f32 	%f16286, %f1939, %f16206, %f16285;
	fma.rn.f32 	%f16287, %f1940, %f16207, %f16286;
	fma.rn.f32 	%f16288, %f1941, %f16208, %f16287;
	fma.rn.f32 	%f16289, %f1942, %f16209, %f16288;
	fma.rn.f32 	%f16290, %f1943, %f16210, %f16289;
	fma.rn.f32 	%f16291, %f1944, %f16211, %f16290;
	fma.rn.f32 	%f16292, %f1945, %f16212, %f16291;
	fma.rn.f32 	%f16293, %f1946, %f16213, %f16292;
	fma.rn.f32 	%f16294, %f1947, %f16214, %f16293;
	fma.rn.f32 	%f16295, %f1948, %f16215, %f16294;
	fma.rn.f32 	%f16296, %f1949, %f16216, %f16295;
	fma.rn.f32 	%f16297, %f1950, %f16217, %f16296;
	fma.rn.f32 	%f16298, %f1951, %f16218, %f16297;
	fma.rn.f32 	%f16299, %f1952, %f16219, %f16298;
	fma.rn.f32 	%f16300, %f1953, %f16204, 0f00000000;
	fma.rn.f32 	%f16301, %f1954, %f16205, %f16300;
	fma.rn.f32 	%f16302, %f1955, %f16206, %f16301;
	fma.rn.f32 	%f16303, %f1956, %f16207, %f16302;
	fma.rn.f32 	%f16304, %f1957, %f16208, %f16303;
	fma.rn.f32 	%f16305, %f1958, %f16209, %f16304;
	fma.rn.f32 	%f16306, %f1959, %f16210, %f16305;
	fma.rn.f32 	%f16307, %f1960, %f16211, %f16306;
	fma.rn.f32 	%f16308, %f1961, %f16212, %f16307;
	fma.rn.f32 	%f16309, %f1962, %f16213, %f16308;
	fma.rn.f32 	%f16310, %f1963, %f16214, %f16309;
	fma.rn.f32 	%f16311, %f1964, %f16215, %f16310;
	fma.rn.f32 	%f16312, %f1965, %f16216, %f16311;
	fma.rn.f32 	%f16313, %f1966, %f16217, %f16312;
	fma.rn.f32 	%f16314, %f1967, %f16218, %f16313;
	fma.rn.f32 	%f16315, %f1968, %f16219, %f16314;
	fma.rn.f32 	%f16316, %f1969, %f16204, 0f00000000;
	fma.rn.f32 	%f16317, %f1970, %f16205, %f16316;
	fma.rn.f32 	%f16318, %f1971, %f16206, %f16317;
	fma.rn.f32 	%f16319, %f1972, %f16207, %f16318;
	fma.rn.f32 	%f16320, %f1973, %f16208, %f16319;
	fma.rn.f32 	%f16321, %f1974, %f16209, %f16320;
	fma.rn.f32 	%f16322, %f1975, %f16210, %f16321;
	fma.rn.f32 	%f16323, %f1976, %f16211, %f16322;
	fma.rn.f32 	%f16324, %f1977, %f16212, %f16323;
	fma.rn.f32 	%f16325, %f1978, %f16213, %f16324;
	fma.rn.f32 	%f16326, %f1979, %f16214, %f16325;
	fma.rn.f32 	%f16327, %f1980, %f16215, %f16326;
	fma.rn.f32 	%f16328, %f1981, %f16216, %f16327;
	fma.rn.f32 	%f16329, %f1982, %f16217, %f16328;
	fma.rn.f32 	%f16330, %f1983, %f16218, %f16329;
	fma.rn.f32 	%f16331, %f1984, %f16219, %f16330;
	fma.rn.f32 	%f16332, %f1985, %f16204, 0f00000000;
	fma.rn.f32 	%f16333, %f1986, %f16205, %f16332;
	fma.rn.f32 	%f16334, %f1987, %f16206, %f16333;
	fma.rn.f32 	%f16335, %f1988, %f16207, %f16334;
	fma.rn.f32 	%f16336, %f1989, %f16208, %f16335;
	fma.rn.f32 	%f16337, %f1990, %f16209, %f16336;
	fma.rn.f32 	%f16338, %f1991, %f16210, %f16337;
	fma.rn.f32 	%f16339, %f1992, %f16211, %f16338;
	fma.rn.f32 	%f16340, %f1993, %f16212, %f16339;
	fma.rn.f32 	%f16341, %f1994, %f16213, %f16340;
	fma.rn.f32 	%f16342, %f1995, %f16214, %f16341;
	fma.rn.f32 	%f16343, %f1996, %f16215, %f16342;
	fma.rn.f32 	%f16344, %f1997, %f16216, %f16343;
	fma.rn.f32 	%f16345, %f1998, %f16217, %f16344;
	fma.rn.f32 	%f16346, %f1999, %f16218, %f16345;
	fma.rn.f32 	%f16347, %f2000, %f16219, %f16346;
	st.local.v4.f32 	[%rd3+16], {%f16299, %f16315, %f16331, %f16347};
	fma.rn.f32 	%f16348, %f2001, %f16204, 0f00000000;
	fma.rn.f32 	%f16349, %f2002, %f16205, %f16348;
	fma.rn.f32 	%f16350, %f2003, %f16206, %f16349;
	fma.rn.f32 	%f16351, %f2004, %f16207, %f16350;
	fma.rn.f32 	%f16352, %f2005, %f16208, %f16351;
	fma.rn.f32 	%f16353, %f2006, %f16209, %f16352;
	fma.rn.f32 	%f16354, %f2007, %f16210, %f16353;
	fma.rn.f32 	%f16355, %f2008, %f16211, %f16354;
	fma.rn.f32 	%f16356, %f2009, %f16212, %f16355;
	fma.rn.f32 	%f16357, %f2010, %f16213, %f16356;
	fma.rn.f32 	%f16358, %f2011, %f16214, %f16357;
	fma.rn.f32 	%f16359, %f2012, %f16215, %f16358;
	fma.rn.f32 	%f16360, %f2013, %f16216, %f16359;
	fma.rn.f32 	%f16361, %f2014, %f16217, %f16360;
	fma.rn.f32 	%f16362, %f2015, %f16218, %f16361;
	fma.rn.f32 	%f16363, %f2016, %f16219, %f16362;
	fma.rn.f32 	%f16364, %f2017, %f16204, 0f00000000;
	fma.rn.f32 	%f16365, %f2018, %f16205, %f16364;
	fma.rn.f32 	%f16366, %f2019, %f16206, %f16365;
	fma.rn.f32 	%f16367, %f2020, %f16207, %f16366;
	fma.rn.f32 	%f16368, %f2021, %f16208, %f16367;
	fma.rn.f32 	%f16369, %f2022, %f16209, %f16368;
	fma.rn.f32 	%f16370, %f2023, %f16210, %f16369;
	fma.rn.f32 	%f16371, %f2024, %f16211, %f16370;
	fma.rn.f32 	%f16372, %f2025, %f16212, %f16371;
	fma.rn.f32 	%f16373, %f2026, %f16213, %f16372;
	fma.rn.f32 	%f16374, %f2027, %f16214, %f16373;
	fma.rn.f32 	%f16375, %f2028, %f16215, %f16374;
	fma.rn.f32 	%f16376, %f2029, %f16216, %f16375;
	fma.rn.f32 	%f16377, %f2030, %f16217, %f16376;
	fma.rn.f32 	%f16378, %f2031, %f16218, %f16377;
	fma.rn.f32 	%f16379, %f2032, %f16219, %f16378;
	fma.rn.f32 	%f16380, %f2033, %f16204, 0f00000000;
	fma.rn.f32 	%f16381, %f2034, %f16205, %f16380;
	fma.rn.f32 	%f16382, %f2035, %f16206, %f16381;
	fma.rn.f32 	%f16383, %f2036, %f16207, %f16382;
	fma.rn.f32 	%f16384, %f2037, %f16208, %f16383;
	fma.rn.f32 	%f16385, %f2038, %f16209, %f16384;
	fma.rn.f32 	%f16386, %f2039, %f16210, %f16385;
	fma.rn.f32 	%f16387, %f2040, %f16211, %f16386;
	fma.rn.f32 	%f16388, %f2041, %f16212, %f16387;
	fma.rn.f32 	%f16389, %f2042, %f16213, %f16388;
	fma.rn.f32 	%f16390, %f2043, %f16214, %f16389;
	fma.rn.f32 	%f16391, %f2044, %f16215, %f16390;
	fma.rn.f32 	%f16392, %f2045, %f16216, %f16391;
	fma.rn.f32 	%f16393, %f2046, %f16217, %f16392;
	fma.rn.f32 	%f16394, %f2047, %f16218, %f16393;
	fma.rn.f32 	%f16395, %f2048, %f16219, %f16394;
	fma.rn.f32 	%f16396, %f2049, %f16204, 0f00000000;
	fma.rn.f32 	%f16397, %f2050, %f16205, %f16396;
	fma.rn.f32 	%f16398, %f2051, %f16206, %f16397;
	fma.rn.f32 	%f16399, %f2052, %f16207, %f16398;
	fma.rn.f32 	%f16400, %f2053, %f16208, %f16399;
	fma.rn.f32 	%f16401, %f2054, %f16209, %f16400;
	fma.rn.f32 	%f16402, %f2055, %f16210, %f16401;
	fma.rn.f32 	%f16403, %f2056, %f16211, %f16402;
	fma.rn.f32 	%f16404, %f2057, %f16212, %f16403;
	fma.rn.f32 	%f16405, %f2058, %f16213, %f16404;
	fma.rn.f32 	%f16406, %f2059, %f16214, %f16405;
	fma.rn.f32 	%f16407, %f2060, %f16215, %f16406;
	fma.rn.f32 	%f16408, %f2061, %f16216, %f16407;
	fma.rn.f32 	%f16409, %f2062, %f16217, %f16408;
	fma.rn.f32 	%f16410, %f2063, %f16218, %f16409;
	fma.rn.f32 	%f16411, %f2064, %f16219, %f16410;
	st.local.v4.f32 	[%rd3+32], {%f16363, %f16379, %f16395, %f16411};
	fma.rn.f32 	%f16412, %f2065, %f16204, 0f00000000;
	fma.rn.f32 	%f16413, %f2066, %f16205, %f16412;
	fma.rn.f32 	%f16414, %f2067, %f16206, %f16413;
	fma.rn.f32 	%f16415, %f2068, %f16207, %f16414;
	fma.rn.f32 	%f16416, %f2069, %f16208, %f16415;
	fma.rn.f32 	%f16417, %f2070, %f16209, %f16416;
	fma.rn.f32 	%f16418, %f2071, %f16210, %f16417;
	fma.rn.f32 	%f16419, %f2072, %f16211, %f16418;
	fma.rn.f32 	%f16420, %f2073, %f16212, %f16419;
	fma.rn.f32 	%f16421, %f2074, %f16213, %f16420;
	fma.rn.f32 	%f16422, %f2075, %f16214, %f16421;
	fma.rn.f32 	%f16423, %f2076, %f16215, %f16422;
	fma.rn.f32 	%f16424, %f2077, %f16216, %f16423;
	fma.rn.f32 	%f16425, %f2078, %f16217, %f16424;
	fma.rn.f32 	%f16426, %f2079, %f16218, %f16425;
	fma.rn.f32 	%f16427, %f2080, %f16219, %f16426;
	fma.rn.f32 	%f16428, %f2081, %f16204, 0f00000000;
	fma.rn.f32 	%f16429, %f2082, %f16205, %f16428;
	fma.rn.f32 	%f16430, %f2083, %f16206, %f16429;
	fma.rn.f32 	%f16431, %f2084, %f16207, %f16430;
	fma.rn.f32 	%f16432, %f2085, %f16208, %f16431;
	fma.rn.f32 	%f16433, %f2086, %f16209, %f16432;
	fma.rn.f32 	%f16434, %f2087, %f16210, %f16433;
	fma.rn.f32 	%f16435, %f2088, %f16211, %f16434;
	fma.rn.f32 	%f16436, %f2089, %f16212, %f16435;
	fma.rn.f32 	%f16437, %f2090, %f16213, %f16436;
	fma.rn.f32 	%f16438, %f2091, %f16214, %f16437;
	fma.rn.f32 	%f16439, %f2092, %f16215, %f16438;
	fma.rn.f32 	%f16440, %f2093, %f16216, %f16439;
	fma.rn.f32 	%f16441, %f2094, %f16217, %f16440;
	fma.rn.f32 	%f16442, %f2095, %f16218, %f16441;
	fma.rn.f32 	%f16443, %f2096, %f16219, %f16442;
	fma.rn.f32 	%f16444, %f2097, %f16204, 0f00000000;
	fma.rn.f32 	%f16445, %f2098, %f16205, %f16444;
	fma.rn.f32 	%f16446, %f2099, %f16206, %f16445;
	fma.rn.f32 	%f16447, %f2100, %f16207, %f16446;
	fma.rn.f32 	%f16448, %f2101, %f16208, %f16447;
	fma.rn.f32 	%f16449, %f2102, %f16209, %f16448;
	fma.rn.f32 	%f16450, %f2103, %f16210, %f16449;
	fma.rn.f32 	%f16451, %f2104, %f16211, %f16450;
	fma.rn.f32 	%f16452, %f2105, %f16212, %f16451;
	fma.rn.f32 	%f16453, %f2106, %f16213, %f16452;
	fma.rn.f32 	%f16454, %f2107, %f16214, %f16453;
	fma.rn.f32 	%f16455, %f2108, %f16215, %f16454;
	fma.rn.f32 	%f16456, %f2109, %f16216, %f16455;
	fma.rn.f32 	%f16457, %f2110, %f16217, %f16456;
	fma.rn.f32 	%f16458, %f2111, %f16218, %f16457;
	fma.rn.f32 	%f16459, %f2112, %f16219, %f16458;
	fma.rn.f32 	%f16460, %f2113, %f16204, 0f00000000;
	fma.rn.f32 	%f16461, %f2114, %f16205, %f16460;
	fma.rn.f32 	%f16462, %f2115, %f16206, %f16461;
	fma.rn.f32 	%f16463, %f2116, %f16207, %f16462;
	fma.rn.f32 	%f16464, %f2117, %f16208, %f16463;
	fma.rn.f32 	%f16465, %f2118, %f16209, %f16464;
	fma.rn.f32 	%f16466, %f2119, %f16210, %f16465;
	fma.rn.f32 	%f16467, %f2120, %f16211, %f16466;
	fma.rn.f32 	%f16468, %f2121, %f16212, %f16467;
	fma.rn.f32 	%f16469, %f2122, %f16213, %f16468;
	fma.rn.f32 	%f16470, %f2123, %f16214, %f16469;
	fma.rn.f32 	%f16471, %f2124, %f16215, %f16470;
	fma.rn.f32 	%f16472, %f2125, %f16216, %f16471;
	fma.rn.f32 	%f16473, %f2126, %f16217, %f16472;
	fma.rn.f32 	%f16474, %f2127, %f16218, %f16473;
	fma.rn.f32 	%f16475, %f2128, %f16219, %f16474;
	st.local.v4.f32 	[%rd3+48], {%f16427, %f16443, %f16459, %f16475};
	fma.rn.f32 	%f16476, %f2129, %f16204, 0f00000000;
	fma.rn.f32 	%f16477, %f2130, %f16205, %f16476;
	fma.rn.f32 	%f16478, %f2131, %f16206, %f16477;
	fma.rn.f32 	%f16479, %f2132, %f16207, %f16478;
	fma.rn.f32 	%f16480, %f2133, %f16208, %f16479;
	fma.rn.f32 	%f16481, %f2134, %f16209, %f16480;
	fma.rn.f32 	%f16482, %f2135, %f16210, %f16481;
	fma.rn.f32 	%f16483, %f2136, %f16211, %f16482;
	fma.rn.f32 	%f16484, %f2137, %f16212, %f16483;
	fma.rn.f32 	%f16485, %f2138, %f16213, %f16484;
	fma.rn.f32 	%f16486, %f2139, %f16214, %f16485;
	fma.rn.f32 	%f16487, %f2140, %f16215, %f16486;
	fma.rn.f32 	%f16488, %f2141, %f16216, %f16487;
	fma.rn.f32 	%f16489, %f2142, %f16217, %f16488;
	fma.rn.f32 	%f16490, %f2143, %f16218, %f16489;
	fma.rn.f32 	%f16491, %f2144, %f16219, %f16490;
	fma.rn.f32 	%f16492, %f2145, %f16204, 0f00000000;
	fma.rn.f32 	%f16493, %f2146, %f16205, %f16492;
	fma.rn.f32 	%f16494, %f2147, %f16206, %f16493;
	fma.rn.f32 	%f16495, %f2148, %f16207, %f16494;
	fma.rn.f32 	%f16496, %f2149, %f16208, %f16495;
	fma.rn.f32 	%f16497, %f2150, %f16209, %f16496;
	fma.rn.f32 	%f16498, %f2151, %f16210, %f16497;
	fma.rn.f32 	%f16499, %f2152, %f16211, %f16498;
	fma.rn.f32 	%f16500, %f2153, %f16212, %f16499;
	fma.rn.f32 	%f16501, %f2154, %f16213, %f16500;
	fma.rn.f32 	%f16502, %f2155, %f16214, %f16501;
	fma.rn.f32 	%f16503, %f2156, %f16215, %f16502;
	fma.rn.f32 	%f16504, %f2157, %f16216, %f16503;
	fma.rn.f32 	%f16505, %f2158, %f16217, %f16504;
	fma.rn.f32 	%f16506, %f2159, %f16218, %f16505;
	fma.rn.f32 	%f16507, %f2160, %f16219, %f16506;
	fma.rn.f32 	%f16508, %f2161, %f16204, 0f00000000;
	fma.rn.f32 	%f16509, %f2162, %f16205, %f16508;
	fma.rn.f32 	%f16510, %f2163, %f16206, %f16509;
	fma.rn.f32 	%f16511, %f2164, %f16207, %f16510;
	fma.rn.f32 	%f16512, %f2165, %f16208, %f16511;
	fma.rn.f32 	%f16513, %f2166, %f16209, %f16512;
	fma.rn.f32 	%f16514, %f2167, %f16210, %f16513;
	fma.rn.f32 	%f16515, %f2168, %f16211, %f16514;
	fma.rn.f32 	%f16516, %f2169, %f16212, %f16515;
	fma.rn.f32 	%f16517, %f2170, %f16213, %f16516;
	fma.rn.f32 	%f16518, %f2171, %f16214, %f16517;
	fma.rn.f32 	%f16519, %f2172, %f16215, %f16518;
	fma.rn.f32 	%f16520, %f2173, %f16216, %f16519;
	fma.rn.f32 	%f16521, %f2174, %f16217, %f16520;
	fma.rn.f32 	%f16522, %f2175, %f16218, %f16521;
	fma.rn.f32 	%f16523, %f2176, %f16219, %f16522;
	fma.rn.f32 	%f16524, %f2177, %f16204, 0f00000000;
	fma.rn.f32 	%f16525, %f2178, %f16205, %f16524;
	fma.rn.f32 	%f16526, %f2179, %f16206, %f16525;
	fma.rn.f32 	%f16527, %f2180, %f16207, %f16526;
	fma.rn.f32 	%f16528, %f2181, %f16208, %f16527;
	fma.rn.f32 	%f16529, %f2182, %f16209, %f16528;
	fma.rn.f32 	%f16530, %f2183, %f16210, %f16529;
	fma.rn.f32 	%f16531, %f2184, %f16211, %f16530;
	fma.rn.f32 	%f16532, %f2185, %f16212, %f16531;
	fma.rn.f32 	%f16533, %f2186, %f16213, %f16532;
	fma.rn.f32 	%f16534, %f2187, %f16214, %f16533;
	fma.rn.f32 	%f16535, %f2188, %f16215, %f16534;
	fma.rn.f32 	%f16536, %f2189, %f16216, %f16535;
	fma.rn.f32 	%f16537, %f2190, %f16217, %f16536;
	fma.rn.f32 	%f16538, %f2191, %f16218, %f16537;
	fma.rn.f32 	%f16539, %f2192, %f16219, %f16538;
	st.local.v4.f32 	[%rd7+448], {%f16491, %f16507, %f16523, %f16539};
	fma.rn.f32 	%f16540, %f2193, %f16204, 0f00000000;
	fma.rn.f32 	%f16541, %f2194, %f16205, %f16540;
	fma.rn.f32 	%f16542, %f2195, %f16206, %f16541;
	fma.rn.f32 	%f16543, %f2196, %f16207, %f16542;
	fma.rn.f32 	%f16544, %f2197, %f16208, %f16543;
	fma.rn.f32 	%f16545, %f2198, %f16209, %f16544;
	fma.rn.f32 	%f16546, %f2199, %f16210, %f16545;
	fma.rn.f32 	%f16547, %f2200, %f16211, %f16546;
	fma.rn.f32 	%f16548, %f2201, %f16212, %f16547;
	fma.rn.f32 	%f16549, %f2202, %f16213, %f16548;
	fma.rn.f32 	%f16550, %f2203, %f16214, %f16549;
	fma.rn.f32 	%f16551, %f2204, %f16215, %f16550;
	fma.rn.f32 	%f16552, %f2205, %f16216, %f16551;
	fma.rn.f32 	%f16553, %f2206, %f16217, %f16552;
	fma.rn.f32 	%f16554, %f2207, %f16218, %f16553;
	fma.rn.f32 	%f16555, %f2208, %f16219, %f16554;
	fma.rn.f32 	%f16556, %f2209, %f16204, 0f00000000;
	fma.rn.f32 	%f16557, %f2210, %f16205, %f16556;
	fma.rn.f32 	%f16558, %f2211, %f16206, %f16557;
	fma.rn.f32 	%f16559, %f2212, %f16207, %f16558;
	fma.rn.f32 	%f16560, %f2213, %f16208, %f16559;
	fma.rn.f32 	%f16561, %f2214, %f16209, %f16560;
	fma.rn.f32 	%f16562, %f2215, %f16210, %f16561;
	fma.rn.f32 	%f16563, %f2216, %f16211, %f16562;
	fma.rn.f32 	%f16564, %f2217, %f16212, %f16563;
	fma.rn.f32 	%f16565, %f2218, %f16213, %f16564;
	fma.rn.f32 	%f16566, %f2219, %f16214, %f16565;
	fma.rn.f32 	%f16567, %f2220, %f16215, %f16566;
	fma.rn.f32 	%f16568, %f2221, %f16216, %f16567;
	fma.rn.f32 	%f16569, %f2222, %f16217, %f16568;
	fma.rn.f32 	%f16570, %f2223, %f16218, %f16569;
	fma.rn.f32 	%f16571, %f2224, %f16219, %f16570;
	fma.rn.f32 	%f16572, %f2225, %f16204, 0f00000000;
	fma.rn.f32 	%f16573, %f2226, %f16205, %f16572;
	fma.rn.f32 	%f16574, %f2227, %f16206, %f16573;
	fma.rn.f32 	%f16575, %f2228, %f16207, %f16574;
	fma.rn.f32 	%f16576, %f2229, %f16208, %f16575;
	fma.rn.f32 	%f16577, %f2230, %f16209, %f16576;
	fma.rn.f32 	%f16578, %f2231, %f16210, %f16577;
	fma.rn.f32 	%f16579, %f2232, %f16211, %f16578;
	fma.rn.f32 	%f16580, %f2233, %f16212, %f16579;
	fma.rn.f32 	%f16581, %f2234, %f16213, %f16580;
	fma.rn.f32 	%f16582, %f2235, %f16214, %f16581;
	fma.rn.f32 	%f16583, %f2236, %f16215, %f16582;
	fma.rn.f32 	%f16584, %f2237, %f16216, %f16583;
	fma.rn.f32 	%f16585, %f2238, %f16217, %f16584;
	fma.rn.f32 	%f16586, %f2239, %f16218, %f16585;
	fma.rn.f32 	%f16587, %f2240, %f16219, %f16586;
	fma.rn.f32 	%f16588, %f2241, %f16204, 0f00000000;
	fma.rn.f32 	%f16589, %f2242, %f16205, %f16588;
	fma.rn.f32 	%f16590, %f2243, %f16206, %f16589;
	fma.rn.f32 	%f16591, %f2244, %f16207, %f16590;
	fma.rn.f32 	%f16592, %f2245, %f16208, %f16591;
	fma.rn.f32 	%f16593, %f2246, %f16209, %f16592;
	fma.rn.f32 	%f16594, %f2247, %f16210, %f16593;
	fma.rn.f32 	%f16595, %f2248, %f16211, %f16594;
	fma.rn.f32 	%f16596, %f2249, %f16212, %f16595;
	fma.rn.f32 	%f16597, %f2250, %f16213, %f16596;
	fma.rn.f32 	%f16598, %f2251, %f16214, %f16597;
	fma.rn.f32 	%f16599, %f2252, %f16215, %f16598;
	fma.rn.f32 	%f16600, %f2253, %f16216, %f16599;
	fma.rn.f32 	%f16601, %f2254, %f16217, %f16600;
	fma.rn.f32 	%f16602, %f2255, %f16218, %f16601;
	fma.rn.f32 	%f16603, %f2256, %f16219, %f16602;
	st.local.v4.f32 	[%rd7+464], {%f16555, %f16571, %f16587, %f16603};
	fma.rn.f32 	%f16604, %f2257, %f16204, 0f00000000;
	fma.rn.f32 	%f16605, %f2258, %f16205, %f16604;
	fma.rn.f32 	%f16606, %f2259, %f16206, %f16605;
	fma.rn.f32 	%f16607, %f2260, %f16207, %f16606;
	fma.rn.f32 	%f16608, %f2261, %f16208, %f16607;
	fma.rn.f32 	%f16609, %f2262, %f16209, %f16608;
	fma.rn.f32 	%f16610, %f2263, %f16210, %f16609;
	fma.rn.f32 	%f16611, %f2264, %f16211, %f16610;
	fma.rn.f32 	%f16612, %f2265, %f16212, %f16611;
	fma.rn.f32 	%f16613, %f2266, %f16213, %f16612;
	fma.rn.f32 	%f16614, %f2267, %f16214, %f16613;
	fma.rn.f32 	%f16615, %f2268, %f16215, %f16614;
	fma.rn.f32 	%f16616, %f2269, %f16216, %f16615;
	fma.rn.f32 	%f16617, %f2270, %f16217, %f16616;
	fma.rn.f32 	%f16618, %f2271, %f16218, %f16617;
	fma.rn.f32 	%f16619, %f2272, %f16219, %f16618;
	fma.rn.f32 	%f16620, %f2273, %f16204, 0f00000000;
	fma.rn.f32 	%f16621, %f2274, %f16205, %f16620;
	fma.rn.f32 	%f16622, %f2275, %f16206, %f16621;
	fma.rn.f32 	%f16623, %f2276, %f16207, %f16622;
	fma.rn.f32 	%f16624, %f2277, %f16208, %f16623;
	fma.rn.f32 	%f16625, %f2278, %f16209, %f16624;
	fma.rn.f32 	%f16626, %f2279, %f16210, %f16625;
	fma.rn.f32 	%f16627, %f2280, %f16211, %f16626;
	fma.rn.f32 	%f16628, %f2281, %f16212, %f16627;
	fma.rn.f32 	%f16629, %f2282, %f16213, %f16628;
	fma.rn.f32 	%f16630, %f2283, %f16214, %f16629;
	fma.rn.f32 	%f16631, %f2284, %f16215, %f16630;
	fma.rn.f32 	%f16632, %f2285, %f16216, %f16631;
	fma.rn.f32 	%f16633, %f2286, %f16217, %f16632;
	fma.rn.f32 	%f16634, %f2287, %f16218, %f16633;
	fma.rn.f32 	%f16635, %f2288, %f16219, %f16634;
	fma.rn.f32 	%f16636, %f2289, %f16204, 0f00000000;
	fma.rn.f32 	%f16637, %f2290, %f16205, %f16636;
	fma.rn.f32 	%f16638, %f2291, %f16206, %f16637;
	fma.rn.f32 	%f16639, %f2292, %f16207, %f16638;
	fma.rn.f32 	%f16640, %f2293, %f16208, %f16639;
	fma.rn.f32 	%f16641, %f2294, %f16209, %f16640;
	fma.rn.f32 	%f16642, %f2295, %f16210, %f16641;
	fma.rn.f32 	%f16643, %f2296, %f16211, %f16642;
	fma.rn.f32 	%f16644, %f2297, %f16212, %f16643;
	fma.rn.f32 	%f16645, %f2298, %f16213, %f16644;
	fma.rn.f32 	%f16646, %f2299, %f16214, %f16645;
	fma.rn.f32 	%f16647, %f2300, %f16215, %f16646;
	fma.rn.f32 	%f16648, %f2301, %f16216, %f16647;
	fma.rn.f32 	%f16649, %f2302, %f16217, %f16648;
	fma.rn.f32 	%f16650, %f2303, %f16218, %f16649;
	fma.rn.f32 	%f16651, %f2304, %f16219, %f16650;
	fma.rn.f32 	%f16652, %f2305, %f16204, 0f00000000;
	fma.rn.f32 	%f16653, %f2306, %f16205, %f16652;
	fma.rn.f32 	%f16654, %f2307, %f16206, %f16653;
	fma.rn.f32 	%f16655, %f2308, %f16207, %f16654;
	fma.rn.f32 	%f16656, %f2309, %f16208, %f16655;
	fma.rn.f32 	%f16657, %f2310, %f16209, %f16656;
	fma.rn.f32 	%f16658, %f2311, %f16210, %f16657;
	fma.rn.f32 	%f16659, %f2312, %f16211, %f16658;
	fma.rn.f32 	%f16660, %f2313, %f16212, %f16659;
	fma.rn.f32 	%f16661, %f2314, %f16213, %f16660;
	fma.rn.f32 	%f16662, %f2315, %f16214, %f16661;
	fma.rn.f32 	%f16663, %f2316, %f16215, %f16662;
	fma.rn.f32 	%f16664, %f2317, %f16216, %f16663;
	fma.rn.f32 	%f16665, %f2318, %f16217, %f16664;
	fma.rn.f32 	%f16666, %f2319, %f16218, %f16665;
	fma.rn.f32 	%f16667, %f2320, %f16219, %f16666;
	st.local.v4.f32 	[%rd7+480], {%f16619, %f16635, %f16651, %f16667};
	fma.rn.f32 	%f16668, %f2321, %f16204, 0f00000000;
	fma.rn.f32 	%f16669, %f2322, %f16205, %f16668;
	fma.rn.f32 	%f16670, %f2323, %f16206, %f16669;
	fma.rn.f32 	%f16671, %f2324, %f16207, %f16670;
	fma.rn.f32 	%f16672, %f2325, %f16208, %f16671;
	fma.rn.f32 	%f16673, %f2326, %f16209, %f16672;
	fma.rn.f32 	%f16674, %f2327, %f16210, %f16673;
	fma.rn.f32 	%f16675, %f2328, %f16211, %f16674;
	fma.rn.f32 	%f16676, %f2329, %f16212, %f16675;
	fma.rn.f32 	%f16677, %f2330, %f16213, %f16676;
	fma.rn.f32 	%f16678, %f2331, %f16214, %f16677;
	fma.rn.f32 	%f16679, %f2332, %f16215, %f16678;
	fma.rn.f32 	%f16680, %f2333, %f16216, %f16679;
	fma.rn.f32 	%f16681, %f2334, %f16217, %f16680;
	fma.rn.f32 	%f16682, %f2335, %f16218, %f16681;
	fma.rn.f32 	%f16683, %f2336, %f16219, %f16682;
	fma.rn.f32 	%f16684, %f2337, %f16204, 0f00000000;
	fma.rn.f32 	%f16685, %f2338, %f16205, %f16684;
	fma.rn.f32 	%f16686, %f2339, %f16206, %f16685;
	fma.rn.f32 	%f16687, %f2340, %f16207, %f16686;
	fma.rn.f32 	%f16688, %f2341, %f16208, %f16687;
	fma.rn.f32 	%f16689, %f2342, %f16209, %f16688;
	fma.rn.f32 	%f16690, %f2343, %f16210, %f16689;
	fma.rn.f32 	%f16691, %f2344, %f16211, %f16690;
	fma.rn.f32 	%f16692, %f2345, %f16212, %f16691;
	fma.rn.f32 	%f16693, %f2346, %f16213, %f16692;
	fma.rn.f32 	%f16694, %f2347, %f16214, %f16693;
	fma.rn.f32 	%f16695, %f2348, %f16215, %f16694;
	fma.rn.f32 	%f16696, %f2349, %f16216, %f16695;
	fma.rn.f32 	%f16697, %f2350, %f16217, %f16696;
	fma.rn.f32 	%f16698, %f2351, %f16218, %f16697;
	fma.rn.f32 	%f16699, %f2352, %f16219, %f16698;
	fma.rn.f32 	%f16700, %f2353, %f16204, 0f00000000;
	fma.rn.f32 	%f16701, %f2354, %f16205, %f16700;
	fma.rn.f32 	%f16702, %f2355, %f16206, %f16701;
	fma.rn.f32 	%f16703, %f2356, %f16207, %f16702;
	fma.rn.f32 	%f16704, %f2357, %f16208, %f16703;
	fma.rn.f32 	%f16705, %f2358, %f16209, %f16704;
	fma.rn.f32 	%f16706, %f2359, %f16210, %f16705;
	fma.rn.f32 	%f16707, %f2360, %f16211, %f16706;
	fma.rn.f32 	%f16708, %f2361, %f16212, %f16707;
	fma.rn.f32 	%f16709, %f2362, %f16213, %f16708;
	fma.rn.f32 	%f16710, %f2363, %f16214, %f16709;
	fma.rn.f32 	%f16711, %f2364, %f16215, %f16710;
	fma.rn.f32 	%f16712, %f2365, %f16216, %f16711;
	fma.rn.f32 	%f16713, %f2366, %f16217, %f16712;
	fma.rn.f32 	%f16714, %f2367, %f16218, %f16713;
	fma.rn.f32 	%f16715, %f2368, %f16219, %f16714;
	fma.rn.f32 	%f16716, %f2369, %f16204, 0f00000000;
	fma.rn.f32 	%f16717, %f2370, %f16205, %f16716;
	fma.rn.f32 	%f16718, %f2371, %f16206, %f16717;
	fma.rn.f32 	%f16719, %f2372, %f16207, %f16718;
	fma.rn.f32 	%f16720, %f2373, %f16208, %f16719;
	fma.rn.f32 	%f16721, %f2374, %f16209, %f16720;
	fma.rn.f32 	%f16722, %f2375, %f16210, %f16721;
	fma.rn.f32 	%f16723, %f2376, %f16211, %f16722;
	fma.rn.f32 	%f16724, %f2377, %f16212, %f16723;
	fma.rn.f32 	%f16725, %f2378, %f16213, %f16724;
	fma.rn.f32 	%f16726, %f2379, %f16214, %f16725;
	fma.rn.f32 	%f16727, %f2380, %f16215, %f16726;
	fma.rn.f32 	%f16728, %f2381, %f16216, %f16727;
	fma.rn.f32 	%f16729, %f2382, %f16217, %f16728;
	fma.rn.f32 	%f16730, %f2383, %f16218, %f16729;
	fma.rn.f32 	%f16731, %f2384, %f16219, %f16730;
	st.local.v4.f32 	[%rd7+496], {%f16683, %f16699, %f16715, %f16731};
	fma.rn.f32 	%f16732, %f2385, %f16204, 0f00000000;
	fma.rn.f32 	%f16733, %f2386, %f16205, %f16732;
	fma.rn.f32 	%f16734, %f2387, %f16206, %f16733;
	fma.rn.f32 	%f16735, %f2388, %f16207, %f16734;
	fma.rn.f32 	%f16736, %f2389, %f16208, %f16735;
	fma.rn.f32 	%f16737, %f2390, %f16209, %f16736;
	fma.rn.f32 	%f16738, %f2391, %f16210, %f16737;
	fma.rn.f32 	%f16739, %f2392, %f16211, %f16738;
	fma.rn.f32 	%f16740, %f2393, %f16212, %f16739;
	fma.rn.f32 	%f16741, %f2394, %f16213, %f16740;
	fma.rn.f32 	%f16742, %f2395, %f16214, %f16741;
	fma.rn.f32 	%f16743, %f2396, %f16215, %f16742;
	fma.rn.f32 	%f16744, %f2397, %f16216, %f16743;
	fma.rn.f32 	%f16745, %f2398, %f16217, %f16744;
	fma.rn.f32 	%f16746, %f2399, %f16218, %f16745;
	fma.rn.f32 	%f16747, %f2400, %f16219, %f16746;
	fma.rn.f32 	%f16748, %f2401, %f16204, 0f00000000;
	fma.rn.f32 	%f16749, %f2402, %f16205, %f16748;
	fma.rn.f32 	%f16750, %f2403, %f16206, %f16749;
	fma.rn.f32 	%f16751, %f2404, %f16207, %f16750;
	fma.rn.f32 	%f16752, %f2405, %f16208, %f16751;
	fma.rn.f32 	%f16753, %f2406, %f16209, %f16752;
	fma.rn.f32 	%f16754, %f2407, %f16210, %f16753;
	fma.rn.f32 	%f16755, %f2408, %f16211, %f16754;
	fma.rn.f32 	%f16756, %f2409, %f16212, %f16755;
	fma.rn.f32 	%f16757, %f2410, %f16213, %f16756;
	fma.rn.f32 	%f16758, %f2411, %f16214, %f16757;
	fma.rn.f32 	%f16759, %f2412, %f16215, %f16758;
	fma.rn.f32 	%f16760, %f2413, %f16216, %f16759;
	fma.rn.f32 	%f16761, %f2414, %f16217, %f16760;
	fma.rn.f32 	%f16762, %f2415, %f16218, %f16761;
	fma.rn.f32 	%f16763, %f2416, %f16219, %f16762;
	fma.rn.f32 	%f16764, %f2417, %f16204, 0f00000000;
	fma.rn.f32 	%f16765, %f2418, %f16205, %f16764;
	fma.rn.f32 	%f16766, %f2419, %f16206, %f16765;
	fma.rn.f32 	%f16767, %f2420, %f16207, %f16766;
	fma.rn.f32 	%f16768, %f2421, %f16208, %f16767;
	fma.rn.f32 	%f16769, %f2422, %f16209, %f16768;
	fma.rn.f32 	%f16770, %f2423, %f16210, %f16769;
	fma.rn.f32 	%f16771, %f2424, %f16211, %f16770;
	fma.rn.f32 	%f16772, %f2425, %f16212, %f16771;
	fma.rn.f32 	%f16773, %f2426, %f16213, %f16772;
	fma.rn.f32 	%f16774, %f2427, %f16214, %f16773;
	fma.rn.f32 	%f16775, %f2428, %f16215, %f16774;
	fma.rn.f32 	%f16776, %f2429, %f16216, %f16775;
	fma.rn.f32 	%f16777, %f2430, %f16217, %f16776;
	fma.rn.f32 	%f16778, %f2431, %f16218, %f16777;
	fma.rn.f32 	%f16779, %f2432, %f16219, %f16778;
	fma.rn.f32 	%f16780, %f2433, %f16204, 0f00000000;
	fma.rn.f32 	%f16781, %f2434, %f16205, %f16780;
	fma.rn.f32 	%f16782, %f2435, %f16206, %f16781;
	fma.rn.f32 	%f16783, %f2436, %f16207, %f16782;
	fma.rn.f32 	%f16784, %f2437, %f16208, %f16783;
	fma.rn.f32 	%f16785, %f2438, %f16209, %f16784;
	fma.rn.f32 	%f16786, %f2439, %f16210, %f16785;
	fma.rn.f32 	%f16787, %f2440, %f16211, %f16786;
	fma.rn.f32 	%f16788, %f2441, %f16212, %f16787;
	fma.rn.f32 	%f16789, %f2442, %f16213, %f16788;
	fma.rn.f32 	%f16790, %f2443, %f16214, %f16789;
	fma.rn.f32 	%f16791, %f2444, %f16215, %f16790;
	fma.rn.f32 	%f16792, %f2445, %f16216, %f16791;
	fma.rn.f32 	%f16793, %f2446, %f16217, %f16792;
	fma.rn.f32 	%f16794, %f2447, %f16218, %f16793;
	fma.rn.f32 	%f16795, %f2448, %f16219, %f16794;
	st.local.v4.f32 	[%rd8+448], {%f16747, %f16763, %f16779, %f16795};
	fma.rn.f32 	%f16796, %f2449, %f16204, 0f00000000;
	fma.rn.f32 	%f16797, %f2450, %f16205, %f16796;
	fma.rn.f32 	%f16798, %f2451, %f16206, %f16797;
	fma.rn.f32 	%f16799, %f2452, %f16207, %f16798;
	fma.rn.f32 	%f16800, %f2453, %f16208, %f16799;
	fma.rn.f32 	%f16801, %f2454, %f16209, %f16800;
	fma.rn.f32 	%f16802, %f2455, %f16210, %f16801;
	fma.rn.f32 	%f16803, %f2456, %f16211, %f16802;
	fma.rn.f32 	%f16804, %f2457, %f16212, %f16803;
	fma.rn.f32 	%f16805, %f2458, %f16213, %f16804;
	fma.rn.f32 	%f16806, %f2459, %f16214, %f16805;
	fma.rn.f32 	%f16807, %f2460, %f16215, %f16806;
	fma.rn.f32 	%f16808, %f2461, %f16216, %f16807;
	fma.rn.f32 	%f16809, %f2462, %f16217, %f16808;
	fma.rn.f32 	%f16810, %f2463, %f16218, %f16809;
	fma.rn.f32 	%f16811, %f2464, %f16219, %f16810;
	fma.rn.f32 	%f16812, %f2465, %f16204, 0f00000000;
	fma.rn.f32 	%f16813, %f2466, %f16205, %f16812;
	fma.rn.f32 	%f16814, %f2467, %f16206, %f16813;
	fma.rn.f32 	%f16815, %f2468, %f16207, %f16814;
	fma.rn.f32 	%f16816, %f2469, %f16208, %f16815;
	fma.rn.f32 	%f16817, %f2470, %f16209, %f16816;
	fma.rn.f32 	%f16818, %f2471, %f16210, %f16817;
	fma.rn.f32 	%f16819, %f2472, %f16211, %f16818;
	fma.rn.f32 	%f16820, %f2473, %f16212, %f16819;
	fma.rn.f32 	%f16821, %f2474, %f16213, %f16820;
	fma.rn.f32 	%f16822, %f2475, %f16214, %f16821;
	fma.rn.f32 	%f16823, %f2476, %f16215, %f16822;
	fma.rn.f32 	%f16824, %f2477, %f16216, %f16823;
	fma.rn.f32 	%f16825, %f2478, %f16217, %f16824;
	fma.rn.f32 	%f16826, %f2479, %f16218, %f16825;
	fma.rn.f32 	%f16827, %f2480, %f16219, %f16826;
	fma.rn.f32 	%f16828, %f2481, %f16204, 0f00000000;
	fma.rn.f32 	%f16829, %f2482, %f16205, %f16828;
	fma.rn.f32 	%f16830, %f2483, %f16206, %f16829;
	fma.rn.f32 	%f16831, %f2484, %f16207, %f16830;
	fma.rn.f32 	%f16832, %f2485, %f16208, %f16831;
	fma.rn.f32 	%f16833, %f2486, %f16209, %f16832;
	fma.rn.f32 	%f16834, %f2487, %f16210, %f16833;
	fma.rn.f32 	%f16835, %f2488, %f16211, %f16834;
	fma.rn.f32 	%f16836, %f2489, %f16212, %f16835;
	fma.rn.f32 	%f16837, %f2490, %f16213, %f16836;
	fma.rn.f32 	%f16838, %f2491, %f16214, %f16837;
	fma.rn.f32 	%f16839, %f2492, %f16215, %f16838;
	fma.rn.f32 	%f16840, %f2493, %f16216, %f16839;
	fma.rn.f32 	%f16841, %f2494, %f16217, %f16840;
	fma.rn.f32 	%f16842, %f2495, %f16218, %f16841;
	fma.rn.f32 	%f16843, %f2496, %f16219, %f16842;
	fma.rn.f32 	%f16844, %f2497, %f16204, 0f00000000;
	fma.rn.f32 	%f16845, %f2498, %f16205, %f16844;
	fma.rn.f32 	%f16846, %f2499, %f16206, %f16845;
	fma.rn.f32 	%f16847, %f2500, %f16207, %f16846;
	fma.rn.f32 	%f16848, %f2501, %f16208, %f16847;
	fma.rn.f32 	%f16849, %f2502, %f16209, %f16848;
	fma.rn.f32 	%f16850, %f2503, %f16210, %f16849;
	fma.rn.f32 	%f16851, %f2504, %f16211, %f16850;
	fma.rn.f32 	%f16852, %f2505, %f16212, %f16851;
	fma.rn.f32 	%f16853, %f2506, %f16213, %f16852;
	fma.rn.f32 	%f16854, %f2507, %f16214, %f16853;
	fma.rn.f32 	%f16855, %f2508, %f16215, %f16854;
	fma.rn.f32 	%f16856, %f2509, %f16216, %f16855;
	fma.rn.f32 	%f16857, %f2510, %f16217, %f16856;
	fma.rn.f32 	%f16858, %f2511, %f16218, %f16857;
	fma.rn.f32 	%f16859, %f2512, %f16219, %f16858;
	st.local.v4.f32 	[%rd8+464], {%f16811, %f16827, %f16843, %f16859};
	fma.rn.f32 	%f16860, %f2513, %f16204, 0f00000000;
	fma.rn.f32 	%f16861, %f2514, %f16205, %f16860;
	fma.rn.f32 	%f16862, %f2515, %f16206, %f16861;
	fma.rn.f32 	%f16863, %f2516, %f16207, %f16862;
	fma.rn.f32 	%f16864, %f2517, %f16208, %f16863;
	fma.rn.f32 	%f16865, %f2518, %f16209, %f16864;
	fma.rn.f32 	%f16866, %f2519, %f16210, %f16865;
	fma.rn.f32 	%f16867, %f2520, %f16211, %f16866;
	fma.rn.f32 	%f16868, %f2521, %f16212, %f16867;
	fma.rn.f32 	%f16869, %f2522, %f16213, %f16868;
	fma.rn.f32 	%f16870, %f2523, %f16214, %f16869;
	fma.rn.f32 	%f16871, %f2524, %f16215, %f16870;
	fma.rn.f32 	%f16872, %f2525, %f16216, %f16871;
	fma.rn.f32 	%f16873, %f2526, %f16217, %f16872;
	fma.rn.f32 	%f16874, %f2527, %f16218, %f16873;
	fma.rn.f32 	%f16875, %f2528, %f16219, %f16874;
	fma.rn.f32 	%f16876, %f2529, %f16204, 0f00000000;
	fma.rn.f32 	%f16877, %f2530, %f16205, %f16876;
	fma.rn.f32 	%f16878, %f2531, %f16206, %f16877;
	fma.rn.f32 	%f16879, %f2532, %f16207, %f16878;
	fma.rn.f32 	%f16880, %f2533, %f16208, %f16879;
	fma.rn.f32 	%f16881, %f2534, %f16209, %f16880;
	fma.rn.f32 	%f16882, %f2535, %f16210, %f16881;
	fma.rn.f32 	%f16883, %f2536, %f16211, %f16882;
	fma.rn.f32 	%f16884, %f2537, %f16212, %f16883;
	fma.rn.f32 	%f16885, %f2538, %f16213, %f16884;
	fma.rn.f32 	%f16886, %f2539, %f16214, %f16885;
	fma.rn.f32 	%f16887, %f2540, %f16215, %f16886;
	fma.rn.f32 	%f16888, %f2541, %f16216, %f16887;
	fma.rn.f32 	%f16889, %f2542, %f16217, %f16888;
	fma.rn.f32 	%f16890, %f2543, %f16218, %f16889;
	fma.rn.f32 	%f16891, %f2544, %f16219, %f16890;
	fma.rn.f32 	%f16892, %f2545, %f16204, 0f00000000;
	fma.rn.f32 	%f16893, %f2546, %f16205, %f16892;
	fma.rn.f32 	%f16894, %f2547, %f16206, %f16893;
	fma.rn.f32 	%f16895, %f2548, %f16207, %f16894;
	fma.rn.f32 	%f16896, %f2549, %f16208, %f16895;
	fma.rn.f32 	%f16897, %f2550, %f16209, %f16896;
	fma.rn.f32 	%f16898, %f2551, %f16210, %f16897;
	fma.rn.f32 	%f16899, %f2552, %f16211, %f16898;
	fma.rn.f32 	%f16900, %f2553, %f16212, %f16899;
	fma.rn.f32 	%f16901, %f2554, %f16213, %f16900;
	fma.rn.f32 	%f16902, %f2555, %f16214, %f16901;
	fma.rn.f32 	%f16903, %f2556, %f16215, %f16902;
	fma.rn.f32 	%f16904, %f2557, %f16216, %f16903;
	fma.rn.f32 	%f16905, %f2558, %f16217, %f16904;
	fma.rn.f32 	%f16906, %f2559, %f16218, %f16905;
	fma.rn.f32 	%f16907, %f2560, %f16219, %f16906;
	fma.rn.f32 	%f16908, %f2561, %f16204, 0f00000000;
	fma.rn.f32 	%f16909, %f2562, %f16205, %f16908;
	fma.rn.f32 	%f16910, %f2563, %f16206, %f16909;
	fma.rn.f32 	%f16911, %f2564, %f16207, %f16910;
	fma.rn.f32 	%f16912, %f2565, %f16208, %f16911;
	fma.rn.f32 	%f16913, %f2566, %f16209, %f16912;
	fma.rn.f32 	%f16914, %f2567, %f16210, %f16913;
	fma.rn.f32 	%f16915, %f2568, %f16211, %f16914;
	fma.rn.f32 	%f16916, %f2569, %f16212, %f16915;
	fma.rn.f32 	%f16917, %f2570, %f16213, %f16916;
	fma.rn.f32 	%f16918, %f2571, %f16214, %f16917;
	fma.rn.f32 	%f16919, %f2572, %f16215, %f16918;
	fma.rn.f32 	%f16920, %f2573, %f16216, %f16919;
	fma.rn.f32 	%f16921, %f2574, %f16217, %f16920;
	fma.rn.f32 	%f16922, %f2575, %f16218, %f16921;
	fma.rn.f32 	%f16923, %f2576, %f16219, %f16922;
	st.local.v4.f32 	[%rd8+480], {%f16875, %f16891, %f16907, %f16923};
	fma.rn.f32 	%f16924, %f2577, %f16204, 0f00000000;
	fma.rn.f32 	%f16925, %f2578, %f16205, %f16924;
	fma.rn.f32 	%f16926, %f2579, %f16206, %f16925;
	fma.rn.f32 	%f16927, %f2580, %f16207, %f16926;
	fma.rn.f32 	%f16928, %f2581, %f16208, %f16927;
	fma.rn.f32 	%f16929, %f2582, %f16209, %f16928;
	fma.rn.f32 	%f16930, %f2583, %f16210, %f16929;
	fma.rn.f32 	%f16931, %f2584, %f16211, %f16930;
	fma.rn.f32 	%f16932, %f2585, %f16212, %f16931;
	fma.rn.f32 	%f16933, %f2586, %f16213, %f16932;
	fma.rn.f32 	%f16934, %f2587, %f16214, %f16933;
	fma.rn.f32 	%f16935, %f2588, %f16215, %f16934;
	fma.rn.f32 	%f16936, %f2589, %f16216, %f16935;
	fma.rn.f32 	%f16937, %f2590, %f16217, %f16936;
	fma.rn.f32 	%f16938, %f2591, %f16218, %f16937;
	fma.rn.f32 	%f16939, %f2592, %f16219, %f16938;
	fma.rn.f32 	%f16940, %f2593, %f16204, 0f00000000;
	fma.rn.f32 	%f16941, %f2594, %f16205, %f16940;
	fma.rn.f32 	%f16942, %f2595, %f16206, %f16941;
	fma.rn.f32 	%f16943, %f2596, %f16207, %f16942;
	fma.rn.f32 	%f16944, %f2597, %f16208, %f16943;
	fma.rn.f32 	%f16945, %f2598, %f16209, %f16944;
	fma.rn.f32 	%f16946, %f2599, %f16210, %f16945;
	fma.rn.f32 	%f16947, %f2600, %f16211, %f16946;
	fma.rn.f32 	%f16948, %f2601, %f16212, %f16947;
	fma.rn.f32 	%f16949, %f2602, %f16213, %f16948;
	fma.rn.f32 	%f16950, %f2603, %f16214, %f16949;
	fma.rn.f32 	%f16951, %f2604, %f16215, %f16950;
	fma.rn.f32 	%f16952, %f2605, %f16216, %f16951;
	fma.rn.f32 	%f16953, %f2606, %f16217, %f16952;
	fma.rn.f32 	%f16954, %f2607, %f16218, %f16953;
	fma.rn.f32 	%f16955, %f2608, %f16219, %f16954;
	fma.rn.f32 	%f16956, %f2609, %f16204, 0f00000000;
	fma.rn.f32 	%f16957, %f2610, %f16205, %f16956;
	fma.rn.f32 	%f16958, %f2611, %f16206, %f16957;
	fma.rn.f32 	%f16959, %f2612, %f16207, %f16958;
	fma.rn.f32 	%f16960, %f2613, %f16208, %f16959;
	fma.rn.f32 	%f16961, %f2614, %f16209, %f16960;
	fma.rn.f32 	%f16962, %f2615, %f16210, %f16961;
	fma.rn.f32 	%f16963, %f2616, %f16211, %f16962;
	fma.rn.f32 	%f16964, %f2617, %f16212, %f16963;
	fma.rn.f32 	%f16965, %f2618, %f16213, %f16964;
	fma.rn.f32 	%f16966, %f2619, %f16214, %f16965;
	fma.rn.f32 	%f16967, %f2620, %f16215, %f16966;
	fma.rn.f32 	%f16968, %f2621, %f16216, %f16967;
	fma.rn.f32 	%f16969, %f2622, %f16217, %f16968;
	fma.rn.f32 	%f16970, %f2623, %f16218, %f16969;
	fma.rn.f32 	%f16971, %f2624, %f16219, %f16970;
	fma.rn.f32 	%f16972, %f2625, %f16204, 0f00000000;
	fma.rn.f32 	%f16973, %f2626, %f16205, %f16972;
	fma.rn.f32 	%f16974, %f2627, %f16206, %f16973;
	fma.rn.f32 	%f16975, %f2628, %f16207, %f16974;
	fma.rn.f32 	%f16976, %f2629, %f16208, %f16975;
	fma.rn.f32 	%f16977, %f2630, %f16209, %f16976;
	fma.rn.f32 	%f16978, %f2631, %f16210, %f16977;
	fma.rn.f32 	%f16979, %f2632, %f16211, %f16978;
	fma.rn.f32 	%f16980, %f2633, %f16212, %f16979;
	fma.rn.f32 	%f16981, %f2634, %f16213, %f16980;
	fma.rn.f32 	%f16982, %f2635, %f16214, %f16981;
	fma.rn.f32 	%f16983, %f2636, %f16215, %f16982;
	fma.rn.f32 	%f16984, %f2637, %f16216, %f16983;
	fma.rn.f32 	%f16985, %f2638, %f16217, %f16984;
	fma.rn.f32 	%f16986, %f2639, %f16218, %f16985;
	fma.rn.f32 	%f16987, %f2640, %f16219, %f16986;
	st.local.v4.f32 	[%rd8+496], {%f16939, %f16955, %f16971, %f16987};
	mov.f32 	%f16988, 0f00000000;
	st.local.v4.f32 	[%rd4], {%f16988, %f16988, %f16988, %f16988};
	st.local.v4.f32 	[%rd4+16], {%f16988, %f16988, %f16988, %f16988};
	st.local.v4.f32 	[%rd4+32], {%f16988, %f16988, %f16988, %f16988};
	st.local.v4.f32 	[%rd4+48], {%f16988, %f16988, %f16988, %f16988};
	mov.b32 	%r381, 0;
	mov.b64 	%rd390, 0;
$L__BB2_61:
	add.s64 	%rd316, %rd3, %rd390;
	ld.local.v4.f32 	{%f16989, %f16990, %f16991, %f16992}, [%rd316];
	add.s64 	%rd317, %rd77, %rd390;
	ld.local.v4.f32 	{%f16993, %f16994, %f16995, %f16996}, [%rd317+-256];
	fma.rn.f32 	%f16997, %f16989, %f16993, 0f00000000;
	fma.rn.f32 	%f16998, %f16990, %f16994, %f16997;
	fma.rn.f32 	%f16999, %f16991, %f16995, %f16998;
	fma.rn.f32 	%f17000, %f16992, %f16996, %f16999;
	mul.f32 	%f17001, %f17000, 0f3F000000;
	ld.local.v4.f32 	{%f17002, %f17003, %f17004, %f17005}, [%rd317+-192];
	fma.rn.f32 	%f17006, %f16989, %f17002, 0f00000000;
	fma.rn.f32 	%f17007, %f16990, %f17003, %f17006;
	fma.rn.f32 	%f17008, %f16991, %f17004, %f17007;
	fma.rn.f32 	%f17009, %f16992, %f17005, %f17008;
	mul.f32 	%f17010, %f17009, 0f3F000000;
	ld.local.v4.f32 	{%f17011, %f17012, %f17013, %f17014}, [%rd317+-128];
	fma.rn.f32 	%f17015, %f16989, %f17011, 0f00000000;
	fma.rn.f32 	%f17016, %f16990, %f17012, %f17015;
	fma.rn.f32 	%f17017, %f16991, %f17013, %f17016;
	fma.rn.f32 	%f17018, %f16992, %f17014, %f17017;
	mul.f32 	%f17019, %f17018, 0f3F000000;
	ld.local.v4.f32 	{%f17020, %f17021, %f17022, %f17023}, [%rd317+-64];
	fma.rn.f32 	%f17024, %f16989, %f17020, 0f00000000;
	fma.rn.f32 	%f17025, %f16990, %f17021, %f17024;
	fma.rn.f32 	%f17026, %f16991, %f17022, %f17025;
	fma.rn.f32 	%f17027, %f16992, %f17023, %f17026;
	mul.f32 	%f17028, %f17027, 0f3F000000;
	ld.local.v4.f32 	{%f17029, %f17030, %f17031, %f17032}, [%rd317];
	fma.rn.f32 	%f17033, %f16989, %f17029, 0f00000000;
	fma.rn.f32 	%f17034, %f16990, %f17030, %f17033;
	fma.rn.f32 	%f17035, %f16991, %f17031, %f17034;
	fma.rn.f32 	%f17036, %f16992, %f17032, %f17035;
	mul.f32 	%f17037, %f17036, 0f3F000000;
	ld.local.v4.f32 	{%f17038, %f17039, %f17040, %f17041}, [%rd317+64];
	fma.rn.f32 	%f17042, %f16989, %f17038, 0f00000000;
	fma.rn.f32 	%f17043, %f16990, %f17039, %f17042;
	fma.rn.f32 	%f17044, %f16991, %f17040, %f17043;
	fma.rn.f32 	%f17045, %f16992, %f17041, %f17044;
	mul.f32 	%f17046, %f17045, 0f3F000000;
	ld.local.v4.f32 	{%f17047, %f17048, %f17049, %f17050}, [%rd317+128];
	fma.rn.f32 	%f17051, %f16989, %f17047, 0f00000000;
	fma.rn.f32 	%f17052, %f16990, %f17048, %f17051;
	fma.rn.f32 	%f17053, %f16991, %f17049, %f17052;
	fma.rn.f32 	%f17054, %f16992, %f17050, %f17053;
	mul.f32 	%f17055, %f17054, 0f3F000000;
	ld.local.v4.f32 	{%f17056, %f17057, %f17058, %f17059}, [%rd317+192];
	fma.rn.f32 	%f17060, %f16989, %f17056, 0f00000000;
	fma.rn.f32 	%f17061, %f16990, %f17057, %f17060;
	fma.rn.f32 	%f17062, %f16991, %f17058, %f17061;
	fma.rn.f32 	%f17063, %f16992, %f17059, %f17062;
	mul.f32 	%f17064, %f17063, 0f3F000000;
	setp.gt.f32 	%p555, %f17010, %f17001;
	selp.f32 	%f17065, %f17010, %f17001, %p555;
	setp.gt.f32 	%p556, %f17019, %f17065;
	selp.f32 	%f17066, %f17019, %f17065, %p556;
	setp.gt.f32 	%p557, %f17028, %f17066;
	selp.f32 	%f17067, %f17028, %f17066, %p557;
	setp.gt.f32 	%p558, %f17037, %f17067;
	selp.f32 	%f17068, %f17037, %f17067, %p558;
	setp.gt.f32 	%p559, %f17046, %f17068;
	selp.f32 	%f17069, %f17046, %f17068, %p559;
	setp.gt.f32 	%p560, %f17055, %f17069;
	selp.f32 	%f17070, %f17055, %f17069, %p560;
	setp.gt.f32 	%p561, %f17064, %f17070;
	selp.f32 	%f17071, %f17064, %f17070, %p561;
	sub.f32 	%f17072, %f17001, %f17071;
	fma.rn.f32 	%f17073, %f17072, 0f3BBB989D, 0f3F000000;
	cvt.sat.f32.f32 	%f17074, %f17073;
	mov.f32 	%f17075, 0f4B400001;
	mov.f32 	%f17076, 0f437C0000;
	fma.rm.f32 	%f17077, %f17074, %f17076, %f17075;
	add.f32 	%f17078, %f17077, 0fCB40007F;
	neg.f32 	%f17079, %f17078;
	fma.rn.f32 	%f17080, %f17072, 0f3FB8AA3B, %f17079;
	fma.rn.f32 	%f17081, %f17072, 0f32A57060, %f17080;
	mov.b32 	%r326, %f17077;
	shl.b32 	%r327, %r326, 23;
	mov.b32 	%f17082, %r327;
	ex2.approx.ftz.f32 	%f17083, %f17081;
	mul.f32 	%f17084, %f17083, %f17082;
	add.f32 	%f17085, %f17084, 0f00000000;
	sub.f32 	%f17086, %f17010, %f17071;
	fma.rn.f32 	%f17087, %f17086, 0f3BBB989D, 0f3F000000;
	cvt.sat.f32.f32 	%f17088, %f17087;
	fma.rm.f32 	%f17089, %f17088, %f17076, %f17075;
	add.f32 	%f17090, %f17089, 0fCB40007F;
	neg.f32 	%f17091, %f17090;
	fma.rn.f32 	%f17092, %f17086, 0f3FB8AA3B, %f17091;
	fma.rn.f32 	%f17093, %f17086, 0f32A57060, %f17092;
	mov.b32 	%r328, %f17089;
	shl.b32 	%r329, %r328, 23;
	mov.b32 	%f17094, %r329;
	ex2.approx.ftz.f32 	%f17095, %f17093;
	mul.f32 	%f17096, %f17095, %f17094;
	add.f32 	%f17097, %f17085, %f17096;
	sub.f32 	%f17098, %f17019, %f17071;
	fma.rn.f32 	%f17099, %f17098, 0f3BBB989D, 0f3F000000;
	cvt.sat.f32.f32 	%f17100, %f17099;
	fma.rm.f32 	%f17101, %f17100, %f17076, %f17075;
	add.f32 	%f17102, %f17101, 0fCB40007F;
	neg.f32 	%f17103, %f17102;
	fma.rn.f32 	%f17104, %f17098, 0f3FB8AA3B, %f17103;
	fma.rn.f32 	%f17105, %f17098, 0f32A57060, %f17104;
	mov.b32 	%r330, %f17101;
	shl.b32 	%r331, %r330, 23;
	mov.b32 	%f17106, %r331;
	ex2.approx.ftz.f32 	%f17107, %f17105;
	mul.f32 	%f17108, %f17107, %f17106;
	add.f32 	%f17109, %f17097, %f17108;
	sub.f32 	%f17110, %f17028, %f17071;
	fma.rn.f32 	%f17111, %f17110, 0f3BBB989D, 0f3F000000;
	cvt.sat.f32.f32 	%f17112, %f17111;
	fma.rm.f32 	%f17113, %f17112, %f17076, %f17075;
	add.f32 	%f17114, %f17113, 0fCB40007F;
	neg.f32 	%f17115, %f17114;
	fma.rn.f32 	%f17116, %f17110, 0f3FB8AA3B, %f17115;
	fma.rn.f32 	%f17117, %f17110, 0f32A57060, %f17116;
	mov.b32 	%r332, %f17113;
	shl.b32 	%r333, %r332, 23;
	mov.b32 	%f17118, %r333;
	ex2.approx.ftz.f32 	%f17119, %f17117;
	mul.f32 	%f17120, %f17119, %f17118;
	add.f32 	%f17121, %f17109, %f17120;
	sub.f32 	%f17122, %f17037, %f17071;
	fma.rn.f32 	%f17123, %f17122, 0f3BBB989D, 0f3F000000;
	cvt.sat.f32.f32 	%f17124, %f17123;
	fma.rm.f32 	%f17125, %f17124, %f17076, %f17075;
	add.f32 	%f17126, %f17125, 0fCB40007F;
	neg.f32 	%f17127, %f17126;
	fma.rn.f32 	%f17128, %f17122, 0f3FB8AA3B, %f17127;
	fma.rn.f32 	%f17129, %f17122, 0f32A57060, %f17128;
	mov.b32 	%r334, %f17125;
	shl.b32 	%r335, %r334, 23;
	mov.b32 	%f17130, %r335;
	ex2.approx.ftz.f32 	%f17131, %f17129;
	mul.f32 	%f17132, %f17131, %f17130;
	add.f32 	%f17133, %f17121, %f17132;
	sub.f32 	%f17134, %f17046, %f17071;
	fma.rn.f32 	%f17135, %f17134, 0f3BBB989D, 0f3F000000;
	cvt.sat.f32.f32 	%f17136, %f17135;
	fma.rm.f32 	%f17137, %f17136, %f17076, %f17075;
	add.f32 	%f17138, %f17137, 0fCB40007F;
	neg.f32 	%f17139, %f17138;
	fma.rn.f32 	%f17140, %f17134, 0f3FB8AA3B, %f17139;
	fma.rn.f32 	%f17141, %f17134, 0f32A57060, %f17140;
	mov.b32 	%r336, %f17137;
	shl.b32 	%r337, %r336, 23;
	mov.b32 	%f17142, %r337;
	ex2.approx.ftz.f32 	%f17143, %f17141;
	mul.f32 	%f17144, %f17143, %f17142;
	add.f32 	%f17145, %f17133, %f17144;
	sub.f32 	%f17146, %f17055, %f17071;
	fma.rn.f32 	%f17147, %f17146, 0f3BBB989D, 0f3F000000;
	cvt.sat.f32.f32 	%f17148, %f17147;
	fma.rm.f32 	%f17149, %f17148, %f17076, %f17075;
	add.f32 	%f17150, %f17149, 0fCB40007F;
	neg.f32 	%f17151, %f17150;
	fma.rn.f32 	%f17152, %f17146, 0f3FB8AA3B, %f17151;
	fma.rn.f32 	%f17153, %f17146, 0f32A57060, %f17152;
	mov.b32 	%r338, %f17149;
	shl.b32 	%r339, %r338, 23;
	mov.b32 	%f17154, %r339;
	ex2.approx.ftz.f32 	%f17155, %f17153;
	mul.f32 	%f17156, %f17155, %f17154;
	add.f32 	%f17157, %f17145, %f17156;
	sub.f32 	%f17158, %f17064, %f17071;
	fma.rn.f32 	%f17159, %f17158, 0f3BBB989D, 0f3F000000;
	cvt.sat.f32.f32 	%f17160, %f17159;
	fma.rm.f32 	%f17161, %f17160, %f17076, %f17075;
	add.f32 	%f17162, %f17161, 0fCB40007F;
	neg.f32 	%f17163, %f17162;
	fma.rn.f32 	%f17164, %f17158, 0f3FB8AA3B, %f17163;
	fma.rn.f32 	%f17165, %f17158, 0f32A57060, %f17164;
	mov.b32 	%r340, %f17161;
	shl.b32 	%r341, %r340, 23;
	mov.b32 	%f17166, %r341;
	ex2.approx.ftz.f32 	%f17167, %f17165;
	mul.f32 	%f17168, %f17167, %f17166;
	add.f32 	%f17169, %f17157, %f17168;
	rcp.rn.f32 	%f17170, %f17169;
	mul.f32 	%f17171, %f17170, %f17084;
	mul.f32 	%f17172, %f17170, %f17096;
	mul.f32 	%f17173, %f17170, %f17108;
	mul.f32 	%f17174, %f17170, %f17120;
	mul.f32 	%f17175, %f17170, %f17132;
	mul.f32 	%f17176, %f17170, %f17144;
	mul.f32 	%f17177, %f17170, %f17156;
	mul.f32 	%f17178, %f17170, %f17168;
	add.s64 	%rd318, %rd78, %rd390;
	ld.local.v4.f32 	{%f17179, %f17180, %f17181, %f17182}, [%rd318+-256];
	fma.rn.f32 	%f17183, %f17171, %f17179, 0f00000000;
	ld.local.v4.f32 	{%f17184, %f17185, %f17186, %f17187}, [%rd318+-192];
	fma.rn.f32 	%f17188, %f17172, %f17184, %f17183;
	ld.local.v4.f32 	{%f17189, %f17190, %f17191, %f17192}, [%rd318+-128];
	fma.rn.f32 	%f17193, %f17173, %f17189, %f17188;
	ld.local.v4.f32 	{%f17194, %f17195, %f17196, %f17197}, [%rd318+-64];
	fma.rn.f32 	%f17198, %f17174, %f17194, %f17193;
	ld.local.v4.f32 	{%f17199, %f17200, %f17201, %f17202}, [%rd318];
	fma.rn.f32 	%f17203, %f17175, %f17199, %f17198;
	ld.local.v4.f32 	{%f17204, %f17205, %f17206, %f17207}, [%rd318+64];
	fma.rn.f32 	%f17208, %f17176, %f17204, %f17203;
	ld.local.v4.f32 	{%f17209, %f17210, %f17211, %f17212}, [%rd318+128];
	fma.rn.f32 	%f17213, %f17177, %f17209, %f17208;
	ld.local.v4.f32 	{%f17214, %f17215, %f17216, %f17217}, [%rd318+192];
	fma.rn.f32 	%f17218, %f17178, %f17214, %f17213;
	add.s64 	%rd319, %rd4, %rd390;
	fma.rn.f32 	%f17219, %f17171, %f17180, 0f00000000;
	fma.rn.f32 	%f17220, %f17172, %f17185, %f17219;
	fma.rn.f32 	%f17221, %f17173, %f17190, %f17220;
	fma.rn.f32 	%f17222, %f17174, %f17195, %f17221;
	fma.rn.f32 	%f17223, %f17175, %f17200, %f17222;
	fma.rn.f32 	%f17224, %f17176, %f17205, %f17223;
	fma.rn.f32 	%f17225, %f17177, %f17210, %f17224;
	fma.rn.f32 	%f17226, %f17178, %f17215, %f17225;
	fma.rn.f32 	%f17227, %f17171, %f17181, 0f00000000;
	fma.rn.f32 	%f17228, %f17172, %f17186, %f17227;
	fma.rn.f32 	%f17229, %f17173, %f17191, %f17228;
	fma.rn.f32 	%f17230, %f17174, %f17196, %f17229;
	fma.rn.f32 	%f17231, %f17175, %f17201, %f17230;
	fma.rn.f32 	%f17232, %f17176, %f17206, %f17231;
	fma.rn.f32 	%f17233, %f17177, %f17211, %f17232;
	fma.rn.f32 	%f17234, %f17178, %f17216, %f17233;
	fma.rn.f32 	%f17235, %f17171, %f17182, 0f00000000;
	fma.rn.f32 	%f17236, %f17172, %f17187, %f17235;
	fma.rn.f32 	%f17237, %f17173, %f17192, %f17236;
	fma.rn.f32 	%f17238, %f17174, %f17197, %f17237;
	fma.rn.f32 	%f17239, %f17175, %f17202, %f17238;
	fma.rn.f32 	%f17240, %f17176, %f17207, %f17239;
	fma.rn.f32 	%f17241, %f17177, %f17212, %f17240;
	fma.rn.f32 	%f17242, %f17178, %f17217, %f17241;
	st.local.v4.f32 	[%rd319], {%f17218, %f17226, %f17234, %f17242};
	add.s32 	%r381, %r381, 1;
	add.s64 	%rd390, %rd390, 16;
	setp.ne.s32 	%p562, %r381, 4;
	@%p562 bra 	$L__BB2_61;
	mov.u64 	%rd320, %rd156;
	ld.param.u64 	%rd321, [%rd320+56];
	cvta.to.global.u64 	%rd322, %rd321;
	add.s64 	%rd391, %rd322, 64;
	ld.local.v4.f32 	{%f17243, %f17244, %f17245, %f17246}, [%rd4];
	fma.rn.f32 	%f17247, %f2641, %f17243, 0f00000000;
	fma.rn.f32 	%f17248, %f2642, %f17244, %f17247;
	fma.rn.f32 	%f17249, %f2643, %f17245, %f17248;
	fma.rn.f32 	%f17250, %f2644, %f17246, %f17249;
	ld.local.v4.f32 	{%f17251, %f17252, %f17253, %f17254}, [%rd4+16];
	fma.rn.f32 	%f17255, %f2645, %f17251, %f17250;
	fma.rn.f32 	%f17256, %f2646, %f17252, %f17255;
	fma.rn.f32 	%f17257, %f2647, %f17253, %f17256;
	fma.rn.f32 	%f17258, %f2648, %f17254, %f17257;
	ld.local.v4.f32 	{%f17259, %f17260, %f17261, %f17262}, [%rd4+32];
	fma.rn.f32 	%f17263, %f2649, %f17259, %f17258;
	fma.rn.f32 	%f17264, %f2650, %f17260, %f17263;
	fma.rn.f32 	%f17265, %f2651, %f17261, %f17264;
	fma.rn.f32 	%f17266, %f2652, %f17262, %f17265;
	ld.local.v4.f32 	{%f17267, %f17268, %f17269, %f17270}, [%rd4+48];
	fma.rn.f32 	%f17271, %f2653, %f17267, %f17266;
	fma.rn.f32 	%f17272, %f2654, %f17268, %f17271;
	fma.rn.f32 	%f17273, %f2655, %f17269, %f17272;
	fma.rn.f32 	%f17274, %f2656, %f17270, %f17273;
	fma.rn.f32 	%f17275, %f2657, %f17243, 0f00000000;
	fma.rn.f32 	%f17276, %f2658, %f17244, %f17275;
	fma.rn.f32 	%f17277, %f2659, %f17245, %f17276;
	fma.rn.f32 	%f17278, %f2660, %f17246, %f17277;
	fma.rn.f32 	%f17279, %f2661, %f17251, %f17278;
	fma.rn.f32 	%f17280, %f2662, %f17252, %f17279;
	fma.rn.f32 	%f17281, %f2663, %f17253, %f17280;
	fma.rn.f32 	%f17282, %f2664, %f17254, %f17281;
	fma.rn.f32 	%f17283, %f2665, %f17259, %f17282;
	fma.rn.f32 	%f17284, %f2666, %f17260, %f17283;
	fma.rn.f32 	%f17285, %f2667, %f17261, %f17284;
	fma.rn.f32 	%f17286, %f2668, %f17262, %f17285;
	fma.rn.f32 	%f17287, %f2669, %f17267, %f17286;
	fma.rn.f32 	%f17288, %f2670, %f17268, %f17287;
	fma.rn.f32 	%f17289, %f2671, %f17269, %f17288;
	fma.rn.f32 	%f17290, %f2672, %f17270, %f17289;
	fma.rn.f32 	%f17291, %f2673, %f17243, 0f00000000;
	fma.rn.f32 	%f17292, %f2674, %f17244, %f17291;
	fma.rn.f32 	%f17293, %f2675, %f17245, %f17292;
	fma.rn.f32 	%f17294, %f2676, %f17246, %f17293;
	fma.rn.f32 	%f17295, %f2677, %f17251, %f17294;
	fma.rn.f32 	%f17296, %f2678, %f17252, %f17295;
	fma.rn.f32 	%f17297, %f2679, %f17253, %f17296;
	fma.rn.f32 	%f17298, %f2680, %f17254, %f17297;
	fma.rn.f32 	%f17299, %f2681, %f17259, %f17298;
	fma.rn.f32 	%f17300, %f2682, %f17260, %f17299;
	fma.rn.f32 	%f17301, %f2683, %f17261, %f17300;
	fma.rn.f32 	%f17302, %f2684, %f17262, %f17301;
	fma.rn.f32 	%f17303, %f2685, %f17267, %f17302;
	fma.rn.f32 	%f17304, %f2686, %f17268, %f17303;
	fma.rn.f32 	%f17305, %f2687, %f17269, %f17304;
	fma.rn.f32 	%f17306, %f2688, %f17270, %f17305;
	fma.rn.f32 	%f17307, %f2689, %f17243, 0f00000000;
	fma.rn.f32 	%f17308, %f2690, %f17244, %f17307;
	fma.rn.f32 	%f17309, %f2691, %f17245, %f17308;
	fma.rn.f32 	%f17310, %f2692, %f17246, %f17309;
	fma.rn.f32 	%f17311, %f2693, %f17251, %f17310;
	fma.rn.f32 	%f17312, %f2694, %f17252, %f17311;
	fma.rn.f32 	%f17313, %f2695, %f17253, %f17312;
	fma.rn.f32 	%f17314, %f2696, %f17254, %f17313;
	fma.rn.f32 	%f17315, %f2697, %f17259, %f17314;
	fma.rn.f32 	%f17316, %f2698, %f17260, %f17315;
	fma.rn.f32 	%f17317, %f2699, %f17261, %f17316;
	fma.rn.f32 	%f17318, %f2700, %f17262, %f17317;
	fma.rn.f32 	%f17319, %f2701, %f17267, %f17318;
	fma.rn.f32 	%f17320, %f2702, %f17268, %f17319;
	fma.rn.f32 	%f17321, %f2703, %f17269, %f17320;
	fma.rn.f32 	%f17322, %f2704, %f17270, %f17321;
	fma.rn.f32 	%f17323, %f2705, %f17243, 0f00000000;
	fma.rn.f32 	%f17324, %f2706, %f17244, %f17323;
	fma.rn.f32 	%f17325, %f2707, %f17245, %f17324;
	fma.rn.f32 	%f17326, %f2708, %f17246, %f17325;
	fma.rn.f32 	%f17327, %f2709, %f17251, %f17326;
	fma.rn.f32 	%f17328, %f2710, %f17252, %f17327;
	fma.rn.f32 	%f17329, %f2711, %f17253, %f17328;
	fma.rn.f32 	%f17330, %f2712, %f17254, %f17329;
	fma.rn.f32 	%f17331, %f2713, %f17259, %f17330;
	fma.rn.f32 	%f17332, %f2714, %f17260, %f17331;
	fma.rn.f32 	%f17333, %f2715, %f17261, %f17332;
	fma.rn.f32 	%f17334, %f2716, %f17262, %f17333;
	fma.rn.f32 	%f17335, %f2717, %f17267, %f17334;
	fma.rn.f32 	%f17336, %f2718, %f17268, %f17335;
	fma.rn.f32 	%f17337, %f2719, %f17269, %f17336;
	fma.rn.f32 	%f17338, %f2720, %f17270, %f17337;
	fma.rn.f32 	%f17339, %f2721, %f17243, 0f00000000;
	fma.rn.f32 	%f17340, %f2722, %f17244, %f17339;
	fma.rn.f32 	%f17341, %f2723, %f17245, %f17340;
	fma.rn.f32 	%f17342, %f2724, %f17246, %f17341;
	fma.rn.f32 	%f17343, %f2725, %f17251, %f17342;
	fma.rn.f32 	%f17344, %f2726, %f17252, %f17343;
	fma.rn.f32 	%f17345, %f2727, %f17253, %f17344;
	fma.rn.f32 	%f17346, %f2728, %f17254, %f17345;
	fma.rn.f32 	%f17347, %f2729, %f17259, %f17346;
	fma.rn.f32 	%f17348, %f2730, %f17260, %f17347;
	fma.rn.f32 	%f17349, %f2731, %f17261, %f17348;
	fma.rn.f32 	%f17350, %f2732, %f17262, %f17349;
	fma.rn.f32 	%f17351, %f2733, %f17267, %f17350;
	fma.rn.f32 	%f17352, %f2734, %f17268, %f17351;
	fma.rn.f32 	%f17353, %f2735, %f17269, %f17352;
	fma.rn.f32 	%f17354, %f2736, %f17270, %f17353;
	fma.rn.f32 	%f17355, %f2737, %f17243, 0f00000000;
	fma.rn.f32 	%f17356, %f2738, %f17244, %f17355;
	fma.rn.f32 	%f17357, %f2739, %f17245, %f17356;
	fma.rn.f32 	%f17358, %f2740, %f17246, %f17357;
	fma.rn.f32 	%f17359, %f2741, %f17251, %f17358;
	fma.rn.f32 	%f17360, %f2742, %f17252, %f17359;
	fma.rn.f32 	%f17361, %f2743, %f17253, %f17360;
	fma.rn.f32 	%f17362, %f2744, %f17254, %f17361;
	fma.rn.f32 	%f17363, %f2745, %f17259, %f17362;
	fma.rn.f32 	%f17364, %f2746, %f17260, %f17363;
	fma.rn.f32 	%f17365, %f2747, %f17261, %f17364;
	fma.rn.f32 	%f17366, %f2748, %f17262, %f17365;
	fma.rn.f32 	%f17367, %f2749, %f17267, %f17366;
	fma.rn.f32 	%f17368, %f2750, %f17268, %f17367;
	fma.rn.f32 	%f17369, %f2751, %f17269, %f17368;
	fma.rn.f32 	%f17370, %f2752, %f17270, %f17369;
	fma.rn.f32 	%f17371, %f2753, %f17243, 0f00000000;
	fma.rn.f32 	%f17372, %f2754, %f17244, %f17371;
	fma.rn.f32 	%f17373, %f2755, %f17245, %f17372;
	fma.rn.f32 	%f17374, %f2756, %f17246, %f17373;
	fma.rn.f32 	%f17375, %f2757, %f17251, %f17374;
	fma.rn.f32 	%f17376, %f2758, %f17252, %f17375;
	fma.rn.f32 	%f17377, %f2759, %f17253, %f17376;
	fma.rn.f32 	%f17378, %f2760, %f17254, %f17377;
	fma.rn.f32 	%f17379, %f2761, %f17259, %f17378;
	fma.rn.f32 	%f17380, %f2762, %f17260, %f17379;
	fma.rn.f32 	%f17381, %f2763, %f17261, %f17380;
	fma.rn.f32 	%f17382, %f2764, %f17262, %f17381;
	fma.rn.f32 	%f17383, %f2765, %f17267, %f17382;
	fma.rn.f32 	%f17384, %f2766, %f17268, %f17383;
	fma.rn.f32 	%f17385, %f2767, %f17269, %f17384;
	fma.rn.f32 	%f17386, %f2768, %f17270, %f17385;
	fma.rn.f32 	%f17387, %f2769, %f17243, 0f00000000;
	fma.rn.f32 	%f17388, %f2770, %f17244, %f17387;
	fma.rn.f32 	%f17389, %f2771, %f17245, %f17388;
	fma.rn.f32 	%f17390, %f2772, %f17246, %f17389;
	fma.rn.f32 	%f17391, %f2773, %f17251, %f17390;
	fma.rn.f32 	%f17392, %f2774, %f17252, %f17391;
	fma.rn.f32 	%f17393, %f2775, %f17253, %f17392;
	fma.rn.f32 	%f17394, %f2776, %f17254, %f17393;
	fma.rn.f32 	%f17395, %f2777, %f17259, %f17394;
	fma.rn.f32 	%f17396, %f2778, %f17260, %f17395;
	fma.rn.f32 	%f17397, %f2779, %f17261, %f17396;
	fma.rn.f32 	%f17398, %f2780, %f17262, %f17397;
	fma.rn.f32 	%f17399, %f2781, %f17267, %f17398;
	fma.rn.f32 	%f17400, %f2782, %f17268, %f17399;
	fma.rn.f32 	%f17401, %f2783, %f17269, %f17400;
	fma.rn.f32 	%f17402, %f2784, %f17270, %f17401;
	fma.rn.f32 	%f17403, %f2785, %f17243, 0f00000000;
	fma.rn.f32 	%f17404, %f2786, %f17244, %f17403;
	fma.rn.f32 	%f17405, %f2787, %f17245, %f17404;
	fma.rn.f32 	%f17406, %f2788, %f17246, %f17405;
	fma.rn.f32 	%f17407, %f2789, %f17251, %f17406;
	fma.rn.f32 	%f17408, %f2790, %f17252, %f17407;
	fma.rn.f32 	%f17409, %f2791, %f17253, %f17408;
	fma.rn.f32 	%f17410, %f2792, %f17254, %f17409;
	fma.rn.f32 	%f17411, %f2793, %f17259, %f17410;
	fma.rn.f32 	%f17412, %f2794, %f17260, %f17411;
	fma.rn.f32 	%f17413, %f2795, %f17261, %f17412;
	fma.rn.f32 	%f17414, %f2796, %f17262, %f17413;
	fma.rn.f32 	%f17415, %f2797, %f17267, %f17414;
	fma.rn.f32 	%f17416, %f2798, %f17268, %f17415;
	fma.rn.f32 	%f17417, %f2799, %f17269, %f17416;
	fma.rn.f32 	%f17418, %f2800, %f17270, %f17417;
	fma.rn.f32 	%f17419, %f2801, %f17243, 0f00000000;
	fma.rn.f32 	%f17420, %f2802, %f17244, %f17419;
	fma.rn.f32 	%f17421, %f2803, %f17245, %f17420;
	fma.rn.f32 	%f17422, %f2804, %f17246, %f17421;
	fma.rn.f32 	%f17423, %f2805, %f17251, %f17422;
	fma.rn.f32 	%f17424, %f2806, %f17252, %f17423;
	fma.rn.f32 	%f17425, %f2807, %f17253, %f17424;
	fma.rn.f32 	%f17426, %f2808, %f17254, %f17425;
	fma.rn.f32 	%f17427, %f2809, %f17259, %f17426;
	fma.rn.f32 	%f17428, %f2810, %f17260, %f17427;
	fma.rn.f32 	%f17429, %f2811, %f17261, %f17428;
	fma.rn.f32 	%f17430, %f2812, %f17262, %f17429;
	fma.rn.f32 	%f17431, %f2813, %f17267, %f17430;
	fma.rn.f32 	%f17432, %f2814, %f17268, %f17431;
	fma.rn.f32 	%f17433, %f2815, %f17269, %f17432;
	fma.rn.f32 	%f17434, %f2816, %f17270, %f17433;
	fma.rn.f32 	%f17435, %f2817, %f17243, 0f00000000;
	fma.rn.f32 	%f17436, %f2818, %f17244, %f17435;
	fma.rn.f32 	%f17437, %f2819, %f17245, %f17436;
	fma.rn.f32 	%f17438, %f2820, %f17246, %f17437;
	fma.rn.f32 	%f17439, %f2821, %f17251, %f17438;
	fma.rn.f32 	%f17440, %f2822, %f17252, %f17439;
	fma.rn.f32 	%f17441, %f2823, %f17253, %f17440;
	fma.rn.f32 	%f17442, %f2824, %f17254, %f17441;
	fma.rn.f32 	%f17443, %f2825, %f17259, %f17442;
	fma.rn.f32 	%f17444, %f2826, %f17260, %f17443;
	fma.rn.f32 	%f17445, %f2827, %f17261, %f17444;
	fma.rn.f32 	%f17446, %f2828, %f17262, %f17445;
	fma.rn.f32 	%f17447, %f2829, %f17267, %f17446;
	fma.rn.f32 	%f17448, %f2830, %f17268, %f17447;
	fma.rn.f32 	%f17449, %f2831, %f17269, %f17448;
	fma.rn.f32 	%f17450, %f2832, %f17270, %f17449;
	fma.rn.f32 	%f17451, %f2833, %f17243, 0f00000000;
	fma.rn.f32 	%f17452, %f2834, %f17244, %f17451;
	fma.rn.f32 	%f17453, %f2835, %f17245, %f17452;
	fma.rn.f32 	%f17454, %f2836, %f17246, %f17453;
	fma.rn.f32 	%f17455, %f2837, %f17251, %f17454;
	fma.rn.f32 	%f17456, %f2838, %f17252, %f17455;
	fma.rn.f32 	%f17457, %f2839, %f17253, %f17456;
	fma.rn.f32 	%f17458, %f2840, %f17254, %f17457;
	fma.rn.f32 	%f17459, %f2841, %f17259, %f17458;
	fma.rn.f32 	%f17460, %f2842, %f17260, %f17459;
	fma.rn.f32 	%f17461, %f2843, %f17261, %f17460;
	fma.rn.f32 	%f17462, %f2844, %f17262, %f17461;
	fma.rn.f32 	%f17463, %f2845, %f17267, %f17462;
	fma.rn.f32 	%f17464, %f2846, %f17268, %f17463;
	fma.rn.f32 	%f17465, %f2847, %f17269, %f17464;
	fma.rn.f32 	%f17466, %f2848, %f17270, %f17465;
	fma.rn.f32 	%f17467, %f2849, %f17243, 0f00000000;
	fma.rn.f32 	%f17468, %f2850, %f17244, %f17467;
	fma.rn.f32 	%f17469, %f2851, %f17245, %f17468;
	fma.rn.f32 	%f17470, %f2852, %f17246, %f17469;
	fma.rn.f32 	%f17471, %f2853, %f17251, %f17470;
	fma.rn.f32 	%f17472, %f2854, %f17252, %f17471;
	fma.rn.f32 	%f17473, %f2855, %f17253, %f17472;
	fma.rn.f32 	%f17474, %f2856, %f17254, %f17473;
	fma.rn.f32 	%f17475, %f2857, %f17259, %f17474;
	fma.rn.f32 	%f17476, %f2858, %f17260, %f17475;
	fma.rn.f32 	%f17477, %f2859, %f17261, %f17476;
	fma.rn.f32 	%f17478, %f2860, %f17262, %f17477;
	fma.rn.f32 	%f17479, %f2861, %f17267, %f17478;
	fma.rn.f32 	%f17480, %f2862, %f17268, %f17479;
	fma.rn.f32 	%f17481, %f2863, %f17269, %f17480;
	fma.rn.f32 	%f17482, %f2864, %f17270, %f17481;
	fma.rn.f32 	%f17483, %f2865, %f17243, 0f00000000;
	fma.rn.f32 	%f17484, %f2866, %f17244, %f17483;
	fma.rn.f32 	%f17485, %f2867, %f17245, %f17484;
	fma.rn.f32 	%f17486, %f2868, %f17246, %f17485;
	fma.rn.f32 	%f17487, %f2869, %f17251, %f17486;
	fma.rn.f32 	%f17488, %f2870, %f17252, %f17487;
	fma.rn.f32 	%f17489, %f2871, %f17253, %f17488;
	fma.rn.f32 	%f17490, %f2872, %f17254, %f17489;
	fma.rn.f32 	%f17491, %f2873, %f17259, %f17490;
	fma.rn.f32 	%f17492, %f2874, %f17260, %f17491;
	fma.rn.f32 	%f17493, %f2875, %f17261, %f17492;
	fma.rn.f32 	%f17494, %f2876, %f17262, %f17493;
	fma.rn.f32 	%f17495, %f2877, %f17267, %f17494;
	fma.rn.f32 	%f17496, %f2878, %f17268, %f17495;
	fma.rn.f32 	%f17497, %f2879, %f17269, %f17496;
	fma.rn.f32 	%f17498, %f2880, %f17270, %f17497;
	fma.rn.f32 	%f17499, %f2881, %f17243, 0f00000000;
	fma.rn.f32 	%f17500, %f2882, %f17244, %f17499;
	fma.rn.f32 	%f17501, %f2883, %f17245, %f17500;
	fma.rn.f32 	%f17502, %f2884, %f17246, %f17501;
	fma.rn.f32 	%f17503, %f2885, %f17251, %f17502;
	fma.rn.f32 	%f17504, %f2886, %f17252, %f17503;
	fma.rn.f32 	%f17505, %f2887, %f17253, %f17504;
	fma.rn.f32 	%f17506, %f2888, %f17254, %f17505;
	fma.rn.f32 	%f17507, %f2889, %f17259, %f17506;
	fma.rn.f32 	%f17508, %f2890, %f17260, %f17507;
	fma.rn.f32 	%f17509, %f2891, %f17261, %f17508;
	fma.rn.f32 	%f17510, %f2892, %f17262, %f17509;
	fma.rn.f32 	%f17511, %f2893, %f17267, %f17510;
	fma.rn.f32 	%f17512, %f2894, %f17268, %f17511;
	fma.rn.f32 	%f17513, %f2895, %f17269, %f17512;
	fma.rn.f32 	%f17514, %f2896, %f17270, %f17513;
	add.f32 	%f3025, %f17274, %f3009;
	add.f32 	%f3026, %f17290, %f3010;
	add.f32 	%f3027, %f17306, %f3011;
	add.f32 	%f3028, %f17322, %f3012;
	add.f32 	%f3029, %f17338, %f3013;
	add.f32 	%f3030, %f17354, %f3014;
	add.f32 	%f3031, %f17370, %f3015;
	add.f32 	%f3032, %f17386, %f3016;
	add.f32 	%f3033, %f17402, %f3017;
	add.f32 	%f3034, %f17418, %f3018;
	add.f32 	%f3035, %f17434, %f3019;
	add.f32 	%f3036, %f17450, %f3020;
	add.f32 	%f3037, %f17466, %f3021;
	add.f32 	%f3038, %f17482, %f3022;
	add.f32 	%f3039, %f17498, %f3023;
	add.f32 	%f3040, %f17514, %f3024;
	fma.rn.f32 	%f17515, %f3025, %f3025, 0f00000000;
	fma.rn.f32 	%f17516, %f3026, %f3026, %f17515;
	fma.rn.f32 	%f17517, %f3027, %f3027, %f17516;
	fma.rn.f32 	%f17518, %f3028, %f3028, %f17517;
	fma.rn.f32 	%f17519, %f3029, %f3029, %f17518;
	fma.rn.f32 	%f17520, %f3030, %f3030, %f17519;
	fma.rn.f32 	%f17521, %f3031, %f3031, %f17520;
	fma.rn.f32 	%f17522, %f3032, %f3032, %f17521;
	fma.rn.f32 	%f17523, %f3033, %f3033, %f17522;
	fma.rn.f32 	%f17524, %f3034, %f3034, %f17523;
	fma.rn.f32 	%f17525, %f3035, %f3035, %f17524;
	fma.rn.f32 	%f17526, %f3036, %f3036, %f17525;
	fma.rn.f32 	%f17527, %f3037, %f3037, %f17526;
	fma.rn.f32 	%f17528, %f3038, %f3038, %f17527;
	fma.rn.f32 	%f17529, %f3039, %f3039, %f17528;
	fma.rn.f32 	%f17530, %f3040, %f3040, %f17529;
	fma.rn.f32 	%f17531, %f17530, 0f3D800000, 0f3727C5AC;
	rsqrt.approx.f32 	%f17532, %f17531;
	mul.f32 	%f3041, %f17532, %f3025;
	mul.f32 	%f3042, %f17532, %f3026;
	mul.f32 	%f3043, %f17532, %f3027;
	mul.f32 	%f3044, %f17532, %f3028;
	mul.f32 	%f3045, %f17532, %f3029;
	mul.f32 	%f3046, %f17532, %f3030;
	mul.f32 	%f3047, %f17532, %f3031;
	mul.f32 	%f3048, %f17532, %f3032;
	mul.f32 	%f3049, %f17532, %f3033;
	mul.f32 	%f3050, %f17532, %f3034;
	mul.f32 	%f3051, %f17532, %f3035;
	mul.f32 	%f3052, %f17532, %f3036;
	mul.f32 	%f3053, %f17532, %f3037;
	mul.f32 	%f3054, %f17532, %f3038;
	mul.f32 	%f3055, %f17532, %f3039;
	mul.f32 	%f3056, %f17532, %f3040;
	mov.b32 	%r382, 0;
	mov.u64 	%rd392, %rd5;
$L__BB2_63:
	ld.global.f32 	%f17533, [%rd391+-64];
	fma.rn.f32 	%f17534, %f17533, %f3041, 0f00000000;
	ld.global.f32 	%f17535, [%rd391+-60];
	fma.rn.f32 	%f17536, %f17535, %f3042, %f17534;
	ld.global.f32 	%f17537, [%rd391+-56];
	fma.rn.f32 	%f17538, %f17537, %f3043, %f17536;
	ld.global.f32 	%f17539, [%rd391+-52];
	fma.rn.f32 	%f17540, %f17539, %f3044, %f17538;
	ld.global.f32 	%f17541, [%rd391+-48];
	fma.rn.f32 	%f17542, %f17541, %f3045, %f17540;
	ld.global.f32 	%f17543, [%rd391+-44];
	fma.rn.f32 	%f17544, %f17543, %f3046, %f17542;
	ld.global.f32 	%f17545, [%rd391+-40];
	fma.rn.f32 	%f17546, %f17545, %f3047, %f17544;
	ld.global.f32 	%f17547, [%rd391+-36];
	fma.rn.f32 	%f17548, %f17547, %f3048, %f17546;
	ld.global.f32 	%f17549, [%rd391+-32];
	fma.rn.f32 	%f17550, %f17549, %f3049, %f17548;
	ld.global.f32 	%f17551, [%rd391+-28];
	fma.rn.f32 	%f17552, %f17551, %f3050, %f17550;
	ld.global.f32 	%f17553, [%rd391+-24];
	fma.rn.f32 	%f17554, %f17553, %f3051, %f17552;
	ld.global.f32 	%f17555, [%rd391+-20];
	fma.rn.f32 	%f17556, %f17555, %f3052, %f17554;
	ld.global.f32 	%f17557, [%rd391+-16];
	fma.rn.f32 	%f17558, %f17557, %f3053, %f17556;
	ld.global.f32 	%f17559, [%rd391+-12];
	fma.rn.f32 	%f17560, %f17559, %f3054, %f17558;
	ld.global.f32 	%f17561, [%rd391+-8];
	fma.rn.f32 	%f17562, %f17561, %f3055, %f17560;
	ld.global.f32 	%f17563, [%rd391+-4];
	fma.rn.f32 	%f17564, %f17563, %f3056, %f17562;
	ld.global.f32 	%f17565, [%rd391];
	fma.rn.f32 	%f17566, %f17565, %f3041, 0f00000000;
	ld.global.f32 	%f17567, [%rd391+4];
	fma.rn.f32 	%f17568, %f17567, %f3042, %f17566;
	ld.global.f32 	%f17569, [%rd391+8];
	fma.rn.f32 	%f17570, %f17569, %f3043, %f17568;
	ld.global.f32 	%f17571, [%rd391+12];
	fma.rn.f32 	%f17572, %f17571, %f3044, %f17570;
	ld.global.f32 	%f17573, [%rd391+16];
	fma.rn.f32 	%f17574, %f17573, %f3045, %f17572;
	ld.global.f32 	%f17575, [%rd391+20];
	fma.rn.f32 	%f17576, %f17575, %f3046, %f17574;
	ld.global.f32 	%f17577, [%rd391+24];
	fma.rn.f32 	%f17578, %f17577, %f3047, %f17576;
	ld.global.f32 	%f17579, [%rd391+28];
	fma.rn.f32 	%f17580, %f17579, %f3048, %f17578;
	ld.global.f32 	%f17581, [%rd391+32];
	fma.rn.f32 	%f17582, %f17581, %f3049, %f17580;
	ld.global.f32 	%f17583, [%rd391+36];
	fma.rn.f32 	%f17584, %f17583, %f3050, %f17582;
	ld.global.f32 	%f17585, [%rd391+40];
	fma.rn.f32 	%f17586, %f17585, %f3051, %f17584;
	ld.global.f32 	%f17587, [%rd391+44];
	fma.rn.f32 	%f17588, %f17587, %f3052, %f17586;
	ld.global.f32 	%f17589, [%rd391+48];
	fma.rn.f32 	%f17590, %f17589, %f3053, %f17588;
	ld.global.f32 	%f17591, [%rd391+52];
	fma.rn.f32 	%f17592, %f17591, %f3054, %f17590;
	ld.global.f32 	%f17593, [%rd391+56];
	fma.rn.f32 	%f17594, %f17593, %f3055, %f17592;
	ld.global.f32 	%f17595, [%rd391+60];
	fma.rn.f32 	%f17596, %f17595, %f3056, %f17594;
	st.local.v2.f32 	[%rd392], {%f17564, %f17596};
	add.s32 	%r382, %r382, 2;
	add.s64 	%rd392, %rd392, 8;
	add.s64 	%rd391, %rd391, 128;
	setp.ne.s32 	%p563, %r382, 64;
	@%p563 bra 	$L__BB2_63;
	mov.u64 	%rd323, %rd156;
	ld.param.u64 	%rd324, [%rd323+64];
	cvta.to.global.u64 	%rd325, %rd324;
	add.s64 	%rd393, %rd325, 128;
	ld.local.v4.f32 	{%f17597, %f17598, %f17599, %f17600}, [%rd5];
	setp.gt.f32 	%p564, %f17597, 0f00000000;
	mul.f32 	%f17601, %f17597, %f17597;
	selp.f32 	%f3057, %f17601, 0f00000000, %p564;
	setp.gt.f32 	%p565, %f17598, 0f00000000;
	mul.f32 	%f17602, %f17598, %f17598;
	selp.f32 	%f3058, %f17602, 0f00000000, %p565;
	setp.gt.f32 	%p566, %f17599, 0f00000000;
	mul.f32 	%f17603, %f17599, %f17599;
	selp.f32 	%f3059, %f17603, 0f00000000, %p566;
	setp.gt.f32 	%p567, %f17600, 0f00000000;
	mul.f32 	%f17604, %f17600, %f17600;
	selp.f32 	%f3060, %f17604, 0f00000000, %p567;
	ld.local.v4.f32 	{%f17605, %f17606, %f17607, %f17608}, [%rd5+16];
	setp.gt.f32 	%p568, %f17605, 0f00000000;
	mul.f32 	%f17609, %f17605, %f17605;
	selp.f32 	%f3061, %f17609, 0f00000000, %p568;
	setp.gt.f32 	%p569, %f17606, 0f00000000;
	mul.f32 	%f17610, %f17606, %f17606;
	selp.f32 	%f3062, %f17610, 0f00000000, %p569;
	setp.gt.f32 	%p570, %f17607, 0f00000000;
	mul.f32 	%f17611, %f17607, %f17607;
	selp.f32 	%f3063, %f17611, 0f00000000, %p570;
	setp.gt.f32 	%p571, %f17608, 0f00000000;
	mul.f32 	%f17612, %f17608, %f17608;
	selp.f32 	%f3064, %f17612, 0f00000000, %p571;
	ld.local.v4.f32 	{%f17613, %f17614, %f17615, %f17616}, [%rd5+32];
	setp.gt.f32 	%p572, %f17613, 0f00000000;
	mul.f32 	%f17617, %f17613, %f17613;
	selp.f32 	%f3065, %f17617, 0f00000000, %p572;
	setp.gt.f32 	%p573, %f17614, 0f00000000;
	mul.f32 	%f17618, %f17614, %f17614;
	selp.f32 	%f3066, %f17618, 0f00000000, %p573;
	setp.gt.f32 	%p574, %f17615, 0f00000000;
	mul.f32 	%f17619, %f17615, %f17615;
	selp.f32 	%f3067, %f17619, 0f00000000, %p574;
	setp.gt.f32 	%p575, %f17616, 0f00000000;
	mul.f32 	%f17620, %f17616, %f17616;
	selp.f32 	%f3068, %f17620, 0f00000000, %p575;
	ld.local.v4.f32 	{%f17621, %f17622, %f17623, %f17624}, [%rd5+48];
	setp.gt.f32 	%p576, %f17621, 0f00000000;
	mul.f32 	%f17625, %f17621, %f17621;
	selp.f32 	%f3069, %f17625, 0f00000000, %p576;
	setp.gt.f32 	%p577, %f17622, 0f00000000;
	mul.f32 	%f17626, %f17622, %f17622;
	selp.f32 	%f3070, %f17626, 0f00000000, %p577;
	setp.gt.f32 	%p578, %f17623, 0f00000000;
	mul.f32 	%f17627, %f17623, %f17623;
	selp.f32 	%f3071, %f17627, 0f00000000, %p578;
	setp.gt.f32 	%p579, %f17624, 0f00000000;
	mul.f32 	%f17628, %f17624, %f17624;
	selp.f32 	%f3072, %f17628, 0f00000000, %p579;
	ld.local.v4.f32 	{%f17629, %f17630, %f17631, %f17632}, [%rd5+64];
	setp.gt.f32 	%p580, %f17629, 0f00000000;
	mul.f32 	%f17633, %f17629, %f17629;
	selp.f32 	%f3073, %f17633, 0f00000000, %p580;
	setp.gt.f32 	%p581, %f17630, 0f00000000;
	mul.f32 	%f17634, %f17630, %f17630;
	selp.f32 	%f3074, %f17634, 0f00000000, %p581;
	setp.gt.f32 	%p582, %f17631, 0f00000000;
	mul.f32 	%f17635, %f17631, %f17631;
	selp.f32 	%f3075, %f17635, 0f00000000, %p582;
	setp.gt.f32 	%p583, %f17632, 0f00000000;
	mul.f32 	%f17636, %f17632, %f17632;
	selp.f32 	%f3076, %f17636, 0f00000000, %p583;
	ld.local.v4.f32 	{%f17637, %f17638, %f17639, %f17640}, [%rd5+80];
	setp.gt.f32 	%p584, %f17637, 0f00000000;
	mul.f32 	%f17641, %f17637, %f17637;
	selp.f32 	%f3077, %f17641, 0f00000000, %p584;
	setp.gt.f32 	%p585, %f17638, 0f00000000;
	mul.f32 	%f17642, %f17638, %f17638;
	selp.f32 	%f3078, %f17642, 0f00000000, %p585;
	setp.gt.f32 	%p586, %f17639, 0f00000000;
	mul.f32 	%f17643, %f17639, %f17639;
	selp.f32 	%f3079, %f17643, 0f00000000, %p586;
	setp.gt.f32 	%p587, %f17640, 0f00000000;
	mul.f32 	%f17644, %f17640, %f17640;
	selp.f32 	%f3080, %f17644, 0f00000000, %p587;
	ld.local.v4.f32 	{%f17645, %f17646, %f17647, %f17648}, [%rd5+96];
	setp.gt.f32 	%p588, %f17645, 0f00000000;
	mul.f32 	%f17649, %f17645, %f17645;
	selp.f32 	%f3081, %f17649, 0f00000000, %p588;
	setp.gt.f32 	%p589, %f17646, 0f00000000;
	mul.f32 	%f17650, %f17646, %f17646;
	selp.f32 	%f3082, %f17650, 0f00000000, %p589;
	setp.gt.f32 	%p590, %f17647, 0f00000000;
	mul.f32 	%f17651, %f17647, %f17647;
	selp.f32 	%f3083, %f17651, 0f00000000, %p590;
	setp.gt.f32 	%p591, %f17648, 0f00000000;
	mul.f32 	%f17652, %f17648, %f17648;
	selp.f32 	%f3084, %f17652, 0f00000000, %p591;
	ld.local.v4.f32 	{%f17653, %f17654, %f17655, %f17656}, [%rd5+112];
	setp.gt.f32 	%p592, %f17653, 0f00000000;
	mul.f32 	%f17657, %f17653, %f17653;
	selp.f32 	%f3085, %f17657, 0f00000000, %p592;
	setp.gt.f32 	%p593, %f17654, 0f00000000;
	mul.f32 	%f17658, %f17654, %f17654;
	selp.f32 	%f3086, %f17658, 0f00000000, %p593;
	setp.gt.f32 	%p594, %f17655, 0f00000000;
	mul.f32 	%f17659, %f17655, %f17655;
	selp.f32 	%f3087, %f17659, 0f00000000, %p594;
	setp.gt.f32 	%p595, %f17656, 0f00000000;
	mul.f32 	%f17660, %f17656, %f17656;
	selp.f32 	%f3088, %f17660, 0f00000000, %p595;
	ld.local.v4.f32 	{%f17661, %f17662, %f17663, %f17664}, [%rd5+128];
	setp.gt.f32 	%p596, %f17661, 0f00000000;
	mul.f32 	%f17665, %f17661, %f17661;
	selp.f32 	%f3089, %f17665, 0f00000000, %p596;
	setp.gt.f32 	%p597, %f17662, 0f00000000;
	mul.f32 	%f17666, %f17662, %f17662;
	selp.f32 	%f3090, %f17666, 0f00000000, %p597;
	setp.gt.f32 	%p598, %f17663, 0f00000000;
	mul.f32 	%f17667, %f17663, %f17663;
	selp.f32 	%f3091, %f17667, 0f00000000, %p598;
	setp.gt.f32 	%p599, %f17664, 0f00000000;
	mul.f32 	%f17668, %f17664, %f17664;
	selp.f32 	%f3092, %f17668, 0f00000000, %p599;
	ld.local.v4.f32 	{%f17669, %f17670, %f17671, %f17672}, [%rd5+144];
	setp.gt.f32 	%p600, %f17669, 0f00000000;
	mul.f32 	%f17673, %f17669, %f17669;
	selp.f32 	%f3093, %f17673, 0f00000000, %p600;
	setp.gt.f32 	%p601, %f17670, 0f00000000;
	mul.f32 	%f17674, %f17670, %f17670;
	selp.f32 	%f3094, %f17674, 0f00000000, %p601;
	setp.gt.f32 	%p602, %f17671, 0f00000000;
	mul.f32 	%f17675, %f17671, %f17671;
	selp.f32 	%f3095, %f17675, 0f00000000, %p602;
	setp.gt.f32 	%p603, %f17672, 0f00000000;
	mul.f32 	%f17676, %f17672, %f17672;
	selp.f32 	%f3096, %f17676, 0f00000000, %p603;
	ld.local.v4.f32 	{%f17677, %f17678, %f17679, %f17680}, [%rd5+160];
	setp.gt.f32 	%p604, %f17677, 0f00000000;
	mul.f32 	%f17681, %f17677, %f17677;
	selp.f32 	%f3097, %f17681, 0f00000000, %p604;
	setp.gt.f32 	%p605, %f17678, 0f00000000;
	mul.f32 	%f17682, %f17678, %f17678;
	selp.f32 	%f3098, %f17682, 0f00000000, %p605;
	setp.gt.f32 	%p606, %f17679, 0f00000000;
	mul.f32 	%f17683, %f17679, %f17679;
	selp.f32 	%f3099, %f17683, 0f00000000, %p606;
	setp.gt.f32 	%p607, %f17680, 0f00000000;
	mul.f32 	%f17684, %f17680, %f17680;
	selp.f32 	%f3100, %f17684, 0f00000000, %p607;
	ld.local.v4.f32 	{%f17685, %f17686, %f17687, %f17688}, [%rd5+176];
	setp.gt.f32 	%p608, %f17685, 0f00000000;
	mul.f32 	%f17689, %f17685, %f17685;
	selp.f32 	%f3101, %f17689, 0f00000000, %p608;
	setp.gt.f32 	%p609, %f17686, 0f00000000;
	mul.f32 	%f17690, %f17686, %f17686;
	selp.f32 	%f3102, %f17690, 0f00000000, %p609;
	setp.gt.f32 	%p610, %f17687, 0f00000000;
	mul.f32 	%f17691, %f17687, %f17687;
	selp.f32 	%f3103, %f17691, 0f00000000, %p610;
	setp.gt.f32 	%p611, %f17688, 0f00000000;
	mul.f32 	%f17692, %f17688, %f17688;
	selp.f32 	%f3104, %f17692, 0f00000000, %p611;
	ld.local.v4.f32 	{%f17693, %f17694, %f17695, %f17696}, [%rd5+192];
	setp.gt.f32 	%p612, %f17693, 0f00000000;
	mul.f32 	%f17697, %f17693, %f17693;
	selp.f32 	%f3105, %f17697, 0f00000000, %p612;
	setp.gt.f32 	%p613, %f17694, 0f00000000;
	mul.f32 	%f17698, %f17694, %f17694;
	selp.f32 	%f3106, %f17698, 0f00000000, %p613;
	setp.gt.f32 	%p614, %f17695, 0f00000000;
	mul.f32 	%f17699, %f17695, %f17695;
	selp.f32 	%f3107, %f17699, 0f00000000, %p614;
	setp.gt.f32 	%p615, %f17696, 0f00000000;
	mul.f32 	%f17700, %f17696, %f17696;
	selp.f32 	%f3108, %f17700, 0f00000000, %p615;
	ld.local.v4.f32 	{%f17701, %f17702, %f17703, %f17704}, [%rd5+208];
	setp.gt.f32 	%p616, %f17701, 0f00000000;
	mul.f32 	%f17705, %f17701, %f17701;
	selp.f32 	%f3109, %f17705, 0f00000000, %p616;
	setp.gt.f32 	%p617, %f17702, 0f00000000;
	mul.f32 	%f17706, %f17702, %f17702;
	selp.f32 	%f3110, %f17706, 0f00000000, %p617;
	setp.gt.f32 	%p618, %f17703, 0f00000000;
	mul.f32 	%f17707, %f17703, %f17703;
	selp.f32 	%f3111, %f17707, 0f00000000, %p618;
	setp.gt.f32 	%p619, %f17704, 0f00000000;
	mul.f32 	%f17708, %f17704, %f17704;
	selp.f32 	%f3112, %f17708, 0f00000000, %p619;
	ld.local.v4.f32 	{%f17709, %f17710, %f17711, %f17712}, [%rd5+224];
	setp.gt.f32 	%p620, %f17709, 0f00000000;
	mul.f32 	%f17713, %f17709, %f17709;
	selp.f32 	%f3113, %f17713, 0f00000000, %p620;
	setp.gt.f32 	%p621, %f17710, 0f00000000;
	mul.f32 	%f17714, %f17710, %f17710;
	selp.f32 	%f3114, %f17714, 0f00000000, %p621;
	setp.gt.f32 	%p622, %f17711, 0f00000000;
	mul.f32 	%f17715, %f17711, %f17711;
	selp.f32 	%f3115, %f17715, 0f00000000, %p622;
	setp.gt.f32 	%p623, %f17712, 0f00000000;
	mul.f32 	%f17716, %f17712, %f17712;
	selp.f32 	%f3116, %f17716, 0f00000000, %p623;
	ld.local.v4.f32 	{%f17717, %f17718, %f17719, %f17720}, [%rd5+240];
	setp.gt.f32 	%p624, %f17717, 0f00000000;
	mul.f32 	%f17721, %f17717, %f17717;
	selp.f32 	%f3117, %f17721, 0f00000000, %p624;
	setp.gt.f32 	%p625, %f17718, 0f00000000;
	mul.f32 	%f17722, %f17718, %f17718;
	selp.f32 	%f3118, %f17722, 0f00000000, %p625;
	setp.gt.f32 	%p626, %f17719, 0f00000000;
	mul.f32 	%f17723, %f17719, %f17719;
	selp.f32 	%f3119, %f17723, 0f00000000, %p626;
	setp.gt.f32 	%p627, %f17720, 0f00000000;
	mul.f32 	%f17724, %f17720, %f17720;
	selp.f32 	%f3120, %f17724, 0f00000000, %p627;
	mov.b32 	%r383, 0;
	mov.u64 	%rd394, %rd6;
$L__BB2_65:
	ld.global.f32 	%f17725, [%rd393+-128];
	fma.rn.f32 	%f17726, %f17725, %f3057, 0f00000000;
	ld.global.f32 	%f17727, [%rd393+-124];
	fma.rn.f32 	%f17728, %f17727, %f3058, %f17726;
	ld.global.f32 	%f17729, [%rd393+-120];
	fma.rn.f32 	%f17730, %f17729, %f3059, %f17728;
	ld.global.f32 	%f17731, [%rd393+-116];
	fma.rn.f32 	%f17732, %f17731, %f3060, %f17730;
	ld.global.f32 	%f17733, [%rd393+-112];
	fma.rn.f32 	%f17734, %f17733, %f3061, %f17732;
	ld.global.f32 	%f17735, [%rd393+-108];
	fma.rn.f32 	%f17736, %f17735, %f3062, %f17734;
	ld.global.f32 	%f17737, [%rd393+-104];
	fma.rn.f32 	%f17738, %f17737, %f3063, %f17736;
	ld.global.f32 	%f17739, [%rd393+-100];
	fma.rn.f32 	%f17740, %f17739, %f3064, %f17738;
	ld.global.f32 	%f17741, [%rd393+-96];
	fma.rn.f32 	%f17742, %f17741, %f3065, %f17740;
	ld.global.f32 	%f17743, [%rd393+-92];
	fma.rn.f32 	%f17744, %f17743, %f3066, %f17742;
	ld.global.f32 	%f17745, [%rd393+-88];
	fma.rn.f32 	%f17746, %f17745, %f3067, %f17744;
	ld.global.f32 	%f17747, [%rd393+-84];
	fma.rn.f32 	%f17748, %f17747, %f3068, %f17746;
	ld.global.f32 	%f17749, [%rd393+-80];
	fma.rn.f32 	%f17750, %f17749, %f3069, %f17748;
	ld.global.f32 	%f17751, [%rd393+-76];
	fma.rn.f32 	%f17752, %f17751, %f3070, %f17750;
	ld.global.f32 	%f17753, [%rd393+-72];
	fma.rn.f32 	%f17754, %f17753, %f3071, %f17752;
	ld.global.f32 	%f17755, [%rd393+-68];
	fma.rn.f32 	%f17756, %f17755, %f3072, %f17754;
	ld.global.f32 	%f17757, [%rd393+-64];
	fma.rn.f32 	%f17758, %f17757, %f3073, %f17756;
	ld.global.f32 	%f17759, [%rd393+-60];
	fma.rn.f32 	%f17760, %f17759, %f3074, %f17758;
	ld.global.f32 	%f17761, [%rd393+-56];
	fma.rn.f32 	%f17762, %f17761, %f3075, %f17760;
	ld.global.f32 	%f17763, [%rd393+-52];
	fma.rn.f32 	%f17764, %f17763, %f3076, %f17762;
	ld.global.f32 	%f17765, [%rd393+-48];
	fma.rn.f32 	%f17766, %f17765, %f3077, %f17764;
	ld.global.f32 	%f17767, [%rd393+-44];
	fma.rn.f32 	%f17768, %f17767, %f3078, %f17766;
	ld.global.f32 	%f17769, [%rd393+-40];
	fma.rn.f32 	%f17770, %f17769, %f3079, %f17768;
	ld.global.f32 	%f17771, [%rd393+-36];
	fma.rn.f32 	%f17772, %f17771, %f3080, %f17770;
	ld.global.f32 	%f17773, [%rd393+-32];
	fma.rn.f32 	%f17774, %f17773, %f3081, %f17772;
	ld.global.f32 	%f17775, [%rd393+-28];
	fma.rn.f32 	%f17776, %f17775, %f3082, %f17774;
	ld.global.f32 	%f17777, [%rd393+-24];
	fma.rn.f32 	%f17778, %f17777, %f3083, %f17776;
	ld.global.f32 	%f17779, [%rd393+-20];
	fma.rn.f32 	%f17780, %f17779, %f3084, %f17778;
	ld.global.f32 	%f17781, [%rd393+-16];
	fma.rn.f32 	%f17782, %f17781, %f3085, %f17780;
	ld.global.f32 	%f17783, [%rd393+-12];
	fma.rn.f32 	%f17784, %f17783, %f3086, %f17782;
	ld.global.f32 	%f17785, [%rd393+-8];
	fma.rn.f32 	%f17786, %f17785, %f3087, %f17784;
	ld.global.f32 	%f17787, [%rd393+-4];
	fma.rn.f32 	%f17788, %f17787, %f3088, %f17786;
	ld.global.f32 	%f17789, [%rd393];
	fma.rn.f32 	%f17790, %f17789, %f3089, %f17788;
	ld.global.f32 	%f17791, [%rd393+4];
	fma.rn.f32 	%f17792, %f17791, %f3090, %f17790;
	ld.global.f32 	%f17793, [%rd393+8];
	fma.rn.f32 	%f17794, %f17793, %f3091, %f17792;
	ld.global.f32 	%f17795, [%rd393+12];
	fma.rn.f32 	%f17796, %f17795, %f3092, %f17794;
	ld.global.f32 	%f17797, [%rd393+16];
	fma.rn.f32 	%f17798, %f17797, %f3093, %f17796;
	ld.global.f32 	%f17799, [%rd393+20];
	fma.rn.f32 	%f17800, %f17799, %f3094, %f17798;
	ld.global.f32 	%f17801, [%rd393+24];
	fma.rn.f32 	%f17802, %f17801, %f3095, %f17800;
	ld.global.f32 	%f17803, [%rd393+28];
	fma.rn.f32 	%f17804, %f17803, %f3096, %f17802;
	ld.global.f32 	%f17805, [%rd393+32];
	fma.rn.f32 	%f17806, %f17805, %f3097, %f17804;
	ld.global.f32 	%f17807, [%rd393+36];
	fma.rn.f32 	%f17808, %f17807, %f3098, %f17806;
	ld.global.f32 	%f17809, [%rd393+40];
	fma.rn.f32 	%f17810, %f17809, %f3099, %f17808;
	ld.global.f32 	%f17811, [%rd393+44];
	fma.rn.f32 	%f17812, %f17811, %f3100, %f17810;
	ld.global.f32 	%f17813, [%rd393+48];
	fma.rn.f32 	%f17814, %f17813, %f3101, %f17812;
	ld.global.f32 	%f17815, [%rd393+52];
	fma.rn.f32 	%f17816, %f17815, %f3102, %f17814;
	ld.global.f32 	%f17817, [%rd393+56];
	fma.rn.f32 	%f17818, %f17817, %f3103, %f17816;
	ld.global.f32 	%f17819, [%rd393+60];
	fma.rn.f32 	%f17820, %f17819, %f3104, %f17818;
	ld.global.f32 	%f17821, [%rd393+64];
	fma.rn.f32 	%f17822, %f17821, %f3105, %f17820;
	ld.global.f32 	%f17823, [%rd393+68];
	fma.rn.f32 	%f17824, %f17823, %f3106, %f17822;
	ld.global.f32 	%f17825, [%rd393+72];
	fma.rn.f32 	%f17826, %f17825, %f3107, %f17824;
	ld.global.f32 	%f17827, [%rd393+76];
	fma.rn.f32 	%f17828, %f17827, %f3108, %f17826;
	ld.global.f32 	%f17829, [%rd393+80];
	fma.rn.f32 	%f17830, %f17829, %f3109, %f17828;
	ld.global.f32 	%f17831, [%rd393+84];
	fma.rn.f32 	%f17832, %f17831, %f3110, %f17830;
	ld.global.f32 	%f17833, [%rd393+88];
	fma.rn.f32 	%f17834, %f17833, %f3111, %f17832;
	ld.global.f32 	%f17835, [%rd393+92];
	fma.rn.f32 	%f17836, %f17835, %f3112, %f17834;
	ld.global.f32 	%f17837, [%rd393+96];
	fma.rn.f32 	%f17838, %f17837, %f3113, %f17836;
	ld.global.f32 	%f17839, [%rd393+100];
	fma.rn.f32 	%f17840, %f17839, %f3114, %f17838;
	ld.global.f32 	%f17841, [%rd393+104];
	fma.rn.f32 	%f17842, %f17841, %f3115, %f17840;
	ld.global.f32 	%f17843, [%rd393+108];
	fma.rn.f32 	%f17844, %f17843, %f3116, %f17842;
	ld.global.f32 	%f17845, [%rd393+112];
	fma.rn.f32 	%f17846, %f17845, %f3117, %f17844;
	ld.global.f32 	%f17847, [%rd393+116];
	fma.rn.f32 	%f17848, %f17847, %f3118, %f17846;
	ld.global.f32 	%f17849, [%rd393+120];
	fma.rn.f32 	%f17850, %f17849, %f3119, %f17848;
	ld.global.f32 	%f17851, [%rd393+124];
	fma.rn.f32 	%f17852, %f17851, %f3120, %f17850;
	st.local.f32 	[%rd394], %f17852;
	add.s32 	%r383, %r383, 1;
	add.s64 	%rd394, %rd394, 4;
	add.s64 	%rd393, %rd393, 256;
	setp.ne.s32 	%p628, %r383, 16;
	@%p628 bra 	$L__BB2_65;
	mov.u64 	%rd326, %rd156;
	ld.param.u32 	%r69, [%rd326];
	setp.lt.s32 	%p629, %r69, 1;
	ld.local.v4.f32 	{%f17853, %f17854, %f17855, %f17856}, [%rd6];
	add.f32 	%f3121, %f17853, %f3025;
	add.f32 	%f3122, %f17854, %f3026;
	add.f32 	%f3123, %f17855, %f3027;
	add.f32 	%f3124, %f17856, %f3028;
	ld.local.v4.f32 	{%f17857, %f17858, %f17859, %f17860}, [%rd6+16];
	add.f32 	%f3125, %f17857, %f3029;
	add.f32 	%f3126, %f17858, %f3030;
	add.f32 	%f3127, %f17859, %f3031;
	add.f32 	%f3128, %f17860, %f3032;
	ld.local.v4.f32 	{%f17861, %f17862, %f17863, %f17864}, [%rd6+32];
	add.f32 	%f3129, %f17861, %f3033;
	add.f32 	%f3130, %f17862, %f3034;
	add.f32 	%f3131, %f17863, %f3035;
	add.f32 	%f3132, %f17864, %f3036;
	ld.local.v4.f32 	{%f17865, %f17866, %f17867, %f17868}, [%rd6+48];
	add.f32 	%f3133, %f17865, %f3037;
	add.f32 	%f3134, %f17866, %f3038;
	add.f32 	%f3135, %f17867, %f3039;
	add.f32 	%f3136, %f17868, %f3040;
	@%p629 bra 	$L__BB2_69;
	neg.s32 	%r384, %r69;
	mov.u64 	%rd327, %rd156;
	ld.param.u64 	%rd328, [%rd327+8];
	cvta.to.global.u64 	%rd329, %rd328;
	add.s64 	%rd395, %rd329, 32;
	mov.u64 	%rd396, %rd9;
$L__BB2_68:
	ld.global.f32 	%f17869, [%rd395+-32];
	fma.rn.f32 	%f17870, %f17869, %f3121, 0f00000000;
	ld.global.f32 	%f17871, [%rd395+-28];
	fma.rn.f32 	%f17872, %f17871, %f3122, %f17870;
	ld.global.f32 	%f17873, [%rd395+-24];
	fma.rn.f32 	%f17874, %f17873, %f3123, %f17872;
	ld.global.f32 	%f17875, [%rd395+-20];
	fma.rn.f32 	%f17876, %f17875, %f3124, %f17874;
	ld.global.f32 	%f17877, [%rd395+-16];
	fma.rn.f32 	%f17878, %f17877, %f3125, %f17876;
	ld.global.f32 	%f17879, [%rd395+-12];
	fma.rn.f32 	%f17880, %f17879, %f3126, %f17878;
	ld.global.f32 	%f17881, [%rd395+-8];
	fma.rn.f32 	%f17882, %f17881, %f3127, %f17880;
	ld.global.f32 	%f17883, [%rd395+-4];
	fma.rn.f32 	%f17884, %f17883, %f3128, %f17882;
	ld.global.f32 	%f17885, [%rd395];
	fma.rn.f32 	%f17886, %f17885, %f3129, %f17884;
	ld.global.f32 	%f17887, [%rd395+4];
	fma.rn.f32 	%f17888, %f17887, %f3130, %f17886;
	ld.global.f32 	%f17889, [%rd395+8];
	fma.rn.f32 	%f17890, %f17889, %f3131, %f17888;
	ld.global.f32 	%f17891, [%rd395+12];
	fma.rn.f32 	%f17892, %f17891, %f3132, %f17890;
	ld.global.f32 	%f17893, [%rd395+16];
	fma.rn.f32 	%f17894, %f17893, %f3133, %f17892;
	ld.global.f32 	%f17895, [%rd395+20];
	fma.rn.f32 	%f17896, %f17895, %f3134, %f17894;
	ld.global.f32 	%f17897, [%rd395+24];
	fma.rn.f32 	%f17898, %f17897, %f3135, %f17896;
	ld.global.f32 	%f17899, [%rd395+28];
	fma.rn.f32 	%f17900, %f17899, %f3136, %f17898;
	st.local.f32 	[%rd396], %f17900;
	add.s32 	%r384, %r384, 1;
	setp.ne.s32 	%p630, %r384, 0;
	add.s64 	%rd396, %rd396, 4;
	add.s64 	%rd395, %rd395, 64;
	@%p630 bra 	$L__BB2_68;
$L__BB2_69:
	mov.u64 	%rd330, %rd156;
	ld.param.u32 	%r7, [%rd330];
	setp.lt.s32 	%p631, %r7, 1;
	@%p631 bra 	$L__BB2_89;
	ld.param.u64 	%rd345, [_Z26forward_last_logits_kernel9ModelPtrsPKiiPf_param_3];
	cvta.to.global.u64 	%rd15, %rd345;
	and.b32  	%r8, %r7, 3;
	setp.lt.s32 	%p632, %r7, 4;
	mov.b32 	%r390, 0;
	@%p632 bra 	$L__BB2_86;
	and.b32  	%r390, %r7, 2147483644;
	neg.s32 	%r385, %r390;
	add.s64 	%rd398, %rd15, 8;
	mov.u64 	%rd397, %rd9;
	bra.uni 	$L__BB2_85;
$L__BB2_72:
	setp.lt.s32 	%p636, %r94, 1;
	@%p636 bra 	$L__BB2_89;
	and.b32  	%r2, %r94, 15;
	setp.lt.s32 	%p637, %r94, 16;
	mov.b32 	%r387, 0;
	@%p637 bra 	$L__BB2_76;
	and.b32  	%r387, %r94, 2147483632;
	neg.s32 	%r358, %r387;
	add.s64 	%rd346, %rd2, 32;
$L__BB2_75:
	.pragma "nounroll";
	mov.b32 	%r346, 2143289344;
	st.global.u32 	[%rd346+-32], %r346;
	st.global.u32 	[%rd346+-28], %r346;
	st.global.u32 	[%rd346+-24], %r346;
	st.global.u32 	[%rd346+-20], %r346;
	st.global.u32 	[%rd346+-16], %r346;
	st.global.u32 	[%rd346+-12], %r346;
	st.global.u32 	[%rd346+-8], %r346;
	st.global.u32 	[%rd346+-4], %r346;
	st.global.u32 	[%rd346], %r346;
	st.global.u32 	[%rd346+4], %r346;
	st.global.u32 	[%rd346+8], %r346;
	st.global.u32 	[%rd346+12], %r346;
	st.global.u32 	[%rd346+16], %r346;
	st.global.u32 	[%rd346+20], %r346;
	st.global.u32 	[%rd346+24], %r346;
	st.global.u32 	[%rd346+28], %r346;
	add.s32 	%r358, %r358, 16;
	add.s64 	%rd346, %rd346, 64;
	setp.eq.s32 	%p638, %r358, 0;
	@%p638 bra 	$L__BB2_76;
	bra.uni 	$L__BB2_75;
$L__BB2_76:
	setp.eq.s32 	%p639, %r2, 0;
	@%p639 bra 	$L__BB2_89;
	and.b32  	%r76, %r94, 7;
	setp.lt.u32 	%p640, %r2, 8;
	@%p640 bra 	$L__BB2_79;
	mul.wide.u32 	%rd332, %r387, 4;
	add.s64 	%rd333, %rd2, %rd332;
	mov.b32 	%r347, 2143289344;
	st.global.u32 	[%rd333], %r347;
	st.global.u32 	[%rd333+4], %r347;
	st.global.u32 	[%rd333+8], %r347;
	st.global.u32 	[%rd333+12], %r347;
	st.global.u32 	[%rd333+16], %r347;
	st.global.u32 	[%rd333+20], %r347;
	st.global.u32 	[%rd333+24], %r347;
	st.global.u32 	[%rd333+28], %r347;
	add.s32 	%r387, %r387, 8;
$L__BB2_79:
	setp.eq.s32 	%p641, %r76, 0;
	@%p641 bra 	$L__BB2_89;
	and.b32  	%r79, %r94, 3;
	setp.lt.u32 	%p642, %r76, 4;
	@%p642 bra 	$L__BB2_82;
	mul.wide.u32 	%rd334, %r387, 4;
	add.s64 	%rd335, %rd2, %rd334;
	mov.b32 	%r348, 2143289344;
	st.global.u32 	[%rd335], %r348;
	st.global.u32 	[%rd335+4], %r348;
	st.global.u32 	[%rd335+8], %r348;
	st.global.u32 	[%rd335+12], %r348;
	add.s32 	%r387, %r387, 4;
$L__BB2_82:
	setp.eq.s32 	%p643, %r79, 0;
	@%p643 bra 	$L__BB2_89;
	mul.wide.u32 	%rd336, %r387, 4;
	add.s64 	%rd399, %rd2, %rd336;
	neg.s32 	%r389, %r79;
$L__BB2_84:
	.pragma "nounroll";
	mov.b32 	%r349, 2143289344;
	st.global.u32 	[%rd399], %r349;
	add.s64 	%rd399, %rd399, 4;
	add.s32 	%r389, %r389, 1;
	setp.eq.s32 	%p644, %r389, 0;
	@%p644 bra 	$L__BB2_89;
	bra.uni 	$L__BB2_84;
$L__BB2_85:
	ld.local.v4.f32 	{%f17901, %f17902, %f17903, %f17904}, [%rd397];
	st.global.f32 	[%rd398+-8], %f17901;
	st.global.f32 	[%rd398+-4], %f17902;
	st.global.f32 	[%rd398], %f17903;
	st.global.f32 	[%rd398+4], %f17904;
	add.s32 	%r385, %r385, 4;
	add.s64 	%rd398, %rd398, 16;
	add.s64 	%rd397, %rd397, 16;
	setp.eq.s32 	%p633, %r385, 0;
	@%p633 bra 	$L__BB2_86;
	bra.uni 	$L__BB2_85;
$L__BB2_86:
	setp.eq.s32 	%p634, %r8, 0;
	@%p634 bra 	$L__BB2_89;
	mul.wide.u32 	%rd331, %r390, 4;
	add.s64 	%rd401, %rd15, %rd331;
	add.s64 	%rd400, %rd9, %rd331;
	neg.s32 	%r391, %r8;
$L__BB2_88:
	.pragma "nounroll";
	ld.local.f32 	%f17905, [%rd400];
	st.global.f32 	[%rd401], %f17905;
	add.s64 	%rd401, %rd401, 4;
	add.s64 	%rd400, %rd400, 4;
	add.s32 	%r391, %r391, 1;
	setp.ne.s32 	%p635, %r391, 0;
	@%p635 bra 	$L__BB2_88;
$L__BB2_89:
	ret;

}


// ===== COMPILED SASS (sm_100) =====

	.target	sm_100

	.elftype	@"ET_EXEC"


//--------------------- .note.nv.tkinfo           --------------------------
	.section	.note.nv.tkinfo,"",@"SHT_NOTE"
	.sectionflags	@"SHF_NOTE_NV_TKINFO"
	.tkinfo
        /*0018*/ 	.word	0x00000002
        /*0030*/ 	.string	""
        /*0030*/ 	.string	"ptxas"
        /*0030*/ 	.string	"Cuda compilation tools, release 13.0, V13.0.88"
        /*0030*/ 	.string	"Build cuda_13.0.r13.0/compiler.36424714_0"
        /*0030*/ 	.string	"-arch sm_100 -m 64 "



//--------------------- .note.nv.cuinfo           --------------------------
	.section	.note.nv.cuinfo,"",@"SHT_NOTE"
	.sectionflags	@"SHF_NOTE_NV_CUINFO"
        /*0018*/ 	.short	0x0002
        /*001a*/ 	.short	0x0064
        /*001c*/ 	.short	0x0082
	.zero		2


//--------------------- .nv.info                  --------------------------
	.section	.nv.info,"",@"SHT_CUDA_INFO"
	.align	4


	//----- nvinfo : EIATTR_REGCOUNT
	.align		4
        /*0000*/ 	.byte	0x04, 0x2f
        /*0002*/ 	.short	(.L_1 - .L_0)
	.align		4
.L_0:
        /*0004*/ 	.word	index@(_Z17train_step_kernel9ModelPtrsPKiiffffffffPfS2_)
        /*0008*/ 	.word	0x000000ff


	//----- nvinfo : EIATTR_FRAME_SIZE
	.align		4
.L_1:
        /*000c*/ 	.byte	0x04, 0x11
        /*000e*/ 	.short	(.L_3 - .L_2)
	.align		4
.L_2:
        /*0010*/ 	.word	index@($__internal_4_$__cuda_sm3x_div_rn_noftz_f32_slowpath)
        /*0014*/ 	.word	0x00007d10


	//----- nvinfo : EIATTR_FRAME_SIZE
	.align		4
.L_3:
        /*0018*/ 	.byte	0x04, 0x11
        /*001a*/ 	.short	(.L_5 - .L_4)
	.align		4
.L_4:
        /*001c*/ 	.word	index@($__internal_3_$__cuda_sm20_sqrt_rn_f32_slowpath)
        /*0020*/ 	.word	0x00007d10


	//----- nvinfo : EIATTR_FRAME_SIZE
	.align		4
.L_5:
        /*0024*/ 	.byte	0x04, 0x11
        /*0026*/ 	.short	(.L_7 - .L_6)
	.align		4
.L_6:
        /*0028*/ 	.word	index@($__internal_2_$__cuda_sm20_rcp_rn_f32_slowpath)
        /*002c*/ 	.word	0x00007d10


	//----- nvinfo : EIATTR_FRAME_SIZE
	.align		4
.L_7:
        /*0030*/ 	.byte	0x04, 0x11
        /*0032*/ 	.short	(.L_9 - .L_8)
	.align		4
.L_8:
        /*0034*/ 	.word	index@(_Z17train_step_kernel9ModelPtrsPKiiffffffffPfS2_)
        /*0038*/ 	.word	0x00007d10


	//----- nvinfo : EIATTR_REGCOUNT
	.align		4
.L_9:
        /*003c*/ 	.byte	0x04, 0x2f
        /*003e*/ 	.short	(.L_11 - .L_10)
	.align		4
.L_10:
        /*0040*/ 	.word	index@(_Z24eval_sequence_nll_kernel9ModelPtrsPKiiPf)
        /*0044*/ 	.word	0x000000ff


	//----- nvinfo : EIATTR_FRAME_SIZE
	.align		4
.L_11:
        /*0048*/ 	.byte	0x04, 0x11
        /*004a*/ 	.short	(.L_13 - .L_12)
	.align		4
.L_12:
        /*004c*/ 	.word	index@($__internal_1_$__cuda_sm20_rcp_rn_f32_slowpath)
        /*0050*/ 	.word	0x00001f00


	//----- nvinfo : EIATTR_FRAME_SIZE
	.align		4
.L_13:
        /*0054*/ 	.byte	0x04, 0x11
        /*0056*/ 	.short	(.L_15 - .L_14)
	.align		4
.L_14:
        /*0058*/ 	.word	index@(_Z24eval_sequence_nll_kernel9ModelPtrsPKiiPf)
        /*005c*/ 	.word	0x00001f00


	//----- nvinfo : EIATTR_REGCOUNT
	.align		4
.L_15:
        /*0060*/ 	.byte	0x04, 0x2f
        /*0062*/ 	.short	(.L_17 - .L_16)
	.align		4
.L_16:
        /*0064*/ 	.word	index@(_Z26forward_last_logits_kernel9ModelPtrsPKiiPf)
        /*0068*/ 	.word	0x000000ff


	//----- nvinfo : EIATTR_FRAME_SIZE
	.align		4
.L_17:
        /*006c*/ 	.byte	0x04, 0x11
        /*006e*/ 	.short	(.L_19 - .L_18)
	.align		4
.L_18:
        /*0070*/ 	.word	index@($__internal_0_$__cuda_sm20_rcp_rn_f32_slowpath)
        /*0074*/ 	.word	0x000019f0


	//----- nvinfo : EIATTR_FRAME_SIZE
	.align		4
.L_19:
        /*0078*/ 	.byte	0x04, 0x11
        /*007a*/ 	.short	(.L_21 - .L_20)
	.align		4
.L_20:
        /*007c*/ 	.word	index@(_Z26forward_last_logits_kernel9ModelPtrsPKiiPf)
        /*0080*/ 	.word	0x000019f0


	//----- nvinfo : EIATTR_MIN_STACK_SIZE
	.align		4
.L_21:
        /*0084*/ 	.byte	0x04, 0x12
        /*0086*/ 	.short	(.L_23 - .L_22)
	.align		4
.L_22:
        /*0088*/ 	.word	index@(_Z26forward_last_logits_kernel9ModelPtrsPKiiPf)
        /*008c*/ 	.word	0x000019f0


	//----- nvinfo : EIATTR_MIN_STACK_SIZE
	.align		4
.L_23:
        /*0090*/ 	.byte	0x04, 0x12
        /*0092*/ 	.short	(.L_25 - .L_24)
	.align		4
.L_24:
        /*0094*/ 	.word	index@(_Z24eval_sequence_nll_kernel9ModelPtrsPKiiPf)
        /*0098*/ 	.word	0x00001f00


	//----- nvinfo : EIATTR_MIN_STACK_SIZE
	.align		4
.L_25:
        /*009c*/ 	.byte	0x04, 0x12
        /*009e*/ 	.short	(.L_27 - .L_26)
	.align		4
.L_26:
        /*00a0*/ 	.word	index@(_Z17train_step_kernel9ModelPtrsPKiiffffffffPfS2_)
        /*00a4*/ 	.word	0x00007d10
.L_27:


//--------------------- .nv.compat                --------------------------
	.section	.nv.compat,"",@"SHT_CUDA_COMPAT_INFO"
	.align	4
        /*0000*/ 	.byte	0x02, 0x09, 0x00, 0x00, 0x02, 0x02, 0x01, 0x00, 0x02, 0x05, 0x05, 0x00, 0x03, 0x07, 0x01, 0x01
        /*0010*/ 	.byte	0x02, 0x03, 0x00, 0x00, 0x02, 0x06, 0x01, 0x00, 0x04, 0x0b, 0x08, 0x00, 0x01, 0x00, 0x00, 0x00
        /*0020*/ 	.byte	0x00, 0x00, 0x00, 0x00


//--------------------- .nv.info._Z26forward_last_logits_kernel9ModelPtrsPKiiPf --------------------------
	.section	.nv.info._Z26forward_last_logits_kernel9ModelPtrsPKiiPf,"",@"SHT_CUDA_INFO"
	.sectionflags	@""
	.align	4


	//----- nvinfo : EIATTR_CUDA_API_VERSION
	.align		4
        /*0000*/ 	.byte	0x04, 0x37
        /*0002*/ 	.short	(.L_29 - .L_28)
.L_28:
        /*0004*/ 	.word	0x00000082


	//----- nvinfo : EIATTR_KPARAM_INFO
	.align		4
.L_29:
        /*0008*/ 	.byte	0x04, 0x17
        /*000a*/ 	.short	(.L_31 - .L_30)
.L_30:
        /*000c*/ 	.word	0x00000000
        /*0010*/ 	.short	0x0003
        /*0012*/ 	.short	0x0118
        /*0014*/ 	.byte	0x00, 0xf5, 0x21, 0x00


	//----- nvinfo : EIATTR_KPARAM_INFO
	.align		4
.L_31:
        /*0018*/ 	.byte	0x04, 0x17
        /*001a*/ 	.short	(.L_33 - .L_32)
.L_32:
        /*001c*/ 	.word	0x00000000
        /*0020*/ 	.short	0x0002
        /*0022*/ 	.short	0x0110
        /*0024*/ 	.byte	0x00, 0xf0, 0x11, 0x00


	//----- nvinfo : EIATTR_KPARAM_INFO
	.align		4
.L_33:
        /*0028*/ 	.byte	0x04, 0x17
        /*002a*/ 	.short	(.L_35 - .L_34)
.L_34:
        /*002c*/ 	.word	0x00000000
        /*0030*/ 	.short	0x0001
        /*0032*/ 	.short	0x0108
        /*0034*/ 	.byte	0x00, 0xf5, 0x21, 0x00


	//----- nvinfo : EIATTR_KPARAM_INFO
	.align		4
.L_35:
        /*0038*/ 	.byte	0x04, 0x17
        /*003a*/ 	.short	(.L_37 - .L_36)
.L_36:
        /*003c*/ 	.word	0x00000000
        /*0040*/ 	.short	0x0000
        /*0042*/ 	.short	0x0000
        /*0044*/ 	.byte	0x00, 0xf0, 0x21, 0x04


	//----- nvinfo : EIATTR_SPARSE_MMA_MASK
	.align		4
.L_37:
        /*0048*/ 	.byte	0x03, 0x50
        /*004a*/ 	.short	0x0000


	//----- nvinfo : EIATTR_MAXREG_COUNT
	.align		4
        /*004c*/ 	.byte	0x03, 0x1b
        /*004e*/ 	.short	0x00ff


	//----- nvinfo : EIATTR_ANNOTATIONS
	.align		4
        /*0050*/ 	.byte	0x04, 0x55
        /*0052*/ 	.short	(.L_39 - .L_38)


	//   ....[0]....
.L_38:
        /*0054*/ 	.word	0x00000001
        /*0058*/ 	.byte	0xe0, 0x20, 0x00, 0x00, 0x01, 0x00, 0x00, 0x00, 0x30, 0x21, 0x00, 0x00, 0x01, 0x00, 0x00, 0x00
        /* <DEDUP_REMOVED lines=3829> */
        /*efb8*/ 	.byte	0x50, 0x50, 0x06, 0x00, 0x01, 0x00, 0x00, 0x00, 0x60, 0x50, 0x06, 0x00


	//----- nvinfo : EIATTR_MERCURY_ISA_VERSION
	.align		4
.L_39:
        /*efc4*/ 	.byte	0x03, 0x5f
        /*efc6*/ 	.short	0x0101


	//----- nvinfo : EIATTR_VRC_CTA_INIT_COUNT
	.align		4
        /*efc8*/ 	.byte	0x02, 0x4a
	.zero		1
	.zero		1


	//----- nvinfo : EIATTR_EXIT_INSTR_OFFSETS
	.align		4
        /*efcc*/ 	.byte	0x04, 0x1c
        /*efce*/ 	.short	(.L_41 - .L_40)


	//   ....[0]....
.L_40:
        /*efd0*/ 	.word	0x00000070


	//   ....[1]....
        /*efd4*/ 	.word	0x00067470


	//   ....[2]....
        /*efd8*/ 	.word	0x000679b0


	//   ....[3]....
        /*efdc*/ 	.word	0x00067aa0


	//   ....[4]....
        /*efe0*/ 	.word	0x00067ac0


	//   ....[5]....
        /*efe4*/ 	.word	0x00067d10


	//   ....[6]....
        /*efe8*/ 	.word	0x00067e20


	//   ....[7]....
        /*efec*/ 	.word	0x00067ef0


	//   ....[8]....
        /*eff0*/ 	.word	0x00067f90


	//----- nvinfo : EIATTR_CRS_STACK_SIZE
	.align		4
.L_41:
        /*eff4*/ 	.byte	0x04, 0x1e
        /*eff6*/ 	.short	(.L_43 - .L_42)
.L_42:
        /*eff8*/ 	.word	0x00000000


	//----- nvinfo : EIATTR_CBANK_PARAM_SIZE
	.align		4
.L_43:
        /*effc*/ 	.byte	0x03, 0x19
        /*effe*/ 	.short	0x0120


	//----- nvinfo : EIATTR_PARAM_CBANK
	.align		4
        /*f000*/ 	.byte	0x04, 0x0a
        /*f002*/ 	.short	(.L_45 - .L_44)
	.align		4
.L_44:
        /*f004*/ 	.word	index@(.nv.constant0._Z26forward_last_logits_kernel9ModelPtrsPKiiPf)
        /*f008*/ 	.short	0x0380
        /*f00a*/ 	.short	0x0120


	//----- nvinfo : EIATTR_SW_WAR
	.align		4
.L_45:
        /*f00c*/ 	.byte	0x04, 0x36
        /*f00e*/ 	.short	(.L_47 - .L_46)
.L_46:
        /*f010*/ 	.word	0x00000008
.L_47:


//--------------------- .nv.info._Z24eval_sequence_nll_kernel9ModelPtrsPKiiPf --------------------------
	.section	.nv.info._Z24eval_sequence_nll_kernel9ModelPtrsPKiiPf,"",@"SHT_CUDA_INFO"
	.sectionflags	@""
	.align	4


	//----- nvinfo : EIATTR_CUDA_API_VERSION
	.align		4
        /*0000*/ 	.byte	0x04, 0x37
        /*0002*/ 	.short	(.L_49 - .L_48)
.L_48:
        /*0004*/ 	.word	0x00000082


	//----- nvinfo : EIATTR_KPARAM_INFO
	.align		4
.L_49:
        /*0008*/ 	.byte	0x04, 0x17
        /*000a*/ 	.short	(.L_51 - .L_50)
.L_50:
        /*000c*/ 	.word	0x00000000
        /*0010*/ 	.short	0x0003
        /*0012*/ 	.short	0x0118
        /*0014*/ 	.byte	0x00, 0xf5, 0x21, 0x00


	//----- nvinfo : EIATTR_KPARAM_INFO
	.align		4
.L_51:
        /*0018*/ 	.byte	0x04, 0x17
        /*001a*/ 	.short	(.L_53 - .L_52)
.L_52:
        /*001c*/ 	.word	0x00000000
        /*0020*/ 	.short	0x0002
        /*0022*/ 	.short	0x0110
        /*0024*/ 	.byte	0x00, 0xf0, 0x11, 0x00


	//----- nvinfo : EIATTR_KPARAM_INFO
	.align		4
.L_53:
        /*0028*/ 	.byte	0x04, 0x17
        /*002a*/ 	.short	(.L_55 - .L_54)
.L_54:
        /*002c*/ 	.word	0x00000000
        /*0030*/ 	.short	0x0001
        /*0032*/ 	.short	0x0108
        /*0034*/ 	.byte	0x00, 0xf5, 0x21, 0x00


	//----- nvinfo : EIATTR_KPARAM_INFO
	.align		4
.L_55:
        /*0038*/ 	.byte	0x04, 0x17
        /*003a*/ 	.short	(.L_57 - .L_56)
.L_56:
        /*003c*/ 	.word	0x00000000
        /*0040*/ 	.short	0x0000
        /*0042*/ 	.short	0x0000
        /*0044*/ 	.byte	0x00, 0xf0, 0x21, 0x04


	//----- nvinfo : EIATTR_SPARSE_MMA_MASK
	.align		4
.L_57:
        /*0048*/ 	.byte	0x03, 0x50
        /*004a*/ 	.short	0x0000


	//----- nvinfo : EIATTR_MAXREG_COUNT
	.align		4
        /*004c*/ 	.byte	0x03, 0x1b
        /*004e*/ 	.short	0x00ff


	//----- nvinfo : EIATTR_ANNOTATIONS
	.align		4
        /*0050*/ 	.byte	0x04, 0x55
        /*0052*/ 	.short	(.L_59 - .L_58)


	//   ....[0]....
.L_58:
        /* <DEDUP_REMOVED lines=4033> */


	//----- nvinfo : EIATTR_MERCURY_ISA_VERSION
	.align		4
.L_59:
        /*fc54*/ 	.byte	0x03, 0x5f
        /*fc56*/ 	.short	0x0101


	//----- nvinfo : EIATTR_VRC_CTA_INIT_COUNT
	.align		4
        /*fc58*/ 	.byte	0x02, 0x4a
	.zero		1
	.zero		1


	//----- nvinfo : EIATTR_EXIT_INSTR_OFFSETS
	.align		4
        /*fc5c*/ 	.byte	0x04, 0x1c
        /*fc5e*/ 	.short	(.L_61 - .L_60)


	//   ....[0]....
.L_60:
        /*fc60*/ 	.word	0x00000050


	//   ....[1]....
        /*fc64*/ 	.word	0x00077ca0


	//   ....[2]....
        /*fc68*/ 	.word	0x00077ce0


	//----- nvinfo : EIATTR_CRS_STACK_SIZE
	.align		4
.L_61:
        /*fc6c*/ 	.byte	0x04, 0x1e
        /*fc6e*/ 	.short	(.L_63 - .L_62)
.L_62:
        /*fc70*/ 	.word	0x00000000


	//----- nvinfo : EIATTR_CBANK_PARAM_SIZE
	.align		4
.L_63:
        /*fc74*/ 	.byte	0x03, 0x19
        /*fc76*/ 	.short	0x0120


	//----- nvinfo : EIATTR_PARAM_CBANK
	.align		4
        /*fc78*/ 	.byte	0x04, 0x0a
        /*fc7a*/ 	.short	(.L_65 - .L_64)
	.align		4
.L_64:
        /*fc7c*/ 	.word	index@(.nv.constant0._Z24eval_sequence_nll_kernel9ModelPtrsPKiiPf)
        /*fc80*/ 	.short	0x0380
        /*fc82*/ 	.short	0x0120


	//----- nvinfo : EIATTR_SW_WAR
	.align		4
.L_65:
        /*fc84*/ 	.byte	0x04, 0x36
        /*fc86*/ 	.short	(.L_67 - .L_66)
.L_66:
        /*fc88*/ 	.word	0x00000008
.L_67:


//--------------------- .nv.info._Z17train_step_kernel9ModelPtrsPKiiffffffffPfS2_ --------------------------
	.section	.nv.info._Z17train_step_kernel9ModelPtrsPKiiffffffffPfS2_,"",@"SHT_CUDA_INFO"
	.sectionflags	@""
	.align	4


	//----- nvinfo : EIATTR_CUDA_API_VERSION
	.align		4
        /*0000*/ 	.byte	0x04, 0x37
        /*0002*/ 	.short	(.L_69 - .L_68)
.L_68:
        /*0004*/ 	.word	0x00000082


	//----- nvinfo : EIATTR_KPARAM_INFO
	.align		4
.L_69:
        /*0008*/ 	.byte	0x04, 0x17
        /*000a*/ 	.short	(.L_71 - .L_70)
.L_70:
        /*000c*/ 	.word	0x00000000
        /*0010*/ 	.short	0x000c
        /*0012*/ 	.short	0x0140
        /*0014*/ 	.byte	0x00, 0xf5, 0x21, 0x00


	//----- nvinfo : EIATTR_KPARAM_INFO
	.align		4
.L_71:
        /*0018*/ 	.byte	0x04, 0x17
        /*001a*/ 	.short	(.L_73 - .L_72)
.L_72:
        /*001c*/ 	.word	0x00000000
        /*0020*/ 	.short	0x000b
        /*0022*/ 	.short	0x0138
        /*0024*/ 	.byte	0x00, 0xf5, 0x21, 0x00


	//----- nvinfo : EIATTR_KPARAM_INFO
	.align		4
.L_73:
        /*0028*/ 	.byte	0x04, 0x17
        /*002a*/ 	.short	(.L_75 - .L_74)
.L_74:
        /*002c*/ 	.word	0x00000000
        /*0030*/ 	.short	0x000a
        /*0032*/ 	.short	0x0130
        /*0034*/ 	.byte	0x00, 0xf0, 0x11, 0x00


	//----- nvinfo : EIATTR_KPARAM_INFO
	.align		4
.L_75:
        /*0038*/ 	.byte	0x04, 0x17
        /*003a*/ 	.short	(.L_77 - .L_76)
.L_76:
        /*003c*/ 	.word	0x00000000
        /*0040*/ 	.short	0x0009
        /*0042*/ 	.short	0x012c
        /*0044*/ 	.byte	0x00, 0xf0, 0x11, 0x00


	//----- nvinfo : EIATTR_KPARAM_INFO
	.align		4
.L_77:
        /*0048*/ 	.byte	0x04, 0x17
        /*004a*/ 	.short	(.L_79 - .L_78)
.L_78:
        /*004c*/ 	.word	0x00000000
        /*0050*/ 	.short	0x0008
        /*0052*/ 	.short	0x0128
        /*0054*/ 	.byte	0x00, 0xf0, 0x11, 0x00


	//----- nvinfo : EIATTR_KPARAM_INFO
	.align		4
.L_79:
        /*0058*/ 	.byte	0x04, 0x17
        /*005a*/ 	.short	(.L_81 - .L_80)
.L_80:
        /*005c*/ 	.word	0x00000000
        /*0060*/ 	.short	0x0007
        /*0062*/ 	.short	0x0124
        /*0064*/ 	.byte	0x00, 0xf0, 0x11, 0x00


	//----- nvinfo : EIATTR_KPARAM_INFO
	.align		4
.L_81:
        /*0068*/ 	.byte	0x04, 0x17
        /*006a*/ 	.short	(.L_83 - .L_82)
.L_82:
        /*006c*/ 	.word	0x00000000
        /*0070*/ 	.short	0x0006
        /*0072*/ 	.short	0x0120
        /*0074*/ 	.byte	0x00, 0xf0, 0x11, 0x00


	//----- nvinfo : EIATTR_KPARAM_INFO
	.align		4
.L_83:
        /*0078*/ 	.byte	0x04, 0x17
        /*007a*/ 	.short	(.L_85 - .L_84)
.L_84:
        /*007c*/ 	.word	0x00000000
        /*0080*/ 	.short	0x0005
        /*0082*/ 	.short	0x011c
        /*0084*/ 	.byte	0x00, 0xf0, 0x11, 0x00


	//----- nvinfo : EIATTR_KPARAM_INFO
	.align		4
.L_85:
        /*0088*/ 	.byte	0x04, 0x17
        /*008a*/ 	.short	(.L_87 - .L_86)
.L_86:
        /*008c*/ 	.word	0x00000000
        /*0090*/ 	.short	0x0004
        /*0092*/ 	.short	0x0118
        /*0094*/ 	.byte	0x00, 0xf0, 0x11, 0x00


	//----- nvinfo : EIATTR_KPARAM_INFO
	.align		4
.L_87:
        /*0098*/ 	.byte	0x04, 0x17
        /*009a*/ 	.short	(.L_89 - .L_88)
.L_88:
        /*009c*/ 	.word	0x00000000
        /*00a0*/ 	.short	0x0003
        /*00a2*/ 	.short	0x0114
        /*00a4*/ 	.byte	0x00, 0xf0, 0x11, 0x00


	//----- nvinfo : EIATTR_KPARAM_INFO
	.align		4
.L_89:
        /*00a8*/ 	.byte	0x04, 0x17
        /*00aa*/ 	.short	(.L_91 - .L_90)
.L_90:
        /*00ac*/ 	.word	0x00000000
        /*00b0*/ 	.short	0x0002
        /*00b2*/ 	.short	0x0110
        /*00b4*/ 	.byte	0x00, 0xf0, 0x11, 0x00


	//----- nvinfo : EIATTR_KPARAM_INFO
	.align		4
.L_91:
        /*00b8*/ 	.byte	0x04, 0x17
        /*00ba*/ 	.short	(.L_93 - .L_92)
.L_92:
        /*00bc*/ 	.word	0x00000000
        /*00c0*/ 	.short	0x0001
        /*00c2*/ 	.short	0x0108
        /*00c4*/ 	.byte	0x00, 0xf5, 0x21, 0x00


	//----- nvinfo : EIATTR_KPARAM_INFO
	.align		4
.L_93:
        /*00c8*/ 	.byte	0x04, 0x17
        /*00ca*/ 	.short	(.L_95 - .L_94)
.L_94:
        /*00cc*/ 	.word	0x00000000
        /*00d0*/ 	.short	0x0000
        /*00d2*/ 	.short	0x0000
        /*00d4*/ 	.byte	0x00, 0xf0, 0x21, 0x04


	//----- nvinfo : EIATTR_SPARSE_MMA_MASK
	.align		4
.L_95:
        /*00d8*/ 	.byte	0x03, 0x50
        /*00da*/ 	.short	0x0000


	//----- nvinfo : EIATTR_MAXREG_COUNT
	.align		4
        /*00dc*/ 	.byte	0x03, 0x1b
        /*00de*/ 	.short	0x00ff


	//----- nvinfo : EIATTR_ANNOTATIONS
	.align		4
        /*00e0*/ 	.byte	0x04, 0x55
        /*00e2*/ 	.short	(.L_97 - .L_96)


	//   ....[0]....
.L_96:
        /* <DEDUP_REMOVED lines=613> */


	//----- nvinfo : EIATTR_MERCURY_ISA_VERSION
	.align		4
.L_97:
        /*2724*/ 	.byte	0x03, 0x5f
        /*2726*/ 	.short	0x0101


	//----- nvinfo : EIATTR_VRC_CTA_INIT_COUNT
	.align		4
        /*2728*/ 	.byte	0x02, 0x4a
	.zero		1
	.zero		1


	//----- nvinfo : EIATTR_EXIT_INSTR_OFFSETS
	.align		4
        /*272c*/ 	.byte	0x04, 0x1c
        /*272e*/ 	.short	(.L_99 - .L_98)


	//   ....[0]....
.L_98:
        /*2730*/ 	.word	0x00000080


	//   ....[1]....
        /*2734*/ 	.word	0x00000150


	//   ....[2]....
        /*2738*/ 	.word	0x00045c10


	//----- nvinfo : EIATTR_CRS_STACK_SIZE
	.align		4
.L_99:
        /*273c*/ 	.byte	0x04, 0x1e
        /*273e*/ 	.short	(.L_101 - .L_100)
.L_100:
        /*2740*/ 	.word	0x00000000


	//----- nvinfo : EIATTR_CBANK_PARAM_SIZE
	.align		4
.L_101:
        /*2744*/ 	.byte	0x03, 0x19
        /*2746*/ 	.short	0x0148


	//----- nvinfo : EIATTR_PARAM_CBANK
	.align		4
        /*2748*/ 	.byte	0x04, 0x0a
        /*274a*/ 	.short	(.L_103 - .L_102)
	.align		4
.L_102:
        /*274c*/ 	.word	index@(.nv.constant0._Z17train_step_kernel9ModelPtrsPKiiffffffffPfS2_)
        /*2750*/ 	.short	0x0380
        /*2752*/ 	.short	0x0148


	//----- nvinfo : EIATTR_SW_WAR
	.align		4
.L_103:
        /*2754*/ 	.byte	0x04, 0x36
        /*2756*/ 	.short	(.L_105 - .L_104)
.L_104:
        /*2758*/ 	.word	0x00000008
.L_105:


//--------------------- .nv.callgraph             --------------------------
	.section	.nv.callgraph,"",@"SHT_CUDA_CALLGRAPH"
	.align	4
	.sectionentsize	8
	.align		4
        /*0000*/ 	.word	0x00000000
	.align		4
        /*0004*/ 	.word	0xffffffff
	.align		4
        /*0008*/ 	.word	0x00000000
	.align		4
        /*000c*/ 	.word	0xfffffffe
	.align		4
        /*0010*/ 	.word	0x00000000
	.align		4
        /*0014*/ 	.word	0xfffffffd
	.align		4
        /*0018*/ 	.word	0x00000000
	.align		4
        /*001c*/ 	.word	0xfffffffc


//--------------------- .text._Z26forward_last_logits_kernel9ModelPtrsPKiiPf --------------------------
	.section	.text._Z26forward_last_logits_kernel9ModelPtrsPKiiPf,"ax",@progbits
	.align	128
        .global         _Z26forward_last_logits_kernel9ModelPtrsPKiiPf
        .type           _Z26forward_last_logits_kernel9ModelPtrsPKiiPf,@function
        .size           _Z26forward_last_logits_kernel9ModelPtrsPKiiPf,(.L_x_682 - _Z26forward_last_logits_kernel9ModelPtrsPKiiPf)
        .other          _Z26forward_last_logits_kernel9ModelPtrsPKiiPf,@"STO_CUDA_ENTRY STV_DEFAULT"
_Z26forward_last_logits_kernel9ModelPtrsPKiiPf:
.text._Z26forward_last_logits_kernel9ModelPtrsPKiiPf:
[----:B------:R-:W0:Y:S01]  /*0000*/  LDC R1, c[0x0][0x37c] ;  /* 0x0000df00ff017b82 */ /* 0x000e220000000800 */
[----:B------:R-:W1:Y:S07]  /*0010*/  S2R R0, SR_TID.X ;  /* 0x0000000000007919 */ /* 0x000e6e0000002100 */
[----:B------:R-:W1:Y:S01]  /*0020*/  S2UR UR4, SR_CTAID.X ;  /* 0x00000000000479c3 */ /* 0x000e620000002500 */
[----:B0-----:R-:W-:-:S04]  /*0030*/  IADD3 R1, PT, PT, R1, -0x19f0, RZ ;  /* 0xffffe61001017810 */ /* 0x001fc80007ffe0ff */
[C---:B------:R-:W-:Y:S02]  /*0040*/  R2UR UR73, R1.reuse ;  /* 0x00000000014972ca */ /* 0x040fe400000e0000 */
[----:B------:R-:W-:Y:S02]  /*0050*/  R2UR UR76, R1 ;  /* 0x00000000014c72ca */ /* 0x000fe400000e0000 */
[----:B-1----:R-:W-:-:S13]  /*0060*/  LOP3.LUT P0, RZ, R0, UR4, RZ, 0xfc, !PT ;  /* 0x0000000400ff7c12 */ /* 0x002fda000f80fcff */
[----:B------:R-:W-:Y:S05]  /*0070*/  @P0 EXIT ;  /* 0x000000000000094d */ /* 0x000fea0003800000 */
[----:B------:R-:W0:Y:S01]  /*0080*/  LDC R6, c[0x0][0x380] ;  /* 0x0000e000ff067b82 */ /* 0x000e220000000800 */
[----:B------:R-:W1:Y:S07]  /*0090*/  LDCU.64 UR40, c[0x0][0x358] ;  /* 0x00006b00ff2877ac */ /* 0x000e6e0008000a00 */
[----:B------:R-:W2:Y:S01]  /*00a0*/  LDC R0, c[0x0][0x490] ;  /* 0x00012400ff007b82 */ /* 0x000ea20000000800 */
[----:B0-----:R-:W-:-:S04]  /*00b0*/  IADD3 R2, PT, PT, R6, -0x101, RZ ;  /* 0xfffffeff06027810 */ /* 0x001fc80007ffe0ff */
[----:B------:R-:W-:Y:S02]  /*00c0*/  ISETP.GE.U32.AND P0, PT, R2, -0x100, PT ;  /* 0xffffff000200780c */ /* 0x000fe40003f06070 */
[----:B--2---:R-:W-:-:S04]  /*00d0*/  IADD3 R0, PT, PT, R0, -0x9, RZ ;  /* 0xfffffff700007810 */ /* 0x004fc80007ffe0ff */
[----:B------:R-:W-:-:S13]  /*00e0*/  ISETP.LT.U32.OR P0, PT, R0, -0x8, !P0 ;  /* 0xfffffff80000780c */ /* 0x000fda0004701470 */
[----:B-1----:R-:W-:Y:S05]  /*00f0*/  @P0 BRA `(.L_x_0) ;  /* 0x00000678006c0947 */ /* 0x002fea0003800000 */
[----:B------:R-:W0:Y:S08]  /*0100*/  LDC.64 R2, c[0x0][0x488] ;  /* 0x00012200ff027b82 */ /* 0x000e300000000a00 */
[----:B------:R-:W1:Y:S01]  /*0110*/  LDC.64 R4, c[0x0][0x388] ;  /* 0x0000e200ff047b82 */ /* 0x000e620000000a00 */
[----:B0-----:R-:W2:Y:S07]  /*0120*/  LDG.E R2, desc[UR40][R2.64] ;  /* 0x0000002802027981 */ /* 0x001eae000c1e1900 */
[----:B------:R-:W0:Y:S02]  /*0130*/  LDC.64 R6, c[0x0][0x390] ;  /* 0x0000e400ff067b82 */ /* 0x000e240000000a00 */
[----:B0-----:R-:W3:Y:S04]  /*0140*/  LDG.E R23, desc[UR40][R6.64+0x20] ;  /* 0x0000202806177981 */ /* 0x001ee8000c1e1900 */
[----:B------:R-:W4:Y:S04]  /*0150*/  LDG.E R24, desc[UR40][R6.64+0x30] ;  /* 0x0000302806187981 */ /* 0x000f28000c1e1900 */
        /* <DEDUP_REMOVED lines=10> */
[----:B------:R-:W4:Y:S01]  /*0200*/  LDG.E R21, desc[UR40][R6.64+0x1c] ;  /* 0x00001c2806157981 */ /* 0x000f22000c1e1900 */
[----:B--2---:R-:W-:-:S05]  /*0210*/  SHF.L.U32 R9, R2, 0x4, RZ ;  /* 0x0000000402097819 */ /* 0x004fca00000006ff */
[----:B-1----:R-:W-:Y:S02]  /*0220*/  IMAD.WIDE R4, R9, 0x4, R4 ;  /* 0x0000000409047825 */ /* 0x002fe400078e0204 */
[----:B------:R-:W2:Y:S04]  /*0230*/  LDG.E R9, desc[UR40][R6.64+0x4] ;  /* 0x0000042806097981 */ /* 0x000ea8000c1e1900 */
[----:B------:R-:W3:Y:S04]  /*0240*/  LDG.E R18, desc[UR40][R4.64+0x20] ;  /* 0x0000202804127981 */ /* 0x000ee8000c1e1900 */
[----:B------:R-:W4:Y:S04]  /*0250*/  LDG.E R107, desc[UR40][R4.64+0x30] ;  /* 0x00003028046b7981 */ /* 0x000f28000c1e1900 */
[----:B------:R-:W2:Y:S04]  /*0260*/  LDG.E R108, desc[UR40][R4.64+0x38] ;  /* 0x00003828046c7981 */ /* 0x000ea8000c1e1900 */
        /* <DEDUP_REMOVED lines=12> */
[----:B------:R0:W2:Y:S04]  /*0330*/  LDG.E R109, desc[UR40][R4.64+0x2c] ;  /* 0x00002c28046d7981 */ /* 0x0000a8000c1e1900 */
[----:B------:R-:W2:Y:S04]  /*0340*/  LDG.E R5, desc[UR40][R6.64+0x28] ;  /* 0x0000282806057981 */ /* 0x000ea8000c1e1900 */
[----:B------:R-:W2:Y:S01]  /*0350*/  LDG.E R4, desc[UR40][R6.64+0x2c] ;  /* 0x00002c2806047981 */ /* 0x000ea2000c1e1900 */
[----:B------:R-:W1:Y:S03]  /*0360*/  LDC.64 R132, c[0x0][0x398] ;  /* 0x0000e600ff847b82 */ /* 0x000e660000000a00 */
[----:B-1----:R-:W2:Y:S04]  /*0370*/  LDG.E R187, desc[UR40][R132.64] ;  /* 0x0000002884bb7981 */ /* 0x002ea8000c1e1900 */
        /* <DEDUP_REMOVED lines=49> */
[----:B------:R-:W2:Y:S01]  /*0690*/  LDG.E R77, desc[UR40][R132.64+0x78] ;  /* 0x00007828844d7981 */ /* 0x000ea2000c1e1900 */
[----:B---3--:R-:W-:-:S03]  /*06a0*/  FADD R98, R18, R23 ;  /* 0x0000001712627221 */ /* 0x008fc60000000000 */
[----:B------:R-:W3:Y:S01]  /*06b0*/  LDG.E R23, desc[UR40][R132.64+0x18] ;  /* 0x0000182884177981 */ /* 0x000ee2000c1e1900 */
[----:B----4-:R-:W-:-:S03]  /*06c0*/  FADD R107, R107, R24 ;  /* 0x000000186b6b7221 */ /* 0x010fc60000000000 */
[----:B------:R-:W4:Y:S01]  /*06d0*/  LDG.E R24, desc[UR40][R132.64+0x1c] ;  /* 0x00001c2884187981 */ /* 0x000f22000c1e1900 */
[----:B--2---:R-:W-:-:S03]  /*06e0*/  FADD R108, R108, R25 ;  /* 0x000000196c6c7221 */ /* 0x004fc60000000000 */
[----:B------:R-:W2:Y:S01]  /*06f0*/  LDG.E R25, desc[UR40][R132.64+0x40] ;  /* 0x0000402884197981 */ /* 0x000ea2000c1e1900 */
[----:B------:R-:W-:-:S03]  /*0700*/  FADD R103, R0, R9 ;  /* 0x0000000900677221 */ /* 0x000fc60000000000 */
[----:B------:R-:W4:Y:S01]  /*0710*/  LDG.E R9, desc[UR40][R132.64+0x80] ;  /* 0x0000802884097981 */ /* 0x000f22000c1e1900 */
[----:B------:R-:W-:-:S03]  /*0720*/  FADD R101, R101, R26 ;  /* 0x0000001a65657221 */ /* 0x000fc60000000000 */
[----:B------:R-:W4:Y:S01]  /*0730*/  LDG.E R26, desc[UR40][R132.64+0x4c] ;  /* 0x00004c28841a7981 */ /* 0x000f22000c1e1900 */
[----:B------:R-:W-:-:S03]  /*0740*/  FADD R110, R110, R27 ;  /* 0x0000001b6e6e7221 */ /* 0x000fc60000000000 */
[----:B------:R-:W4:Y:S01]  /*0750*/  LDG.E R27, desc[UR40][R132.64+0x28] ;  /* 0x00002828841b7981 */ /* 0x000f22000c1e1900 */
[----:B------:R-:W-:-:S03]  /*0760*/  FADD R102, R102, R3 ;  /* 0x0000000366667221 */ /* 0x000fc60000000000 */
[----:B------:R-:W4:Y:S01]  /*0770*/  LDG.E R47, desc[UR40][R132.64+0x140] ;  /* 0x00014028842f7981 */ /* 0x000f22000c1e1900 */
[----:B------:R-:W-:Y:S01]  /*0780*/  FFMA R38, R102, R102, RZ ;  /* 0x0000006666267223 */ /* 0x000fe200000000ff */
[----:B------:R-:W-:Y:S02]  /*0790*/  FADD R104, R8, R11 ;  /* 0x0000000b08687221 */ /* 0x000fe40000000000 */
[----:B------:R-:W4:Y:S01]  /*07a0*/  LDG.E R43, desc[UR40][R132.64+0x108] ;  /* 0x00010828842b7981 */ /* 0x000f22000c1e1900 */
[----:B------:R-:W-:Y:S01]  /*07b0*/  FFMA R3, R103, R103, R38 ;  /* 0x0000006767037223 */ /* 0x000fe20000000026 */
[----:B------:R-:W-:Y:S02]  /*07c0*/  FADD R105, R10, R13 ;  /* 0x0000000d0a697221 */ /* 0x000fe40000000000 */
[----:B------:R-:W4:Y:S01]  /*07d0*/  LDG.E R54, desc[UR40][R132.64+0x184] ;  /* 0x0001842884367981 */ /* 0x000f22000c1e1900 */
[----:B------:R-:W-:Y:S01]  /*07e0*/  FFMA R50, R104, R104, R3 ;  /* 0x0000006868327223 */ /* 0x000fe20000000003 */
[----:B------:R-:W-:-:S02]  /*07f0*/  FADD R22, R12, R15 ;  /* 0x0000000f0c167221 */ /* 0x000fc40000000000 */
[----:B------:R-:W4:Y:S01]  /*0800*/  LDG.E R55, desc[UR40][R132.64+0x148] ;  /* 0x0001482884377981 */ /* 0x000f22000c1e1900 */
[----:B------:R-:W-:Y:S01]  /*0810*/  FFMA R3, R105, R105, R50 ;  /* 0x0000006969037223 */ /* 0x000fe20000000032 */
[----:B------:R-:W-:Y:S02]  /*0820*/  FADD R96, R14, R17 ;  /* 0x000000110e607221 */ /* 0x000fe40000000000 */
[----:B------:R-:W4:Y:S01]  /*0830*/  LDG.E R14, desc[UR40][R132.64+0x10c] ;  /* 0x00010c28840e7981 */ /* 0x000f22000c1e1900 */
[----:B------:R-:W-:-:S03]  /*0840*/  FADD R97, R2, R19 ;  /* 0x0000001302617221 */ /* 0x000fc60000000000 */
[----:B------:R-:W4:Y:S01]  /*0850*/  LDG.E R2, desc[UR40][R132.64+0x144] ;  /* 0x0001442884027981 */ /* 0x000f22000c1e1900 */
[----:B------:R-:W-:-:S03]  /*0860*/  FADD R106, R16, R21 ;  /* 0x00000015106a7221 */ /* 0x000fc60000000000 */
[----:B------:R-:W4:Y:S01]  /*0870*/  LDG.E R49, desc[UR40][R132.64+0x110] ;  /* 0x0001102884317981 */ /* 0x000f22000c1e1900 */
[----:B------:R-:W-:-:S03]  /*0880*/  FADD R99, R99, R20 ;  /* 0x0000001463637221 */ /* 0x000fc60000000000 */
[----:B------:R-:W4:Y:S04]  /*0890*/  LDG.E R20, desc[UR40][R132.64+0x104] ;  /* 0x0001042884147981 */ /* 0x000f28000c1e1900 */
[----:B------:R-:W4:Y:S04]  /*08a0*/  LDG.E R8, desc[UR40][R132.64+0x114] ;  /* 0x0001142884087981 */ /* 0x000f28000c1e1900 */
[----:B------:R-:W4:Y:S04]  /*08b0*/  LDG.E R51, desc[UR40][R132.64+0x150] ;  /* 0x0001502884337981 */ /* 0x000f28000c1e1900 */
[----:B------:R-:W4:Y:S01]  /*08c0*/  LDG.E R53, desc[UR40][R132.64+0x118] ;  /* 0x0001182884357981 */ /* 0x000f22000c1e1900 */
[----:B------:R-:W-:Y:S01]  /*08d0*/  FADD R100, R100, R5 ;  /* 0x0000000564647221 */ /* 0x000fe20000000000 */
[----:B0-----:R-:W-:-:S02]  /*08e0*/  FFMA R5, R22, R22, R3 ;  /* 0x0000001616057223 */ /* 0x001fc40000000003 */
[----:B------:R-:W4:Y:S02]  /*08f0*/  LDG.E R16, desc[UR40][R132.64+0x154] ;  /* 0x0001542884107981 */ /* 0x000f24000c1e1900 */
[----:B------:R-:W-:Y:S02]  /*0900*/  FFMA R70, R96, R96, R5 ;  /* 0x0000006060467223 */ /* 0x000fe40000000005 */
[----:B------:R-:W4:Y:S02]  /*0910*/  LDG.E R3, desc[UR40][R132.64+0x180] ;  /* 0x0001802884037981 */ /* 0x000f24000c1e1900 */
[----:B------:R-:W-:Y:S02]  /*0920*/  FFMA R11, R97, R97, R70 ;  /* 0x00000061610b7223 */ /* 0x000fe40000000046 */
[----:B------:R-:W4:Y:S02]  /*0930*/  LDG.E R5, desc[UR40][R132.64+0x1c0] ;  /* 0x0001c02884057981 */ /* 0x000f24000c1e1900 */
[----:B------:R-:W-:Y:S01]  /*0940*/  FFMA R11, R106, R106, R11 ;  /* 0x0000006a6a0b7223 */ /* 0x000fe2000000000b */
[----:B------:R-:W-:Y:S01]  /*0950*/  FADD R109, R109, R4 ;  /* 0x000000046d6d7221 */ /* 0x000fe20000000000 */
[----:B------:R-:W4:Y:S02]  /*0960*/  LDG.E R12, desc[UR40][R132.64+0x11c] ;  /* 0x00011c28840c7981 */ /* 0x000f24000c1e1900 */
[----:B------:R-:W-:-:S02]  /*0970*/  FFMA R114, R98, R98, R11 ;  /* 0x0000006262727223 */ /* 0x000fc4000000000b */
[----:B------:R-:W4:Y:S02]  /*0980*/  LDG.E R4, desc[UR40][R132.64+0x14c] ;  /* 0x00014c2884047981 */ /* 0x000f24000c1e1900 */
[----:B------:R-:W-:Y:S02]  /*0990*/  FFMA R11, R99, R99, R114 ;  /* 0x00000063630b7223 */ /* 0x000fe40000000072 */
[----:B------:R-:W4:Y:S02]  /*09a0*/  LDG.E R21, desc[UR40][R132.64+0x158] ;  /* 0x0001582884157981 */ /* 0x000f24000c1e1900 */
[----:B------:R-:W-:Y:S02]  /*09b0*/  FFMA R124, R100, R100, R11 ;  /* 0x00000064647c7223 */ /* 0x000fe4000000000b */
[----:B------:R-:W4:Y:S02]  /*09c0*/  LDG.E R61, desc[UR40][R132.64+0x120] ;  /* 0x00012028843d7981 */ /* 0x000f24000c1e1900 */
[----:B------:R-:W-:-:S02]  /*09d0*/  FFMA R126, R109, R109, R124 ;  /* 0x0000006d6d7e7223 */ /* 0x000fc4000000007c */
[----:B------:R-:W4:Y:S02]  /*09e0*/  LDG.E R38, desc[UR40][R132.64+0x15c] ;  /* 0x00015c2884267981 */ /* 0x000f24000c1e1900 */
[----:B------:R-:W-:Y:S02]  /*09f0*/  FFMA R130, R107, R107, R126 ;  /* 0x0000006b6b827223 */ /* 0x000fe4000000007e */
[----:B------:R-:W4:Y:S02]  /*0a00*/  LDG.E R10, desc[UR40][R132.64+0x124] ;  /* 0x00012428840a7981 */ /* 0x000f24000c1e1900 */
[----:B------:R-:W-:Y:S02]  /*0a10*/  FFMA R11, R101, R101, R130 ;  /* 0x00000065650b7223 */ /* 0x000fe40000000082 */
[----:B------:R-:W4:Y:S01]  /*0a20*/  LDG.E R65, desc[UR40][R132.64+0x160] ;  /* 0x0001602884417981 */ /* 0x000f22000c1e1900 */
[----:B------:R-:W-:Y:S02]  /*0a30*/  HFMA2 R0, -RZ, RZ, 1.375, 0 ;  /* 0x3d800000ff007431 */ /* 0x000fe400000001ff */
[----:B------:R-:W-:Y:S01]  /*0a40*/  FFMA R11, R108, R108, R11 ;  /* 0x0000006c6c0b7223 */ /* 0x000fe2000000000b */
[----:B------:R-:W4:Y:S04]  /*0a50*/  LDG.E R57, desc[UR40][R132.64+0x128] ;  /* 0x0001282884397981 */ /* 0x000f28000c1e1900 */
[----:B------:R-:W4:Y:S01]  /*0a60*/  LDG.E R40, desc[UR40][R132.64+0x164] ;  /* 0x0001642884287981 */ /* 0x000f22000c1e1900 */
[----:B------:R-:W-:-:S03]  /*0a70*/  FFMA R11, R110, R110, R11 ;  /* 0x0000006e6e0b7223 */ /* 0x000fc6000000000b */
[----:B------:R-:W4:Y:S04]  /*0a80*/  LDG.E R18, desc[UR40][R132.64+0x12c] ;  /* 0x00012c2884127981 */ /* 0x000f28000c1e1900 */
[----:B------:R-:W4:Y:S01]  /*0a90*/  LDG.E R69, desc[UR40][R132.64+0x168] ;  /* 0x0001682884457981 */ /* 0x000f22000c1e1900 */
[----:B------:R-:W-:-:S03]  /*0aa0*/  FFMA R31, R11, R0, 9.9999997473787516356e-06 ;  /* 0x3727c5ac0b1f7423 */ /* 0x000fc60000000000 */
[----:B------:R-:W4:Y:S04]  /*0ab0*/  LDG.E R59, desc[UR40][R132.64+0x130] ;  /* 0x00013028843b7981 */ /* 0x000f28000c1e1900 */
[----:B------:R-:W4:Y:S01]  /*0ac0*/  LDG.E R42, desc[UR40][R132.64+0x16c] ;  /* 0x00016c28842a7981 */ /* 0x000f22000c1e1900 */
[----:B------:R-:W-:-:S03]  /*0ad0*/  FSETP.GEU.AND P0, PT, |R31|, 1.175494350822287508e-38, PT ;  /* 0x008000001f00780b */ /* 0x000fc60003f0e200 */
        /* <DEDUP_REMOVED lines=8> */
[----:B------:R-:W-:-:S03]  /*0b60*/  @!P0 FMUL R31, R31, 16777216 ;  /* 0x4b8000001f1f8820 */ /* 0x000fc60000400000 */
[----:B------:R-:W4:Y:S04]  /*0b70*/  LDG.E R167, desc[UR40][R132.64+0x208] ;  /* 0x0002082884a77981 */ /* 0x000f28000c1e1900 */
[----:B------:R-:W4:Y:S01]  /*0b80*/  LDG.E R156, desc[UR40][R132.64+0x244] ;  /* 0x00024428849c7981 */ /* 0x000f22000c1e1900 */
[----:B------:R-:W0:Y:S03]  /*0b90*/  MUFU.RSQ R31, R31 ;  /* 0x0000001f001f7308 */ /* 0x000e260000001400 */
        /* <DEDUP_REMOVED lines=9> */
[----:B0-----:R-:W-:-:S03]  /*0c30*/  @!P0 FMUL R31, R31, 4096 ;  /* 0x458000001f1f8820 */ /* 0x001fc60000400000 */
[----:B------:R-:W4:Y:S04]  /*0c40*/  LDG.E R199, desc[UR40][R132.64+0x258] ;  /* 0x0002582884c77981 */ /* 0x000f28000c1e1900 */
[----:B------:R-:W4:Y:S01]  /*0c50*/  LDG.E R179, desc[UR40][R132.64+0x220] ;  /* 0x0002202884b37981 */ /* 0x000f22000c1e1900 */
[----:B------:R-:W-:-:S03]  /*0c60*/  FMUL R102, R102, R31 ;  /* 0x0000001f66667220 */ /* 0x000fc60000400000 */
[----:B------:R-:W4:Y:S04]  /*0c70*/  LDG.E R164, desc[UR40][R132.64+0x25c] ;  /* 0x00025c2884a47981 */ /* 0x000f28000c1e1900 */
[----:B------:R-:W4:Y:S01]  /*0c80*/  LDG.E R144, desc[UR40][R132.64+0x224] ;  /* 0x0002242884907981 */ /* 0x000f22000c1e1900 */
[----:B------:R-:W-:-:S03]  /*0c90*/  FMUL R103, R103, R31 ;  /* 0x0000001f67677220 */ /* 0x000fc60000400000 */
[----:B------:R-:W4:Y:S01]  /*0ca0*/  LDG.E R193, desc[UR40][R132.64+0x260] ;  /* 0x0002602884c17981 */ /* 0x000f22000c1e1900 */
[----:B------:R-:W-:-:S03]  /*0cb0*/  FFMA R178, R102, R102, RZ ;  /* 0x0000006666b27223 */ /* 0x000fc600000000ff */
[----:B------:R-:W4:Y:S01]  /*0cc0*/  LDG.E R177, desc[UR40][R132.64+0x228] ;  /* 0x0002282884b17981 */ /* 0x000f22000c1e1900 */
[----:B------:R-:W-:-:S03]  /*0cd0*/  FMUL R104, R104, R31 ;  /* 0x0000001f68687220 */ /* 0x000fc60000400000 */
[----:B------:R-:W4:Y:S01]  /*0ce0*/  LDG.E R162, desc[UR40][R132.64+0x264] ;  /* 0x0002642884a27981 */ /* 0x000f22000c1e1900 */
[----:B------:R-:W-:-:S03]  /*0cf0*/  FFMA R213, R103, R103, R178 ;  /* 0x0000006767d57223 */ /* 0x000fc600000000b2 */
[----:B------:R-:W4:Y:S01]  /*0d00*/  LDG.E R142, desc[UR40][R132.64+0x22c] ;  /* 0x00022c28848e7981 */ /* 0x000f22000c1e1900 */
[----:B------:R-:W-:-:S03]  /*0d10*/  FMUL R105, R105, R31 ;  /* 0x0000001f69697220 */ /* 0x000fc60000400000 */
[----:B------:R-:W4:Y:S01]  /*0d20*/  LDG.E R191, desc[UR40][R132.64+0x268] ;  /* 0x0002682884bf7981 */ /* 0x000f22000c1e1900 */
[----:B------:R-:W-:-:S03]  /*0d30*/  FFMA R182, R104, R104, R213 ;  /* 0x0000006868b67223 */ /* 0x000fc600000000d5 */
[----:B------:R-:W4:Y:S04]  /*0d40*/  LDG.E R75, desc[UR40][R132.64+0xf0] ;  /* 0x0000f028844b7981 */ /* 0x000f28000c1e1900 */
[----:B------:R-:W4:Y:S01]  /*0d50*/  LDG.E R175, desc[UR40][R132.64+0x230] ;  /* 0x0002302884af7981 */ /* 0x000f22000c1e1900 */
[----:B------:R-:W-:-:S03]  /*0d60*/  FMUL R22, R22, R31 ;  /* 0x0000001f16167220 */ /* 0x000fc60000400000 */
[----:B------:R-:W4:Y:S01]  /*0d70*/  LDG.E R160, desc[UR40][R132.64+0x26c] ;  /* 0x00026c2884a07981 */ /* 0x000f22000c1e1900 */
[----:B------:R-:W-:-:S03]  /*0d80*/  FFMA R213, R105, R105, R182 ;  /* 0x0000006969d57223 */ /* 0x000fc600000000b6 */
[----:B------:R-:W4:Y:S04]  /*0d90*/  LDG.E R48, desc[UR40][R132.64+0xf4] ;  /* 0x0000f42884307981 */ /* 0x000f28000c1e1900 */
[----:B------:R-:W4:Y:S04]  /*0da0*/  LDG.E R70, desc[UR40][R132.64+0x1c4] ;  /* 0x0001c42884467981 */ /* 0x000f28000c1e1900 */
[----:B------:R-:W4:Y:S01]  /*0db0*/  LDG.E R140, desc[UR40][R132.64+0x234] ;  /* 0x00023428848c7981 */ /* 0x000f22000c1e1900 */
[----:B------:R-:W-:-:S03]  /*0dc0*/  FMUL R96, R96, R31 ;  /* 0x0000001f60607220 */ /* 0x000fc60000400000 */
[----:B------:R-:W4:Y:S01]  /*0dd0*/  LDG.E R189, desc[UR40][R132.64+0x270] ;  /* 0x0002702884bd7981 */ /* 0x000f22000c1e1900 */
[----:B------:R-:W-:-:S03]  /*0de0*/  FFMA R213, R22, R22, R213 ;  /* 0x0000001616d57223 */ /* 0x000fc600000000d5 */
[----:B------:R-:W4:Y:S04]  /*0df0*/  LDG.E R67, desc[UR40][R132.64+0xb8] ;  /* 0x0000b82884437981 */ /* 0x000f28000c1e1900 */
[----:B------:R-:W4:Y:S04]  /*0e00*/  LDG.E R63, desc[UR40][R132.64+0xf8] ;  /* 0x0000f828843f7981 */ /* 0x000f28000c1e1900 */
        /* <DEDUP_REMOVED lines=10> */
[----:B------:R-:W4:Y:S04]  /*0eb0*/  LDG.E R58, desc[UR40][R132.64+0x18c] ;  /* 0x00018c28843a7981 */ /* 0x000f28000c1e1900 */
[----:B------:R-:W4:Y:S01]  /*0ec0*/  LDG.E R88, desc[UR40][R132.64+0x1cc] ;  /* 0x0001cc2884587981 */ /* 0x000f22000c1e1900 */
[----:B------:R-:W-:Y:S01]  /*0ed0*/  FMUL R106, R106, R31 ;  /* 0x0000001f6a6a7220 */ /* 0x000fe20000400000 */
[----:B------:R-:W-:-:S02]  /*0ee0*/  FFMA R213, R97, R97, R190 ;  /* 0x0000006161d57223 */ /* 0x000fc400000000be */
        /* <DEDUP_REMOVED lines=17> */
[----:B------:R-:W4:Y:S01]  /*1000*/  LDG.E R124, desc[UR40][R132.64+0x1dc] ;  /* 0x0001dc28847c7981 */ /* 0x000f22000c1e1900 */
[-C--:B------:R-:W-:Y:S01]  /*1010*/  FMUL R109, R109, R31.reuse ;  /* 0x0000001f6d6d7220 */ /* 0x080fe20000400000 */
[----:B------:R-:W-:Y:S02]  /*1020*/  FFMA R190, R100, R100, R237 ;  /* 0x0000006464be7223 */ /* 0x000fe400000000ed */
        /* <DEDUP_REMOVED lines=11> */
[----:B------:R-:W4:Y:S01]  /*10e0*/  LDG.E R157, desc[UR40][R132.64+0x1e8] ;  /* 0x0001e828849d7981 */ /* 0x000f22000c1e1900 */
[----:B------:R-:W-:Y:S01]  /*10f0*/  FMUL R108, R108, R31 ;  /* 0x0000001f6c6c7220 */ /* 0x000fe20000400000 */
[----:B------:R-:W-:Y:S02]  /*1100*/  FFMA R237, R101, R101, R190 ;  /* 0x0000006565ed7223 */ /* 0x000fe400000000be */
[----:B------:R-:W4:Y:S04]  /*1110*/  LDG.E R114, desc[UR40][R132.64+0x1ac] ;  /* 0x0001ac2884727981 */ /* 0x000f28000c1e1900 */
[----:B------:R-:W4:Y:S01]  /*1120*/  LDG.E R126, desc[UR40][R132.64+0x1ec] ;  /* 0x0001ec28847e7981 */ /* 0x000f22000c1e1900 */
[----:B------:R-:W-:Y:S01]  /*1130*/  FMUL R110, R110, R31 ;  /* 0x0000001f6e6e7220 */ /* 0x000fe20000400000 */
[----:B------:R-:W-:-:S02]  /*1140*/  FFMA R237, R108, R108, R237 ;  /* 0x0000006c6ced7223 */ /* 0x000fc400000000ed */
[----:B------:R-:W4:Y:S04]  /*1150*/  LDG.E R147, desc[UR40][R132.64+0x1b0] ;  /* 0x0001b02884937981 */ /* 0x000f28000c1e1900 */
[----:B------:R-:W4:Y:S01]  /*1160*/  LDG.E R161, desc[UR40][R132.64+0x1f0] ;  /* 0x0001f02884a17981 */ /* 0x000f22000c1e1900 */
[----:B------:R-:W-:-:S03]  /*1170*/  FFMA R237, R110, R110, R237 ;  /* 0x0000006e6eed7223 */ /* 0x000fc600000000ed */
[----:B------:R-:W4:Y:S04]  /*1180*/  LDG.E R120, desc[UR40][R132.64+0x1b4] ;  /* 0x0001b42884787981 */ /* 0x000f28000c1e1900 */
[----:B------:R-:W4:Y:S01]  /*1190*/  LDG.E R130, desc[UR40][R132.64+0x1f4] ;  /* 0x0001f42884827981 */ /* 0x000f22000c1e1900 */
[----:B------:R-:W-:-:S03]  /*11a0*/  FFMA R190, R237, R0, 9.9999997473787516356e-06 ;  /* 0x3727c5acedbe7423 */ /* 0x000fc60000000000 */
[----:B------:R-:W4:Y:S04]  /*11b0*/  LDG.E R11, desc[UR40][R132.64+0x2c0] ;  /* 0x0002c028840b7981 */ /* 0x000f28000c1e1900 */
[----:B------:R-:W4:Y:S04]  /*11c0*/  LDG.E R151, desc[UR40][R132.64+0x1b8] ;  /* 0x0001b82884977981 */ /* 0x000f28000c1e1900 */
[----:B------:R-:W4:Y:S01]  /*11d0*/  LDG.E R159, desc[UR40][R132.64+0x1f8] ;  /* 0x0001f828849f7981 */ /* 0x000f22000c1e1900 */
[----:B------:R-:W-:-:S03]  /*11e0*/  FSETP.GEU.AND P0, PT, |R190|, 1.175494350822287508e-38, PT ;  /* 0x00800000be00780b */ /* 0x000fc60003f0e200 */
[----:B------:R-:W4:Y:S04]  /*11f0*/  LDG.E R152, desc[UR40][R132.64+0x2c4] ;  /* 0x0002c42884987981 */ /* 0x000f28000c1e1900 */
[----:B------:R-:W4:Y:S04]  /*1200*/  LDG.E R227, desc[UR40][R132.64+0x1bc] ;  /* 0x0001bc2884e37981 */ /* 0x000f28000c1e1900 */
[----:B------:R-:W4:Y:S02]  /*1210*/  LDG.E R217, desc[UR40][R132.64+0x1fc] ;  /* 0x0001fc2884d97981 */ /* 0x000f24000c1e1900 */
[----:B------:R-:W-:-:S02]  /*1220*/  @!P0 FMUL R190, R190, 16777216 ;  /* 0x4b800000bebe8820 */ /* 0x000fc40000400000 */
[----:B------:R-:W4:Y:S02]  /*1230*/  LDG.E R207, desc[UR40][R132.64+0x288] ;  /* 0x0002882884cf7981 */ /* 0x000f24000c1e1900 */
[----:B------:R-:W0:Y:S02]  /*1240*/  MUFU.RSQ R237, R190 ;  /* 0x000000be00ed7308 */ /* 0x000e240000001400 */
[----:B------:R-:W4:Y:S04]  /*1250*/  LDG.E R205, desc[UR40][R132.64+0x2c8] ;  /* 0x0002c82884cd7981 */ /* 0x000f28000c1e1900 */
[----:B------:R-:W4:Y:S04]  /*1260*/  LDG.E R172, desc[UR40][R132.64+0x28c] ;  /* 0x00028c2884ac7981 */ /* 0x000f28000c1e1900 */
[----:B------:R-:W4:Y:S04]  /*1270*/  LDG.E R170, desc[UR40][R132.64+0x2cc] ;  /* 0x0002cc2884aa7981 */ /* 0x000f28000c1e1900 */
[----:B------:R-:W4:Y:S01]  /*1280*/  LDG.E R203, desc[UR40][R132.64+0x290] ;  /* 0x0002902884cb7981 */ /* 0x000f22000c1e1900 */
[----:B0-----:R-:W-:-:S03]  /*1290*/  @!P0 FMUL R237, R237, 4096 ;  /* 0x45800000eded8820 */ /* 0x001fc60000400000 */
[----:B------:R-:W4:Y:S01]  /*12a0*/  LDG.E R201, desc[UR40][R132.64+0x2d0] ;  /* 0x0002d02884c97981 */ /* 0x000f22000c1e1900 */
[-C--:B------:R-:W-:Y:S01]  /*12b0*/  FMUL R0, R102, R237.reuse ;  /* 0x000000ed66007220 */ /* 0x080fe20000400000 */
[----:B------:R-:W-:Y:S02]  /*12c0*/  FMUL R31, R103, R237 ;  /* 0x000000ed671f7220 */ /* 0x000fe40000400000 */
[----:B------:R-:W4:Y:S01]  /*12d0*/  LDG.E R168, desc[UR40][R132.64+0x294] ;  /* 0x0002942884a87981 */ /* 0x000f22000c1e1900 */
[----:B------:R-:W-:-:S03]  /*12e0*/  FFMA R192, R0, R187, RZ ;  /* 0x000000bb00c07223 */ /* 0x000fc600000000ff */
[----:B------:R-:W4:Y:S01]  /*12f0*/  LDG.E R166, desc[UR40][R132.64+0x2d4] ;  /* 0x0002d42884a67981 */ /* 0x000f22000c1e1900 */
[----:B------:R-:W-:Y:S01]  /*1300*/  FFMA R187, R31, R32, R192 ;  /* 0x000000201fbb7223 */ /* 0x000fe200000000c0 */
[----:B------:R-:W-:Y:S02]  /*1310*/  FMUL R32, R104, R237 ;  /* 0x000000ed68207220 */ /* 0x000fe40000400000 */
[----:B------:R-:W4:Y:S02]  /*1320*/  LDG.E R197, desc[UR40][R132.64+0x298] ;  /* 0x0002982884c57981 */ /* 0x000f24000c1e1900 */
[----:B------:R-:W-:Y:S01]  /*1330*/  FFMA R192, R32, R33, R187 ;  /* 0x0000002120c07223 */ /* 0x000fe200000000bb */
[-C--:B------:R-:W-:Y:S01]  /*1340*/  FMUL R33, R105, R237.reuse ;  /* 0x000000ed69217220 */ /* 0x080fe20000400000 */
[----:B------:R-:W4:Y:S03]  /*1350*/  LDG.E R195, desc[UR40][R132.64+0x2d8] ;  /* 0x0002d82884c37981 */ /* 0x000f26000c1e1900 */
[----:B------:R-:W-:Y:S01]  /*1360*/  FFMA R187, R33, R34, R192 ;  /* 0x0000002221bb7223 */ /* 0x000fe200000000c0 */
[----:B------:R-:W-:Y:S01]  /*1370*/  FMUL R34, R22, R237 ;  /* 0x000000ed16227220 */ /* 0x000fe20000400000 */
[----:B------:R-:W4:Y:S03]  /*1380*/  LDG.E R176, desc[UR40][R132.64+0x29c] ;  /* 0x00029c2884b07981 */ /* 0x000f26000c1e1900 */
[----:B------:R-:W-:Y:S01]  /*1390*/  FFMA R190, R34, R35, R187 ;  /* 0x0000002322be7223 */ /* 0x000fe200000000bb */
[-C--:B------:R-:W-:Y:S01]  /*13a0*/  FMUL R35, R96, R237.reuse ;  /* 0x000000ed60237220 */ /* 0x080fe20000400000 */
[----:B------:R-:W4:Y:S03]  /*13b0*/  LDG.E R174, desc[UR40][R132.64+0x2dc] ;  /* 0x0002dc2884ae7981 */ /* 0x000f26000c1e1900 */
[----:B------:R-:W-:Y:S01]  /*13c0*/  FFMA R187, R35, R36, R190 ;  /* 0x0000002423bb7223 */ /* 0x000fe200000000be */
[----:B------:R-:W-:Y:S01]  /*13d0*/  FMUL R36, R97, R237 ;  /* 0x000000ed61247220 */ /* 0x000fe20000400000 */
[----:B------:R-:W4:Y:S03]  /*13e0*/  LDG.E R211, desc[UR40][R132.64+0x2a0] ;  /* 0x0002a02884d37981 */ /* 0x000f26000c1e1900 */
[----:B---3--:R-:W-:Y:S01]  /*13f0*/  FFMA R190, R36, R23, R187 ;  /* 0x0000001724be7223 */ /* 0x008fe200000000bb */
[----:B------:R-:W-:Y:S01]  /*1400*/  FMUL R23, R106, R237 ;  /* 0x000000ed6a177220 */ /* 0x000fe20000400000 */
[----:B--2---:R-:W-:Y:S01]  /*1410*/  FFMA R192, R0, R25, RZ ;  /* 0x0000001900c07223 */ /* 0x004fe200000000ff */
[----:B------:R-:W2:Y:S02]  /*1420*/  LDG.E R209, desc[UR40][R132.64+0x2e0] ;  /* 0x0002e02884d17981 */ /* 0x000ea4000c1e1900 */
[----:B----4-:R-:W-:Y:S01]  /*1430*/  FFMA R187, R23, R24, R190 ;  /* 0x0000001817bb7223 */ /* 0x010fe200000000be */
[----:B------:R-:W-:Y:S01]  /*1440*/  FMUL R24, R98, R237 ;  /* 0x000000ed62187220 */ /* 0x000fe20000400000 */
[----:B------:R-:W-:Y:S01]  /*1450*/  FFMA R9, R0, R9, RZ ;  /* 0x0000000900097223 */ /* 0x000fe200000000ff */
[----:B------:R-:W3:Y:S02]  /*1460*/  LDG.E R180, desc[UR40][R132.64+0x2a4] ;  /* 0x0002a42884b47981 */ /* 0x000ee4000c1e1900 */
[----:B------:R-:W-:Y:S01]  /*1470*/  FFMA R190, R24, R149, R187 ;  /* 0x0000009518be7223 */ /* 0x000fe200000000bb */
[----:B------:R-:W-:Y:S01]  /*1480*/  FFMA R149, R0, R7, RZ ;  /* 0x0000000700957223 */ /* 0x000fe200000000ff */
[C---:B------:R-:W-:Y:S01]  /*1490*/  FFMA R7, R31.reuse, R116, R192 ;  /* 0x000000741f077223 */ /* 0x040fe200000000c0 */
[C---:B------:R-:W-:Y:S01]  /*14a0*/  FFMA R118, R31.reuse, R118, R9 ;  /* 0x000000761f767223 */ /* 0x040fe20000000009 */
[----:B------:R-:W4:Y:S01]  /*14b0*/  LDG.E R178, desc[UR40][R132.64+0x2e4] ;  /* 0x0002e42884b27981 */ /* 0x000f22000c1e1900 */
[----:B------:R-:W-:Y:S01]  /*14c0*/  FFMA R116, R31, R94, R149 ;  /* 0x0000005e1f747223 */ /* 0x000fe20000000095 */
[C---:B------:R-:W-:Y:S01]  /*14d0*/  FFMA R94, R32.reuse, R139, R7 ;  /* 0x0000008b205e7223 */ /* 0x040fe20000000007 */
[C---:B------:R-:W-:Y:S01]  /*14e0*/  FFMA R141, R32.reuse, R141, R118 ;  /* 0x0000008d208d7223 */ /* 0x040fe20000000076 */
[----:B------:R-:W-:Y:S01]  /*14f0*/  FMUL R25, R99, R237 ;  /* 0x000000ed63197220 */ /* 0x000fe20000400000 */
[----:B------:R-:W-:Y:S01]  /*1500*/  FFMA R143, R32, R143, R116 ;  /* 0x0000008f208f7223 */ /* 0x000fe20000000074 */
[C---:B------:R-:W-:Y:S01]  /*1510*/  FFMA R9, R33.reuse, R26, R94 ;  /* 0x0000001a21097223 */ /* 0x040fe2000000005e */
[----:B------:R-:W-:Y:S01]  /*1520*/  FFMA R112, R33, R112, R141 ;  /* 0x0000007021707223 */ /* 0x000fe2000000008d */
[----:B------:R-:W-:Y:S01]  /*1530*/  FFMA R7, R25, R92, R190 ;  /* 0x0000005c19077223 */ /* 0x000fe200000000be */
[----:B------:R-:W-:Y:S01]  /*1540*/  FMUL R26, R100, R237 ;  /* 0x000000ed641a7220 */ /* 0x000fe20000400000 */
[----:B------:R-:W-:Y:S01]  /*1550*/  FFMA R94, R33, R84, R143 ;  /* 0x00000054215e7223 */ /* 0x000fe2000000008f */
[C---:B------:R-:W-:Y:S01]  /*1560*/  FFMA R92, R34.reuse, R129, R9 ;  /* 0x00000081225c7223 */ /* 0x040fe20000000009 */
[----:B------:R-:W-:Y:S01]  /*1570*/  FFMA R131, R34, R131, R112 ;  /* 0x0000008322837223 */ /* 0x000fe20000000070 */
[----:B------:R-:W-:Y:S01]  /*1580*/  FFMA R84, R26, R27, R7 ;  /* 0x0000001b1a547223 */ /* 0x000fe20000000007 */
[----:B------:R-:W-:Y:S01]  /*1590*/  FFMA R135, R34, R135, R94 ;  /* 0x0000008722877223 */ /* 0x000fe2000000005e */
[C---:B------:R-:W-:Y:S01]  /*15a0*/  FFMA R7, R35.reuse, R82, R92 ;  /* 0x0000005223077223 */ /* 0x040fe2000000005c */
[C---:B------:R-:W-:Y:S01]  /*15b0*/  FFMA R86, R35.reuse, R86, R131 ;  /* 0x0000005623567223 */ /* 0x040fe20000000083 */
[----:B------:R-:W4:Y:S01]  /*15c0*/  LDG.E R221, desc[UR40][R132.64+0x2a8] ;  /* 0x0002a82884dd7981 */ /* 0x000f22000c1e1900 */
[----:B------:R-:W-:Y:S01]  /*15d0*/  FFMA R82, R35, R78, R135 ;  /* 0x0000004e23527223 */ /* 0x000fe20000000087 */
[C---:B------:R-:W-:Y:S01]  /*15e0*/  FFMA R78, R36.reuse, R119, R7 ;  /* 0x00000077244e7223 */ /* 0x040fe20000000007 */
[----:B------:R-:W-:Y:S01]  /*15f0*/  FMUL R27, R109, R237 ;  /* 0x000000ed6d1b7220 */ /* 0x000fe20000400000 */
[C---:B------:R-:W-:Y:S01]  /*1600*/  FFMA R123, R36.reuse, R123, R86 ;  /* 0x0000007b247b7223 */ /* 0x040fe20000000056 */
[----:B------:R-:W-:Y:S01]  /*1610*/  FFMA R125, R36, R125, R82 ;  /* 0x0000007d247d7223 */ /* 0x000fe20000000052 */
[----:B------:R-:W-:Y:S01]  /*1620*/  FFMA R9, R23, R74, R78 ;  /* 0x0000004a17097223 */ /* 0x000fe2000000004e */
        /* <DEDUP_REMOVED lines=18> */
[C---:B------:R-:W-:Y:S01]  /*1750*/  FFMA R56, R27.reuse, R56, R89 ;  /* 0x000000381b387223 */ /* 0x040fe20000000059 */
[----:B------:R-:W-:Y:S01]  /*1760*/  FMUL R30, R108, R237 ;  /* 0x000000ed6c1e7220 */ /* 0x000fe20000400000 */
[----:B------:R-:W-:Y:S01]  /*1770*/  FFMA R60, R27, R52, R91 ;  /* 0x000000341b3c7223 */ /* 0x000fe2000000005b */
[C---:B------:R-:W-:Y:S01]  /*1780*/  FFMA R52, R28.reuse, R85, R9 ;  /* 0x000000551c347223 */ /* 0x040fe20000000009 */
[----:B------:R-:W-:Y:S01]  /*1790*/  FFMA R83, R28, R83, R56 ;  /* 0x000000531c537223 */ /* 0x000fe20000000038 */
[----:B------:R-:W-:Y:S01]  /*17a0*/  FFMA R87, R30, R87, R7 ;  /* 0x000000571e577223 */ /* 0x000fe20000000007 */
[----:B------:R-:W4:Y:S01]  /*17b0*/  LDG.E R184, desc[UR40][R132.64+0x2ac] ;  /* 0x0002ac2884b87981 */ /* 0x000f22000c1e1900 */
[C---:B------:R-:W-:Y:S01]  /*17c0*/  FFMA R7, R29.reuse, R46, R52 ;  /* 0x0000002e1d077223 */ /* 0x040fe20000000034 */
[----:B------:R-:W-:Y:S01]  /*17d0*/  FFMA R52, R0, R73, RZ ;  /* 0x0000004900347223 */ /* 0x000fe200000000ff */
[----:B------:R-:W-:Y:S01]  /*17e0*/  FFMA R46, R29, R44, R83 ;  /* 0x0000002c1d2e7223 */ /* 0x000fe20000000053 */
[----:B------:R-:W4:Y:S01]  /*17f0*/  LDG.E R182, desc[UR40][R132.64+0x2ec] ;  /* 0x0002ec2884b67981 */ /* 0x000f22000c1e1900 */
[----:B------:R-:W-:Y:S01]  /*1800*/  FFMA R44, R30, R77, R7 ;  /* 0x0000004d1e2c7223 */ /* 0x000fe20000000007 */
[C---:B------:R-:W-:Y:S01]  /*1810*/  FFMA R7, R31.reuse, R20, R52 ;  /* 0x000000141f077223 */ /* 0x040fe20000000034 */
[C---:B------:R-:W-:Y:S01]  /*1820*/  FFMA R52, R0.reuse, R47, RZ ;  /* 0x0000002f00347223 */ /* 0x040fe200000000ff */
[----:B------:R-:W-:Y:S01]  /*1830*/  FFMA R3, R0, R3, RZ ;  /* 0x0000000300037223 */ /* 0x000fe200000000ff */
[----:B------:R-:W4:Y:S01]  /*1840*/  LDG.E R231, desc[UR40][R132.64+0x2b0] ;  /* 0x0002b02884e77981 */ /* 0x000f22000c1e1900 */
[----:B------:R-:W-:Y:S01]  /*1850*/  FFMA R20, R32, R43, R7 ;  /* 0x0000002b20147223 */ /* 0x000fe20000000007 */
[----:B------:R-:W-:Y:S01]  /*1860*/  FFMA R7, R0, R5, RZ ;  /* 0x0000000500077223 */ /* 0x000fe200000000ff */
[C---:B------:R-:W-:Y:S01]  /*1870*/  FFMA R5, R31.reuse, R2, R52 ;  /* 0x000000021f057223 */ /* 0x040fe20000000034 */
[----:B------:R-:W-:Y:S01]  /*1880*/  FFMA R54, R31, R54, R3 ;  /* 0x000000361f367223 */ /* 0x000fe20000000003 */
[----:B------:R-:W-:Y:S01]  /*1890*/  FFMA R3, R33, R14, R20 ;  /* 0x0000000e21037223 */ /* 0x000fe20000000014 */
[----:B------:R-:W4:Y:S01]  /*18a0*/  LDG.E R229, desc[UR40][R132.64+0x2f0] ;  /* 0x0002f02884e57981 */ /* 0x000f22000c1e1900 */
[----:B------:R-:W-:-:S02]  /*18b0*/  FFMA R14, R32, R55, R5 ;  /* 0x00000037200e7223 */ /* 0x000fc40000000005 */
[C---:B------:R-:W-:Y:S01]  /*18c0*/  FFMA R2, R34.reuse, R49, R3 ;  /* 0x0000003122027223 */ /* 0x040fe20000000003 */
[----:B------:R-:W4:Y:S01]  /*18d0*/  LDG.E R188, desc[UR40][R132.64+0x2b4] ;  /* 0x0002b42884bc7981 */ /* 0x000f22000c1e1900 */
[----:B------:R-:W-:Y:S02]  /*18e0*/  FFMA R5, R33, R4, R14 ;  /* 0x0000000421057223 */ /* 0x000fe4000000000e */
[C---:B------:R-:W-:Y:S01]  /*18f0*/  FFMA R3, R35.reuse, R8, R2 ;  /* 0x0000000823037223 */ /* 0x040fe20000000002 */
[----:B------:R-:W4:Y:S01]  /*1900*/  LDG.E R186, desc[UR40][R132.64+0x2f4] ;  /* 0x0002f42884ba7981 */ /* 0x000f22000c1e1900 */
[----:B------:R-:W-:Y:S02]  /*1910*/  FFMA R4, R34, R51, R5 ;  /* 0x0000003322047223 */ /* 0x000fe40000000005 */
        /* <DEDUP_REMOVED lines=15> */
[C---:B------:R-:W-:Y:S02]  /*1a10*/  FFMA R3, R27.reuse, R18, R2 ;  /* 0x000000121b037223 */ /* 0x040fe40000000002 */
[----:B------:R-:W-:Y:S02]  /*1a20*/  FFMA R4, R26, R69, R5 ;  /* 0x000000451a047223 */ /* 0x000fe40000000005 */
[----:B------:R-:W-:Y:S02]  /*1a30*/  FFMA R2, R28, R59, R3 ;  /* 0x0000003b1c027223 */ /* 0x000fe40000000003 */
[----:B------:R-:W-:-:S02]  /*1a40*/  FFMA R5, R27, R42, R4 ;  /* 0x0000002a1b057223 */ /* 0x000fc40000000004 */
[C---:B------:R-:W-:Y:S02]  /*1a50*/  FFMA R3, R29.reuse, R6, R2 ;  /* 0x000000061d037223 */ /* 0x040fe40000000002 */
[----:B------:R-:W-:Y:S02]  /*1a60*/  FFMA R2, R28, R71, R5 ;  /* 0x000000471c027223 */ /* 0x000fe40000000005 */
[----:B------:R-:W-:Y:S01]  /*1a70*/  FFMA R8, R30, R45, R3 ;  /* 0x0000002d1e087223 */ /* 0x000fe20000000003 */
[C---:B------:R-:W-:Y:S01]  /*1a80*/  FFMA R4, R0.reuse, R163, RZ ;  /* 0x000000a300047223 */ /* 0x040fe200000000ff */
[----:B------:R-:W-:Y:S01]  /*1a90*/  FFMA R3, R29, R50, R2 ;  /* 0x000000321d037223 */ /* 0x000fe20000000002 */
[----:B------:R-:W-:-:S03]  /*1aa0*/  FFMA R6, R0, R171, RZ ;  /* 0x000000ab00067223 */ /* 0x000fc600000000ff */
[----:B------:R-:W-:Y:S01]  /*1ab0*/  FFMA R2, R30, R79, R3 ;  /* 0x0000004f1e027223 */ /* 0x000fe20000000003 */
[C---:B------:R-:W-:Y:S01]  /*1ac0*/  FFMA R3, R31.reuse, R134, R4 ;  /* 0x000000861f037223 */ /* 0x040fe20000000004 */
[----:B------:R-:W-:-:S03]  /*1ad0*/  FFMA R5, R31, R156, R6 ;  /* 0x0000009c1f057223 */ /* 0x000fc60000000006 */
        /* <DEDUP_REMOVED lines=15> */
[----:B------:R-:W0:Y:S01]  /*1bd0*/  LDC.64 R20, c[0x0][0x3a0] ;  /* 0x0000e800ff147b82 */ /* 0x000e220000000a00 */
[----:B------:R-:W-:Y:S02]  /*1be0*/  FFMA R5, R25, R162, R6 ;  /* 0x000000a219057223 */ /* 0x000fe40000000006 */
[----:B------:R-:W-:Y:S01]  /*1bf0*/  FFMA R4, R26, R177, R3 ;  /* 0x000000b11a047223 */ /* 0x000fe20000000003 */
[----:B------:R-:W-:Y:S01]  /*1c00*/  FFMA R75, R28, R75, R60 ;  /* 0x0000004b1c4b7223 */ /* 0x000fe2000000003c */
[----:B------:R-:W-:Y:S02]  /*1c10*/  FFMA R6, R26, R191, R5 ;  /* 0x000000bf1a067223 */ /* 0x000fe40000000005 */
[----:B------:R-:W-:Y:S01]  /*1c20*/  FFMA R3, R27, R142, R4 ;  /* 0x0000008e1b037223 */ /* 0x000fe20000000004 */
[----:B------:R-:W-:Y:S01]  /*1c30*/  FFMA R48, R29, R48, R75 ;  /* 0x000000301d307223 */ /* 0x000fe2000000004b */
[----:B------:R-:W-:-:S02]  /*1c40*/  FFMA R5, R27, R160, R6 ;  /* 0x000000a01b057223 */ /* 0x000fc40000000006 */
[----:B------:R-:W-:Y:S01]  /*1c50*/  FFMA R4, R28, R175, R3 ;  /* 0x000000af1c047223 */ /* 0x000fe20000000003 */
[----:B------:R-:W-:Y:S01]  /*1c60*/  FFMA R70, R31, R70, R7 ;  /* 0x000000461f467223 */ /* 0x000fe20000000007 */
[----:B------:R-:W-:Y:S02]  /*1c70*/  FFMA R46, R30, R67, R46 ;  /* 0x000000431e2e7223 */ /* 0x000fe4000000002e */
[C---:B------:R-:W-:Y:S01]  /*1c80*/  FFMA R3, R29.reuse, R140, R4 ;  /* 0x0000008c1d037223 */ /* 0x040fe20000000004 */
[----:B------:R-:W-:Y:S01]  /*1c90*/  FFMA R4, R28, R189, R5 ;  /* 0x000000bd1c047223 */ /* 0x000fe20000000005 */
[----:B------:R-:W-:Y:S01]  /*1ca0*/  FFMA R48, R30, R63, R48 ;  /* 0x0000003f1e307223 */ /* 0x000fe20000000030 */
[----:B------:R-:W-:Y:S01]  /*1cb0*/  FMUL R62, R110, R237 ;  /* 0x000000ed6e3e7220 */ /* 0x000fe20000400000 */
[C---:B------:R-:W-:Y:S01]  /*1cc0*/  FFMA R81, R32.reuse, R81, R54 ;  /* 0x0000005120517223 */ /* 0x040fe20000000036 */
[----:B------:R-:W-:Y:S01]  /*1cd0*/  FFMA R121, R32, R121, R70 ;  /* 0x0000007920797223 */ /* 0x000fe20000000046 */
[----:B------:R-:W-:Y:S01]  /*1ce0*/  FFMA R16, R30, R173, R3 ;  /* 0x000000ad1e107223 */ /* 0x000fe20000000003 */
[----:B------:R-:W-:Y:S01]  /*1cf0*/  FFMA R3, R29, R158, R4 ;  /* 0x0000009e1d037223 */ /* 0x000fe20000000004 */
[C---:B------:R-:W-:Y:S01]  /*1d00*/  FFMA R4, R62.reuse, R41, R87 ;  /* 0x000000293e047223 */ /* 0x040fe20000000057 */
[C---:B------:R-:W-:Y:S01]  /*1d10*/  FFMA R5, R62.reuse, R39, R44 ;  /* 0x000000273e057223 */ /* 0x040fe2000000002c */
[C---:B------:R-:W-:Y:S01]  /*1d20*/  FFMA R6, R62.reuse, R37, R46 ;  /* 0x000000253e067223 */ /* 0x040fe2000000002e */
[----:B------:R-:W-:Y:S01]  /*1d30*/  FFMA R7, R62, R19, R48 ;  /* 0x000000133e077223 */ /* 0x000fe20000000030 */
[C---:B------:R-:W-:Y:S01]  /*1d40*/  FFMA R58, R33.reuse, R58, R81 ;  /* 0x0000003a213a7223 */ /* 0x040fe20000000051 */
[----:B------:R-:W-:Y:S01]  /*1d50*/  FFMA R88, R33, R88, R121 ;  /* 0x0000005821587223 */ /* 0x000fe20000000079 */
[----:B------:R-:W-:Y:S01]  /*1d60*/  FFMA R13, R0, R13, RZ ;  /* 0x0000000d000d7223 */ /* 0x000fe200000000ff */
[----:B------:R-:W-:Y:S01]  /*1d70*/  FFMA R12, R30, R165, R3 ;  /* 0x000000a51e0c7223 */ /* 0x000fe20000000003 */
[C---:B------:R-:W-:Y:S01]  /*1d80*/  FFMA R93, R34.reuse, R93, R58 ;  /* 0x0000005d225d7223 */ /* 0x040fe2000000003a */
[----:B------:R-:W-:Y:S01]  /*1d90*/  FFMA R145, R34, R145, R88 ;  /* 0x0000009122917223 */ /* 0x000fe20000000058 */
[----:B------:R-:W-:Y:S01]  /*1da0*/  STL.128 [R1], R4 ;  /* 0x0000000401007387 */ /* 0x000fe20000100c00 */
[----:B------:R-:W-:-:S03]  /*1db0*/  FFMA R154, R31, R154, R13 ;  /* 0x0000009a1f9a7223 */ /* 0x000fc6000000000d */
[----:B0-----:R-:W2:Y:S01]  /*1dc0*/  LDG.E R3, desc[UR40][R20.64] ;  /* 0x0000002814037981 */ /* 0x001ea2000c1e1900 */
[C---:B------:R-:W-:Y:S01]  /*1dd0*/  FFMA R72, R35.reuse, R72, R93 ;  /* 0x0000004823487223 */ /* 0x040fe2000000005d */
[----:B------:R-:W-:Y:S02]  /*1de0*/  FFMA R122, R35, R122, R145 ;  /* 0x0000007a237a7223 */ /* 0x000fe40000000091 */
[----:B------:R-:W3:Y:S01]  /*1df0*/  LDG.E R13, desc[UR40][R20.64+0x4] ;  /* 0x00000428140d7981 */ /* 0x000ee2000c1e1900 */
[C---:B------:R-:W-:Y:S01]  /*1e00*/  FFMA R117, R36.reuse, R117, R72 ;  /* 0x0000007524757223 */ /* 0x040fe20000000048 */
[----:B------:R-:W-:Y:S01]  /*1e10*/  FFMA R155, R36, R155, R122 ;  /* 0x0000009b249b7223 */ /* 0x000fe2000000007a */
[----:B------:R-:W-:Y:S01]  /*1e20*/  FFMA R9, R62, R15, R2 ;  /* 0x0000000f3e097223 */ /* 0x000fe20000000002 */
[----:B------:R-:W4:Y:S01]  /*1e30*/  LDG.E R38, desc[UR40][R20.64+0xc] ;  /* 0x00000c2814267981 */ /* 0x000f22000c1e1900 */
[----:B------:R-:W-:-:S03]  /*1e40*/  FFMA R80, R23, R80, R117 ;  /* 0x0000005017507223 */ /* 0x000fc60000000075 */
[----:B------:R-:W4:Y:S01]  /*1e50*/  LDG.E R15, desc[UR40][R20.64+0x8] ;  /* 0x00000828140f7981 */ /* 0x000f22000c1e1900 */
[----:B------:R-:W-:Y:S01]  /*1e60*/  FFMA R124, R23, R124, R155 ;  /* 0x0000007c177c7223 */ /* 0x000fe2000000009b */
[C---:B------:R-:W-:Y:S02]  /*1e70*/  FFMA R127, R24.reuse, R127, R80 ;  /* 0x0000007f187f7223 */ /* 0x040fe40000000050 */
[----:B------:R-:W4:Y:S01]  /*1e80*/  LDG.E R2, desc[UR40][R132.64+0x3c0] ;  /* 0x0003c02884027981 */ /* 0x000f22000c1e1900 */
[----:B------:R-:W-:Y:S01]  /*1e90*/  FFMA R153, R24, R153, R124 ;  /* 0x0000009918997223 */ /* 0x000fe2000000007c */
[C---:B------:R-:W-:Y:S02]  /*1ea0*/  FFMA R8, R62.reuse, R17, R8 ;  /* 0x000000113e087223 */ /* 0x040fe40000000008 */
[----:B------:R-:W4:Y:S01]  /*1eb0*/  LDG.E R40, desc[UR40][R20.64+0x10] ;  /* 0x0000102814287981 */ /* 0x000f22000c1e1900 */
[C---:B------:R-:W-:Y:S01]  /*1ec0*/  FFMA R90, R25.reuse, R90, R127 ;  /* 0x0000005a195a7223 */ /* 0x040fe2000000007f */
[----:B------:R-:W-:Y:S01]  /*1ed0*/  FFMA R128, R25, R128, R153 ;  /* 0x0000008019807223 */ /* 0x000fe20000000099 */
[----:B------:R-:W-:Y:S01]  /*1ee0*/  FFMA R17, R62, R215, R12 ;  /* 0x000000d73e117223 */ /* 0x000fe2000000000c */
[----:B------:R-:W4:Y:S01]  /*1ef0*/  LDG.E R47, desc[UR40][R20.64+0x14] ;  /* 0x00001428142f7981 */ /* 0x000f22000c1e1900 */
[----:B------:R-:W-:-:S03]  /*1f00*/  FFMA R137, R26, R137, R90 ;  /* 0x000000891a897223 */ /* 0x000fc6000000005a */
        /* <DEDUP_REMOVED lines=13> */
[----:B------:R-:W-:Y:S01]  /*1fe0*/  FFMA R130, R29, R130, R161 ;  /* 0x000000821d827223 */ /* 0x000fe200000000a1 */
[----:B------:R-:W-:Y:S02]  /*1ff0*/  FFMA R11, R0, R11, RZ ;  /* 0x0000000b000b7223 */ /* 0x000fe400000000ff */
[----:B------:R-:W4:Y:S01]  /*2000*/  LDG.E R46, desc[UR40][R132.64+0x3d4] ;  /* 0x0003d428842e7981 */ /* 0x000f22000c1e1900 */
[----:B------:R-:W-:-:S03]  /*2010*/  FFMA R10, R30, R151, R120 ;  /* 0x000000971e0a7223 */ /* 0x000fc60000000078 */
[----:B------:R-:W4:Y:S01]  /*2020*/  LDG.E R55, desc[UR40][R20.64+0x24] ;  /* 0x0000242814377981 */ /* 0x000f22000c1e1900 */
[----:B------:R-:W-:Y:S01]  /*2030*/  FFMA R130, R30, R159, R130 ;  /* 0x0000009f1e827223 */ /* 0x000fe20000000082 */
[----:B------:R-:W-:Y:S02]  /*2040*/  FFMA R152, R31, R152, R11 ;  /* 0x000000981f987223 */ /* 0x000fe4000000000b */
[----:B------:R-:W4:Y:S01]  /*2050*/  LDG.E R48, desc[UR40][R132.64+0x3d8] ;  /* 0x0003d82884307981 */ /* 0x000f22000c1e1900 */
[----:B------:R-:W-:-:S03]  /*2060*/  FFMA R10, R62, R227, R10 ;  /* 0x000000e33e0a7223 */ /* 0x000fc6000000000a */
[----:B------:R-:W4:Y:S01]  /*2070*/  LDG.E R57, desc[UR40][R20.64+0x28] ;  /* 0x0000282814397981 */ /* 0x000f22000c1e1900 */
[----:B------:R-:W-:-:S03]  /*2080*/  FFMA R11, R62, R217, R130 ;  /* 0x000000d93e0b7223 */ /* 0x000fc60000000082 */
[----:B------:R-:W4:Y:S04]  /*2090*/  LDG.E R60, desc[UR40][R20.64+0x40] ;  /* 0x00004028143c7981 */ /* 0x000f28000c1e1900 */
[----:B------:R-:W4:Y:S04]  /*20a0*/  LDG.E R50, desc[UR40][R132.64+0x3dc] ;  /* 0x0003dc2884327981 */ /* 0x000f28000c1e1900 */
[----:B------:R-:W4:Y:S04]  /*20b0*/  LDG.E R59, desc[UR40][R20.64+0x2c] ;  /* 0x00002c28143b7981 */ /* 0x000f28000c1e1900 */
[----:B------:R-:W4:Y:S04]  /*20c0*/  LDG.E R64, desc[UR40][R20.64+0x44] ;  /* 0x0000442814407981 */ /* 0x000f28000c1e1900 */
[----:B------:R-:W-:Y:S04]  /*20d0*/  STL.128 [R1+0x10], R8 ;  /* 0x0000100801007387 */ /* 0x000fe80000100c00 */
[----:B------:R0:W-:Y:S04]  /*20e0*/  STL [R1+0x1918], R8 ;  /* 0x0019180801007387 */ /* 0x0001e80000100800 */
[----:B------:R-:W4:Y:S04]  /*20f0*/  LDG.E R52, desc[UR40][R132.64+0x3e0] ;  /* 0x0003e02884347981 */ /* 0x000f28000c1e1900 */
[----:B------:R-:W4:Y:S04]  /*2100*/  LDG.E R63, desc[UR40][R20.64+0x30] ;  /* 0x00003028143f7981 */ /* 0x000f28000c1e1900 */
[----:B------:R-:W4:Y:S04]  /*2110*/  LDG.E R67, desc[UR40][R20.64+0x48] ;  /* 0x0000482814437981 */ /* 0x000f28000c1e1900 */
[----:B0-----:R-:W4:Y:S04]  /*2120*/  LDG.E R8, desc[UR40][R20.64+0xc0] ;  /* 0x0000c02814087981 */ /* 0x001f28000c1e1900 */
[----:B------:R0:W-:Y:S04]  /*2130*/  STL [R1+0x18fc], R7 ;  /* 0x0018fc0701007387 */ /* 0x0001e80000100800 */
[----:B------:R1:W-:Y:S04]  /*2140*/  STL [R1+0x18ec], R107 ;  /* 0x0018ec6b01007387 */ /* 0x0003e80000100800 */
[----:B------:R-:W4:Y:S04]  /*2150*/  LDG.E R54, desc[UR40][R132.64+0x3e4] ;  /* 0x0003e42884367981 */ /* 0x000f28000c1e1900 */
[----:B------:R-:W4:Y:S04]  /*2160*/  LDG.E R66, desc[UR40][R20.64+0x34] ;  /* 0x0000342814427981 */ /* 0x000f28000c1e1900 */
[----:B0-----:R-:W4:Y:S04]  /*2170*/  LDG.E R7, desc[UR40][R20.64+0x100] ;  /* 0x0001002814077981 */ /* 0x001f28000c1e1900 */
[----:B-1----:R-:W4:Y:S04]  /*2180*/  LDG.E R107, desc[UR40][R20.64+0xc4] ;  /* 0x0000c428146b7981 */ /* 0x002f28000c1e1900 */
[----:B------:R0:W-:Y:S04]  /*2190*/  STL [R1+0x18d8], R106 ;  /* 0x0018d86a01007387 */ /* 0x0001e80000100800 */
[----:B------:R1:W-:Y:S04]  /*21a0*/  STL [R1+0x18dc], R98 ;  /* 0x0018dc6201007387 */ /* 0x0003e80000100800 */
[----:B------:R-:W4:Y:S04]  /*21b0*/  LDG.E R56, desc[UR40][R132.64+0x3e8] ;  /* 0x0003e82884387981 */ /* 0x000f28000c1e1900 */
[----:B0-----:R-:W4:Y:S04]  /*21c0*/  LDG.E R106, desc[UR40][R20.64+0x104] ;  /* 0x00010428146a7981 */ /* 0x001f28000c1e1900 */
[----:B-1----:R-:W4:Y:S04]  /*21d0*/  LDG.E R98, desc[UR40][R20.64+0xc8] ;  /* 0x0000c82814627981 */ /* 0x002f28000c1e1900 */
[----:B------:R0:W-:Y:S04]  /*21e0*/  STL [R1+0x18d4], R97 ;  /* 0x0018d46101007387 */ /* 0x0001e80000100800 */
[----:B------:R-:W4:Y:S04]  /*21f0*/  LDG.E R58, desc[UR40][R132.64+0x3ec] ;  /* 0x0003ec28843a7981 */ /* 0x000f28000c1e1900 */
[----:B------:R1:W-:Y:S04]  /*2200*/  STL [R1+0x18f8], R110 ;  /* 0x0018f86e01007387 */ /* 0x0003e80000100800 */
[----:B0-----:R-:W4:Y:S04]  /*2210*/  LDG.E R97, desc[UR40][R20.64+0x108] ;  /* 0x0001082814617981 */ /* 0x001f28000c1e1900 */
[----:B------:R0:W-:Y:S04]  /*2220*/  STL [R1+0x18e0], R99 ;  /* 0x0018e06301007387 */ /* 0x0001e80000100800 */
[----:B-1----:R-:W4:Y:S04]  /*2230*/  LDG.E R110, desc[UR40][R20.64+0x240] ;  /* 0x00024028146e7981 */ /* 0x002f28000c1e1900 */
[----:B------:R1:W-:Y:S04]  /*2240*/  STL [R1+0x18c0], R103 ;  /* 0x0018c06701007387 */ /* 0x0003e80000100800 */
[----:B0-----:R-:W4:Y:S04]  /*2250*/  LDG.E R99, desc[UR40][R20.64+0x2c4] ;  /* 0x0002c42814637981 */ /* 0x001f28000c1e1900 */
[----:B------:R0:W-:Y:S04]  /*2260*/  STL [R1+0x18c4], R104 ;  /* 0x0018c46801007387 */ /* 0x0001e80000100800 */
[----:B-1----:R-:W4:Y:S04]  /*2270*/  LDG.E R103, desc[UR40][R20.64+0x1c4] ;  /* 0x0001c42814677981 */ /* 0x002f28000c1e1900 */
[----:B------:R-:W4:Y:S04]  /*2280*/  LDG.E R61, desc[UR40][R132.64+0x3f0] ;  /* 0x0003f028843d7981 */ /* 0x000f28000c1e1900 */
[----:B0-----:R-:W4:Y:S04]  /*2290*/  LDG.E R104, desc[UR40][R20.64+0x184] ;  /* 0x0001842814687981 */ /* 0x001f28000c1e1900 */
[----:B------:R-:W-:Y:S04]  /*22a0*/  STL [R1+0x18e8], R109 ;  /* 0x0018e86d01007387 */ /* 0x000fe80000100800 */
[----:B------:R-:W-:Y:S04]  /*22b0*/  STL [R1+0x1908], R4 ;  /* 0x0019080401007387 */ /* 0x000fe80000100800 */
[----:B------:R0:W-:Y:S04]  /*22c0*/  STL [R1+0x1904], R5 ;  /* 0x0019040501007387 */ /* 0x0001e80000100800 */
[----:B------:R1:W-:Y:S04]  /*22d0*/  STL [R1+0x1900], R6 ;  /* 0x0019000601007387 */ /* 0x0003e80000100800 */
[----:B------:R-:W4:Y:S04]  /*22e0*/  LDG.E R65, desc[UR40][R132.64+0x3f4] ;  /* 0x0003f42884417981 */ /* 0x000f28000c1e1900 */
[----:B0-----:R-:W4:Y:S04]  /*22f0*/  LDG.E R5, desc[UR40][R20.64+0x180] ;  /* 0x0001802814057981 */ /* 0x001f28000c1e1900 */
[----:B-1----:R-:W4:Y:S04]  /*2300*/  LDG.E R6, desc[UR40][R20.64+0x140] ;  /* 0x0001402814067981 */ /* 0x002f28000c1e1900 */
[----:B------:R-:W4:Y:S04]  /*2310*/  LDG.E R4, desc[UR40][R20.64+0x1c0] ;  /* 0x0001c02814047981 */ /* 0x000f28000c1e1900 */
[----:B------:R-:W4:Y:S04]  /*2320*/  LDG.E R148, desc[UR40][R20.64+0x200] ;  /* 0x0002002814947981 */ /* 0x000f28000c1e1900 */
[----:B------:R-:W4:Y:S04]  /*2330*/  LDG.E R109, desc[UR40][R20.64+0x280] ;  /* 0x00028028146d7981 */ /* 0x000f28000c1e1900 */
[----:B------:R0:W-:Y:S04]  /*2340*/  STL [R1+0x18f4], R108 ;  /* 0x0018f46c01007387 */ /* 0x0001e80000100800 */
[----:B------:R-:W-:Y:S04]  /*2350*/  STL [R1+0x18bc], R102 ;  /* 0x0018bc6601007387 */ /* 0x000fe80000100800 */
[----:B------:R1:W-:Y:S04]  /*2360*/  STL [R1+0x18c8], R105 ;  /* 0x0018c86901007387 */ /* 0x0003e80000100800 */
[----:B------:R-:W-:Y:S04]  /*2370*/  STL [R1+0x18e4], R100 ;  /* 0x0018e46401007387 */ /* 0x000fe80000100800 */
[----:B------:R1:W-:Y:S04]  /*2380*/  STL [R1+0x18f0], R101 ;  /* 0x0018f06501007387 */ /* 0x0003e80000100800 */
[----:B0-----:R-:W4:Y:S04]  /*2390*/  LDG.E R108, desc[UR40][R20.64+0x2c0] ;  /* 0x0002c028146c7981 */ /* 0x001f28000c1e1900 */
[----:B-1----:R-:W4:Y:S04]  /*23a0*/  LDG.E R105, desc[UR40][R20.64+0x144] ;  /* 0x0001442814697981 */ /* 0x002f28000c1e1900 */
[----:B------:R-:W4:Y:S04]  /*23b0*/  LDG.E R102, desc[UR40][R20.64+0x204] ;  /* 0x0002042814667981 */ /* 0x000f28000c1e1900 */
[----:B------:R-:W4:Y:S04]  /*23c0*/  LDG.E R101, desc[UR40][R20.64+0x244] ;  /* 0x0002442814657981 */ /* 0x000f28000c1e1900 */
[----:B------:R-:W4:Y:S04]  /*23d0*/  LDG.E R100, desc[UR40][R20.64+0x284] ;  /* 0x0002842814647981 */ /* 0x000f28000c1e1900 */
[----:B------:R0:W-:Y:S04]  /*23e0*/  STL [R1+0x18cc], R22 ;  /* 0x0018cc1601007387 */ /* 0x0001e80000100800 */
[----:B------:R1:W-:Y:S01]  /*23f0*/  STL [R1+0x18d0], R96 ;  /* 0x0018d06001007387 */ /* 0x0003e20000100800 */
[----:B------:R-:W-:-:S03]  /*2400*/  FFMA R207, R32, R207, R154 ;  /* 0x000000cf20cf7223 */ /* 0x000fc6000000009a */
[----:B------:R-:W4:Y:S04]  /*2410*/  LDG.E R70, desc[UR40][R20.64+0x4c] ;  /* 0x00004c2814467981 */ /* 0x000f28000c1e1900 */
[----:B0-----:R-:W4:Y:S04]  /*2420*/  LDG.E R22, desc[UR40][R20.64+0x188] ;  /* 0x0001882814167981 */ /* 0x001f28000c1e1900 */
[----:B-1----:R-:W4:Y:S01]  /*2430*/  LDG.E R96, desc[UR40][R20.64+0x148] ;  /* 0x0001482814607981 */ /* 0x002f22000c1e1900 */
[----:B--2---:R-:W-:Y:S01]  /*2440*/  FFMA R3, R0, R3, RZ ;  /* 0x0000000300037223 */ /* 0x004fe200000000ff */
[----:B------:R-:W-:-:S02]  /*2450*/  FFMA R205, R32, R205, R152 ;  /* 0x000000cd20cd7223 */ /* 0x000fc40000000098 */
[----:B------:R-:W2:Y:S01]  /*2460*/  LDG.E R72, desc[UR40][R20.64+0x50] ;  /* 0x0000502814487981 */ /* 0x000ea2000c1e1900 */
[----:B---3--:R-:W-:Y:S01]  /*2470*/  FFMA R3, R31, R13, R3 ;  /* 0x0000000d1f037223 */ /* 0x008fe20000000003 */
[C---:B------:R-:W-:Y:S01]  /*2480*/  FFMA R172, R33.reuse, R172, R207 ;  /* 0x000000ac21ac7223 */ /* 0x040fe200000000cf */
[----:B------:R-:W-:Y:S01]  /*2490*/  FFMA R170, R33, R170, R205 ;  /* 0x000000aa21aa7223 */ /* 0x000fe200000000cd */
[----:B------:R-:W3:Y:S01]  /*24a0*/  LDG.E R71, desc[UR40][R132.64+0x300] ;  /* 0x0003002884477981 */ /* 0x000ee2000c1e1900 */
[----:B----4-:R-:W-:-:S03]  /*24b0*/  FFMA R3, R32, R15, R3 ;  /* 0x0000000f20037223 */ /* 0x010fc60000000003 */
[----:B------:R-:W4:Y:S01]  /*24c0*/  LDG.E R76, desc[UR40][R20.64+0x54] ;  /* 0x00005428144c7981 */ /* 0x000f22000c1e1900 */
[C---:B------:R-:W-:Y:S01]  /*24d0*/  FFMA R203, R34.reuse, R203, R172 ;  /* 0x000000cb22cb7223 */ /* 0x040fe200000000ac */
[----:B------:R-:W-:Y:S01]  /*24e0*/  FFMA R201, R34, R201, R170 ;  /* 0x000000c922c97223 */ /* 0x000fe200000000aa */
[----:B------:R-:W-:Y:S01]  /*24f0*/  FFMA R3, R33, R38, R3 ;  /* 0x0000002621037223 */ /* 0x000fe20000000003 */
[----:B------:R-:W4:Y:S01]  /*2500*/  LDG.E R73, desc[UR40][R132.64+0x304] ;  /* 0x0003042884497981 */ /* 0x000f22000c1e1900 */
[----:B------:R-:W-:-:S03]  /*2510*/  FFMA R168, R35, R168, R203 ;  /* 0x000000a823a87223 */ /* 0x000fc600000000cb */
[----:B------:R-:W4:Y:S01]  /*2520*/  LDG.E R80, desc[UR40][R20.64+0x58] ;  /* 0x0000582814507981 */ /* 0x000f22000c1e1900 */
[----:B------:R-:W-:Y:S01]  /*2530*/  FFMA R166, R35, R166, R201 ;  /* 0x000000a623a67223 */ /* 0x000fe200000000c9 */
[----:B------:R-:W-:Y:S01]  /*2540*/  FFMA R2, R0, R2, RZ ;  /* 0x0000000200027223 */ /* 0x000fe200000000ff */
[----:B------:R-:W-:Y:S01]  /*2550*/  FFMA R3, R34, R40, R3 ;  /* 0x0000002822037223 */ /* 0x000fe20000000003 */
[----:B------:R-:W4:Y:S01]  /*2560*/  LDG.E R77, desc[UR40][R132.64+0x308] ;  /* 0x00030828844d7981 */ /* 0x000f22000c1e1900 */
[----:B------:R-:W-:-:S03]  /*2570*/  FFMA R197, R36, R197, R168 ;  /* 0x000000c524c57223 */ /* 0x000fc600000000a8 */
[----:B------:R-:W4:Y:S01]  /*2580*/  LDG.E R84, desc[UR40][R20.64+0x5c] ;  /* 0x00005c2814547981 */ /* 0x000f22000c1e1900 */
[----:B------:R-:W-:Y:S01]  /*2590*/  FFMA R195, R36, R195, R166 ;  /* 0x000000c324c37223 */ /* 0x000fe200000000a6 */
[----:B------:R-:W-:Y:S01]  /*25a0*/  FFMA R2, R31, R12, R2 ;  /* 0x0000000c1f027223 */ /* 0x000fe20000000002 */
        /* <DEDUP_REMOVED lines=13> */
[----:B------:R-:W2:Y:S04]  /*2680*/  LDG.E R42, desc[UR40][R132.64+0x380] ;  /* 0x00038028842a7981 */ /* 0x000ea8000c1e1900 */
[----:B------:R-:W4:Y:S01]  /*2690*/  LDG.E R89, desc[UR40][R132.64+0x314] ;  /* 0x0003142884597981 */ /* 0x000f22000c1e1900 */
[----:B------:R-:W-:-:S03]  /*26a0*/  FFMA R180, R25, R180, R211 ;  /* 0x000000b419b47223 */ /* 0x000fc600000000d3 */
[----:B------:R-:W4:Y:S01]  /*26b0*/  LDG.E R111, desc[UR40][R20.64+0x68] ;  /* 0x00006828146f7981 */ /* 0x000f22000c1e1900 */
[----:B------:R-:W-:Y:S01]  /*26c0*/  FFMA R178, R25, R178, R209 ;  /* 0x000000b219b27223 */ /* 0x000fe200000000d1 */
[----:B------:R-:W-:Y:S01]  /*26d0*/  FFMA R2, R34, R39, R2 ;  /* 0x0000002722027223 */ /* 0x000fe20000000002 */
[----:B------:R-:W-:Y:S01]  /*26e0*/  FFMA R3, R24, R53, R3 ;  /* 0x0000003518037223 */ /* 0x000fe20000000003 */
[----:B------:R-:W4:Y:S04]  /*26f0*/  LDG.E R75, desc[UR40][R132.64+0x384] ;  /* 0x00038428844b7981 */ /* 0x000f28000c1e1900 */
        /* <DEDUP_REMOVED lines=13> */
[----:B------:R-:W4:Y:S01]  /*27d0*/  LDG.E R83, desc[UR40][R132.64+0x38c] ;  /* 0x00038c2884537981 */ /* 0x000f22000c1e1900 */
[----:B------:R-:W-:-:S03]  /*27e0*/  FFMA R60, R0, R60, RZ ;  /* 0x0000003c003c7223 */ /* 0x000fc600000000ff */
[----:B------:R-:W4:Y:S01]  /*27f0*/  LDG.E R123, desc[UR40][R20.64+0x74] ;  /* 0x00007428147b7981 */ /* 0x000f22000c1e1900 */
[C---:B------:R-:W-:Y:S01]  /*2800*/  FFMA R231, R28.reuse, R231, R184 ;  /* 0x000000e71ce77223 */ /* 0x040fe200000000b8 */
[----:B------:R-:W-:Y:S02]  /*2810*/  FFMA R229, R28, R229, R182 ;  /* 0x000000e51ce57223 */ /* 0x000fe400000000b6 */
        /* <DEDUP_REMOVED lines=8> */
[----:B------:R-:W-:Y:S02]  /*28a0*/  FFMA R2, R24, R52, R2 ;  /* 0x0000003418027223 */ /* 0x000fe40000000002 */
[----:B------:R-:W4:Y:S01]  /*28b0*/  LDG.E R74, desc[UR40][R132.64+0x344] ;  /* 0x00034428844a7981 */ /* 0x000f22000c1e1900 */
[----:B------:R-:W-:Y:S01]  /*28c0*/  FFMA R3, R28, R63, R3 ;  /* 0x0000003f1c037223 */ /* 0x000fe20000000003 */
[----:B------:R-:W-:Y:S02]  /*28d0*/  FFMA R60, R32, R67, R60 ;  /* 0x00000043203c7223 */ /* 0x000fe4000000003c */
[----:B------:R-:W4:Y:S01]  /*28e0*/  LDG.E R91, desc[UR40][R132.64+0x394] ;  /* 0x00039428845b7981 */ /* 0x000f22000c1e1900 */
[----:B------:R-:W-:-:S03]  /*28f0*/  FFMA R18, R30, R235, R188 ;  /* 0x000000eb1e127223 */ /* 0x000fc600000000bc */
[----:B------:R-:W4:Y:S01]  /*2900*/  LDG.E R145, desc[UR40][R20.64+0x7c] ;  /* 0x00007c2814917981 */ /* 0x000f22000c1e1900 */
[----:B------:R-:W-:-:S03]  /*2910*/  FFMA R186, R30, R233, R186 ;  /* 0x000000e91eba7223 */ /* 0x000fc600000000ba */
[----:B------:R-:W-:Y:S04]  /*2920*/  STL [R1+0xa94], R8 ;  /* 0x000a940801007387 */ /* 0x000fe80000100800 */
[----:B------:R-:W4:Y:S01]  /*2930*/  LDG.E R78, desc[UR40][R132.64+0x348] ;  /* 0x00034828844e7981 */ /* 0x000f22000c1e1900 */
[----:B------:R-:W-:-:S03]  /*2940*/  FFMA R2, R25, R54, R2 ;  /* 0x0000003619027223 */ /* 0x000fc60000000002 */
[----:B------:R-:W4:Y:S01]  /*2950*/  LDG.E R131, desc[UR40][R20.64+0x80] ;  /* 0x0000802814837981 */ /* 0x000f22000c1e1900 */
[----:B------:R-:W-:-:S03]  /*2960*/  FFMA R3, R29, R66, R3 ;  /* 0x000000421d037223 */ /* 0x000fc60000000003 */
[----:B------:R-:W4:Y:S04]  /*2970*/  LDL R67, [R1+0xa94] ;  /* 0x000a940001437983 */ /* 0x000f280000100800 */
[----:B------:R-:W4:Y:S04]  /*2980*/  LDG.E R95, desc[UR40][R132.64+0x398] ;  /* 0x00039828845f7981 */ /* 0x000f28000c1e1900 */
[----:B------:R-:W-:Y:S01]  /*2990*/  STL [R1+0xa90], R7 ;  /* 0x000a900701007387 */ /* 0x000fe20000100800 */
[----:B------:R-:W-:-:S03]  /*29a0*/  FFMA R16, R62, R225, R16 ;  /* 0x000000e13e107223 */ /* 0x000fc60000000010 */
[----:B------:R-:W-:Y:S01]  /*29b0*/  STL [R1+0xa98], R107 ;  /* 0x000a986b01007387 */ /* 0x000fe20000100800 */
[----:B------:R-:W-:-:S03]  /*29c0*/  FFMA R18, R62, R223, R18 ;  /* 0x000000df3e127223 */ /* 0x000fc60000000012 */
[----:B------:R-:W4:Y:S01]  /*29d0*/  LDL R66, [R1+0xa90] ;  /* 0x000a900001427983 */ /* 0x000f220000100800 */
[----:B------:R-:W-:Y:S01]  /*29e0*/  FFMA R19, R62, R213, R186 ;  /* 0x000000d53e137223 */ /* 0x000fe200000000ba */
[----:B------:R-:W-:Y:S02]  /*29f0*/  FFMA R2, R26, R56, R2 ;  /* 0x000000381a027223 */ /* 0x000fe40000000002 */
[----:B------:R-:W4:Y:S04]  /*2a00*/  LDG.E R82, desc[UR40][R132.64+0x34c] ;  /* 0x00034c2884527981 */ /* 0x000f28000c1e1900 */
[----:B------:R-:W4:Y:S04]  /*2a10*/  LDG.E R137, desc[UR40][R20.64+0x84] ;  /* 0x0000842814897981 */ /* 0x000f28000c1e1900 */
[----:B------:R-:W4:Y:S04]  /*2a20*/  LDL R37, [R1+0xa98] ;  /* 0x000a980001257983 */ /* 0x000f280000100800 */
[----:B------:R-:W-:Y:S01]  /*2a30*/  STL [R1+0xa9c], R106 ;  /* 0x000a9c6a01007387 */ /* 0x000fe20000100800 */
[----:B------:R-:W-:-:S03]  /*2a40*/  FFMA R2, R27, R58, R2 ;  /* 0x0000003a1b027223 */ /* 0x000fc60000000002 */
[----:B------:R-:W-:Y:S04]  /*2a50*/  STL [R1+0xb0c], R98 ;  /* 0x000b0c6201007387 */ /* 0x000fe80000100800 */
[----:B------:R-:W4:Y:S04]  /*2a60*/  LDL R39, [R1+0xa9c] ;  /* 0x000a9c0001277983 */ /* 0x000f280000100800 */
[----:B------:R-:W4:Y:S04]  /*2a70*/  LDG.E R86, desc[UR40][R132.64+0x350] ;  /* 0x0003502884567981 */ /* 0x000f28000c1e1900 */
[----:B------:R-:W4:Y:S04]  /*2a80*/  LDG.E R141, desc[UR40][R20.64+0x88] ;  /* 0x00008828148d7981 */ /* 0x000f28000c1e1900 */
[----:B------:R-:W4:Y:S04]  /*2a90*/  LDL R59, [R1+0xb0c] ;  /* 0x000b0c00013b7983 */ /* 0x000f280000100800 */
[----:B------:R-:W-:Y:S04]  /*2aa0*/  STL [R1+0xb10], R97 ;  /* 0x000b106101007387 */ /* 0x000fe80000100800 */
[----:B------:R-:W-:Y:S04]  /*2ab0*/  STL [R1+0x190c], R11 ;  /* 0x00190c0b01007387 */ /* 0x000fe80000100800 */
[----:B------:R-:W-:Y:S04]  /*2ac0*/  STL.128 [R1+0x20], R16 ;  /* 0x0000201001007387 */ /* 0x000fe80000100c00 */
[----:B------:R0:W-:Y:S04]  /*2ad0*/  STL [R1+0x1928], R16 ;  /* 0x0019281001007387 */ /* 0x0001e80000100800 */
[----:B------:R-:W4:Y:S04]  /*2ae0*/  LDL R58, [R1+0xb10] ;  /* 0x000b1000013a7983 */ /* 0x000f280000100800 */
[----:B------:R-:W4:Y:S04]  /*2af0*/  LDG.E R90, desc[UR40][R132.64+0x354] ;  /* 0x00035428845a7981 */ /* 0x000f28000c1e1900 */
[----:B0-----:R-:W4:Y:S04]  /*2b00*/  LDG.E R16, desc[UR40][R20.64+0x8c] ;  /* 0x00008c2814107981 */ /* 0x001f28000c1e1900 */
[----:B------:R-:W4:Y:S04]  /*2b10*/  LDG.E R11, desc[UR40][R20.64+0xcc] ;  /* 0x0000cc28140b7981 */ /* 0x000f28000c1e1900 */
[----:B------:R-:W4:Y:S04]  /*2b20*/  LDG.E R94, desc[UR40][R132.64+0x358] ;  /* 0x00035828845e7981 */ /* 0x000f28000c1e1900 */
[----:B------:R-:W4:Y:S04]  /*2b30*/  LDG.E R186, desc[UR40][R20.64+0x90] ;  /* 0x0000902814ba7981 */ /* 0x000f28000c1e1900 */
[----:B------:R-:W4:Y:S04]  /*2b40*/  LDG.E R223, desc[UR40][R20.64+0xd0] ;  /* 0x0000d02814df7981 */ /* 0x000f28000c1e1900 */
[----:B------:R0:W-:Y:S04]  /*2b50*/  STL [R1+0xa7c], R110 ;  /* 0x000a7c6e01007387 */ /* 0x0001e80000100800 */
[----:B------:R-:W4:Y:S04]  /*2b60*/  LDG.E R113, desc[UR40][R132.64+0x35c] ;  /* 0x00035c2884717981 */ /* 0x000f28000c1e1900 */
[----:B------:R-:W4:Y:S04]  /*2b70*/  LDG.E R237, desc[UR40][R20.64+0xd4] ;  /* 0x0000d42814ed7981 */ /* 0x000f28000c1e1900 */
[----:B0-----:R-:W4:Y:S04]  /*2b80*/  LDG.E R110, desc[UR40][R20.64+0x94] ;  /* 0x00009428146e7981 */ /* 0x001f28000c1e1900 */
        /* <DEDUP_REMOVED lines=30> */
[----:B------:R0:W-:Y:S04]  /*2d70*/  STL [R1+0xab8], R99 ;  /* 0x000ab86301007387 */ /* 0x0001e80000100800 */
[----:B------:R-:W4:Y:S04]  /*2d80*/  LDG.E R136, desc[UR40][R132.64+0x3b0] ;  /* 0x0003b02884887981 */ /* 0x000f28000c1e1900 */
[----:B------:R-:W4:Y:S04]  /*2d90*/  LDG.E R139, desc[UR40][R132.64+0x374] ;  /* 0x00037428848b7981 */ /* 0x000f28000c1e1900 */
[----:B------:R-:W4:Y:S04]  /*2da0*/  LDG.E R149, desc[UR40][R20.64+0xac] ;  /* 0x0000ac2814957981 */ /* 0x000f28000c1e1900 */
[----:B0-----:R-:W4:Y:S01]  /*2db0*/  LDG.E R99, desc[UR40][R20.64+0xec] ;  /* 0x0000ec2814637981 */ /* 0x001f22000c1e1900 */
[----:B------:R-:W-:-:S03]  /*2dc0*/  FFMA R2, R28, R61, R2 ;  /* 0x0000003d1c027223 */ /* 0x000fc60000000002 */
[----:B------:R-:W4:Y:S04]  /*2dd0*/  LDG.E R142, desc[UR40][R132.64+0x338] ;  /* 0x00033828848e7981 */ /* 0x000f28000c1e1900 */
[----:B------:R0:W-:Y:S04]  /*2de0*/  STL [R1+0xaa4], R104 ;  /* 0x000aa46801007387 */ /* 0x0001e80000100800 */
[----:B------:R1:W-:Y:S04]  /*2df0*/  STL [R1+0xaa8], R103 ;  /* 0x000aa86701007387 */ /* 0x0003e80000100800 */
[----:B------:R-:W4:Y:S04]  /*2e00*/  LDG.E R140, desc[UR40][R132.64+0x3b4] ;  /* 0x0003b428848c7981 */ /* 0x000f28000c1e1900 */
[----:B------:R-:W4:Y:S04]  /*2e10*/  LDG.E R143, desc[UR40][R132.64+0x378] ;  /* 0x00037828848f7981 */ /* 0x000f28000c1e1900 */
[----:B0-----:R-:W4:Y:S04]  /*2e20*/  LDG.E R104, desc[UR40][R20.64+0xb0] ;  /* 0x0000b02814687981 */ /* 0x001f28000c1e1900 */
[----:B-1----:R-:W4:Y:S01]  /*2e30*/  LDG.E R103, desc[UR40][R20.64+0xf0] ;  /* 0x0000f02814677981 */ /* 0x002f22000c1e1900 */
[----:B------:R-:W-:-:S03]  /*2e40*/  FFMA R2, R29, R65, R2 ;  /* 0x000000411d027223 */ /* 0x000fc60000000002 */
[----:B------:R-:W4:Y:S04]  /*2e50*/  LDG.E R146, desc[UR40][R132.64+0x3b8] ;  /* 0x0003b82884927981 */ /* 0x000f28000c1e1900 */
[----:B------:R-:W4:Y:S04]  /*2e60*/  LDG.E R44, desc[UR40][R132.64+0x37c] ;  /* 0x00037c28842c7981 */ /* 0x000f28000c1e1900 */
[----:B------:R-:W-:Y:S04]  /*2e70*/  STL [R1+0xa8c], R6 ;  /* 0x000a8c0601007387 */ /* 0x000fe80000100800 */
[----:B------:R-:W-:Y:S04]  /*2e80*/  STL [R1+0xa88], R5 ;  /* 0x000a880501007387 */ /* 0x000fe80000100800 */
[----:B------:R-:W-:Y:S04]  /*2e90*/  STL [R1+0xa84], R4 ;  /* 0x000a840401007387 */ /* 0x000fe80000100800 */
[----:B------:R-:W-:Y:S04]  /*2ea0*/  STL [R1+0xa80], R148 ;  /* 0x000a809401007387 */ /* 0x000fe80000100800 */
[----:B------:R-:W-:Y:S04]  /*2eb0*/  STL [R1+0xa78], R109 ;  /* 0x000a786d01007387 */ /* 0x000fe80000100800 */
[----:B------:R-:W4:Y:S04]  /*2ec0*/  LDG.E R245, desc[UR40][R20.64+0xb4] ;  /* 0x0000b42814f57981 */ /* 0x000f28000c1e1900 */
[----:B------:R-:W4:Y:S04]  /*2ed0*/  LDG.E R244, desc[UR40][R20.64+0xf4] ;  /* 0x0000f42814f47981 */ /* 0x000f28000c1e1900 */
[----:B------:R-:W4:Y:S04]  /*2ee0*/  LDL R46, [R1+0xa88] ;  /* 0x000a8800012e7983 */ /* 0x000f280000100800 */
[----:B------:R-:W4:Y:S04]  /*2ef0*/  LDL R48, [R1+0xa84] ;  /* 0x000a840001307983 */ /* 0x000f280000100800 */
[----:B------:R-:W4:Y:S04]  /*2f00*/  LDL R50, [R1+0xa80] ;  /* 0x000a800001327983 */ /* 0x000f280000100800 */
[----:B------:R-:W4:Y:S04]  /*2f10*/  LDL R52, [R1+0xa7c] ;  /* 0x000a7c0001347983 */ /* 0x000f280000100800 */
[----:B------:R-:W4:Y:S04]  /*2f20*/  LDL R54, [R1+0xa78] ;  /* 0x000a780001367983 */ /* 0x000f280000100800 */
[----:B------:R-:W4:Y:S04]  /*2f30*/  LDL R65, [R1+0xa8c] ;  /* 0x000a8c0001417983 */ /* 0x000f280000100800 */
[----:B------:R-:W-:Y:S04]  /*2f40*/  STL [R1+0xa74], R108 ;  /* 0x000a746c01007387 */ /* 0x000fe80000100800 */
[----:B------:R-:W4:Y:S04]  /*2f50*/  LDG.E R45, desc[UR40][R132.64+0x33c] ;  /* 0x00033c28842d7981 */ /* 0x000f28000c1e1900 */
[----:B------:R-:W4:Y:S04]  /*2f60*/  LDG.E R43, desc[UR40][R132.64+0x3bc] ;  /* 0x0003bc28842b7981 */ /* 0x000f28000c1e1900 */
        /* <DEDUP_REMOVED lines=12> */
[----:B------:R-:W4:Y:S04]  /*3030*/  LDL R64, [R1+0xaa0] ;  /* 0x000aa00001407983 */ /* 0x000f280000100800 */
[----:B------:R-:W-:Y:S04]  /*3040*/  STL [R1+0x1920], R18 ;  /* 0x0019201201007387 */ /* 0x000fe80000100800 */
[----:B------:R0:W-:Y:S04]  /*3050*/  STL [R1+0x191c], R19 ;  /* 0x00191c1301007387 */ /* 0x0001e80000100800 */
[----:B------:R-:W-:Y:S04]  /*3060*/  STL [R1+0xb14], R96 ;  /* 0x000b146001007387 */ /* 0x000fe80000100800 */
[----:B------:R-:W-:Y:S04]  /*3070*/  STL [R1+0xb18], R22 ;  /* 0x000b181601007387 */ /* 0x000fe80000100800 */
[----:B------:R-:W4:Y:S04]  /*3080*/  LDG.E R212, desc[UR40][R20.64+0xbc] ;  /* 0x0000bc2814d47981 */ /* 0x000f28000c1e1900 */
[----:B------:R-:W4:Y:S04]  /*3090*/  LDG.E R210, desc[UR40][R20.64+0xfc] ;  /* 0x0000fc2814d27981 */ /* 0x000f28000c1e1900 */
[----:B------:R-:W4:Y:S04]  /*30a0*/  LDL R53, [R1+0xab8] ;  /* 0x000ab80001357983 */ /* 0x000f280000100800 */
[----:B------:R-:W4:Y:S04]  /*30b0*/  LDG.E R132, desc[UR40][R20.64+0x1c8] ;  /* 0x0001c82814847981 */ /* 0x000f28000c1e1900 */
[----:B------:R-:W4:Y:S04]  /*30c0*/  LDG.E R133, desc[UR40][R20.64+0x208] ;  /* 0x0002082814857981 */ /* 0x000f28000c1e1900 */
[----:B0-----:R-:W4:Y:S04]  /*30d0*/  LDG.E R19, desc[UR40][R20.64+0x248] ;  /* 0x0002482814137981 */ /* 0x001f28000c1e1900 */
[----:B------:R-:W4:Y:S04]  /*30e0*/  LDG.E R18, desc[UR40][R20.64+0x288] ;  /* 0x0002882814127981 */ /* 0x000f28000c1e1900 */
[----:B------:R-:W4:Y:S04]  /*30f0*/  LDL R55, [R1+0xb18] ;  /* 0x000b180001377983 */ /* 0x000f280000100800 */
[----:B------:R-:W4:Y:S04]  /*3100*/  LDL R57, [R1+0xb14] ;  /* 0x000b140001397983 */ /* 0x000f280000100800 */
[----:B------:R0:W-:Y:S04]  /*3110*/  STL [R1+0x1924], R17 ;  /* 0x0019241101007387 */ /* 0x0001e80000100800 */
[----:B------:R1:W-:Y:S04]  /*3120*/  STL [R1+0x1914], R9 ;  /* 0x0019140901007387 */ /* 0x0003e80000100800 */
[----:B------:R3:W-:Y:S04]  /*3130*/  STL [R1+0x1910], R10 ;  /* 0x0019100a01007387 */ /* 0x0007e80000100800 */
[----:B0-----:R-:W4:Y:S04]  /*3140*/  LDG.E R17, desc[UR40][R20.64+0x2c8] ;  /* 0x0002c82814117981 */ /* 0x001f28000c1e1900 */
[----:B-1----:R-:W4:Y:S04]  /*3150*/  LDG.E R9, desc[UR40][R20.64+0x14c] ;  /* 0x00014c2814097981 */ /* 0x002f28000c1e1900 */
[----:B---3--:R-:W3:Y:S04]  /*3160*/  LDG.E R10, desc[UR40][R20.64+0x10c] ;  /* 0x00010c28140a7981 */ /* 0x008ee8000c1e1900 */
[----:B------:R-:W3:Y:S04]  /*3170*/  LDG.E R8, desc[UR40][R20.64+0x18c] ;  /* 0x00018c2814087981 */ /* 0x000ee8000c1e1900 */
[----:B------:R-:W3:Y:S04]  /*3180*/  LDG.E R7, desc[UR40][R20.64+0x1cc] ;  /* 0x0001cc2814077981 */ /* 0x000ee8000c1e1900 */
[----:B------:R-:W3:Y:S04]  /*3190*/  LDG.E R6, desc[UR40][R20.64+0x20c] ;  /* 0x00020c2814067981 */ /* 0x000ee8000c1e1900 */
[----:B------:R-:W3:Y:S04]  /*31a0*/  LDG.E R5, desc[UR40][R20.64+0x24c] ;  /* 0x00024c2814057981 */ /* 0x000ee8000c1e1900 */
[----:B------:R-:W3:Y:S01]  /*31b0*/  LDG.E R4, desc[UR40][R20.64+0x28c] ;  /* 0x00028c2814047981 */ /* 0x000ee2000c1e1900 */
[----:B------:R-:W-:Y:S01]  /*31c0*/  FFMA R60, R33, R70, R60 ;  /* 0x00000046213c7223 */ /* 0x000fe2000000003c */
[C---:B------:R-:W-:Y:S01]  /*31d0*/  FFMA R71, R0.reuse, R71, RZ ;  /* 0x0000004700477223 */ /* 0x040fe200000000ff */
[C---:B--2---:R-:W-:Y:S01]  /*31e0*/  FFMA R42, R0.reuse, R42, RZ ;  /* 0x0000002a002a7223 */ /* 0x044fe200000000ff */
[----:B----4-:R-:W-:Y:S01]  /*31f0*/  FFMA R41, R0, R41, RZ ;  /* 0x0000002900297223 */ /* 0x010fe200000000ff */
[----:B------:R-:W-:Y:S01]  /*3200*/  FFMA R60, R34, R72, R60 ;  /* 0x00000048223c7223 */ /* 0x000fe2000000003c */
[----:B------:R-:W-:Y:S01]  /*3210*/  FFMA R71, R31, R73, R71 ;  /* 0x000000491f477223 */ /* 0x000fe20000000047 */
[----:B------:R-:W2:Y:S02]  /*3220*/  LDG.E R213, desc[UR40][R20.64+0x2cc] ;  /* 0x0002cc2814d57981 */ /* 0x000ea4000c1e1900 */
[----:B------:R-:W-:Y:S01]  /*3230*/  FFMA R60, R35, R76, R60 ;  /* 0x0000004c233c7223 */ /* 0x000fe2000000003c */
[----:B------:R-:W-:Y:S01]  /*3240*/  FFMA R71, R32, R77, R71 ;  /* 0x0000004d20477223 */ /* 0x000fe20000000047 */
[----:B------:R-:W4:Y:S02]  /*3250*/  LDG.E R215, desc[UR40][R20.64+0x110] ;  /* 0x0001102814d77981 */ /* 0x000f24000c1e1900 */
        /* <DEDUP_REMOVED lines=17> */
[----:B------:R-:W-:Y:S01]  /*3370*/  FFMA R13, R23, R112, R12 ;  /* 0x00000070170d7223 */ /* 0x000fe2000000000c */
[----:B------:R-:W4:Y:S01]  /*3380*/  LDG.E R188, desc[UR40][R20.64+0x290] ;  /* 0x0002902814bc7981 */ /* 0x000f22000c1e1900 */
[----:B------:R-:W-:Y:S01]  /*3390*/  FFMA R12, R28, R119, R115 ;  /* 0x000000771c0c7223 */ /* 0x000fe20000000073 */
[----:B------:R-:W-:-:S02]  /*33a0*/  FFMA R42, R33, R83, R42 ;  /* 0x00000053212a7223 */ /* 0x000fc4000000002a */
[----:B------:R-:W4:Y:S01]  /*33b0*/  LDG.E R165, desc[UR40][R20.64+0x2d0] ;  /* 0x0002d02814a57981 */ /* 0x000f22000c1e1900 */
[----:B------:R-:W-:Y:S01]  /*33c0*/  FFMA R123, R29, R123, R12 ;  /* 0x0000007b1d7b7223 */ /* 0x000fe2000000000c */
[----:B------:R-:W-:Y:S01]  /*33d0*/  FFMA R42, R34, R87, R42 ;  /* 0x00000057222a7223 */ /* 0x000fe2000000002a */
[----:B------:R-:W-:Y:S01]  /*33e0*/  FFMA R41, R31, R74, R41 ;  /* 0x0000004a1f297223 */ /* 0x000fe20000000029 */
[----:B------:R-:W4:Y:S01]  /*33f0*/  LDG.E R229, desc[UR40][R20.64+0x114] ;  /* 0x0001142814e57981 */ /* 0x000f22000c1e1900 */
[----:B------:R-:W-:Y:S01]  /*3400*/  FFMA R40, R30, R127, R123 ;  /* 0x0000007f1e287223 */ /* 0x000fe2000000007b */
[----:B------:R-:W-:Y:S01]  /*3410*/  FFMA R42, R35, R91, R42 ;  /* 0x0000005b232a7223 */ /* 0x000fe2000000002a */
[----:B------:R-:W-:Y:S01]  /*3420*/  FFMA R41, R32, R78, R41 ;  /* 0x0000004e20297223 */ /* 0x000fe20000000029 */
[----:B------:R-:W-:Y:S01]  /*3430*/  FFMA R12, R0, R131, RZ ;  /* 0x00000083000c7223 */ /* 0x000fe200000000ff */
[----:B------:R-:W-:Y:S01]  /*3440*/  FFMA R145, R62, R145, R40 ;  /* 0x000000913e917223 */ /* 0x000fe20000000028 */
[----:B------:R-:W-:Y:S01]  /*3450*/  FFMA R40, R0, R67, RZ ;  /* 0x0000004300287223 */ /* 0x000fe200000000ff */
[----:B------:R-:W-:Y:S01]  /*3460*/  FFMA R95, R36, R95, R42 ;  /* 0x0000005f245f7223 */ /* 0x000fe2000000002a */
[----:B------:R-:W-:Y:S01]  /*3470*/  FFMA R42, R0, R66, RZ ;  /* 0x00000042002a7223 */ /* 0x000fe200000000ff */
[----:B------:R-:W-:Y:S01]  /*3480*/  FFMA R41, R33, R82, R41 ;  /* 0x0000005221297223 */ /* 0x000fe20000000029 */
[C---:B------:R-:W-:Y:S01]  /*3490*/  FFMA R137, R31.reuse, R137, R12 ;  /* 0x000000891f897223 */ /* 0x040fe2000000000c */
[C---:B------:R-:W-:Y:S01]  /*34a0*/  FFMA R37, R31.reuse, R37, R40 ;  /* 0x000000251f257223 */ /* 0x040fe20000000028 */
[----:B------:R-:W-:Y:S01]  /*34b0*/  FFMA R39, R31, R39, R42 ;  /* 0x000000271f277223 */ /* 0x000fe2000000002a */
[----:B------:R-:W-:Y:S01]  /*34c0*/  FFMA R41, R34, R86, R41 ;  /* 0x0000005622297223 */ /* 0x000fe20000000029 */
[C---:B------:R-:W-:Y:S01]  /*34d0*/  FFMA R38, R32.reuse, R141, R137 ;  /* 0x0000008d20267223 */ /* 0x040fe20000000089 */
[C---:B------:R-:W-:Y:S01]  /*34e0*/  FFMA R40, R32.reuse, R59, R37 ;  /* 0x0000003b20287223 */ /* 0x040fe20000000025 */
[----:B------:R-:W-:Y:S01]  /*34f0*/  FFMA R42, R32, R58, R39 ;  /* 0x0000003a202a7223 */ /* 0x000fe20000000027 */
[----:B------:R-:W-:Y:S01]  /*3500*/  FFMA R41, R35, R90, R41 ;  /* 0x0000005a23297223 */ /* 0x000fe20000000029 */
[C---:B------:R-:W-:Y:S01]  /*3510*/  FFMA R37, R33.reuse, R16, R38 ;  /* 0x0000001021257223 */ /* 0x040fe20000000026 */
[----:B------:R-:W-:Y:S01]  /*3520*/  FFMA R39, R33, R11, R40 ;  /* 0x0000000b21277223 */ /* 0x000fe20000000028 */
[----:B------:R-:W4:Y:S01]  /*3530*/  LDG.E R231, desc[UR40][R20.64+0x154] ;  /* 0x0001542814e77981 */ /* 0x000f22000c1e1900 */
        /* <DEDUP_REMOVED lines=26> */
[----:B------:R-:W4:Y:S04]  /*36e0*/  LDG.E R209, desc[UR40][R20.64+0x218] ;  /* 0x0002182814d17981 */ /* 0x000f28000c1e1900 */
[----:B------:R-:W4:Y:S04]  /*36f0*/  LDG.E R211, desc[UR40][R20.64+0x258] ;  /* 0x0002582814d37981 */ /* 0x000f28000c1e1900 */
[----:B------:R-:W4:Y:S04]  /*3700*/  LDG.E R162, desc[UR40][R20.64+0x298] ;  /* 0x0002982814a27981 */ /* 0x000f28000c1e1900 */
        /* <DEDUP_REMOVED lines=42> */
[C---:B------:R-:W-:Y:S01]  /*39b0*/  FFMA R15, R62.reuse, R147, R2 ;  /* 0x000000933e0f7223 */ /* 0x040fe20000000002 */
[----:B------:R-:W-:-:S02]  /*39c0*/  FFMA R144, R62, R144, R3 ;  /* 0x000000903e907223 */ /* 0x000fc40000000003 */
[----:B------:R-:W4:Y:S01]  /*39d0*/  LDG.E R153, desc[UR40][R20.64+0x128] ;  /* 0x0001282814997981 */ /* 0x000f22000c1e1900 */
[----:B------:R-:W0:Y:S01]  /*39e0*/  LDC.64 R2, c[0x0][0x3a8] ;  /* 0x0000ea00ff027b82 */ /* 0x000e220000000a00 */
        /* <DEDUP_REMOVED lines=36> */
[----:B------:R-:W4:Y:S01]  /*3c30*/  LDG.E R246, desc[UR40][R20.64+0x2f0] ;  /* 0x0002f02814f67981 */ /* 0x000f22000c1e1900 */
[C---:B------:R-:W-:Y:S01]  /*3c40*/  FFMA R44, R0.reuse, R65, RZ ;  /* 0x00000041002c7223 */ /* 0x040fe200000000ff */
[C---:B------:R-:W-:Y:S01]  /*3c50*/  FFMA R46, R0.reuse, R46, RZ ;  /* 0x0000002e002e7223 */ /* 0x040fe200000000ff */
[C---:B------:R-:W-:Y:S01]  /*3c60*/  FFMA R48, R0.reuse, R48, RZ ;  /* 0x0000003000307223 */ /* 0x040fe200000000ff */
[----:B------:R-:W4:Y:S01]  /*3c70*/  LDG.E R243, desc[UR40][R20.64+0x134] ;  /* 0x0001342814f37981 */ /* 0x000f22000c1e1900 */
[C---:B------:R-:W-:Y:S01]  /*3c80*/  FFMA R50, R0.reuse, R50, RZ ;  /* 0x0000003200327223 */ /* 0x040fe200000000ff */
[C---:B------:R-:W-:Y:S01]  /*3c90*/  FFMA R52, R0.reuse, R52, RZ ;  /* 0x0000003400347223 */ /* 0x040fe200000000ff */
[----:B------:R-:W-:Y:S01]  /*3ca0*/  FFMA R54, R0, R54, RZ ;  /* 0x0000003600367223 */ /* 0x000fe200000000ff */
[----:B------:R-:W4:Y:S01]  /*3cb0*/  LDG.E R242, desc[UR40][R20.64+0x174] ;  /* 0x0001742814f27981 */ /* 0x000f22000c1e1900 */
[----:B------:R-:W-:-:S03]  /*3cc0*/  FFMA R12, R62, R45, R12 ;  /* 0x0000002d3e0c7223 */ /* 0x000fc6000000000c */
[----:B------:R-:W4:Y:S01]  /*3cd0*/  LDG.E R241, desc[UR40][R20.64+0x1b4] ;  /* 0x0001b42814f17981 */ /* 0x000f22000c1e1900 */
[----:B------:R-:W-:-:S03]  /*3ce0*/  FFMA R14, R62, R43, R14 ;  /* 0x0000002b3e0e7223 */ /* 0x000fc6000000000e */
[----:B------:R-:W4:Y:S01]  /*3cf0*/  LDG.E R240, desc[UR40][R20.64+0x1f4] ;  /* 0x0001f42814f07981 */ /* 0x000f22000c1e1900 */
[----:B------:R-:W-:-:S03]  /*3d00*/  FFMA R56, R0, R56, RZ ;  /* 0x0000003800387223 */ /* 0x000fc600000000ff */
[----:B------:R-:W4:Y:S01]  /*3d10*/  LDG.E R239, desc[UR40][R20.64+0x234] ;  /* 0x0002342814ef7981 */ /* 0x000f22000c1e1900 */
[----:B------:R-:W-:-:S03]  /*3d20*/  FFMA R37, R30, R232, R37 ;  /* 0x000000e81e257223 */ /* 0x000fc60000000025 */
[----:B------:R-:W4:Y:S01]  /*3d30*/  LDG.E R238, desc[UR40][R20.64+0x274] ;  /* 0x0002742814ee7981 */ /* 0x000f22000c1e1900 */
[----:B------:R-:W-:-:S03]  /*3d40*/  FFMA R39, R30, R230, R39 ;  /* 0x000000e61e277223 */ /* 0x000fc60000000027 */
[----:B------:R-:W4:Y:S04]  /*3d50*/  LDG.E R236, desc[UR40][R20.64+0x2b4] ;  /* 0x0002b42814ec7981 */ /* 0x000f28000c1e1900 */
[----:B------:R-:W4:Y:S01]  /*3d60*/  LDG.E R234, desc[UR40][R20.64+0x2f4] ;  /* 0x0002f42814ea7981 */ /* 0x000f22000c1e1900 */
[C---:B------:R-:W-:Y:S01]  /*3d70*/  FFMA R41, R31.reuse, R64, R44 ;  /* 0x000000401f297223 */ /* 0x040fe2000000002c */
[C---:B------:R-:W-:Y:S01]  /*3d80*/  FFMA R43, R31.reuse, R63, R46 ;  /* 0x0000003f1f2b7223 */ /* 0x040fe2000000002e */
[C---:B------:R-:W-:Y:S01]  /*3d90*/  FFMA R45, R31.reuse, R61, R48 ;  /* 0x0000003d1f2d7223 */ /* 0x040fe20000000030 */
[----:B------:R-:W4:Y:S01]  /*3da0*/  LDG.E R228, desc[UR40][R20.64+0x138] ;  /* 0x0001382814e47981 */ /* 0x000f22000c1e1900 */
[C---:B------:R-:W-:Y:S01]  /*3db0*/  FFMA R47, R31.reuse, R47, R50 ;  /* 0x0000002f1f2f7223 */ /* 0x040fe20000000032 */
[C---:B------:R-:W-:Y:S01]  /*3dc0*/  FFMA R49, R31.reuse, R49, R52 ;  /* 0x000000311f317223 */ /* 0x040fe20000000034 */
[C---:B------:R-:W-:Y:S01]  /*3dd0*/  FFMA R51, R31.reuse, R51, R54 ;  /* 0x000000331f337223 */ /* 0x040fe20000000036 */
        /* <DEDUP_REMOVED lines=25> */
[C---:B---3--:R-:W-:Y:S01]  /*3f70*/  FFMA R41, R33.reuse, R10, R42 ;  /* 0x0000000a21297223 */ /* 0x048fe2000000002a */
[C---:B------:R-:W-:Y:S01]  /*3f80*/  FFMA R43, R33.reuse, R9, R44 ;  /* 0x00000009212b7223 */ /* 0x040fe2000000002c */
[C---:B------:R-:W-:Y:S01]  /*3f90*/  FFMA R45, R33.reuse, R8, R46 ;  /* 0x00000008212d7223 */ /* 0x040fe2000000002e */
[----:B------:R1:W-:Y:S01]  /*3fa0*/  STL [R1+0xb2c], R17 ;  /* 0x000b2c1101007387 */ /* 0x0003e20000100800 */
[C---:B------:R-:W-:Y:S01]  /*3fb0*/  FFMA R47, R33.reuse, R7, R48 ;  /* 0x00000007212f7223 */ /* 0x040fe20000000030 */
[C---:B------:R-:W-:Y:S01]  /*3fc0*/  FFMA R49, R33.reuse, R6, R50 ;  /* 0x0000000621317223 */ /* 0x040fe20000000032 */
[C---:B------:R-:W-:Y:S01]  /*3fd0*/  FFMA R51, R33.reuse, R5, R52 ;  /* 0x0000000521337223 */ /* 0x040fe20000000034 */
[----:B------:R3:W-:Y:S01]  /*3fe0*/  STL [R1+0xb80], R16 ;  /* 0x000b801001007387 */ /* 0x0007e20000100800 */
[----:B------:R-:W-:-:S03]  /*3ff0*/  FFMA R53, R33, R4, R54 ;  /* 0x0000000421357223 */ /* 0x000fc60000000036 */
[----:B------:R0:W-:Y:S04]  /*4000*/  STL [R1+0xb84], R11 ;  /* 0x000b840b01007387 */ /* 0x0001e80000100800 */
[----:B------:R2:W-:Y:S04]  /*4010*/  STL [R1+0xb88], R10 ;  /* 0x000b880a01007387 */ /* 0x0005e80000100800 */
[----:B------:R2:W-:Y:S04]  /*4020*/  STL [R1+0xb8c], R9 ;  /* 0x000b8c0901007387 */ /* 0x0005e80000100800 */
[----:B------:R2:W-:Y:S04]  /*4030*/  STL [R1+0xb90], R8 ;  /* 0x000b900801007387 */ /* 0x0005e80000100800 */
[----:B------:R2:W-:Y:S04]  /*4040*/  STL [R1+0xb94], R7 ;  /* 0x000b940701007387 */ /* 0x0005e80000100800 */
[----:B------:R2:W-:Y:S04]  /*4050*/  STL [R1+0xb98], R6 ;  /* 0x000b980601007387 */ /* 0x0005e80000100800 */
[----:B------:R2:W-:Y:S04]  /*4060*/  STL [R1+0xb9c], R5 ;  /* 0x000b9c0501007387 */ /* 0x0005e80000100800 */
[----:B------:R2:W-:Y:S04]  /*4070*/  STL [R1+0xba0], R4 ;  /* 0x000ba00401007387 */ /* 0x0005e80000100800 */
[----:B------:R-:W-:Y:S04]  /*4080*/  STL.128 [R1+0x1c0], R144 ;  /* 0x0001c09001007387 */ /* 0x000fe80000100c00 */
[----:B-1----:R-:W4:Y:S04]  /*4090*/  LDG.E R17, desc[UR40][R20.64+0x304] ;  /* 0x0003042814117981 */ /* 0x002f28000c1e1900 */
[----:B---3--:R-:W3:Y:S04]  /*40a0*/  LDG.E R16, desc[UR40][R20.64+0x344] ;  /* 0x0003442814107981 */ /* 0x008ee8000c1e1900 */
[----:B0-----:R-:W3:Y:S04]  /*40b0*/  LDG.E R11, desc[UR40][R20.64+0x384] ;  /* 0x00038428140b7981 */ /* 0x001ee8000c1e1900 */
[----:B--2---:R-:W2:Y:S04]  /*40c0*/  LDG.E R10, desc[UR40][R20.64+0x3c4] ;  /* 0x0003c428140a7981 */ /* 0x004ea8000c1e1900 */
[----:B------:R-:W2:Y:S04]  /*40d0*/  LDG.E R9, desc[UR40][R2.64+0x4] ;  /* 0x0000042802097981 */ /* 0x000ea8000c1e1900 */
[----:B------:R-:W2:Y:S04]  /*40e0*/  LDG.E R8, desc[UR40][R2.64+0x44] ;  /* 0x0000442802087981 */ /* 0x000ea8000c1e1900 */
[----:B------:R-:W2:Y:S04]  /*40f0*/  LDG.E R7, desc[UR40][R2.64+0x84] ;  /* 0x0000842802077981 */ /* 0x000ea8000c1e1900 */
[----:B------:R-:W2:Y:S04]  /*4100*/  LDG.E R6, desc[UR40][R2.64+0xc4] ;  /* 0x0000c42802067981 */ /* 0x000ea8000c1e1900 */
[----:B------:R-:W2:Y:S04]  /*4110*/  LDG.E R5, desc[UR40][R2.64+0x104] ;  /* 0x0001042802057981 */ /* 0x000ea8000c1e1900 */
[----:B------:R-:W2:Y:S01]  /*4120*/  LDG.E R4, desc[UR40][R2.64+0x144] ;  /* 0x0001442802047981 */ /* 0x000ea2000c1e1900 */
[----:B------:R-:W-:Y:S01]  /*4130*/  FFMA R55, R33, R213, R56 ;  /* 0x000000d521377223 */ /* 0x000fe20000000038 */
[C---:B----4-:R-:W-:Y:S01]  /*4140*/  FFMA R42, R34.reuse, R215, R41 ;  /* 0x000000d7222a7223 */ /* 0x050fe20000000029 */
[C---:B------:R-:W-:Y:S01]  /*4150*/  FFMA R44, R34.reuse, R225, R43 ;  /* 0x000000e1222c7223 */ /* 0x040fe2000000002b */
[C---:B------:R-:W-:Y:S01]  /*4160*/  FFMA R46, R34.reuse, R217, R45 ;  /* 0x000000d9222e7223 */ /* 0x040fe2000000002d */
[C---:B------:R-:W-:Y:S01]  /*4170*/  FFMA R48, R34.reuse, R227, R47 ;  /* 0x000000e322307223 */ /* 0x040fe2000000002f */
[C---:B------:R-:W-:Y:S01]  /*4180*/  FFMA R50, R34.reuse, R233, R49 ;  /* 0x000000e922327223 */ /* 0x040fe20000000031 */
[C---:B------:R-:W-:Y:S01]  /*4190*/  FFMA R52, R34.reuse, R235, R51 ;  /* 0x000000eb22347223 */ /* 0x040fe20000000033 */
[C---:B------:R-:W-:Y:S01]  /*41a0*/  FFMA R54, R34.reuse, R188, R53 ;  /* 0x000000bc22367223 */ /* 0x040fe20000000035 */
[----:B------:R-:W-:Y:S01]  /*41b0*/  FFMA R56, R34, R165, R55 ;  /* 0x000000a522387223 */ /* 0x000fe20000000037 */
[C---:B------:R-:W-:Y:S01]  /*41c0*/  FFMA R41, R35.reuse, R229, R42 ;  /* 0x000000e523297223 */ /* 0x040fe2000000002a */
        /* <DEDUP_REMOVED lines=47> */
[----:B------:R-:W-:Y:S01]  /*44c0*/  STL [R1+0xb1c], R132 ;  /* 0x000b1c8401007387 */ /* 0x000fe20000100800 */
[----:B------:R-:W-:-:S03]  /*44d0*/  FFMA R41, R27, R192, R42 ;  /* 0x000000c01b297223 */ /* 0x000fc6000000002a */
        /* <DEDUP_REMOVED lines=78> */
[----:B------:R-:W-:Y:S04]  /*49c0*/  STL [R1+0x1024], R164 ;  /* 0x001024a401007387 */ /* 0x000fe80000100800 */
        /* <DEDUP_REMOVED lines=102> */
[----:B------:R-:W-:Y:S04]  /*5030*/  STL.128 [R1+0x30], R12 ;  /* 0x0000300c01007387 */ /* 0x000fe80000100c00 */
        /* <DEDUP_REMOVED lines=10> */
[----:B------:R0:W-:Y:S04]  /*50e0*/  STL [R1+0x19a0], R80 ;  /* 0x0019a05001007387 */ /* 0x0001e80000100800 */
[----:B------:R1:W-:Y:S04]  /*50f0*/  STL [R1+0x1998], R81 ;  /* 0x0019985101007387 */ /* 0x0003e80000100800 */
[----:B------:R4:W-:Y:S04]  /*5100*/  STL [R1+0x1994], R82 ;  /* 0x0019945201007387 */ /* 0x0009e80000100800 */
[----:B------:R4:W-:Y:S04]  /*5110*/  STL [R1+0x1990], R83 ;  /* 0x0019905301007387 */ /* 0x0009e80000100800 */
[----:B------:R-:W-:Y:S04]  /*5120*/  STL [R1+0xabc], R17 ;  /* 0x000abc1101007387 */ /* 0x000fe80000100800 */
[----:B---3--:R3:W-:Y:S04]  /*5130*/  STL [R1+0xac0], R16 ;  /* 0x000ac01001007387 */ /* 0x0087e80000100800 */
[----:B------:R-:W-:Y:S04]  /*5140*/  STL [R1+0xac4], R11 ;  /* 0x000ac40b01007387 */ /* 0x000fe80000100800 */
[----:B--2---:R-:W-:Y:S04]  /*5150*/  STL [R1+0xac8], R10 ;  /* 0x000ac80a01007387 */ /* 0x004fe80000100800 */
[----:B------:R-:W-:Y:S04]  /*5160*/  STL [R1+0xacc], R9 ;  /* 0x000acc0901007387 */ /* 0x000fe80000100800 */
[----:B------:R2:W-:Y:S04]  /*5170*/  STL [R1+0xad0], R8 ;  /* 0x000ad00801007387 */ /* 0x0005e80000100800 */
[----:B------:R-:W-:Y:S04]  /*5180*/  STL [R1+0xad4], R7 ;  /* 0x000ad40701007387 */ /* 0x000fe80000100800 */
[----:B------:R-:W-:Y:S04]  /*5190*/  STL [R1+0xad8], R6 ;  /* 0x000ad80601007387 */ /* 0x000fe80000100800 */
[----:B------:R-:W-:Y:S04]  /*51a0*/  STL [R1+0xadc], R5 ;  /* 0x000adc0501007387 */ /* 0x000fe80000100800 */
[----:B------:R2:W-:Y:S04]  /*51b0*/  STL [R1+0xae0], R4 ;  /* 0x000ae00401007387 */ /* 0x0005e80000100800 */
        /* <DEDUP_REMOVED lines=16> */
[----:B0-----:R-:W2:Y:S04]  /*52c0*/  LDG.E R80, desc[UR40][R2.64+0x184] ;  /* 0x0001842802507981 */ /* 0x001ea8000c1e1900 */
[----:B------:R-:W2:Y:S04]  /*52d0*/  LDG.E R32, desc[UR40][R2.64+0x1c4] ;  /* 0x0001c42802207981 */ /* 0x000ea8000c1e1900 */
[----:B-1----:R-:W2:Y:S04]  /*52e0*/  LDG.E R81, desc[UR40][R2.64+0x204] ;  /* 0x0002042802517981 */ /* 0x002ea8000c1e1900 */
[----:B----4-:R-:W4:Y:S04]  /*52f0*/  LDG.E R82, desc[UR40][R2.64+0x244] ;  /* 0x0002442802527981 */ /* 0x010f28000c1e1900 */
        /* <DEDUP_REMOVED lines=26> */
[----:B---3--:R-:W3:Y:S04]  /*54a0*/  LDG.E R16, desc[UR40][R2.64+0x10c] ;  /* 0x00010c2802107981 */ /* 0x008ee8000c1e1900 */
[----:B------:R-:W3:Y:S04]  /*54b0*/  LDG.E R17, desc[UR40][R2.64+0x14c] ;  /* 0x00014c2802117981 */ /* 0x000ee8000c1e1900 */
[----:B------:R-:W3:Y:S04]  /*54c0*/  LDG.E R18, desc[UR40][R2.64+0x18c] ;  /* 0x00018c2802127981 */ /* 0x000ee8000c1e1900 */
[----:B------:R-:W3:Y:S04]  /*54d0*/  LDG.E R19, desc[UR40][R2.64+0x1cc] ;  /* 0x0001cc2802137981 */ /* 0x000ee8000c1e1900 */
[----:B--2---:R-:W2:Y:S04]  /*54e0*/  LDG.E R8, desc[UR40][R2.64+0x20c] ;  /* 0x00020c2802087981 */ /* 0x004ea8000c1e1900 */
        /* <DEDUP_REMOVED lines=136> */
[----:B------:R0:W-:Y:S04]  /*5d70*/  STL [R1+0x19a8], R32 ;  /* 0x0019a82001007387 */ /* 0x0001e80000100800 */
[----:B------:R-:W-:Y:S04]  /*5d80*/  STL [R1+0xaec], R81 ;  /* 0x000aec5101007387 */ /* 0x000fe80000100800 */
[----:B------:R-:W-:Y:S04]  /*5d90*/  STL [R1+0x19ac], R81 ;  /* 0x0019ac5101007387 */ /* 0x000fe80000100800 */
[----:B----4-:R-:W-:Y:S04]  /*5da0*/  STL [R1+0xaf0], R82 ;  /* 0x000af05201007387 */ /* 0x010fe80000100800 */
        /* <DEDUP_REMOVED lines=31> */
[----:B---3--:R3:W-:Y:S04]  /*5fa0*/  STL [R1+0xbc8], R16 ;  /* 0x000bc81001007387 */ /* 0x0087e80000100800 */
[----:B------:R3:W-:Y:S04]  /*5fb0*/  STL [R1+0xbcc], R17 ;  /* 0x000bcc1101007387 */ /* 0x0007e80000100800 */
[----:B------:R3:W-:Y:S04]  /*5fc0*/  STL [R1+0xbd0], R18 ;  /* 0x000bd01201007387 */ /* 0x0007e80000100800 */
[----:B------:R3:W-:Y:S04]  /*5fd0*/  STL [R1+0xbd4], R19 ;  /* 0x000bd41301007387 */ /* 0x0007e80000100800 */
[----:B--2---:R2:W-:Y:S04]  /*5fe0*/  STL [R1+0xbd8], R8 ;  /* 0x000bd80801007387 */ /* 0x0045e80000100800 */
[----:B------:R2:W-:Y:S04]  /*5ff0*/  STL [R1+0xb7c], R9 ;  /* 0x000b7c0901007387 */ /* 0x0005e80000100800 */
[----:B------:R2:W-:Y:S04]  /*6000*/  STL [R1+0xb70], R10 ;  /* 0x000b700a01007387 */ /* 0x0005e80000100800 */
[----:B------:R2:W-:Y:S04]  /*6010*/  STL [R1+0xb00], R11 ;  /* 0x000b000b01007387 */ /* 0x0005e80000100800 */
[----:B------:R2:W-:Y:S04]  /*6020*/  STL [R1+0xc20], R4 ;  /* 0x000c200401007387 */ /* 0x0005e80000100800 */
[----:B------:R2:W-:Y:S04]  /*6030*/  STL [R1+0xc24], R5 ;  /* 0x000c240501007387 */ /* 0x0005e80000100800 */
[----:B------:R2:W-:Y:S04]  /*6040*/  STL [R1+0xc28], R6 ;  /* 0x000c280601007387 */ /* 0x0005e80000100800 */
        /* <DEDUP_REMOVED lines=111> */
[----:B0-----:R-:W4:Y:S01]  /*6740*/  LDL R32, [R1+0xad4] ;  /* 0x000ad40001207983 */ /* 0x001f220000100800 */
[----:B------:R-:W-:-:S03]  /*6750*/  FFMA R74, R0, R74, RZ ;  /* 0x0000004a004a7223 */ /* 0x000fc600000000ff */
[----:B------:R-:W3:Y:S01]  /*6760*/  LDL R80, [R1+0xad8] ;  /* 0x000ad80001507983 */ /* 0x000ee20000100800 */
[C---:B------:R-:W-:Y:S01]  /*6770*/  FFMA R75, R0.reuse, R75, RZ ;  /* 0x0000004b004b7223 */ /* 0x040fe200000000ff */
[C---:B------:R-:W-:Y:S02]  /*6780*/  FFMA R71, R0.reuse, R71, RZ ;  /* 0x0000004700477223 */ /* 0x040fe400000000ff */
[----:B-1----:R-:W2:Y:S04]  /*6790*/  LDL R86, [R1+0xabc] ;  /* 0x000abc0001567983 */ /* 0x002ea80000100800 */
[----:B------:R-:W2:Y:S04]  /*67a0*/  LDL R85, [R1+0xac0] ;  /* 0x000ac00001557983 */ /* 0x000ea80000100800 */
[----:B------:R-:W2:Y:S04]  /*67b0*/  LDL R84, [R1+0xac4] ;  /* 0x000ac40001547983 */ /* 0x000ea80000100800 */
[----:B------:R-:W2:Y:S04]  /*67c0*/  LDL R83, [R1+0xac8] ;  /* 0x000ac80001537983 */ /* 0x000ea80000100800 */
[----:B------:R-:W2:Y:S04]  /*67d0*/  LDL R82, [R1+0xacc] ;  /* 0x000acc0001527983 */ /* 0x000ea80000100800 */
[----:B------:R-:W2:Y:S04]  /*67e0*/  LDL R81, [R1+0xad0] ;  /* 0x000ad00001517983 */ /* 0x000ea80000100800 */
        /* <DEDUP_REMOVED lines=18> */
[C---:B------:R-:W-:Y:S01]  /*6910*/  FFMA R70, R0.reuse, R70, RZ ;  /* 0x0000004600467223 */ /* 0x040fe200000000ff */
[C---:B------:R-:W-:Y:S01]  /*6920*/  FFMA R76, R0.reuse, R76, RZ ;  /* 0x0000004c004c7223 */ /* 0x040fe200000000ff */
[C---:B------:R-:W-:Y:S01]  /*6930*/  FFMA R77, R0.reuse, R77, RZ ;  /* 0x0000004d004d7223 */ /* 0x040fe200000000ff */
[C---:B------:R-:W-:Y:S01]  /*6940*/  FFMA R78, R0.reuse, R78, RZ ;  /* 0x0000004e004e7223 */ /* 0x040fe200000000ff */
[C---:B------:R-:W-:Y:S01]  /*6950*/  FFMA R79, R0.reuse, R79, RZ ;  /* 0x0000004f004f7223 */ /* 0x040fe200000000ff */
[C---:B------:R-:W-:Y:S01]  /*6960*/  FFMA R72, R0.reuse, R72, RZ ;  /* 0x0000004800487223 */ /* 0x040fe200000000ff */
[----:B------:R-:W-:Y:S01]  /*6970*/  FFMA R73, R0, R73, RZ ;  /* 0x0000004900497223 */ /* 0x000fe200000000ff */
[----:B------:R-:W2:Y:S04]  /*6980*/  LDG.E R154, desc[UR40][R2.64+0xec] ;  /* 0x0000ec28029a7981 */ /* 0x000ea8000c1e1900 */
        /* <DEDUP_REMOVED lines=47> */
[----:B----4-:R-:W-:-:S03]  /*6c80*/  FFMA R74, R31, R32, R74 ;  /* 0x000000201f4a7223 */ /* 0x010fc6000000004a */
[----:B------:R-:W4:Y:S04]  /*6c90*/  LDG.E R137, desc[UR40][R2.64+0x30] ;  /* 0x0000302802897981 */ /* 0x000f28000c1e1900 */
[----:B------:R-:W2:Y:S01]  /*6ca0*/  LDL.LU R32, [R1+0x19a8] ;  /* 0x0019a80001207983 */ /* 0x000ea20000300800 */
[----:B---3--:R-:W-:-:S03]  /*6cb0*/  FFMA R75, R31, R80, R75 ;  /* 0x000000501f4b7223 */ /* 0x008fc6000000004b */
[----:B------:R-:W3:Y:S04]  /*6cc0*/  LDL.LU R80, [R1+0x19a4] ;  /* 0x0019a40001507983 */ /* 0x000ee80000300800 */
        /* <DEDUP_REMOVED lines=13> */
[----:B--2---:R-:W-:-:S03]  /*6da0*/  FFMA R71, R31, R32, R71 ;  /* 0x000000201f477223 */ /* 0x004fc60000000047 */
[----:B------:R-:W2:Y:S01]  /*6db0*/  LDL.LU R32, [R1+0x199c] ;  /* 0x00199c0001207983 */ /* 0x000ea20000300800 */
[C---:B---3--:R-:W-:Y:S01]  /*6dc0*/  FFMA R70, R31.reuse, R80, R70 ;  /* 0x000000501f467223 */ /* 0x048fe20000000046 */
[C---:B------:R-:W-:Y:S01]  /*6dd0*/  FFMA R76, R31.reuse, R86, R76 ;  /* 0x000000561f4c7223 */ /* 0x040fe2000000004c */
[C---:B------:R-:W-:Y:S01]  /*6de0*/  FFMA R77, R31.reuse, R85, R77 ;  /* 0x000000551f4d7223 */ /* 0x040fe2000000004d */
[----:B------:R-:W3:Y:S01]  /*6df0*/  LDL.LU R86, [R1+0x19c0] ;  /* 0x0019c00001567983 */ /* 0x000ee20000300800 */
[----:B------:R-:W-:-:S03]  /*6e00*/  FFMA R78, R31, R84, R78 ;  /* 0x000000541f4e7223 */ /* 0x000fc6000000004e */
[----:B------:R-:W3:Y:S01]  /*6e10*/  LDL.LU R85, [R1+0x19bc] ;  /* 0x0019bc0001557983 */ /* 0x000ee20000300800 */
[----:B------:R-:W-:-:S03]  /*6e20*/  FFMA R79, R31, R83, R79 ;  /* 0x000000531f4f7223 */ /* 0x000fc6000000004f */
[----:B------:R-:W3:Y:S01]  /*6e30*/  LDL.LU R84, [R1+0x19b8] ;  /* 0x0019b80001547983 */ /* 0x000ee20000300800 */
[----:B------:R-:W-:-:S03]  /*6e40*/  FFMA R72, R31, R82, R72 ;  /* 0x000000521f487223 */ /* 0x000fc60000000048 */
[----:B------:R-:W3:Y:S01]  /*6e50*/  LDL.LU R83, [R1+0x19b4] ;  /* 0x0019b40001537983 */ /* 0x000ee20000300800 */
[----:B------:R-:W-:-:S03]  /*6e60*/  FFMA R73, R31, R81, R73 ;  /* 0x000000511f497223 */ /* 0x000fc60000000049 */
[----:B------:R-:W3:Y:S04]  /*6e70*/  LDL.LU R82, [R1+0x19b0] ;  /* 0x0019b00001527983 */ /* 0x000ee80000300800 */
[----:B------:R-:W3:Y:S01]  /*6e80*/  LDL.LU R81, [R1+0x19ac] ;  /* 0x0019ac0001517983 */ /* 0x000ee20000300800 */
[C---:B------:R-:W-:Y:S01]  /*6e90*/  FFMA R67, R0.reuse, R67, RZ ;  /* 0x0000004300437223 */ /* 0x040fe200000000ff */
[C---:B------:R-:W-:Y:S01]  /*6ea0*/  FFMA R66, R0.reuse, R66, RZ ;  /* 0x0000004200427223 */ /* 0x040fe200000000ff */
[C---:B------:R-:W-:Y:S01]  /*6eb0*/  FFMA R65, R0.reuse, R65, RZ ;  /* 0x0000004100417223 */ /* 0x040fe200000000ff */
[C---:B------:R-:W-:Y:S01]  /*6ec0*/  FFMA R64, R0.reuse, R64, RZ ;  /* 0x0000004000407223 */ /* 0x040fe200000000ff */
[C---:B------:R-:W-:Y:S01]  /*6ed0*/  FFMA R68, R0.reuse, R68, RZ ;  /* 0x0000004400447223 */ /* 0x040fe200000000ff */
[----:B------:R-:W-:Y:S01]  /*6ee0*/  FFMA R69, R0, R69, RZ ;  /* 0x0000004500457223 */ /* 0x000fe200000000ff */
        /* <DEDUP_REMOVED lines=13> */
[----:B----4-:R-:W-:Y:S04]  /*6fc0*/  STL [R1+0x1778], R48 ;  /* 0x0017783001007387 */ /* 0x010fe80000100800 */
[----:B------:R4:W-:Y:S04]  /*6fd0*/  STL [R1+0x1760], R51 ;  /* 0x0017603301007387 */ /* 0x0009e80000100800 */
[----:B------:R4:W-:Y:S04]  /*6fe0*/  STL [R1+0x177c], R50 ;  /* 0x00177c3201007387 */ /* 0x0009e80000100800 */
[----:B------:R4:W-:Y:S04]  /*6ff0*/  STL [R1+0x175c], R49 ;  /* 0x00175c3101007387 */ /* 0x0009e80000100800 */
[----:B------:R4:W-:Y:S04]  /*7000*/  STL [R1+0x1788], R47 ;  /* 0x0017882f01007387 */ /* 0x0009e80000100800 */
[----:B------:R4:W-:Y:S04]  /*7010*/  STL [R1+0x178c], R46 ;  /* 0x00178c2e01007387 */ /* 0x0009e80000100800 */
[----:B------:R-:W5:Y:S01]  /*7020*/  LDL.LU R80, [R1+0x19a0] ;  /* 0x0019a00001507983 */ /* 0x000f620000300800 */
[----:B--2---:R-:W-:-:S03]  /*7030*/  FFMA R70, R32, R33, R70 ;  /* 0x0000002120467223 */ /* 0x004fc60000000046 */
[----:B------:R-:W2:Y:S01]  /*7040*/  LDL.LU R33, [R1+0x1960] ;  /* 0x0019600001217983 */ /* 0x000ea20000300800 */
[C---:B------:R-:W-:Y:S01]  /*7050*/  FFMA R75, R32.reuse, R144, R75 ;  /* 0x00000090204b7223 */ /* 0x040fe2000000004b */
[C---:B------:R-:W-:Y:S01]  /*7060*/  FFMA R74, R32.reuse, R15, R74 ;  /* 0x0000000f204a7223 */ /* 0x040fe2000000004a */
[C---:B------:R-:W-:Y:S01]  /*7070*/  FFMA R73, R32.reuse, R14, R73 ;  /* 0x0000000e20497223 */ /* 0x040fe20000000049 */
[C---:B------:R-:W-:Y:S01]  /*7080*/  FFMA R72, R32.reuse, R13, R72 ;  /* 0x0000000d20487223 */ /* 0x040fe20000000048 */
[C---:B------:R-:W-:Y:S01]  /*7090*/  FFMA R79, R32.reuse, R12, R79 ;  /* 0x0000000c204f7223 */ /* 0x040fe2000000004f */
[C---:B------:R-:W-:Y:S01]  /*70a0*/  FFMA R78, R32.reuse, R87, R78 ;  /* 0x00000057204e7223 */ /* 0x040fe2000000004e */
[C---:B---3--:R-:W-:Y:S01]  /*70b0*/  FFMA R77, R32.reuse, R86, R77 ;  /* 0x00000056204d7223 */ /* 0x048fe2000000004d */
[----:B------:R-:W-:Y:S01]  /*70c0*/  FFMA R76, R32, R85, R76 ;  /* 0x00000055204c7223 */ /* 0x000fe2000000004c */
[C---:B------:R-:W-:Y:S01]  /*70d0*/  FFMA R67, R31.reuse, R84, R67 ;  /* 0x000000541f437223 */ /* 0x040fe20000000043 */
[----:B------:R-:W-:-:S03]  /*70e0*/  FFMA R66, R31, R83, R66 ;  /* 0x000000531f427223 */ /* 0x000fc60000000042 */
[C---:B------:R-:W-:Y:S01]  /*70f0*/  FFMA R67, R32.reuse, R28, R67 ;  /* 0x0000001c20437223 */ /* 0x040fe20000000043 */
[----:B------:R-:W-:Y:S01]  /*7100*/  FFMA R65, R31, R82, R65 ;  /* 0x000000521f417223 */ /* 0x000fe20000000041 */
[----:B------:R-:W3:Y:S01]  /*7110*/  LDL.LU R28, [R1+0x194c] ;  /* 0x00194c00011c7983 */ /* 0x000ee20000300800 */
[----:B------:R-:W-:-:S03]  /*7120*/  FFMA R66, R32, R29, R66 ;  /* 0x0000001d20427223 */ /* 0x000fc60000000042 */
[----:B------:R-:W4:Y:S01]  /*7130*/  LDL.LU R29, [R1+0x1950] ;  /* 0x00195000011d7983 */ /* 0x000f220000300800 */
[----:B------:R-:W-:Y:S01]  /*7140*/  FFMA R64, R31, R81, R64 ;  /* 0x000000511f407223 */ /* 0x000fe20000000040 */
[C---:B------:R-:W-:Y:S02]  /*7150*/  FFMA R65, R32.reuse, R30, R65 ;  /* 0x0000001e20417223 */ /* 0x040fe40000000041 */
[----:B------:R-:W4:Y:S01]  /*7160*/  LDL.LU R30, [R1+0x1954] ;  /* 0x00195400011e7983 */ /* 0x000f220000300800 */
[----:B------:R-:W-:-:S03]  /*7170*/  FFMA R64, R32, R62, R64 ;  /* 0x0000003e20407223 */ /* 0x000fc60000000040 */
[----:B------:R-:W4:Y:S01]  /*7180*/  LDL.LU R62, [R1+0x1958] ;  /* 0x00195800013e7983 */ /* 0x000f220000300800 */
[----:B------:R-:W-:-:S03]  /*7190*/  FFMA R68, R31, R20, R68 ;  /* 0x000000141f447223 */ /* 0x000fc60000000044 */
[----:B------:R-:W4:Y:S01]  /*71a0*/  LDL.LU R144, [R1+0x196c] ;  /* 0x00196c0001907983 */ /* 0x000f220000300800 */
[----:B------:R-:W-:Y:S01]  /*71b0*/  FFMA R69, R31, R21, R69 ;  /* 0x000000151f457223 */ /* 0x000fe20000000045 */
[----:B------:R-:W-:Y:S02]  /*71c0*/  FFMA R71, R32, R147, R71 ;  /* 0x0000009320477223 */ /* 0x000fe40000000047 */
[----:B------:R-:W5:Y:S04]  /*71d0*/  LDL.LU R87, [R1+0x1980] ;  /* 0x0019800001577983 */ /* 0x000f680000300800 */
[----:B------:R-:W5:Y:S04]  /*71e0*/  LDL.LU R86, [R1+0x1984] ;  /* 0x0019840001567983 */ /* 0x000f680000300800 */
[----:B------:R-:W5:Y:S04]  /*71f0*/  LDL.LU R85, [R1+0x1988] ;  /* 0x0019880001557983 */ /* 0x000f680000300800 */
[----:B------:R-:W5:Y:S04]  /*7200*/  LDL.LU R12, [R1+0x197c] ;  /* 0x00197c00010c7983 */ /* 0x000f680000300800 */
[----:B------:R-:W5:Y:S04]  /*7210*/  LDL.LU R13, [R1+0x1978] ;  /* 0x00197800010d7983 */ /* 0x000f680000300800 */
[----:B------:R-:W5:Y:S04]  /*7220*/  LDL.LU R14, [R1+0x1974] ;  /* 0x00197400010e7983 */ /* 0x000f680000300800 */
[----:B------:R-:W5:Y:S01]  /*7230*/  LDL.LU R15, [R1+0x1970] ;  /* 0x00197000010f7983 */ /* 0x000f620000300800 */
[C---:B--2---:R-:W-:Y:S01]  /*7240*/  FFMA R75, R33.reuse, R34, R75 ;  /* 0x00000022214b7223 */ /* 0x044fe2000000004b */
[----:B------:R-:W-:-:S02]  /*7250*/  FFMA R74, R33, R35, R74 ;  /* 0x00000023214a7223 */ /* 0x000fc4000000004a */
[----:B------:R-:W2:Y:S01]  /*7260*/  LDL.LU R34, [R1+0x192c] ;  /* 0x00192c0001227983 */ /* 0x000ea20000300800 */
[----:B------:R-:W-:-:S03]  /*7270*/  FFMA R73, R33, R36, R73 ;  /* 0x0000002421497223 */ /* 0x000fc60000000049 */
[----:B------:R-:W3:Y:S01]  /*7280*/  LDL.LU R35, [R1+0x1930] ;  /* 0x0019300001237983 */ /* 0x000ee20000300800 */
[----:B------:R-:W-:-:S03]  /*7290*/  FFMA R72, R33, R23, R72 ;  /* 0x0000001721487223 */ /* 0x000fc60000000048 */
[----:B------:R-:W4:Y:S01]  /*72a0*/  LDL.LU R36, [R1+0x1934] ;  /* 0x0019340001247983 */ /* 0x000f220000300800 */
[----:B------:R-:W-:-:S03]  /*72b0*/  FFMA R79, R33, R24, R79 ;  /* 0x00000018214f7223 */ /* 0x000fc6000000004f */
[----:B------:R-:W4:Y:S01]  /*72c0*/  LDL.LU R23, [R1+0x1938] ;  /* 0x0019380001177983 */ /* 0x000f220000300800 */
[----:B------:R-:W-:-:S03]  /*72d0*/  FFMA R78, R33, R25, R78 ;  /* 0x00000019214e7223 */ /* 0x000fc6000000004e */
[----:B------:R-:W4:Y:S01]  /*72e0*/  LDL.LU R24, [R1+0x193c] ;  /* 0x00193c0001187983 */ /* 0x000f220000300800 */
[----:B------:R-:W-:-:S03]  /*72f0*/  FFMA R77, R33, R26, R77 ;  /* 0x0000001a214d7223 */ /* 0x000fc6000000004d */
[----:B------:R-:W4:Y:S01]  /*7300*/  LDL.LU R25, [R1+0x1940] ;  /* 0x0019400001197983 */ /* 0x000f220000300800 */
[----:B------:R-:W-:-:S03]  /*7310*/  FFMA R76, R33, R27, R76 ;  /* 0x0000001b214c7223 */ /* 0x000fc6000000004c */
[----:B------:R-:W4:Y:S04]  /*7320*/  LDL.LU R26, [R1+0x1944] ;  /* 0x00194400011a7983 */ /* 0x000f280000300800 */
[----:B------:R-:W4:Y:S01]  /*7330*/  LDL.LU R27, [R1+0x1948] ;  /* 0x00194800011b7983 */ /* 0x000f220000300800 */
[----:B------:R-:W-:-:S03]  /*7340*/  FFMA R68, R32, R145, R68 ;  /* 0x0000009120447223 */ /* 0x000fc60000000044 */
[----:B------:R-:W4:Y:S01]  /*7350*/  LDL.LU R145, [R1+0x1968] ;  /* 0x0019680001917983 */ /* 0x000f220000300800 */
[----:B------:R-:W-:-:S03]  /*7360*/  FFMA R69, R32, R146, R69 ;  /* 0x0000009220457223 */ /* 0x000fc60000000045 */
[----:B------:R-:W4:Y:S04]  /*7370*/  LDL.LU R146, [R1+0x1964] ;  /* 0x0019640001927983 */ /* 0x000f280000300800 */
[----:B------:R-:W4:Y:S01]  /*7380*/  LDL.LU R147, [R1+0x195c] ;  /* 0x00195c0001937983 */ /* 0x000f220000300800 */
        /* <DEDUP_REMOVED lines=8> */
[----:B------:R-:W5:Y:S04]  /*7410*/  LDL.LU R81, [R1+0x1998] ;  /* 0x0019980001517983 */ /* 0x000f680000300800 */
        /* <DEDUP_REMOVED lines=10> */
[----:B------:R-:W5:Y:S01]  /*74c0*/  LDL.LU R11, [R1+0x190c] ;  /* 0x00190c00010b7983 */ /* 0x000f620000300800 */
[----:B--2---:R-:W-:-:S03]  /*74d0*/  FFMA R76, R34, R4, R76 ;  /* 0x00000004224c7223 */ /* 0x004fc6000000004c */
[----:B------:R-:W2:Y:S01]  /*74e0*/  LDL.LU R4, [R1+0x1908] ;  /* 0x0019080001047983 */ /* 0x000ea20000300800 */
[----:B------:R-:W-:-:S03]  /*74f0*/  FFMA R77, R34, R5, R77 ;  /* 0x00000005224d7223 */ /* 0x000fc6000000004d */
[----:B------:R-:W2:Y:S01]  /*7500*/  LDL.LU R5, [R1+0x1904] ;  /* 0x0019040001057983 */ /* 0x000ea20000300800 */
[----:B------:R-:W-:-:S03]  /*7510*/  FFMA R78, R34, R6, R78 ;  /* 0x00000006224e7223 */ /* 0x000fc6000000004e */
[----:B------:R-:W2:Y:S01]  /*7520*/  LDL.LU R6, [R1+0x1900] ;  /* 0x0019000001067983 */ /* 0x000ea20000300800 */
[----:B------:R-:W-:-:S03]  /*7530*/  FFMA R79, R34, R7, R79 ;  /* 0x00000007224f7223 */ /* 0x000fc6000000004f */
[----:B------:R-:W2:Y:S01]  /*7540*/  LDL.LU R7, [R1+0x18fc] ;  /* 0x0018fc0001077983 */ /* 0x000ea20000300800 */
[C---:B---3--:R-:W-:Y:S01]  /*7550*/  FFMA R76, R35.reuse, R105, R76 ;  /* 0x00000069234c7223 */ /* 0x048fe2000000004c */
[C---:B------:R-:W-:Y:S01]  /*7560*/  FFMA R77, R35.reuse, R104, R77 ;  /* 0x00000068234d7223 */ /* 0x040fe2000000004d */
[C---:B------:R-:W-:Y:S01]  /*7570*/  FFMA R78, R35.reuse, R103, R78 ;  /* 0x00000067234e7223 */ /* 0x040fe2000000004e */
[C---:B------:R-:W-:Y:S01]  /*7580*/  FFMA R79, R35.reuse, R102, R79 ;  /* 0x00000066234f7223 */ /* 0x040fe2000000004f */
[C---:B------:R-:W-:Y:S01]  /*7590*/  FFMA R75, R34.reuse, R107, R75 ;  /* 0x0000006b224b7223 */ /* 0x040fe2000000004b */
[----:B------:R-:W-:Y:S01]  /*75a0*/  FFMA R68, R34, R109, R68 ;  /* 0x0000006d22447223 */ /* 0x000fe20000000044 */
[C---:B----4-:R-:W-:Y:S01]  /*75b0*/  FFMA R76, R36.reuse, R241, R76 ;  /* 0x000000f1244c7223 */ /* 0x050fe2000000004c */
[C---:B------:R-:W-:Y:S01]  /*75c0*/  FFMA R77, R36.reuse, R240, R77 ;  /* 0x000000f0244d7223 */ /* 0x040fe2000000004d */
[C---:B------:R-:W-:Y:S01]  /*75d0*/  FFMA R78, R36.reuse, R239, R78 ;  /* 0x000000ef244e7223 */ /* 0x040fe2000000004e */
[----:B------:R-:W-:Y:S01]  /*75e0*/  FFMA R79, R36, R238, R79 ;  /* 0x000000ee244f7223 */ /* 0x000fe2000000004f */
[C---:B------:R-:W-:Y:S01]  /*75f0*/  FFMA R69, R34.reuse, R100, R69 ;  /* 0x0000006422457223 */ /* 0x040fe20000000045 */
[C---:B------:R-:W-:Y:S01]  /*7600*/  FFMA R75, R35.reuse, R250, R75 ;  /* 0x000000fa234b7223 */ /* 0x040fe2000000004b */
[C---:B------:R-:W-:Y:S01]  /*7610*/  FFMA R70, R34.reuse, R99, R70 ;  /* 0x0000006322467223 */ /* 0x040fe20000000046 */
[----:B------:R-:W-:Y:S01]  /*7620*/  FFMA R68, R35, R249, R68 ;  /* 0x000000f923447223 */ /* 0x000fe20000000044 */
[C---:B------:R-:W-:Y:S01]  /*7630*/  FFMA R76, R23.reuse, R225, R76 ;  /* 0x000000e1174c7223 */ /* 0x040fe2000000004c */
[C---:B------:R-:W-:Y:S01]  /*7640*/  FFMA R77, R23.reuse, R224, R77 ;  /* 0x000000e0174d7223 */ /* 0x040fe2000000004d */
[C---:B------:R-:W-:Y:S01]  /*7650*/  FFMA R78, R23.reuse, R223, R78 ;  /* 0x000000df174e7223 */ /* 0x040fe2000000004e */
[----:B------:R-:W-:Y:S01]  /*7660*/  FFMA R79, R23, R222, R79 ;  /* 0x000000de174f7223 */ /* 0x000fe2000000004f */
[----:B------:R-:W-:Y:S01]  /*7670*/  FFMA R71, R34, R98, R71 ;  /* 0x0000006222477223 */ /* 0x000fe20000000047 */
[C---:B------:R-:W-:Y:S01]  /*7680*/  FFMA R69, R35.reuse, R248, R69 ;  /* 0x000000f823457223 */ /* 0x040fe20000000045 */
[----:B------:R-:W-:Y:S01]  /*7690*/  FFMA R75, R36, R234, R75 ;  /* 0x000000ea244b7223 */ /* 0x000fe2000000004b */
[----:B------:R-:W-:Y:S01]  /*76a0*/  FFMA R64, R34, R106, R64 ;  /* 0x0000006a22407223 */ /* 0x000fe20000000040 */
[C---:B------:R-:W-:Y:S01]  /*76b0*/  FFMA R70, R35.reuse, R247, R70 ;  /* 0x000000f723467223 */ /* 0x040fe20000000046 */
[----:B------:R-:W-:Y:S01]  /*76c0*/  FFMA R68, R36, R233, R68 ;  /* 0x000000e924447223 */ /* 0x000fe20000000044 */
[C---:B------:R-:W-:Y:S01]  /*76d0*/  FFMA R76, R24.reuse, R209, R76 ;  /* 0x000000d1184c7223 */ /* 0x040fe2000000004c */
[C---:B------:R-:W-:Y:S01]  /*76e0*/  FFMA R77, R24.reuse, R208, R77 ;  /* 0x000000d0184d7223 */ /* 0x040fe2000000004d */
[C---:B------:R-:W-:Y:S01]  /*76f0*/  FFMA R78, R24.reuse, R207, R78 ;  /* 0x000000cf184e7223 */ /* 0x040fe2000000004e */
[----:B------:R-:W-:Y:S01]  /*7700*/  FFMA R79, R24, R206, R79 ;  /* 0x000000ce184f7223 */ /* 0x000fe2000000004f */
        /* <DEDUP_REMOVED lines=102> */
[----:B------:R-:W-:Y:S01]  /*7d70*/  FFMA R69, R30, R60, R69 ;  /* 0x0000003c1e457223 */ /* 0x000fe20000000045 */
[----:B------:R-:W-:Y:S01]  /*7d80*/  FFMA R75, R62, R45, R75 ;  /* 0x0000002d3e4b7223 */ /* 0x000fe2000000004b */
[----:B------:R-:W-:Y:S01]  /*7d90*/  STL.128 [R1+0x1f0], R76 ;  /* 0x0001f04c01007387 */ /* 0x000fe20000100c00 */
[----:B------:R-:W-:Y:S01]  /*7da0*/  FFMA R66, R28, R127, R66 ;  /* 0x0000007f1c427223 */ /* 0x000fe20000000042 */
[C---:B------:R-:W-:Y:S01]  /*7db0*/  FFMA R64, R29.reuse, R113, R64 ;  /* 0x000000711d407223 */ /* 0x040fe20000000040 */
[----:B------:R-:W-:Y:S01]  /*7dc0*/  FFMA R70, R30, R59, R70 ;  /* 0x0000003b1e467223 */ /* 0x000fe20000000046 */
[----:B0-----:R-:W3:Y:S01]  /*7dd0*/  LDG.E R45, desc[UR40][R2.64+0x300] ;  /* 0x00030028022d7981 */ /* 0x001ee2000c1e1900 */
[----:B------:R-:W-:Y:S01]  /*7de0*/  FFMA R68, R62, R44, R68 ;  /* 0x0000002c3e447223 */ /* 0x000fe20000000044 */
[----:B------:R-:W-:Y:S01]  /*7df0*/  FFMA R67, R28, R126, R67 ;  /* 0x0000007e1c437223 */ /* 0x000fe20000000043 */
[----:B------:R-:W-:Y:S01]  /*7e00*/  FFMA R65, R29, R112, R65 ;  /* 0x000000701d417223 */ /* 0x000fe20000000041 */
[----:B-1----:R-:W4:Y:S01]  /*7e10*/  LDG.E R44, desc[UR40][R2.64+0x340] ;  /* 0x00034028022c7981 */ /* 0x002f22000c1e1900 */
[----:B------:R-:W-:Y:S01]  /*7e20*/  FFMA R71, R30, R58, R71 ;  /* 0x0000003a1e477223 */ /* 0x000fe20000000047 */
[----:B------:R-:W-:-:S02]  /*7e30*/  FFMA R69, R62, R43, R69 ;  /* 0x0000002b3e457223 */ /* 0x000fc40000000045 */
        /* <DEDUP_REMOVED lines=34> */
[C---:B------:R-:W-:Y:S01]  /*8060*/  FFMA R72, R34.reuse, R110, R72 ;  /* 0x0000006e22487223 */ /* 0x040fe20000000048 */
[C---:B------:R-:W-:Y:S01]  /*8070*/  FFMA R73, R34.reuse, R108, R73 ;  /* 0x0000006c22497223 */ /* 0x040fe20000000049 */
[----:B------:R-:W-:Y:S01]  /*8080*/  FFMA R74, R34, R101, R74 ;  /* 0x00000065224a7223 */ /* 0x000fe2000000004a */
[----:B------:R-:W4:Y:S01]  /*8090*/  LDG.E R178, desc[UR40][R2.64+0x3d4] ;  /* 0x0003d42802b27981 */ /* 0x000f22000c1e1900 */
[C---:B------:R-:W-:Y:S01]  /*80a0*/  FFMA R72, R35.reuse, R55, R72 ;  /* 0x0000003723487223 */ /* 0x040fe20000000048 */
[C---:B------:R-:W-:Y:S01]  /*80b0*/  FFMA R73, R35.reuse, R252, R73 ;  /* 0x000000fc23497223 */ /* 0x040fe20000000049 */
[----:B------:R-:W-:Y:S01]  /*80c0*/  FFMA R74, R35, R251, R74 ;  /* 0x000000fb234a7223 */ /* 0x000fe2000000004a */
[----:B------:R-:W4:Y:S01]  /*80d0*/  LDG.E R245, desc[UR40][R2.64+0x358] ;  /* 0x0003582802f57981 */ /* 0x000f22000c1e1900 */
[C---:B------:R-:W-:Y:S01]  /*80e0*/  FFMA R72, R36.reuse, R237, R72 ;  /* 0x000000ed24487223 */ /* 0x040fe20000000048 */
[----:B------:R-:W-:Y:S01]  /*80f0*/  FFMA R73, R36, R236, R73 ;  /* 0x000000ec24497223 */ /* 0x000fe20000000049 */
[----:B--2---:R-:W-:-:S02]  /*8100*/  FFMA R4, R4, R144, RZ ;  /* 0x0000009004047223 */ /* 0x004fc400000000ff */
[----:B------:R-:W-:Y:S01]  /*8110*/  FFMA R72, R23, R221, R72 ;  /* 0x000000dd17487223 */ /* 0x000fe20000000048 */
[----:B------:R-:W-:Y:S01]  /*8120*/  FFMA R74, R36, R235, R74 ;  /* 0x000000eb244a7223 */ /* 0x000fe2000000004a */
[----:B------:R-:W2:Y:S01]  /*8130*/  LDG.E R237, desc[UR40][R2.64+0x398] ;  /* 0x0003982802ed7981 */ /* 0x000ea2000c1e1900 */
[----:B------:R-:W-:-:S03]  /*8140*/  FFMA R4, R5, R145, R4 ;  /* 0x0000009105047223 */ /* 0x000fc60000000004 */
[----:B------:R-:W2:Y:S01]  /*8150*/  LDG.E R177, desc[UR40][R2.64+0x3d8] ;  /* 0x0003d82802b17981 */ /* 0x000ea2000c1e1900 */
[----:B------:R-:W-:-:S03]  /*8160*/  FFMA R4, R6, R146, R4 ;  /* 0x0000009206047223 */ /* 0x000fc60000000004 */
[----:B------:R-:W2:Y:S01]  /*8170*/  LDG.E R176, desc[UR40][R2.64+0x3dc] ;  /* 0x0003dc2802b07981 */ /* 0x000ea2000c1e1900 */
[----:B------:R-:W-:-:S03]  /*8180*/  FFMA R4, R7, R147, R4 ;  /* 0x0000009307047223 */ /* 0x000fc60000000004 */
[----:B------:R-:W2:Y:S01]  /*8190*/  LDG.E R56, desc[UR40][R2.64+0x31c] ;  /* 0x00031c2802387981 */ /* 0x000ea2000c1e1900 */
[----:B------:R-:W-:-:S03]  /*81a0*/  FMUL R4, R4, 0.5 ;  /* 0x3f00000004047820 */ /* 0x000fc60000400000 */
[----:B------:R-:W2:Y:S01]  /*81b0*/  LDG.E R244, desc[UR40][R2.64+0x35c] ;  /* 0x00035c2802f47981 */ /* 0x000ea2000c1e1900 */
[----:B------:R-:W-:Y:S01]  /*81c0*/  FADD R5, R4, -R4 ;  /* 0x8000000404057221 */ /* 0x000fe20000000000 */
[----:B------:R-:W-:Y:S01]  /*81d0*/  HFMA2 R4, -RZ, RZ, 0.96630859375, -0.0022525787353515625 ;  /* 0x3bbb989dff047431 */ /* 0x000fe200000001ff */
[----:B------:R-:W-:Y:S01]  /*81e0*/  MOV R6, 0x437c0000 ;  /* 0x437c000000067802 */ /* 0x000fe20000000f00 */
[----:B------:R-:W2:Y:S04]  /*81f0*/  LDG.E R236, desc[UR40][R2.64+0x39c] ;  /* 0x00039c2802ec7981 */ /* 0x000ea8000c1e1900 */
[----:B------:R-:W2:Y:S01]  /*8200*/  LDG.E R52, desc[UR40][R2.64+0x3e0] ;  /* 0x0003e02802347981 */ /* 0x000ea2000c1e1900 */
[----:B------:R-:W-:-:S03]  /*8210*/  FFMA.SAT R4, R5, R4, 0.5 ;  /* 0x3f00000005047423 */ /* 0x000fc60000002004 */
[----:B------:R-:W2:Y:S01]  /*8220*/  LDG.E R55, desc[UR40][R2.64+0x320] ;  /* 0x0003202802377981 */ /* 0x000ea2000c1e1900 */
[----:B------:R-:W-:-:S03]  /*8230*/  FFMA.RM R4, R4, R6, 12582913 ;  /* 0x4b40000104047423 */ /* 0x000fc60000004006 */
[----:B------:R-:W2:Y:S01]  /*8240*/  LDG.E R54, desc[UR40][R2.64+0x360] ;  /* 0x0003602802367981 */ /* 0x000ea2000c1e1900 */
[----:B------:R-:W-:-:S03]  /*8250*/  FADD R6, R4, -12583039 ;  /* 0xcb40007f04067421 */ /* 0x000fc60000000000 */
[----:B------:R-:W2:Y:S01]  /*8260*/  LDG.E R53, desc[UR40][R2.64+0x3a0] ;  /* 0x0003a02802357981 */ /* 0x000ea2000c1e1900 */
[C---:B------:R-:W-:Y:S01]  /*8270*/  FFMA R6, R5.reuse, 1.4426950216293334961, -R6 ;  /* 0x3fb8aa3b05067823 */ /* 0x040fe20000000806 */
[C---:B------:R-:W-:Y:S02]  /*8280*/  FFMA R72, R24.reuse, R205, R72 ;  /* 0x000000cd18487223 */ /* 0x040fe40000000048 */
[----:B------:R-:W2:Y:S01]  /*8290*/  LDG.E R51, desc[UR40][R2.64+0x324] ;  /* 0x0003242802337981 */ /* 0x000ea2000c1e1900 */
[----:B------:R-:W-:Y:S01]  /*82a0*/  FFMA R5, R5, 1.925963033500011079e-08, R6 ;  /* 0x32a5706005057823 */ /* 0x000fe20000000006 */
[C---:B------:R-:W-:Y:S01]  /*82b0*/  FFMA R73, R23.reuse, R220, R73 ;  /* 0x000000dc17497223 */ /* 0x040fe20000000049 */
[----:B------:R-:W-:Y:S01]  /*82c0*/  FFMA R74, R23, R219, R74 ;  /* 0x000000db174a7223 */ /* 0x000fe2000000004a */
[C---:B------:R-:W-:Y:S01]  /*82d0*/  FFMA R72, R25.reuse, R189, R72 ;  /* 0x000000bd19487223 */ /* 0x040fe20000000048 */
[----:B------:R-:W2:Y:S02]  /*82e0*/  LDG.E R50, desc[UR40][R2.64+0x364] ;  /* 0x0003642802327981 */ /* 0x000ea4000c1e1900 */
[----:B------:R-:W0:Y:S01]  /*82f0*/  MUFU.EX2 R5, R5 ;  /* 0x0000000500057308 */ /* 0x000e220000000800 */
[C---:B------:R-:W-:Y:S01]  /*8300*/  FFMA R73, R24.reuse, R204, R73 ;  /* 0x000000cc18497223 */ /* 0x040fe20000000049 */
[----:B------:R-:W-:Y:S01]  /*8310*/  FFMA R74, R24, R203, R74 ;  /* 0x000000cb184a7223 */ /* 0x000fe2000000004a */
[----:B------:R-:W-:Y:S01]  /*8320*/  FFMA R72, R26, R173, R72 ;  /* 0x000000ad1a487223 */ /* 0x000fe20000000048 */
[----:B------:R-:W2:Y:S01]  /*8330*/  LDG.E R49, desc[UR40][R2.64+0x3a4] ;  /* 0x0003a42802317981 */ /* 0x000ea2000c1e1900 */
[C---:B------:R-:W-:Y:S01]  /*8340*/  FFMA R73, R25.reuse, R188, R73 ;  /* 0x000000bc19497223 */ /* 0x040fe20000000049 */
[----:B------:R-:W-:Y:S01]  /*8350*/  FFMA R74, R25, R187, R74 ;  /* 0x000000bb194a7223 */ /* 0x000fe2000000004a */
[C---:B------:R-:W-:Y:S01]  /*8360*/  FFMA R72, R27.reuse, R157, R72 ;  /* 0x0000009d1b487223 */ /* 0x040fe20000000048 */
[----:B------:R-:W-:Y:S01]  /*8370*/  SHF.L.U32 R4, R4, 0x17, RZ ;  /* 0x0000001704047819 */ /* 0x000fe200000006ff */
[C---:B------:R-:W-:Y:S01]  /*8380*/  FFMA R73, R26.reuse, R172, R73 ;  /* 0x000000ac1a497223 */ /* 0x040fe20000000049 */
[----:B------:R-:W-:Y:S01]  /*8390*/  FFMA R74, R26, R171, R74 ;  /* 0x000000ab1a4a7223 */ /* 0x000fe2000000004a */
[----:B------:R-:W-:Y:S01]  /*83a0*/  FFMA R72, R28, R137, R72 ;  /* 0x000000891c487223 */ /* 0x000fe20000000048 */
[----:B------:R-:W5:Y:S01]  /*83b0*/  LDL.LU R110, [R1+0x18f8] ;  /* 0x0018f800016e7983 */ /* 0x000f620000300800 */
[C---:B------:R-:W-:Y:S01]  /*83c0*/  FFMA R73, R27.reuse, R156, R73 ;  /* 0x0000009c1b497223 */ /* 0x040fe20000000049 */
[----:B------:R-:W-:Y:S01]  /*83d0*/  FFMA R74, R27, R155, R74 ;  /* 0x0000009b1b4a7223 */ /* 0x000fe2000000004a */
[C---:B------:R-:W-:Y:S01]  /*83e0*/  FFMA R72, R29.reuse, R121, R72 ;  /* 0x000000791d487223 */ /* 0x040fe20000000048 */
[----:B------:R-:W5:Y:S01]  /*83f0*/  LDL.LU R108, [R1+0x18f4] ;  /* 0x0018f400016c7983 */ /* 0x000f620000300800 */
[----:B0-----:R-:W-:Y:S01]  /*8400*/  FMUL R4, R4, R5 ;  /* 0x0000000504047220 */ /* 0x001fe20000400000 */
[C---:B------:R-:W-:Y:S01]  /*8410*/  FFMA R73, R28.reuse, R136, R73 ;  /* 0x000000881c497223 */ /* 0x040fe20000000049 */
[----:B------:R-:W-:Y:S01]  /*8420*/  FFMA R74, R28, R135, R74 ;  /* 0x000000871c4a7223 */ /* 0x000fe2000000004a */
[----:B------:R-:W-:Y:S01]  /*8430*/  FFMA R72, R30, R90, R72 ;  /* 0x0000005a1e487223 */ /* 0x000fe20000000048 */
[----:B------:R-:W5:Y:S01]  /*8440*/  LDL.LU R101, [R1+0x18f0] ;  /* 0x0018f00001657983 */ /* 0x000f620000300800 */
[C---:B------:R-:W-:Y:S01]  /*8450*/  FFMA R73, R29.reuse, R120, R73 ;  /* 0x000000781d497223 */ /* 0x040fe20000000049 */
[----:B------:R-:W-:Y:S01]  /*8460*/  FFMA R74, R29, R119, R74 ;  /* 0x000000771d4a7223 */ /* 0x000fe2000000004a */
[----:B------:R-:W-:Y:S01]  /*8470*/  FFMA R72, R62, R48, R72 ;  /* 0x000000303e487223 */ /* 0x000fe20000000048 */
[----:B------:R-:W5:Y:S01]  /*8480*/  LDL.LU R107, [R1+0x18ec] ;  /* 0x0018ec00016b7983 */ /* 0x000f620000300800 */
[----:B------:R-:W-:-:S03]  /*8490*/  FFMA R73, R30, R89, R73 ;  /* 0x000000591e497223 */ /* 0x000fc60000000049 */
[----:B------:R-:W2:Y:S01]  /*84a0*/  LDG.E R48, desc[UR40][R2.64+0x3e4] ;  /* 0x0003e42802307981 */ /* 0x000ea2000c1e1900 */
[----:B------:R-:W-:Y:S01]  /*84b0*/  FFMA R74, R30, R88, R74 ;  /* 0x000000581e4a7223 */ /* 0x000fe2000000004a */
[C---:B------:R-:W-:Y:S02]  /*84c0*/  FFMA R73, R62.reuse, R47, R73 ;  /* 0x0000002f3e497223 */ /* 0x040fe40000000049 */
[----:B------:R-:W2:Y:S01]  /*84d0*/  LDG.E R47, desc[UR40][R2.64+0x328] ;  /* 0x00032828022f7981 */ /* 0x000ea2000c1e1900 */
[----:B------:R-:W-:-:S03]  /*84e0*/  FFMA R74, R62, R46, R74 ;  /* 0x0000002e3e4a7223 */ /* 0x000fc6000000004a */
[----:B------:R-:W2:Y:S04]  /*84f0*/  LDG.E R46, desc[UR40][R2.64+0x368] ;  /* 0x00036828022e7981 */ /* 0x000ea8000c1e1900 */
        /* <DEDUP_REMOVED lines=12> */
[C---:B---3--:R-:W-:Y:S01]  /*85c0*/  FFMA R7, R0.reuse, R45, RZ ;  /* 0x0000002d00077223 */ /* 0x048fe200000000ff */
[C---:B----4-:R-:W-:Y:S01]  /*85d0*/  FFMA R5, R0.reuse, R44, RZ ;  /* 0x0000002c00057223 */ /* 0x050fe200000000ff */
[C---:B------:R-:W-:Y:S01]  /*85e0*/  FFMA R6, R0.reuse, R243, RZ ;  /* 0x000000f300067223 */ /* 0x040fe200000000ff */
[----:B------:R-:W-:Y:S01]  /*85f0*/  FFMA R0, R0, R183, RZ ;  /* 0x000000b700007223 */ /* 0x000fe200000000ff */
[C---:B------:R-:W-:Y:S01]  /*8600*/  FFMA R7, R31.reuse, R43, R7 ;  /* 0x0000002b1f077223 */ /* 0x040fe20000000007 */
[C---:B------:R-:W-:Y:S01]  /*8610*/  FFMA R5, R31.reuse, R42, R5 ;  /* 0x0000002a1f057223 */ /* 0x040fe20000000005 */
[C---:B------:R-:W-:Y:S01]  /*8620*/  FFMA R6, R31.reuse, R242, R6 ;  /* 0x000000f21f067223 */ /* 0x040fe20000000006 */
[----:B------:R-:W-:Y:S01]  /*8630*/  FFMA R0, R31, R182, R0 ;  /* 0x000000b61f007223 */ /* 0x000fe20000000000 */
[----:B------:R0:W-:Y:S01]  /*8640*/  STL [R1+0x9cc], R44 ;  /* 0x0009cc2c01007387 */ /* 0x0001e20000100800 */
[----:B------:R-:W-:-:S03]  /*8650*/  FFMA R7, R32, R41, R7 ;  /* 0x0000002920077223 */ /* 0x000fc60000000007 */
[----:B------:R1:W-:Y:S01]  /*8660*/  STL [R1+0xa2c], R45 ;  /* 0x000a2c2d01007387 */ /* 0x0003e20000100800 */
[----:B------:R-:W-:-:S03]  /*8670*/  FFMA R5, R32, R40, R5 ;  /* 0x0000002820057223 */ /* 0x000fc60000000005 */
[----:B------:R3:W-:Y:S01]  /*8680*/  STL [R1+0x9c4], R40 ;  /* 0x0009c42801007387 */ /* 0x0007e20000100800 */
[----:B------:R-:W-:-:S03]  /*8690*/  FFMA R6, R32, R241, R6 ;  /* 0x000000f120067223 */ /* 0x000fc60000000006 */
[----:B0-----:R-:W4:Y:S01]  /*86a0*/  LDG.E R44, desc[UR40][R2.64+0x3e8] ;  /* 0x0003e828022c7981 */ /* 0x001f22000c1e1900 */
[----:B------:R-:W-:-:S03]  /*86b0*/  FFMA R0, R32, R181, R0 ;  /* 0x000000b520007223 */ /* 0x000fc60000000000 */
[----:B-1----:R-:W4:Y:S01]  /*86c0*/  LDG.E R45, desc[UR40][R2.64+0x3a8] ;  /* 0x0003a828022d7981 */ /* 0x002f22000c1e1900 */
[----:B------:R-:W-:-:S03]  /*86d0*/  FFMA R7, R33, R39, R7 ;  /* 0x0000002721077223 */ /* 0x000fc60000000007 */
[----:B---3--:R-:W3:Y:S01]  /*86e0*/  LDG.E R40, desc[UR40][R2.64+0x3ec] ;  /* 0x0003ec2802287981 */ /* 0x008ee2000c1e1900 */
[----:B------:R-:W-:-:S03]  /*86f0*/  FFMA R5, R33, R38, R5 ;  /* 0x0000002621057223 */ /* 0x000fc60000000005 */
[----:B------:R0:W-:Y:S01]  /*8700*/  STL [R1+0xa28], R43 ;  /* 0x000a282b01007387 */ /* 0x0001e20000100800 */
[----:B------:R-:W-:-:S03]  /*8710*/  FFMA R6, R33, R240, R6 ;  /* 0x000000f021067223 */ /* 0x000fc60000000006 */
[----:B------:R1:W-:Y:S01]  /*8720*/  STL [R1+0x9c8], R42 ;  /* 0x0009c82a01007387 */ /* 0x0003e20000100800 */
[----:B------:R-:W-:-:S03]  /*8730*/  FFMA R0, R33, R180, R0 ;  /* 0x000000b421007223 */ /* 0x000fc60000000000 */
[----:B------:R1:W-:Y:S01]  /*8740*/  STL [R1+0x9e8], R41 ;  /* 0x0009e82901007387 */ /* 0x0003e20000100800 */
[----:B------:R-:W-:-:S03]  /*8750*/  FFMA R7, R34, R37, R7 ;  /* 0x0000002522077223 */ /* 0x000fc60000000007 */
[----:B0-----:R-:W3:Y:S01]  /*8760*/  LDG.E R43, desc[UR40][R2.64+0x32c] ;  /* 0x00032c28022b7981 */ /* 0x001ee2000c1e1900 */
[----:B------:R-:W-:-:S03]  /*8770*/  FFMA R5, R34, R247, R5 ;  /* 0x000000f722057223 */ /* 0x000fc60000000005 */
[----:B-1----:R-:W3:Y:S01]  /*8780*/  LDG.E R42, desc[UR40][R2.64+0x36c] ;  /* 0x00036c28022a7981 */ /* 0x002ee2000c1e1900 */
[----:B------:R-:W-:-:S03]  /*8790*/  FFMA R6, R34, R239, R6 ;  /* 0x000000ef22067223 */ /* 0x000fc60000000006 */
[----:B------:R-:W3:Y:S04]  /*87a0*/  LDG.E R41, desc[UR40][R2.64+0x3ac] ;  /* 0x0003ac2802297981 */ /* 0x000ee8000c1e1900 */
[----:B------:R0:W-:Y:S01]  /*87b0*/  STL [R1+0x9d8], R20 ;  /* 0x0009d81401007387 */ /* 0x0001e20000100800 */
[----:B------:R-:W-:-:S03]  /*87c0*/  FFMA R0, R34, R179, R0 ;  /* 0x000000b322007223 */ /* 0x000fc60000000000 */
[----:B------:R1:W-:Y:S04]  /*87d0*/  STL [R1+0x9e0], R39 ;  /* 0x0009e02701007387 */ /* 0x0003e80000100800 */
[----:B------:R-:W3:Y:S01]  /*87e0*/  LDG.E R34, desc[UR40][R2.64+0x3f0] ;  /* 0x0003f02802227981 */ /* 0x000ee2000c1e1900 */
[C---:B0-----:R-:W-:Y:S01]  /*87f0*/  FFMA R20, R35.reuse, R20, R7 ;  /* 0x0000001423147223 */ /* 0x041fe20000000007 */
[C---:B------:R-:W-:Y:S01]  /*8800*/  FFMA R7, R35.reuse, R246, R5 ;  /* 0x000000f623077223 */ /* 0x040fe20000000005 */
[----:B------:R-:W-:Y:S01]  /*8810*/  FFMA R5, R35, R238, R6 ;  /* 0x000000ee23057223 */ /* 0x000fe20000000006 */
[----:B------:R-:W-:Y:S01]  /*8820*/  STL [R1+0x9c0], R38 ;  /* 0x0009c02601007387 */ /* 0x000fe20000100800 */
[----:B------:R-:W-:-:S03]  /*8830*/  FFMA R6, R36, R21, R20 ;  /* 0x0000001524067223 */ /* 0x000fc60000000014 */
[----:B------:R0:W-:Y:S01]  /*8840*/  STL [R1+0x9d4], R21 ;  /* 0x0009d41501007387 */ /* 0x0001e20000100800 */
[----:B------:R-:W-:-:S03]  /*8850*/  FFMA R35, R35, R178, R0 ;  /* 0x000000b223237223 */ /* 0x000fc60000000000 */
[----:B------:R0:W-:Y:S04]  /*8860*/  STL [R1+0x9dc], R37 ;  /* 0x0009dc2501007387 */ /* 0x0001e80000100800 */
[----:B-1----:R-:W3:Y:S04]  /*8870*/  LDG.E R39, desc[UR40][R2.64+0x330] ;  /* 0x0003302802277981 */ /* 0x002ee8000c1e1900 */
[----:B0-----:R-:W3:Y:S01]  /*8880*/  LDG.E R21, desc[UR40][R2.64+0x3f4] ;  /* 0x0003f42802157981 */ /* 0x001ee2000c1e1900 */
[----:B------:R-:W-:-:S03]  /*8890*/  FFMA R0, R36, R245, R7 ;  /* 0x000000f524007223 */ /* 0x000fc60000000007 */
[----:B------:R-:W3:Y:S04]  /*88a0*/  LDG.E R38, desc[UR40][R2.64+0x370] ;  /* 0x0003702802267981 */ /* 0x000ee8000c1e1900 */
[----:B------:R-:W3:Y:S04]  /*88b0*/  LDG.E R37, desc[UR40][R2.64+0x3b0] ;  /* 0x0003b02802257981 */ /* 0x000ee8000c1e1900 */
[----:B------:R-:W3:Y:S04]  /*88c0*/  LDG.E R33, desc[UR40][R2.64+0x334] ;  /* 0x0003342802217981 */ /* 0x000ee8000c1e1900 */
[----:B------:R-:W3:Y:S04]  /*88d0*/  LDG.E R32, desc[UR40][R2.64+0x374] ;  /* 0x0003742802207981 */ /* 0x000ee8000c1e1900 */
[----:B------:R-:W3:Y:S04]  /*88e0*/  LDG.E R31, desc[UR40][R2.64+0x3b4] ;  /* 0x0003b428021f7981 */ /* 0x000ee8000c1e1900 */
[----:B------:R-:W3:Y:S04]  /*88f0*/  LDG.E R20, desc[UR40][R2.64+0x3fc] ;  /* 0x0003fc2802147981 */ /* 0x000ee8000c1e1900 */
[----:B------:R-:W3:Y:S01]  /*8900*/  LDG.E R7, desc[UR40][R2.64+0x3bc] ;  /* 0x0003bc2802077981 */ /* 0x000ee2000c1e1900 */
[C---:B--2---:R-:W-:Y:S01]  /*8910*/  FFMA R5, R36.reuse, R237, R5 ;  /* 0x000000ed24057223 */ /* 0x044fe20000000005 */
[----:B------:R-:W-:-:S04]  /*8920*/  FFMA R36, R36, R177, R35 ;  /* 0x000000b124247223 */ /* 0x000fc80000000023 */
[C---:B------:R-:W-:Y:S01]  /*8930*/  FFMA R36, R23.reuse, R176, R36 ;  /* 0x000000b017247223 */ /* 0x040fe20000000024 */
[C---:B------:R-:W-:Y:S01]  /*8940*/  FFMA R6, R23.reuse, R56, R6 ;  /* 0x0000003817067223 */ /* 0x040fe20000000006 */
[C---:B------:R-:W-:Y:S01]  /*8950*/  FFMA R0, R23.reuse, R244, R0 ;  /* 0x000000f417007223 */ /* 0x040fe20000000000 */
[----:B------:R-:W-:Y:S02]  /*8960*/  FFMA R5, R23, R236, R5 ;  /* 0x000000ec17057223 */ /* 0x000fe40000000005 */
[----:B------:R-:W2:Y:S01]  /*8970*/  LDG.E R23, desc[UR40][R2.64+0x33c] ;  /* 0x00033c2802177981 */ /* 0x000ea2000c1e1900 */
        /* <DEDUP_REMOVED lines=8> */
[----:B------:R-:W-:-:S02]  /*8a00*/  FFMA R36, R25, R48, R36 ;  /* 0x0000003019247223 */ /* 0x000fc40000000024 */
[----:B------:R-:W2:Y:S01]  /*8a10*/  LDG.E R25, desc[UR40][R2.64+0x3f8] ;  /* 0x0003f82802197981 */ /* 0x000ea2000c1e1900 */
[C---:B------:R-:W-:Y:S01]  /*8a20*/  FFMA R6, R26.reuse, R47, R6 ;  /* 0x0000002f1a067223 */ /* 0x040fe20000000006 */
[C---:B------:R-:W-:Y:S01]  /*8a30*/  FFMA R0, R26.reuse, R46, R0 ;  /* 0x0000002e1a007223 */ /* 0x040fe20000000000 */
[C---:B----4-:R-:W-:Y:S01]  /*8a40*/  FFMA R36, R26.reuse, R44, R36 ;  /* 0x0000002c1a247223 */ /* 0x050fe20000000024 */
[----:B------:R-:W-:Y:S02]  /*8a50*/  FFMA R5, R26, R45, R5 ;  /* 0x0000002d1a057223 */ /* 0x000fe40000000005 */
[----:B------:R-:W4:Y:S01]  /*8a60*/  LDG.E R26, desc[UR40][R2.64+0x378] ;  /* 0x00037828021a7981 */ /* 0x000f22000c1e1900 */
[C---:B---3--:R-:W-:Y:S01]  /*8a70*/  FFMA R36, R27.reuse, R40, R36 ;  /* 0x000000281b247223 */ /* 0x048fe20000000024 */
[C---:B------:R-:W-:Y:S01]  /*8a80*/  FFMA R6, R27.reuse, R43, R6 ;  /* 0x0000002b1b067223 */ /* 0x040fe20000000006 */
[C---:B------:R-:W-:Y:S01]  /*8a90*/  FFMA R0, R27.reuse, R42, R0 ;  /* 0x0000002a1b007223 */ /* 0x040fe20000000000 */
[----:B------:R-:W-:-:S02]  /*8aa0*/  FFMA R5, R27, R41, R5 ;  /* 0x000000291b057223 */ /* 0x000fc40000000005 */
[----:B------:R-:W3:Y:S01]  /*8ab0*/  LDG.E R27, desc[UR40][R2.64+0x338] ;  /* 0x00033828021b7981 */ /* 0x000ee2000c1e1900 */
[----:B------:R-:W-:-:S03]  /*8ac0*/  FFMA R36, R28, R34, R36 ;  /* 0x000000221c247223 */ /* 0x000fc60000000024 */
[----:B------:R0:W-:Y:S01]  /*8ad0*/  STL [R1+0x109c], R21 ;  /* 0x00109c1501007387 */ /* 0x0001e20000100800 */
[----:B------:R-:W-:-:S03]  /*8ae0*/  FFMA R36, R29, R21, R36 ;  /* 0x000000151d247223 */ /* 0x000fc60000000024 */
[----:B0-----:R0:W3:Y:S01]  /*8af0*/  LDG.E R21, desc[UR40][R2.64+0x37c] ;  /* 0x00037c2802157981 */ /* 0x0010e2000c1e1900 */
[C---:B------:R-:W-:Y:S01]  /*8b00*/  FFMA R6, R28.reuse, R39, R6 ;  /* 0x000000271c067223 */ /* 0x040fe20000000006 */
[C---:B------:R-:W-:Y:S01]  /*8b10*/  FFMA R0, R28.reuse, R38, R0 ;  /* 0x000000261c007223 */ /* 0x040fe20000000000 */
[----:B------:R-:W-:Y:S02]  /*8b20*/  FFMA R5, R28, R37, R5 ;  /* 0x000000251c057223 */ /* 0x000fe40000000005 */
[C---:B------:R-:W-:Y:S01]  /*8b30*/  FFMA R6, R29.reuse, R33, R6 ;  /* 0x000000211d067223 */ /* 0x040fe20000000006 */
[C---:B------:R-:W-:Y:S01]  /*8b40*/  FFMA R0, R29.reuse, R32, R0 ;  /* 0x000000201d007223 */ /* 0x040fe20000000000 */
[----:B------:R-:W-:Y:S01]  /*8b50*/  FFMA R5, R29, R31, R5 ;  /* 0x0000001f1d057223 */ /* 0x000fe20000000005 */
[----:B0-----:R-:W-:Y:S01]  /*8b60*/  FADD R2, RZ, R4 ;  /* 0x00000004ff027221 */ /* 0x001fe20000000000 */
[----:B------:R0:W-:Y:S04]  /*8b70*/  STL [R1+0x16b0], R63 ;  /* 0x0016b03f01007387 */ /* 0x0001e80000100800 */
[----:B------:R-:W-:Y:S04]  /*8b80*/  STL [R1+0x16b4], R61 ;  /* 0x0016b43d01007387 */ /* 0x000fe80000100800 */
        /* <DEDUP_REMOVED lines=12> */
[----:B------:R0:W-:Y:S01]  /*8c50*/  STL [R1+0x1390], R148 ;  /* 0x0013909401007387 */ /* 0x0001e20000100800 */
[----:B--2---:R-:W-:-:S03]  /*8c60*/  FFMA R5, R30, R24, R5 ;  /* 0x000000181e057223 */ /* 0x004fc60000000005 */
        /* <DEDUP_REMOVED lines=8> */
[----:B------:R-:W-:-:S04]  /*8cf0*/  FFMA R36, R30, R25, R36 ;  /* 0x000000191e247223 */ /* 0x000fc80000000024 */
[----:B0-----:R-:W-:Y:S01]  /*8d00*/  FFMA R63, R62, R20, R36 ;  /* 0x000000143e3f7223 */ /* 0x001fe20000000024 */
        /* <DEDUP_REMOVED lines=25> */
[----:B----4-:R-:W-:-:S03]  /*8ea0*/  FFMA R0, R30, R26, R0 ;  /* 0x0000001a1e007223 */ /* 0x010fc60000000000 */
[----:B------:R2:W-:Y:S04]  /*8eb0*/  STL [R1+0x152c], R95 ;  /* 0x00152c5f01007387 */ /* 0x0005e80000100800 */
[----:B------:R2:W-:Y:S04]  /*8ec0*/  STL [R1+0x1650], R94 ;  /* 0x0016505e01007387 */ /* 0x0005e80000100800 */
[----:B------:R2:W-:Y:S04]  /*8ed0*/  STL [R1+0x1660], R93 ;  /* 0x0016605d01007387 */ /* 0x0005e80000100800 */
[----:B------:R2:W-:Y:S04]  /*8ee0*/  STL [R1+0x1670], R92 ;  /* 0x0016705c01007387 */ /* 0x0005e80000100800 */
[----:B------:R2:W-:Y:S01]  /*8ef0*/  STL [R1+0x167c], R91 ;  /* 0x00167c5b01007387 */ /* 0x0005e20000100800 */
[----:B---3--:R-:W-:-:S04]  /*8f00*/  FFMA R6, R30, R27, R6 ;  /* 0x0000001b1e067223 */ /* 0x008fc80000000006 */
[C---:B-1----:R-:W-:Y:S01]  /*8f10*/  FFMA R60, R62.reuse, R23, R6 ;  /* 0x000000173e3c7223 */ /* 0x042fe20000000006 */
[----:B------:R2:W-:Y:S04]  /*8f20*/  STL [R1+0x168c], R90 ;  /* 0x00168c5a01007387 */ /* 0x0005e80000100800 */
[----:B------:R2:W-:Y:S04]  /*8f30*/  STL [R1+0x16a0], R89 ;  /* 0x0016a05901007387 */ /* 0x0005e80000100800 */
[----:B------:R2:W-:Y:S04]  /*8f40*/  STL [R1+0x16ac], R88 ;  /* 0x0016ac5801007387 */ /* 0x0005e80000100800 */
[----:B------:R2:W-:Y:S04]  /*8f50*/  STL [R1+0x16c4], R59 ;  /* 0x0016c43b01007387 */ /* 0x0005e80000100800 */
[----:B------:R2:W-:Y:S04]  /*8f60*/  STL [R1+0x16d0], R58 ;  /* 0x0016d03a01007387 */ /* 0x0005e80000100800 */
[----:B------:R2:W-:Y:S04]  /*8f70*/  STL [R1+0x16d8], R57 ;  /* 0x0016d83901007387 */ /* 0x0005e80000100800 */
[----:B------:R2:W-:Y:S04]  /*8f80*/  STL.128 [R1+0x3c0], R72 ;  /* 0x0003c04801007387 */ /* 0x0005e80000100c00 */
[----:B------:R2:W-:Y:S01]  /*8f90*/  STL.128 [R1+0x3d0], R68 ;  /* 0x0003d04401007387 */ /* 0x0005e20000100c00 */
[C---:B------:R-:W-:Y:S01]  /*8fa0*/  FFMA R61, R62.reuse, R21, R0 ;  /* 0x000000153e3d7223 */ /* 0x040fe20000000000 */
[----:B------:R-:W-:Y:S01]  /*8fb0*/  FFMA R62, R62, R7, R5 ;  /* 0x000000073e3e7223 */ /* 0x000fe20000000005 */
[----:B------:R-:W-:Y:S01]  /*8fc0*/  IADD3 R0, PT, PT, R2, 0x1800000, RZ ;  /* 0x0180000002007810 */ /* 0x000fe20007ffe0ff */
[----:B------:R2:W-:Y:S03]  /*8fd0*/  STL.128 [R1+0x3e0], R64 ;  /* 0x0003e04001007387 */ /* 0x0005e60000100c00 */
[----:B------:R-:W-:Y:S01]  /*8fe0*/  LOP3.LUT R0, R0, 0x7f800000, RZ, 0xc0, !PT ;  /* 0x7f80000000007812 */ /* 0x000fe200078ec0ff */
        /* <DEDUP_REMOVED lines=32> */
[----:B------:R2:W-:Y:S01]  /*91f0*/  STL.128 [R1+0x3f0], R60 ;  /* 0x0003f03c01007387 */ /* 0x0005e20000100c00 */
[----:B------:R-:W-:-:S13]  /*9200*/  ISETP.GT.U32.AND P0, PT, R0, 0x1ffffff, PT ;  /* 0x01ffffff0000780c */ /* 0x000fda0003f04070 */
[----:B------:R-:W-:Y:S05]  /*9210*/  @P0 BRA `(.L_x_1) ;  /* 0x0000000000100947 */ /* 0x000fea0003800000 */
[----:B------:R-:W-:Y:S02]  /*9220*/  MOV R0, R2 ;  /* 0x0000000200007202 */ /* 0x000fe40000000f00 */
[----:B------:R-:W-:-:S07]  /*9230*/  MOV R2, 0x9250 ;  /* 0x0000925000027802 */ /* 0x000fce0000000f00 */
[----:B--2--5:R-:W-:Y:S05]  /*9240*/  CALL.REL.NOINC `($__internal_0_$__cuda_sm20_rcp_rn_f32_slowpath) ;  /* 0x000005ec00607944 */ /* 0x024fea0003c00000 */
[----:B------:R-:W-:Y:S05]  /*9250*/  BRA `(.L_x_2) ;  /* 0x0000000000107947 */ /* 0x000fea0003800000 */
.L_x_1:
[----:B------:R-:W0:Y:S02]  /*9260*/  MUFU.RCP R0, R2 ;  /* 0x0000000200007308 */ /* 0x000e240000001000 */
[----:B0-----:R-:W-:-:S04]  /*9270*/  FFMA R2, R2, R0, -1 ;  /* 0xbf80000002027423 */ /* 0x001fc80000000000 */
[----:B------:R-:W-:-:S04]  /*9280*/  FADD.FTZ R2, -R2, -RZ ;  /* 0x800000ff02027221 */ /* 0x000fc80000010100 */
[----:B------:R-:W-:-:S07]  /*9290*/  FFMA R0, R0, R2, R0 ;  /* 0x0000000200007223 */ /* 0x000fce0000000000 */
.L_x_2:
[----:B-----5:R-:W-:Y:S01]  /*92a0*/  FFMA R8, R8, R84, RZ ;  /* 0x0000005408087223 */ /* 0x020fe200000000ff */
[----:B------:R-:W-:Y:S01]  /*92b0*/  HFMA2 R2, -RZ, RZ, 0.96630859375, -0.0022525787353515625 ;  /* 0x3bbb989dff027431 */ /* 0x000fe200000001ff */
[----:B------:R-:W-:Y:S01]  /*92c0*/  MOV R5, 0x437c0000 ;  /* 0x437c000000057802 */ /* 0x000fe20000000f00 */
[----:B------:R-:W-:Y:S01]  /*92d0*/  FMUL R0, R4, R0 ;  /* 0x0000000004007220 */ /* 0x000fe20000400000 */
[----:B------:R-:W-:-:S03]  /*92e0*/  FFMA R8, R9, R85, R8 ;  /* 0x0000005509087223 */ /* 0x000fc60000000008 */
[----:B------:R-:W-:Y:S01]  /*92f0*/  FFMA R9, R73, R0, RZ ;  /* 0x0000000049097223 */ /* 0x000fe200000000ff */
[----:B------:R-:W-:Y:S01]  /*9300*/  FFMA R8, R10, R86, R8 ;  /* 0x000000560a087223 */ /* 0x000fe20000000008 */
[----:B------:R-:W-:-:S03]  /*9310*/  FFMA R10, R74, R0, RZ ;  /* 0x000000004a0a7223 */ /* 0x000fc600000000ff */
[----:B------:R-:W-:Y:S01]  /*9320*/  FFMA R8, R11, R87, R8 ;  /* 0x000000570b087223 */ /* 0x000fe20000000008 */
[----:B------:R-:W-:-:S03]  /*9330*/  FFMA R11, R75, R0, RZ ;  /* 0x000000004b0b7223 */ /* 0x000fc600000000ff */
[----:B------:R-:W-:-:S04]  /*9340*/  FMUL R8, R8, 0.5 ;  /* 0x3f00000008087820 */ /* 0x000fc80000400000 */
[----:B------:R-:W-:Y:S01]  /*9350*/  FADD R3, R8, -R8 ;  /* 0x8000000808037221 */ /* 0x000fe20000000000 */
[----:B------:R-:W-:-:S03]  /*9360*/  FFMA R8, R72, R0, RZ ;  /* 0x0000000048087223 */ /* 0x000fc600000000ff */
[----:B------:R-:W-:Y:S02]  /*9370*/  FFMA.SAT R2, R3, R2, 0.5 ;  /* 0x3f00000003027423 */ /* 0x000fe40000002002 */
[----:B------:R0:W-:Y:S02]  /*9380*/  STL.128 [R1+0x40], R8 ;  /* 0x0000400801007387 */ /* 0x0001e40000100c00 */
[----:B------:R-:W-:-:S04]  /*9390*/  FFMA.RM R2, R2, R5, 12582913 ;  /* 0x4b40000102027423 */ /* 0x000fc80000004005 */
[C---:B------:R-:W-:Y:S01]  /*93a0*/  FADD R5, R2.reuse, -12583039 ;  /* 0xcb40007f02057421 */ /* 0x040fe20000000000 */
[----:B------:R-:W-:-:S03]  /*93b0*/  SHF.L.U32 R4, R2, 0x17, RZ ;  /* 0x0000001702047819 */ /* 0x000fc600000006ff */
[----:B------:R-:W-:-:S04]  /*93c0*/  FFMA R5, R3, 1.4426950216293334961, -R5 ;  /* 0x3fb8aa3b03057823 */ /* 0x000fc80000000805 */
[----:B------:R-:W-:-:S06]  /*93d0*/  FFMA R3, R3, 1.925963033500011079e-08, R5 ;  /* 0x32a5706003037823 */ /* 0x000fcc0000000005 */
[----:B------:R-:W1:Y:S02]  /*93e0*/  MUFU.EX2 R3, R3 ;  /* 0x0000000300037308 */ /* 0x000e640000000800 */
[----:B-1----:R-:W-:-:S04]  /*93f0*/  FMUL R4, R4, R3 ;  /* 0x0000000304047220 */ /* 0x002fc80000400000 */
[----:B------:R-:W-:-:S05]  /*9400*/  FADD R2, RZ, R4 ;  /* 0x00000004ff027221 */ /* 0x000fca0000000000 */
[----:B------:R-:W-:-:S04]  /*9410*/  IADD3 R0, PT, PT, R2, 0x1800000, RZ ;  /* 0x0180000002007810 */ /* 0x000fc80007ffe0ff */
[----:B------:R-:W-:-:S04]  /*9420*/  LOP3.LUT R0, R0, 0x7f800000, RZ, 0xc0, !PT ;  /* 0x7f80000000007812 */ /* 0x000fc800078ec0ff */
[----:B------:R-:W-:-:S13]  /*9430*/  ISETP.GT.U32.AND P0, PT, R0, 0x1ffffff, PT ;  /* 0x01ffffff0000780c */ /* 0x000fda0003f04070 */
[----:B0-----:R-:W-:Y:S05]  /*9440*/  @P0 BRA `(.L_x_3) ;  /* 0x0000000000100947 */ /* 0x001fea0003800000 */
[----:B------:R-:W-:Y:S02]  /*9450*/  MOV R0, R2 ;  /* 0x0000000200007202 */ /* 0x000fe40000000f00 */
[----:B------:R-:W-:-:S07]  /*9460*/  MOV R2, 0x9480 ;  /* 0x0000948000027802 */ /* 0x000fce0000000f00 */
[----:B--2---:R-:W-:Y:S05]  /*9470*/  CALL.REL.NOINC `($__internal_0_$__cuda_sm20_rcp_rn_f32_slowpath) ;  /* 0x000005e800d47944 */ /* 0x004fea0003c00000 */
[----:B------:R-:W-:Y:S05]  /*9480*/  BRA `(.L_x_4) ;  /* 0x0000000000107947 */ /* 0x000fea0003800000 */
.L_x_3:
[----:B------:R-:W0:Y:S02]  /*9490*/  MUFU.RCP R0, R2 ;  /* 0x0000000200007308 */ /* 0x000e240000001000 */
[----:B0-----:R-:W-:-:S04]  /*94a0*/  FFMA R2, R2, R0, -1 ;  /* 0xbf80000002027423 */ /* 0x001fc80000000000 */
[----:B------:R-:W-:-:S04]  /*94b0*/  FADD.FTZ R2, -R2, -RZ ;  /* 0x800000ff02027221 */ /* 0x000fc80000010100 */
[----:B------:R-:W-:-:S07]  /*94c0*/  FFMA R0, R0, R2, R0 ;  /* 0x0000000200007223 */ /* 0x000fce0000000000 */
.L_x_4:
[----:B------:R-:W-:Y:S01]  /*94d0*/  FFMA R16, R16, R80, RZ ;  /* 0x0000005010107223 */ /* 0x000fe200000000ff */
        /* <DEDUP_REMOVED lines=30> */
.L_x_5:
[----:B------:R-:W0:Y:S02]  /*96c0*/  MUFU.RCP R0, R2 ;  /* 0x0000000200007308 */ /* 0x000e240000001000 */
[----:B0-----:R-:W-:-:S04]  /*96d0*/  FFMA R2, R2, R0, -1 ;  /* 0xbf80000002027423 */ /* 0x001fc80000000000 */
[----:B------:R-:W-:-:S04]  /*96e0*/  FADD.FTZ R2, -R2, -RZ ;  /* 0x800000ff02027221 */ /* 0x000fc80000010100 */
[----:B------:R-:W-:-:S07]  /*96f0*/  FFMA R0, R0, R2, R0 ;  /* 0x0000000200007223 */ /* 0x000fce0000000000 */
.L_x_6:
[----:B------:R-:W-:Y:S01]  /*9700*/  FFMA R12, R12, R76, RZ ;  /* 0x0000004c0c0c7223 */ /* 0x000fe200000000ff */
[----:B------:R-:W-:Y:S01]  /*9710*/  HFMA2 R2, -RZ, RZ, 0.96630859375, -0.0022525787353515625 ;  /* 0x3bbb989dff027431 */ /* 0x000fe200000001ff */
[----:B------:R-:W-:Y:S01]  /*9720*/  MOV R5, 0x437c0000 ;  /* 0x437c000000057802 */ /* 0x000fe20000000f00 */
[----:B------:R-:W-:Y:S01]  /*9730*/  FMUL R0, R4, R0 ;  /* 0x0000000004007220 */ /* 0x000fe20000400000 */
[----:B------:R-:W-:Y:S01]  /*9740*/  FFMA R12, R13, R77, R12 ;  /* 0x0000004d0d0c7223 */ /* 0x000fe2000000000c */
[----:B------:R-:W-:Y:S02]  /*9750*/  UIADD3 UR76, UPT, UPT, UR76, 0x80, URZ ;  /* 0x000000804c4c7890 */ /* 0x000fe4000fffe0ff */
        /* <DEDUP_REMOVED lines=25> */
[----:B------:R-:W-:Y:S01]  /*98f0*/  MOV R7, R0 ;  /* 0x0000000000077202 */ /* 0x000fe20000000f00 */
[----:B------:R-:W-:Y:S06]  /*9900*/  BRA `(.L_x_8) ;  /* 0x0000000000107947 */ /* 0x000fec0003800000 */
.L_x_7:
[----:B--2---:R-:W0:Y:S02]  /*9910*/  MUFU.RCP R7, R2 ;  /* 0x0000000200077308 */ /* 0x004e240000001000 */
[----:B0-----:R-:W-:-:S04]  /*9920*/  FFMA R2, R2, R7, -1 ;  /* 0xbf80000002027423 */ /* 0x001fc80000000007 */
[----:B------:R-:W-:-:S04]  /*9930*/  FADD.FTZ R2, -R2, -RZ ;  /* 0x800000ff02027221 */ /* 0x000fc80000010100 */
[----:B------:R-:W-:-:S07]  /*9940*/  FFMA R7, R7, R2, R7 ;  /* 0x0000000207077223 */ /* 0x000fce0000000007 */
.L_x_8:
[----:B------:R-:W0:Y:S01]  /*9950*/  LDC.64 R2, c[0x0][0x3b0] ;  /* 0x0000ec00ff027b82 */ /* 0x000e220000000a00 */
[----:B------:R-:W-:Y:S01]  /*9960*/  FMUL R7, R4, R7 ;  /* 0x0000000704077220 */ /* 0x000fe20000400000 */
[----:B------:R-:W1:Y:S01]  /*9970*/  LDCU.64 UR42, c[0x0][0x3b8] ;  /* 0x00007700ff2a77ac */ /* 0x000e620008000a00 */
[----:B0-----:R-:W2:Y:S04]  /*9980*/  LDG.E R0, desc[UR40][R2.64+0x40] ;  /* 0x0000402802007981 */ /* 0x001ea8000c1e1900 */
[----:B------:R-:W3:Y:S04]  /*9990*/  LDG.E R111, desc[UR40][R2.64+0x44] ;  /* 0x00004428026f7981 */ /* 0x000ee8000c1e1900 */
[----:B------:R-:W4:Y:S04]  /*99a0*/  LDG.E R94, desc[UR40][R2.64+0x48] ;  /* 0x00004828025e7981 */ /* 0x000f28000c1e1900 */
[----:B------:R-:W5:Y:S04]  /*99b0*/  LDG.E R92, desc[UR40][R2.64+0x4c] ;  /* 0x00004c28025c7981 */ /* 0x000f68000c1e1900 */
        /* <DEDUP_REMOVED lines=95> */
[----:B--2---:R0:W-:Y:S04]  /*9fb0*/  STL [R1+0xf5c], R0 ;  /* 0x000f5c0001007387 */ /* 0x0041e80000100800 */
[----:B------:R-:W2:Y:S04]  /*9fc0*/  LDG.E R141, desc[UR40][R2.64+0x1ec] ;  /* 0x0001ec28028d7981 */ /* 0x000ea8000c1e1900 */
[----:B------:R-:W2:Y:S01]  /*9fd0*/  LDG.E R168, desc[UR40][R2.64+0x180] ;  /* 0x0001802802a87981 */ /* 0x000ea2000c1e1900 */
[----:B0-----:R-:W-:-:S03]  /*9fe0*/  FFMA R0, R8, R0, RZ ;  /* 0x0000000008007223 */ /* 0x001fc600000000ff */
[----:B------:R-:W2:Y:S01]  /*9ff0*/  LDG.E R139, desc[UR40][R2.64+0x1f0] ;  /* 0x0001f028028b7981 */ /* 0x000ea2000c1e1900 */
[----:B---3--:R-:W-:-:S03]  /*a000*/  FFMA R0, R9, R111, R0 ;  /* 0x0000006f09007223 */ /* 0x008fc60000000000 */
[----:B------:R-:W3:Y:S01]  /*a010*/  LDG.E R166, desc[UR40][R2.64+0x184] ;  /* 0x0001842802a67981 */ /* 0x000ee2000c1e1900 */
[----:B----4-:R-:W-:-:S03]  /*a020*/  FFMA R0, R10, R94, R0 ;  /* 0x0000005e0a007223 */ /* 0x010fc60000000000 */
[----:B------:R-:W4:Y:S01]  /*a030*/  LDG.E R137, desc[UR40][R2.64+0x1f4] ;  /* 0x0001f42802897981 */ /* 0x000f22000c1e1900 */
[----:B-----5:R-:W-:-:S03]  /*a040*/  FFMA R0, R11, R92, R0 ;  /* 0x0000005c0b007223 */ /* 0x020fc60000000000 */
[----:B------:R-:W5:Y:S04]  /*a050*/  LDG.E R164, desc[UR40][R2.64+0x188] ;  /* 0x0001882802a47981 */ /* 0x000f68000c1e1900 */
[----:B------:R-:W5:Y:S01]  /*a060*/  LDG.E R135, desc[UR40][R2.64+0x1f8] ;  /* 0x0001f82802877981 */ /* 0x000f62000c1e1900 */
[----:B------:R-:W-:-:S03]  /*a070*/  FFMA R0, R16, R90, R0 ;  /* 0x0000005a10007223 */ /* 0x000fc60000000000 */
[----:B------:R-:W5:Y:S04]  /*a080*/  LDG.E R162, desc[UR40][R2.64+0x18c] ;  /* 0x00018c2802a27981 */ /* 0x000f68000c1e1900 */
[----:B------:R-:W5:Y:S01]  /*a090*/  LDG.E R133, desc[UR40][R2.64+0x1fc] ;  /* 0x0001fc2802857981 */ /* 0x000f62000c1e1900 */
[----:B------:R-:W-:-:S03]  /*a0a0*/  FFMA R0, R17, R88, R0 ;  /* 0x0000005811007223 */ /* 0x000fc60000000000 */
[----:B------:R-:W5:Y:S04]  /*a0b0*/  LDG.E R160, desc[UR40][R2.64+0x190] ;  /* 0x0001902802a07981 */ /* 0x000f68000c1e1900 */
[----:B------:R-:W5:Y:S01]  /*a0c0*/  LDG.E R131, desc[UR40][R2.64+0x240] ;  /* 0x0002402802837981 */ /* 0x000f62000c1e1900 */
[----:B------:R-:W-:-:S03]  /*a0d0*/  FFMA R0, R18, R58, R0 ;  /* 0x0000003a12007223 */ /* 0x000fc60000000000 */
[----:B------:R0:W-:Y:S04]  /*a0e0*/  STL [R1+0xf64], R20 ;  /* 0x000f641401007387 */ /* 0x0001e80000100800 */
[----:B------:R-:W5:Y:S04]  /*a0f0*/  LDG.E R158, desc[UR40][R2.64+0x194] ;  /* 0x00019428029e7981 */ /* 0x000f68000c1e1900 */
[----:B------:R-:W5:Y:S01]  /*a100*/  LDG.E R129, desc[UR40][R2.64+0x244] ;  /* 0x0002442802817981 */ /* 0x000f62000c1e1900 */
[----:B0-----:R-:W-:Y:S01]  /*a110*/  FFMA R20, R8, R20, RZ ;  /* 0x0000001408147223 */ /* 0x001fe200000000ff */
[----:B------:R-:W-:-:S02]  /*a120*/  FFMA R0, R19, R56, R0 ;  /* 0x0000003813007223 */ /* 0x000fc40000000000 */
[----:B------:R-:W5:Y:S01]  /*a130*/  LDG.E R156, desc[UR40][R2.64+0x198] ;  /* 0x00019828029c7981 */ /* 0x000f62000c1e1900 */
[----:B------:R-:W-:-:S03]  /*a140*/  FFMA R20, R9, R113, R20 ;  /* 0x0000007109147223 */ /* 0x000fc60000000014 */
[----:B------:R-:W5:Y:S01]  /*a150*/  LDG.E R127, desc[UR40][R2.64+0x248] ;  /* 0x00024828027f7981 */ /* 0x000f62000c1e1900 */
[----:B------:R-:W-:Y:S01]  /*a160*/  FFMA R0, R12, R54, R0 ;  /* 0x000000360c007223 */ /* 0x000fe20000000000 */
[----:B------:R-:W-:Y:S02]  /*a170*/  FFMA R20, R10, R112, R20 ;  /* 0x000000700a147223 */ /* 0x000fe40000000014 */
[----:B------:R-:W5:Y:S04]  /*a180*/  LDG.E R154, desc[UR40][R2.64+0x19c] ;  /* 0x00019c28029a7981 */ /* 0x000f68000c1e1900 */
[----:B------:R-:W5:Y:S01]  /*a190*/  LDG.E R125, desc[UR40][R2.64+0x24c] ;  /* 0x00024c28027d7981 */ /* 0x000f62000c1e1900 */
[----:B------:R-:W-:Y:S01]  /*a1a0*/  FFMA R20, R11, R95, R20 ;  /* 0x0000005f0b147223 */ /* 0x000fe20000000014 */
[----:B------:R-:W-:-:S02]  /*a1b0*/  FFMA R0, R13, R52, R0 ;  /* 0x000000340d007223 */ /* 0x000fc40000000000 */
[----:B------:R-:W5:Y:S01]  /*a1c0*/  LDG.E R152, desc[UR40][R2.64+0x1a0] ;  /* 0x0001a02802987981 */ /* 0x000f62000c1e1900 */
[----:B------:R-:W-:-:S03]  /*a1d0*/  FFMA R20, R16, R93, R20 ;  /* 0x0000005d10147223 */ /* 0x000fc60000000014 */
[----:B------:R-:W5:Y:S01]  /*a1e0*/  LDG.E R123, desc[UR40][R2.64+0x250] ;  /* 0x00025028027b7981 */ /* 0x000f62000c1e1900 */
[----:B------:R-:W-:-:S03]  /*a1f0*/  FFMA R0, R14, R5, R0 ;  /* 0x000000050e007223 */ /* 0x000fc60000000000 */
[----:B------:R-:W5:Y:S01]  /*a200*/  LDG.E R150, desc[UR40][R2.64+0x1a4] ;  /* 0x0001a42802967981 */ /* 0x000f62000c1e1900 */
[----:B------:R-:W-:-:S03]  /*a210*/  FFMA R20, R17, R91, R20 ;  /* 0x0000005b11147223 */ /* 0x000fc60000000014 */
[----:B------:R-:W5:Y:S01]  /*a220*/  LDG.E R121, desc[UR40][R2.64+0x254] ;  /* 0x0002542802797981 */ /* 0x000f62000c1e1900 */
[----:B------:R-:W-:Y:S01]  /*a230*/  FFMA R4, R60, R7, RZ ;  /* 0x000000073c047223 */ /* 0x000fe200000000ff */
[----:B------:R-:W-:Y:S02]  /*a240*/  FFMA R0, R15, R6, R0 ;  /* 0x000000060f007223 */ /* 0x000fe40000000000 */
[----:B------:R-:W5:Y:S01]  /*a250*/  LDG.E R148, desc[UR40][R2.64+0x1a8] ;  /* 0x0001a82802947981 */ /* 0x000f62000c1e1900 */
[----:B------:R-:W-:-:S03]  /*a260*/  FFMA R20, R18, R89, R20 ;  /* 0x0000005912147223 */ /* 0x000fc60000000014 */
[----:B------:R-:W5:Y:S01]  /*a270*/  LDG.E R119, desc[UR40][R2.64+0x258] ;  /* 0x0002582802777981 */ /* 0x000f62000c1e1900 */
[----:B------:R-:W-:-:S03]  /*a280*/  FFMA R0, R4, R40, R0 ;  /* 0x0000002804007223 */ /* 0x000fc60000000000 */
[----:B------:R0:W-:Y:S04]  /*a290*/  STL [R1+0x1734], R5 ;  /* 0x0017340501007387 */ /* 0x0001e80000100800 */
[----:B------:R-:W5:Y:S01]  /*a2a0*/  LDG.E R142, desc[UR40][R2.64+0x1ac] ;  /* 0x0001ac28028e7981 */ /* 0x000f62000c1e1900 */
[----:B------:R-:W-:-:S03]  /*a2b0*/  FFMA R20, R19, R59, R20 ;  /* 0x0000003b13147223 */ /* 0x000fc60000000014 */
[----:B------:R-:W5:Y:S01]  /*a2c0*/  LDG.E R117, desc[UR40][R2.64+0x25c] ;  /* 0x00025c2802757981 */ /* 0x000f62000c1e1900 */
[----:B0-----:R-:W-:-:S03]  /*a2d0*/  FFMA R5, R61, R7, RZ ;  /* 0x000000073d057223 */ /* 0x001fc600000000ff */
[----:B------:R0:W-:Y:S01]  /*a2e0*/  STL [R1+0x1730], R6 ;  /* 0x0017300601007387 */ /* 0x0001e20000100800 */
[----:B------:R-:W-:-:S03]  /*a2f0*/  FFMA R0, R5, R26, R0 ;  /* 0x0000001a05007223 */ /* 0x000fc60000000000 */
[----:B------:R-:W5:Y:S01]  /*a300*/  LDG.E R140, desc[UR40][R2.64+0x1b0] ;  /* 0x0001b028028c7981 */ /* 0x000f62000c1e1900 */
[----:B------:R-:W-:-:S03]  /*a310*/  FFMA R20, R12, R57, R20 ;  /* 0x000000390c147223 */ /* 0x000fc60000000014 */
[----:B------:R-:W5:Y:S01]  /*a320*/  LDG.E R115, desc[UR40][R2.64+0x260] ;  /* 0x0002602802737981 */ /* 0x000f62000c1e1900 */
[-C--:B0-----:R-:W-:Y:S01]  /*a330*/  FFMA R6, R62, R7.reuse, RZ ;  /* 0x000000073e067223 */ /* 0x081fe200000000ff */
[----:B------:R-:W-:Y:S02]  /*a340*/  FFMA R7, R63, R7, RZ ;  /* 0x000000073f077223 */ /* 0x000fe400000000ff */
[----:B------:R0:W-:Y:S01]  /*a350*/  STL [R1+0x14ac], R113 ;  /* 0x0014ac7101007387 */ /* 0x0001e20000100800 */
[----:B------:R-:W-:-:S03]  /*a360*/  FFMA R0, R6, R24, R0 ;  /* 0x0000001806007223 */ /* 0x000fc60000000000 */
[----:B------:R-:W5:Y:S01]  /*a370*/  LDG.E R138, desc[UR40][R2.64+0x1b4] ;  /* 0x0001b428028a7981 */ /* 0x000f62000c1e1900 */
[----:B------:R-:W-:Y:S01]  /*a380*/  FFMA R20, R13, R55, R20 ;  /* 0x000000370d147223 */ /* 0x000fe20000000014 */
[----:B------:R-:W-:Y:S02]  /*a390*/  FFMA R0, R7, R23, R0 ;  /* 0x0000001707007223 */ /* 0x000fe40000000000 */
[----:B------:R-:W5:Y:S04]  /*a3a0*/  LDG.E R136, desc[UR40][R2.64+0x1b8] ;  /* 0x0001b82802887981 */ /* 0x000f68000c1e1900 */
[----:B0-----:R-:W5:Y:S04]  /*a3b0*/  LDG.E R113, desc[UR40][R2.64+0x264] ;  /* 0x0002642802717981 */ /* 0x001f68000c1e1900 */
[----:B------:R0:W-:Y:S01]  /*a3c0*/  STL [R1+0x1490], R111 ;  /* 0x0014906f01007387 */ /* 0x0001e20000100800 */
[----:B------:R-:W-:-:S03]  /*a3d0*/  FFMA R20, R14, R53, R20 ;  /* 0x000000350e147223 */ /* 0x000fc60000000014 */
[----:B------:R1:W-:Y:S04]  /*a3e0*/  STL [R1+0x171c], R23 ;  /* 0x00171c1701007387 */ /* 0x0003e80000100800 */
[----:B------:R1:W-:Y:S04]  /*a3f0*/  STL [R1+0x1774], R57 ;  /* 0x0017743901007387 */ /* 0x0003e80000100800 */
[----:B0-----:R-:W5:Y:S04]  /*a400*/  LDG.E R111, desc[UR40][R2.64+0x268] ;  /* 0x00026828026f7981 */ /* 0x001f68000c1e1900 */
[----:B-1----:R-:W5:Y:S04]  /*a410*/  LDG.E R23, desc[UR40][R2.64+0x344] ;  /* 0x0003442802177981 */ /* 0x002f68000c1e1900 */
[----:B------:R-:W5:Y:S04]  /*a420*/  LDG.E R57, desc[UR40][R2.64+0x280] ;  /* 0x0002802802397981 */ /* 0x000f68000c1e1900 */
[----:B------:R0:W-:Y:S04]  /*a430*/  STL [R1+0x1488], R94 ;  /* 0x0014885e01007387 */ /* 0x0001e80000100800 */
[----:B------:R-:W5:Y:S01]  /*a440*/  LDG.E R134, desc[UR40][R2.64+0x1bc] ;  /* 0x0001bc2802867981 */ /* 0x000f62000c1e1900 */
[----:B------:R-:W-:-:S03]  /*a450*/  FFMA R20, R15, R51, R20 ;  /* 0x000000330f147223 */ /* 0x000fc60000000014 */
[----:B------:R1:W-:Y:S04]  /*a460*/  STL [R1+0x1740], R56 ;  /* 0x0017403801007387 */ /* 0x0003e80000100800 */
[----:B0-----:R-:W5:Y:S04]  /*a470*/  LDG.E R94, desc[UR40][R2.64+0x26c] ;  /* 0x00026c28025e7981 */ /* 0x001f68000c1e1900 */
[----:B------:R0:W-:Y:S04]  /*a480*/  STL [R1+0x1480], R92 ;  /* 0x0014805c01007387 */ /* 0x0001e80000100800 */
[----:B-1----:R-:W5:Y:S01]  /*a490*/  LDG.E R56, desc[UR40][R2.64+0x284] ;  /* 0x0002842802387981 */ /* 0x002f62000c1e1900 */
[----:B------:R-:W-:-:S03]  /*a4a0*/  FFMA R20, R4, R50, R20 ;  /* 0x0000003204147223 */ /* 0x000fc60000000014 */
[----:B------:R-:W5:Y:S04]  /*a4b0*/  LDG.E R132, desc[UR40][R2.64+0x200] ;  /* 0x0002002802847981 */ /* 0x000f68000c1e1900 */
[----:B0-----:R-:W5:Y:S04]  /*a4c0*/  LDG.E R92, desc[UR40][R2.64+0x270] ;  /* 0x00027028025c7981 */ /* 0x001f68000c1e1900 */
[----:B------:R0:W-:Y:S04]  /*a4d0*/  STL [R1+0x1770], R55 ;  /* 0x0017703701007387 */ /* 0x0001e80000100800 */
[----:B------:R1:W-:Y:S04]  /*a4e0*/  STL [R1+0x1478], R90 ;  /* 0x0014785a01007387 */ /* 0x0003e80000100800 */
[----:B------:R1:W-:Y:S04]  /*a4f0*/  STL [R1+0x172c], R40 ;  /* 0x00172c2801007387 */ /* 0x0003e80000100800 */
[----:B0-----:R-:W5:Y:S01]  /*a500*/  LDG.E R55, desc[UR40][R2.64+0x288] ;  /* 0x0002882802377981 */ /* 0x001f62000c1e1900 */
[----:B------:R-:W-:-:S03]  /*a510*/  FFMA R20, R5, R49, R20 ;  /* 0x0000003105147223 */ /* 0x000fc60000000014 */
[----:B------:R-:W5:Y:S04]  /*a520*/  LDG.E R130, desc[UR40][R2.64+0x204] ;  /* 0x0002042802827981 */ /* 0x000f68000c1e1900 */
[----:B-1----:R-:W5:Y:S04]  /*a530*/  LDG.E R90, desc[UR40][R2.64+0x274] ;  /* 0x00027428025a7981 */ /* 0x002f68000c1e1900 */
[----:B------:R-:W5:Y:S01]  /*a540*/  LDG.E R40, desc[UR40][R2.64+0x340] ;  /* 0x0003402802287981 */ /* 0x000f62000c1e1900 */
[----:B------:R-:W-:-:S03]  /*a550*/  FADD R103, R103, R0 ;  /* 0x0000000067677221 */ /* 0x000fc60000000000 */
[----:B------:R0:W-:Y:S01]  /*a560*/  STL [R1+0x173c], R54 ;  /* 0x00173c3601007387 */ /* 0x0001e20000100800 */
[----:B------:R-:W-:-:S03]  /*a570*/  FFMA R0, R8, R28, RZ ;  /* 0x0000001c08007223 */ /* 0x000fc600000000ff */
[----:B------:R-:W-:Y:S01]  /*a580*/  STL [R1+0x1444], R88 ;  /* 0x0014445801007387 */ /* 0x000fe20000100800 */
[----:B------:R-:W-:-:S03]  /*a590*/  FFMA R20, R6, R27, R20 ;  /* 0x0000001b06147223 */ /* 0x000fc60000000014 */
[----:B------:R1:W-:Y:S04]  /*a5a0*/  STL [R1+0xf54], R38 ;  /* 0x000f542601007387 */ /* 0x0003e80000100800 */
[----:B0-----:R-:W5:Y:S04]  /*a5b0*/  LDG.E R54, desc[UR40][R2.64+0x28c] ;  /* 0x00028c2802367981 */ /* 0x001f68000c1e1900 */
[----:B------:R-:W5:Y:S01]  /*a5c0*/  LDG.E R128, desc[UR40][R2.64+0x208] ;  /* 0x0002082802807981 */ /* 0x000f62000c1e1900 */
[----:B-1----:R-:W-:-:S03]  /*a5d0*/  FFMA R38, R8, R38, RZ ;  /* 0x0000002608267223 */ /* 0x002fc600000000ff */
[----:B------:R-:W5:Y:S04]  /*a5e0*/  LDG.E R88, desc[UR40][R2.64+0x278] ;  /* 0x0002782802587981 */ /* 0x000f68000c1e1900 */
[----:B------:R0:W-:Y:S01]  /*a5f0*/  STL [R1+0x176c], R53 ;  /* 0x00176c3501007387 */ /* 0x0001e20000100800 */
[C---:B------:R-:W-:Y:S01]  /*a600*/  FFMA R38, R9.reuse, R48, R38 ;  /* 0x0000003009267223 */ /* 0x040fe20000000026 */
[----:B------:R-:W-:Y:S02]  /*a610*/  FFMA R0, R9, R29, R0 ;  /* 0x0000001d09007223 */ /* 0x000fe40000000000 */
[----:B------:R1:W-:Y:S04]  /*a620*/  STL [R1+0x174c], R58 ;  /* 0x00174c3a01007387 */ /* 0x0003e80000100800 */
[----:B------:R1:W-:Y:S04]  /*a630*/  STL [R1+0x1720], R24 ;  /* 0x0017201801007387 */ /* 0x0003e80000100800 */
[----:B0-----:R-:W5:Y:S01]  /*a640*/  LDG.E R53, desc[UR40][R2.64+0x290] ;  /* 0x0002902802357981 */ /* 0x001f62000c1e1900 */
[----:B------:R-:W-:-:S03]  /*a650*/  FFMA R20, R7, R25, R20 ;  /* 0x0000001907147223 */ /* 0x000fc60000000014 */
[----:B------:R-:W5:Y:S04]  /*a660*/  LDG.E R126, desc[UR40][R2.64+0x20c] ;  /* 0x00020c28027e7981 */ /* 0x000f68000c1e1900 */
[----:B-1----:R-:W5:Y:S04]  /*a670*/  LDG.E R58, desc[UR40][R2.64+0x27c] ;  /* 0x00027c28023a7981 */ /* 0x002f68000c1e1900 */
[----:B------:R-:W5:Y:S04]  /*a680*/  LDG.E R24, desc[UR40][R2.64+0x348] ;  /* 0x0003482802187981 */ /* 0x000f68000c1e1900 */
[----:B------:R0:W-:Y:S01]  /*a690*/  STL [R1+0x1738], R52 ;  /* 0x0017383401007387 */ /* 0x0001e20000100800 */
[C---:B------:R-:W-:Y:S01]  /*a6a0*/  FFMA R38, R10.reuse, R30, R38 ;  /* 0x0000001e0a267223 */ /* 0x040fe20000000026 */
[----:B------:R-:W-:-:S02]  /*a6b0*/  FFMA R0, R10, R31, R0 ;  /* 0x0000001f0a007223 */ /* 0x000fc40000000000 */
[----:B------:R1:W-:Y:S04]  /*a6c0*/  STL [R1+0x1750], R25 ;  /* 0x0017501901007387 */ /* 0x0003e80000100800 */
[----:B------:R-:W5:Y:S04]  /*a6d0*/  LDG.E R124, desc[UR40][R2.64+0x210] ;  /* 0x00021028027c7981 */ /* 0x000f68000c1e1900 */
[----:B0-----:R-:W5:Y:S04]  /*a6e0*/  LDG.E R52, desc[UR40][R2.64+0x294] ;  /* 0x0002942802347981 */ /* 0x001f68000c1e1900 */
[----:B-1----:R-:W5:Y:S04]  /*a6f0*/  LDG.E R25, desc[UR40][R2.64+0x34c] ;  /* 0x00034c2802197981 */ /* 0x002f68000c1e1900 */
[----:B------:R0:W-:Y:S01]  /*a700*/  STL [R1+0x1768], R51 ;  /* 0x0017683301007387 */ /* 0x0001e20000100800 */
[C---:B------:R-:W-:Y:S01]  /*a710*/  FFMA R38, R11.reuse, R32, R38 ;  /* 0x000000200b267223 */ /* 0x040fe20000000026 */
[----:B------:R-:W-:-:S02]  /*a720*/  FFMA R0, R11, R33, R0 ;  /* 0x000000210b007223 */ /* 0x000fc40000000000 */
[----:B------:R-:W5:Y:S04]  /*a730*/  LDG.E R36, desc[UR40][R2.64+0xa0] ;  /* 0x0000a02802247981 */ /* 0x000f68000c1e1900 */
[----:B------:R1:W-:Y:S04]  /*a740*/  STL [R1+0x1728], R26 ;  /* 0x0017281a01007387 */ /* 0x0003e80000100800 */
[----:B0-----:R-:W5:Y:S04]  /*a750*/  LDG.E R51, desc[UR40][R2.64+0x298] ;  /* 0x0002982802337981 */ /* 0x001f68000c1e1900 */
[----:B------:R-:W5:Y:S04]  /*a760*/  LDG.E R122, desc[UR40][R2.64+0x214] ;  /* 0x00021428027a7981 */ /* 0x000f68000c1e1900 */
        /* <DEDUP_REMOVED lines=15> */
[----:B------:R0:W-:Y:S04]  /*a860*/  STL [R1+0x1424], R32 ;  /* 0x0014242001007387 */ /* 0x0001e80000100800 */
[----:B------:R-:W5:Y:S04]  /*a870*/  LDG.E R118, desc[UR40][R2.64+0x21c] ;  /* 0x00021c2802767981 */ /* 0x000f68000c1e1900 */
[----:B-1----:R-:W5:Y:S04]  /*a880*/  LDG.E R28, desc[UR40][R2.64+0x358] ;  /* 0x00035828021c7981 */ /* 0x002f68000c1e1900 */
[----:B------:R1:W-:Y:S04]  /*a890*/  STL [R1+0x143c], R48 ;  /* 0x00143c3001007387 */ /* 0x0003e80000100800 */
[----:B0-----:R-:W5:Y:S01]  /*a8a0*/  LDG.E R32, desc[UR40][R2.64+0x368] ;  /* 0x0003682802207981 */ /* 0x001f62000c1e1900 */
[C---:B------:R-:W-:Y:S01]  /*a8b0*/  FFMA R38, R18.reuse, R47, R38 ;  /* 0x0000002f12267223 */ /* 0x040fe20000000026 */
[----:B------:R-:W-:-:S02]  /*a8c0*/  FFMA R0, R18, R46, R0 ;  /* 0x0000002e12007223 */ /* 0x000fc40000000000 */
[----:B------:R-:W5:Y:S04]  /*a8d0*/  LDG.E R214, desc[UR40][R2.64+0xac] ;  /* 0x0000ac2802d67981 */ /* 0x000f68000c1e1900 */
[----:B-1----:R-:W5:Y:S04]  /*a8e0*/  LDG.E R48, desc[UR40][R2.64+0x2a4] ;  /* 0x0002a42802307981 */ /* 0x002f68000c1e1900 */
[----:B------:R0:W-:Y:S04]  /*a8f0*/  STL [R1+0x1400], R29 ;  /* 0x0014001d01007387 */ /* 0x0001e80000100800 */
[----:B------:R-:W5:Y:S04]  /*a900*/  LDG.E R116, desc[UR40][R2.64+0x220] ;  /* 0x0002202802747981 */ /* 0x000f68000c1e1900 */
[----:B------:R1:W-:Y:S04]  /*a910*/  STL [R1+0x1718], R47 ;  /* 0x0017182f01007387 */ /* 0x0003e80000100800 */
[----:B0-----:R-:W5:Y:S01]  /*a920*/  LDG.E R29, desc[UR40][R2.64+0x35c] ;  /* 0x00035c28021d7981 */ /* 0x001f62000c1e1900 */
[----:B------:R-:W-:-:S03]  /*a930*/  FFMA R0, R19, R35, R0 ;  /* 0x0000002313007223 */ /* 0x000fc60000000000 */
[----:B------:R-:W5:Y:S04]  /*a940*/  LDG.E R213, desc[UR40][R2.64+0xb0] ;  /* 0x0000b02802d57981 */ /* 0x000f68000c1e1900 */
[----:B-1----:R-:W5:Y:S04]  /*a950*/  LDG.E R47, desc[UR40][R2.64+0x2a8] ;  /* 0x0002a828022f7981 */ /* 0x002f68000c1e1900 */
[----:B------:R0:W-:Y:S04]  /*a960*/  STL [R1+0x142c], R30 ;  /* 0x00142c1e01007387 */ /* 0x0001e80000100800 */
[----:B------:R-:W5:Y:S04]  /*a970*/  LDG.E R114, desc[UR40][R2.64+0x224] ;  /* 0x0002242802727981 */ /* 0x000f68000c1e1900 */
[----:B------:R1:W-:Y:S04]  /*a980*/  STL [R1+0x165c], R46 ;  /* 0x00165c2e01007387 */ /* 0x0003e80000100800 */
[----:B0-----:R-:W5:Y:S01]  /*a990*/  LDG.E R30, desc[UR40][R2.64+0x360] ;  /* 0x00036028021e7981 */ /* 0x001f62000c1e1900 */
[----:B------:R-:W-:Y:S01]  /*a9a0*/  FFMA R38, R19, R45, R38 ;  /* 0x0000002d13267223 */ /* 0x000fe20000000026 */
[----:B------:R-:W-:-:S02]  /*a9b0*/  FFMA R0, R12, R37, R0 ;  /* 0x000000250c007223 */ /* 0x000fc40000000000 */
[----:B------:R0:W-:Y:S04]  /*a9c0*/  STL [R1+0x14a8], R112 ;  /* 0x0014a87001007387 */ /* 0x0001e80000100800 */
[----:B-1----:R-:W5:Y:S04]  /*a9d0*/  LDG.E R46, desc[UR40][R2.64+0x2ac] ;  /* 0x0002ac28022e7981 */ /* 0x002f68000c1e1900 */
[----:B------:R-:W5:Y:S04]  /*a9e0*/  LDG.E R212, desc[UR40][R2.64+0xb4] ;  /* 0x0000b42802d47981 */ /* 0x000f68000c1e1900 */
[----:B0-----:R-:W5:Y:S04]  /*a9f0*/  LDG.E R112, desc[UR40][R2.64+0x228] ;  /* 0x0002282802707981 */ /* 0x001f68000c1e1900 */
[----:B------:R0:W-:Y:S01]  /*aa00*/  STL [R1+0x1714], R45 ;  /* 0x0017142d01007387 */ /* 0x0001e20000100800 */
[----:B------:R-:W-:-:S03]  /*aa10*/  FFMA R0, R13, R44, R0 ;  /* 0x0000002c0d007223 */ /* 0x000fc60000000000 */
[----:B------:R1:W-:Y:S04]  /*aa20*/  STL [R1+0x14a4], R95 ;  /* 0x0014a45f01007387 */ /* 0x0003e80000100800 */
[----:B------:R-:W5:Y:S04]  /*aa30*/  LDG.E R210, desc[UR40][R2.64+0xb8] ;  /* 0x0000b82802d27981 */ /* 0x000f68000c1e1900 */
[----:B0-----:R-:W5:Y:S04]  /*aa40*/  LDG.E R45, desc[UR40][R2.64+0x2b0] ;  /* 0x0002b028022d7981 */ /* 0x001f68000c1e1900 */
[----:B-1----:R-:W5:Y:S04]  /*aa50*/  LDG.E R95, desc[UR40][R2.64+0x22c] ;  /* 0x00022c28025f7981 */ /* 0x002f68000c1e1900 */
[----:B------:R0:W-:Y:S01]  /*aa60*/  STL [R1+0x164c], R44 ;  /* 0x00164c2c01007387 */ /* 0x0001e20000100800 */
[----:B------:R-:W-:-:S03]  /*aa70*/  FFMA R0, R14, R43, R0 ;  /* 0x0000002b0e007223 */ /* 0x000fc60000000000 */
[----:B------:R1:W-:Y:S04]  /*aa80*/  STL [R1+0x13f4], R31 ;  /* 0x0013f41f01007387 */ /* 0x0003e80000100800 */
[----:B------:R2:W-:Y:S04]  /*aa90*/  STL [R1+0x14a0], R93 ;  /* 0x0014a05d01007387 */ /* 0x0005e80000100800 */
[----:B0-----:R-:W5:Y:S04]  /*aaa0*/  LDG.E R44, desc[UR40][R2.64+0x2b4] ;  /* 0x0002b428022c7981 */ /* 0x001f68000c1e1900 */
[----:B------:R-:W5:Y:S04]  /*aab0*/  LDG.E R208, desc[UR40][R2.64+0xbc] ;  /* 0x0000bc2802d07981 */ /* 0x000f68000c1e1900 */
[----:B-1----:R-:W5:Y:S04]  /*aac0*/  LDG.E R31, desc[UR40][R2.64+0x364] ;  /* 0x00036428021f7981 */ /* 0x002f68000c1e1900 */
[----:B------:R0:W-:Y:S04]  /*aad0*/  STL [R1+0x13f0], R33 ;  /* 0x0013f02101007387 */ /* 0x0001e80000100800 */
[----:B--2---:R-:W2:Y:S04]  /*aae0*/  LDG.E R93, desc[UR40][R2.64+0x230] ;  /* 0x00023028025d7981 */ /* 0x004ea8000c1e1900 */
[----:B------:R1:W-:Y:S04]  /*aaf0*/  STL [R1+0x1648], R43 ;  /* 0x0016482b01007387 */ /* 0x0003e80000100800 */
[----:B0-----:R-:W2:Y:S01]  /*ab00*/  LDG.E R33, desc[UR40][R2.64+0x36c] ;  /* 0x00036c2802217981 */ /* 0x001ea2000c1e1900 */
[----:B------:R-:W-:-:S03]  /*ab10*/  FFMA R0, R15, R42, R0 ;  /* 0x0000002a0f007223 */ /* 0x000fc60000000000 */
[----:B------:R0:W-:Y:S04]  /*ab20*/  STL [R1+0x1498], R91 ;  /* 0x0014985b01007387 */ /* 0x0001e80000100800 */
[----:B-1----:R-:W2:Y:S04]  /*ab30*/  LDG.E R43, desc[UR40][R2.64+0x2b8] ;  /* 0x0002b828022b7981 */ /* 0x002ea8000c1e1900 */
[----:B------:R1:W-:Y:S04]  /*ab40*/  STL [R1+0x1644], R42 ;  /* 0x0016442a01007387 */ /* 0x0003e80000100800 */
[----:B0-----:R-:W2:Y:S01]  /*ab50*/  LDG.E R91, desc[UR40][R2.64+0x234] ;  /* 0x00023428025b7981 */ /* 0x001ea2000c1e1900 */
[----:B------:R-:W-:-:S03]  /*ab60*/  FFMA R0, R4, R21, R0 ;  /* 0x0000001504007223 */ /* 0x000fc60000000000 */
[----:B------:R0:W-:Y:S04]  /*ab70*/  STL [R1+0x1784], R89 ;  /* 0x0017845901007387 */ /* 0x0001e80000100800 */
[----:B-1----:R-:W2:Y:S04]  /*ab80*/  LDG.E R42, desc[UR40][R2.64+0x2bc] ;  /* 0x0002bc28022a7981 */ /* 0x002ea8000c1e1900 */
[----:B------:R1:W-:Y:S04]  /*ab90*/  STL [R1+0x1418], R34 ;  /* 0x0014182201007387 */ /* 0x0003e80000100800 */
[----:B0-----:R-:W2:Y:S04]  /*aba0*/  LDG.E R89, desc[UR40][R2.64+0x238] ;  /* 0x0002382802597981 */ /* 0x001ea8000c1e1900 */
[----:B------:R0:W-:Y:S04]  /*abb0*/  STL [R1+0x1640], R21 ;  /* 0x0016401501007387 */ /* 0x0001e80000100800 */
[----:B------:R3:W-:Y:S04]  /*abc0*/  STL [R1+0x1780], R59 ;  /* 0x0017803b01007387 */ /* 0x0007e80000100800 */
[----:B-1----:R-:W2:Y:S04]  /*abd0*/  LDG.E R34, desc[UR40][R2.64+0x370] ;  /* 0x0003702802227981 */ /* 0x002ea8000c1e1900 */
[----:B0-----:R-:W2:Y:S04]  /*abe0*/  LDG.E R21, desc[UR40][R2.64+0x380] ;  /* 0x0003802802157981 */ /* 0x001ea8000c1e1900 */
[----:B---3--:R-:W3:Y:S01]  /*abf0*/  LDG.E R59, desc[UR40][R2.64+0x23c] ;  /* 0x00023c28023b7981 */ /* 0x008ee2000c1e1900 */
[----:B------:R-:W-:-:S03]  /*ac00*/  FADD R102, R102, R20 ;  /* 0x0000001466667221 */ /* 0x000fc60000000000 */
[----:B------:R-:W3:Y:S01]  /*ac10*/  LDG.E R20, desc[UR40][R2.64+0x3fc] ;  /* 0x0003fc2802147981 */ /* 0x000ee2000c1e1900 */
[----:B------:R-:W-:-:S04]  /*ac20*/  FFMA R0, R5, R211, R0 ;  /* 0x000000d305007223 */ /* 0x000fc80000000000 */
[----:B------:R-:W-:-:S04]  /*ac30*/  FFMA R0, R6, R209, R0 ;  /* 0x000000d106007223 */ /* 0x000fc80000000000 */
[----:B------:R-:W-:-:S04]  /*ac40*/  FFMA R0, R7, R207, R0 ;  /* 0x000000cf07007223 */ /* 0x000fc80000000000 */
[----:B------:R-:W-:Y:S01]  /*ac50*/  FADD R105, R105, R0 ;  /* 0x0000000069697221 */ /* 0x000fe20000000000 */
[----:B------:R-:W-:-:S04]  /*ac60*/  FFMA R0, R8, R206, RZ ;  /* 0x000000ce08007223 */ /* 0x000fc800000000ff */
[----:B------:R-:W-:-:S04]  /*ac70*/  FFMA R0, R9, R205, R0 ;  /* 0x000000cd09007223 */ /* 0x000fc80000000000 */
        /* <DEDUP_REMOVED lines=8> */
[----:B------:R-:W-:Y:S01]  /*ad00*/  FFMA R0, R14, R188, R0 ;  /* 0x000000bc0e007223 */ /* 0x000fe20000000000 */
[----:B------:R0:W-:Y:S03]  /*ad10*/  STL [R1+0xf28], R41 ;  /* 0x000f282901007387 */ /* 0x0001e60000100800 */
[----:B------:R-:W-:-:S04]  /*ad20*/  FFMA R0, R15, R186, R0 ;  /* 0x000000ba0f007223 */ /* 0x000fc80000000000 */
[----:B------:R-:W-:Y:S01]  /*ad30*/  FFMA R0, R4, R184, R0 ;  /* 0x000000b804007223 */ /* 0x000fe20000000000 */
[----:B0-----:R-:W-:-:S03]  /*ad40*/  FFMA R41, R8, R41, RZ ;  /* 0x0000002908297223 */ /* 0x001fc600000000ff */
[----:B------:R-:W-:Y:S01]  /*ad50*/  FFMA R0, R5, R174, R0 ;  /* 0x000000ae05007223 */ /* 0x000fe20000000000 */
[----:B------:R-:W-:-:S03]  /*ad60*/  FFMA R41, R9, R204, R41 ;  /* 0x000000cc09297223 */ /* 0x000fc60000000029 */
[----:B------:R-:W-:Y:S01]  /*ad70*/  FFMA R0, R6, R172, R0 ;  /* 0x000000ac06007223 */ /* 0x000fe20000000000 */
[----:B------:R-:W-:-:S03]  /*ad80*/  FFMA R41, R10, R39, R41 ;  /* 0x000000270a297223 */ /* 0x000fc60000000029 */
[----:B------:R-:W-:Y:S01]  /*ad90*/  FFMA R0, R7, R170, R0 ;  /* 0x000000aa07007223 */ /* 0x000fe20000000000 */
[----:B------:R-:W-:-:S03]  /*ada0*/  FFMA R41, R11, R201, R41 ;  /* 0x000000c90b297223 */ /* 0x000fc60000000029 */
[----:B------:R-:W-:Y:S01]  /*adb0*/  FADD R0, R22, R0 ;  /* 0x0000000016007221 */ /* 0x000fe20000000000 */
[----:B------:R-:W-:Y:S01]  /*adc0*/  FFMA R22, R8, R167, RZ ;  /* 0x000000a708167223 */ /* 0x000fe200000000ff */
[----:B------:R-:W-:-:S03]  /*add0*/  FFMA R41, R16, R199, R41 ;  /* 0x000000c710297223 */ /* 0x000fc60000000029 */
[----:B------:R-:W-:Y:S01]  /*ade0*/  FFMA R22, R9, R165, R22 ;  /* 0x000000a509167223 */ /* 0x000fe20000000016 */
        /* <DEDUP_REMOVED lines=22> */
[----:B------:R-:W-:Y:S01]  /*af50*/  FADD R96, R96, R41 ;  /* 0x0000002960607221 */ /* 0x000fe20000000000 */
[----:B------:R-:W-:Y:S02]  /*af60*/  FFMA R41, R8, R168, RZ ;  /* 0x000000a808297223 */ /* 0x000fe400000000ff */
[----:B----4-:R-:W-:Y:S02]  /*af70*/  FFMA R22, R5, R137, R22 ;  /* 0x0000008905167223 */ /* 0x010fe40000000016 */
[----:B------:R-:W-:Y:S02]  /*af80*/  FFMA R41, R9, R166, R41 ;  /* 0x000000a609297223 */ /* 0x000fe40000000029 */
[----:B-----5:R-:W-:Y:S02]  /*af90*/  FFMA R22, R6, R135, R22 ;  /* 0x0000008706167223 */ /* 0x020fe40000000016 */
[----:B------:R-:W-:-:S02]  /*afa0*/  FFMA R41, R10, R164, R41 ;  /* 0x000000a40a297223 */ /* 0x000fc40000000029 */
[----:B------:R-:W-:Y:S02]  /*afb0*/  FFMA R22, R7, R133, R22 ;  /* 0x0000008507167223 */ /* 0x000fe40000000016 */
[----:B------:R-:W-:Y:S02]  /*afc0*/  FFMA R41, R11, R162, R41 ;  /* 0x000000a20b297223 */ /* 0x000fe40000000029 */
        /* <DEDUP_REMOVED lines=20> */
[----:B------:R-:W-:Y:S01]  /*b110*/  FFMA R41, R5, R138, R41 ;  /* 0x0000008a05297223 */ /* 0x000fe20000000029 */
[----:B------:R-:W-:Y:S02]  /*b120*/  R2UR UR5, R23 ;  /* 0x00000000170572ca */ /* 0x000fe400000e0000 */
[----:B------:R-:W-:Y:S01]  /*b130*/  FFMA R22, R14, R111, R22 ;  /* 0x0000006f0e167223 */ /* 0x000fe20000000016 */
[----:B------:R-:W-:Y:S01]  /*b140*/  FFMA R41, R6, R136, R41 ;  /* 0x0000008806297223 */ /* 0x000fe20000000029 */
[----:B------:R-:W-:Y:S02]  /*b150*/  FFMA R23, R8, R57, RZ ;  /* 0x0000003908177223 */ /* 0x000fe400000000ff */
[----:B------:R-:W-:Y:S01]  /*b160*/  FFMA R22, R15, R94, R22 ;  /* 0x0000005e0f167223 */ /* 0x000fe20000000016 */
[----:B------:R-:W-:Y:S01]  /*b170*/  FFMA R41, R7, R134, R41 ;  /* 0x0000008607297223 */ /* 0x000fe20000000029 */
[----:B------:R-:W-:-:S02]  /*b180*/  FFMA R23, R9, R56, R23 ;  /* 0x0000003809177223 */ /* 0x000fc40000000017 */
[----:B------:R-:W-:Y:S01]  /*b190*/  FFMA R22, R4, R92, R22 ;  /* 0x0000005c04167223 */ /* 0x000fe20000000016 */
[----:B------:R-:W-:Y:S01]  /*b1a0*/  FADD R97, R97, R41 ;  /* 0x0000002961617221 */ /* 0x000fe20000000000 */
[----:B------:R-:W-:Y:S01]  /*b1b0*/  FFMA R41, R8, R132, RZ ;  /* 0x0000008408297223 */ /* 0x000fe200000000ff */
[----:B------:R-:W-:Y:S01]  /*b1c0*/  FFMA R23, R10, R55, R23 ;  /* 0x000000370a177223 */ /* 0x000fe20000000017 */
[----:B------:R-:W-:Y:S01]  /*b1d0*/  FFMA R22, R5, R90, R22 ;  /* 0x0000005a05167223 */ /* 0x000fe20000000016 */
[----:B------:R-:W-:Y:S01]  /*b1e0*/  R2UR UR4, R40 ;  /* 0x00000000280472ca */ /* 0x000fe200000e0000 */
[----:B------:R-:W-:Y:S01]  /*b1f0*/  FFMA R41, R9, R130, R41 ;  /* 0x0000008209297223 */ /* 0x000fe20000000029 */
[----:B------:R-:W-:Y:S01]  /*b200*/  FFMA R23, R11, R54, R23 ;  /* 0x000000360b177223 */ /* 0x000fe20000000017 */
[----:B------:R-:W-:Y:S01]  /*b210*/  FFMA R22, R6, R88, R22 ;  /* 0x0000005806167223 */ /* 0x000fe20000000016 */
[----:B------:R-:W-:Y:S01]  /*b220*/  R2UR UR6, R24 ;  /* 0x00000000180672ca */ /* 0x000fe200000e0000 */
[----:B------:R-:W-:Y:S01]  /*b230*/  FFMA R41, R10, R128, R41 ;  /* 0x000000800a297223 */ /* 0x000fe20000000029 */
[C---:B------:R-:W-:Y:S01]  /*b240*/  FFMA R23, R16.reuse, R53, R23 ;  /* 0x0000003510177223 */ /* 0x040fe20000000017 */
[----:B------:R-:W-:Y:S01]  /*b250*/  FFMA R22, R7, R58, R22 ;  /* 0x0000003a07167223 */ /* 0x000fe20000000016 */
[----:B------:R0:W-:Y:S01]  /*b260*/  STL [R1+0x1658], R35 ;  /* 0x0016582301007387 */ /* 0x0001e20000100800 */
[----:B------:R-:W-:Y:S01]  /*b270*/  FFMA R41, R11, R126, R41 ;  /* 0x0000007e0b297223 */ /* 0x000fe20000000029 */
[----:B------:R-:W-:Y:S01]  /*b280*/  FFMA R23, R17, R52, R23 ;  /* 0x0000003411177223 */ /* 0x000fe20000000017 */
[----:B------:R-:W-:Y:S01]  /*b290*/  FADD R99, R99, R22 ;  /* 0x0000001663637221 */ /* 0x000fe20000000000 */
[----:B------:R-:W-:Y:S01]  /*b2a0*/  R2UR UR7, R25 ;  /* 0x00000000190772ca */ /* 0x000fe200000e0000 */
[----:B------:R-:W-:Y:S01]  /*b2b0*/  FFMA R41, R16, R124, R41 ;  /* 0x0000007c10297223 */ /* 0x000fe20000000029 */
[----:B------:R-:W-:Y:S01]  /*b2c0*/  FFMA R22, R8, UR4, RZ ;  /* 0x0000000408167c23 */ /* 0x000fe200080000ff */
[----:B------:R-:W-:Y:S01]  /*b2d0*/  FFMA R23, R18, R51, R23 ;  /* 0x0000003312177223 */ /* 0x000fe20000000017 */
[----:B------:R-:W-:Y:S01]  /*b2e0*/  FFMA R38, R12, R36, R38 ;  /* 0x000000240c267223 */ /* 0x000fe20000000026 */
[----:B------:R1:W-:Y:S01]  /*b2f0*/  STL [R1+0x1710], R36 ;  /* 0x0017102401007387 */ /* 0x0003e20000100800 */
[----:B------:R-:W-:-:S03]  /*b300*/  FFMA R41, R17, R122, R41 ;  /* 0x0000007a11297223 */ /* 0x000fc60000000029 */
[----:B0-----:R-:W4:Y:S01]  /*b310*/  LDG.E R35, desc[UR40][R2.64+0x374] ;  /* 0x0003742802237981 */ /* 0x001f22000c1e1900 */
[----:B------:R-:W-:Y:S01]  /*b320*/  R2UR UR8, R26 ;  /* 0x000000001a0872ca */ /* 0x000fe200000e0000 */
[----:B------:R-:W-:Y:S01]  /*b330*/  FFMA R22, R9, UR5, R22 ;  /* 0x0000000509167c23 */ /* 0x000fe20008000016 */
[----:B------:R-:W-:Y:S01]  /*b340*/  FFMA R23, R19, R50, R23 ;  /* 0x0000003213177223 */ /* 0x000fe20000000017 */
[----:B------:R-:W-:Y:S01]  /*b350*/  FFMA R38, R13, R216, R38 ;  /* 0x000000d80d267223 */ /* 0x000fe20000000026 */
[----:B------:R0:W-:Y:S01]  /*b360*/  STL [R1+0x1654], R37 ;  /* 0x0016542501007387 */ /* 0x0001e20000100800 */
[----:B------:R-:W-:-:S03]  /*b370*/  FFMA R41, R18, R120, R41 ;  /* 0x0000007812297223 */ /* 0x000fc60000000029 */
[----:B-1----:R-:W5:Y:S01]  /*b380*/  LDG.E R36, desc[UR40][R2.64+0x378] ;  /* 0x0003782802247981 */ /* 0x002f62000c1e1900 */
[----:B------:R-:W-:Y:S01]  /*b390*/  R2UR UR9, R27 ;  /* 0x000000001b0972ca */ /* 0x000fe200000e0000 */
[----:B------:R-:W-:Y:S01]  /*b3a0*/  FFMA R22, R10, UR6, R22 ;  /* 0x000000060a167c23 */ /* 0x000fe20008000016 */
[----:B------:R-:W-:Y:S01]  /*b3b0*/  FFMA R23, R12, R49, R23 ;  /* 0x000000310c177223 */ /* 0x000fe20000000017 */
[----:B------:R-:W-:Y:S01]  /*b3c0*/  FFMA R38, R14, R215, R38 ;  /* 0x000000d70e267223 */ /* 0x000fe20000000026 */
[----:B------:R-:W-:Y:S01]  /*b3d0*/  R2UR UR10, R28 ;  /* 0x000000001c0a72ca */ /* 0x000fe200000e0000 */
[----:B0-----:R-:W5:Y:S01]  /*b3e0*/  LDG.E R37, desc[UR40][R2.64+0x37c] ;  /* 0x00037c2802257981 */ /* 0x001f62000c1e1900 */
[----:B------:R-:W-:Y:S01]  /*b3f0*/  FFMA R41, R19, R118, R41 ;  /* 0x0000007613297223 */ /* 0x000fe20000000029 */
[----:B------:R-:W-:Y:S01]  /*b400*/  FFMA R22, R11, UR7, R22 ;  /* 0x000000070b167c23 */ /* 0x000fe20008000016 */
[----:B------:R-:W-:Y:S01]  /*b410*/  R2UR UR14, R32 ;  /* 0x00000000200e72ca */ /* 0x000fe200000e0000 */
[----:B------:R-:W-:Y:S01]  /*b420*/  FFMA R32, R13, R48, R23 ;  /* 0x000000300d207223 */ /* 0x000fe20000000017 */
[----:B------:R-:W-:Y:S01]  /*b430*/  FFMA R38, R15, R214, R38 ;  /* 0x000000d60f267223 */ /* 0x000fe20000000026 */
[----:B------:R-:W-:Y:S01]  /*b440*/  FFMA R41, R12, R116, R41 ;  /* 0x000000740c297223 */ /* 0x000fe20000000029 */
[----:B------:R-:W-:Y:S01]  /*b450*/  R2UR UR11, R29 ;  /* 0x000000001d0b72ca */ /* 0x000fe200000e0000 */
[----:B------:R-:W-:Y:S01]  /*b460*/  FFMA R22, R16, UR8, R22 ;  /* 0x0000000810167c23 */ /* 0x000fe20008000016 */
        /* <DEDUP_REMOVED lines=8> */
[----:B------:R-:W-:Y:S01]  /*b4f0*/  FFMA R22, R18, UR10, R22 ;  /* 0x0000000a12167c23 */ /* 0x000fe20008000016 */
[----:B------:R-:W-:Y:S01]  /*b500*/  FFMA R32, R4, R45, R32 ;  /* 0x0000002d04207223 */ /* 0x000fe20000000020 */
[----:B------:R-:W-:Y:S01]  /*b510*/  FFMA R38, R6, R210, R38 ;  /* 0x000000d206267223 */ /* 0x000fe20000000026 */
[----:B------:R-:W-:Y:S01]  /*b520*/  FFMA R41, R15, R95, R41 ;  /* 0x0000005f0f297223 */ /* 0x000fe20000000029 */
[----:B------:R-:W-:Y:S01]  /*b530*/  FFMA R22, R19, UR11, R22 ;  /* 0x0000000b13167c23 */ /* 0x000fe20008000016 */
[----:B------:R-:W-:Y:S01]  /*b540*/  FFMA R32, R5, R44, R32 ;  /* 0x0000002c05207223 */ /* 0x000fe20000000020 */
[----:B------:R-:W-:Y:S01]  /*b550*/  FFMA R38, R7, R208, R38 ;  /* 0x000000d007267223 */ /* 0x000fe20000000026 */
[----:B------:R-:W-:Y:S01]  /*b560*/  R2UR UR13, R31 ;  /* 0x000000001f0d72ca */ /* 0x000fe200000e0000 */
[----:B--2---:R-:W-:Y:S01]  /*b570*/  FFMA R41, R4, R93, R41 ;  /* 0x0000005d04297223 */ /* 0x004fe20000000029 */
[----:B------:R-:W2:Y:S01]  /*b580*/  LDG.E R31, desc[UR40][R2.64+0x3c0] ;  /* 0x0003c028021f7981 */ /* 0x000ea2000c1e1900 */
[----:B------:R-:W-:Y:S01]  /*b590*/  R2UR UR15, R33 ;  /* 0x00000000210f72ca */ /* 0x000fe200000e0000 */
[----:B------:R-:W-:Y:S01]  /*b5a0*/  FFMA R33, R12, UR12, R22 ;  /* 0x0000000c0c217c23 */ /* 0x000fe20008000016 */
[----:B------:R-:W-:Y:S01]  /*b5b0*/  FFMA R32, R6, R43, R32 ;  /* 0x0000002b06207223 */ /* 0x000fe20000000020 */
[----:B------:R-:W2:Y:S01]  /*b5c0*/  LDG.E R30, desc[UR40][R2.64+0x3c4] ;  /* 0x0003c428021e7981 */ /* 0x000ea2000c1e1900 */
[----:B------:R-:W-:Y:S01]  /*b5d0*/  FADD R104, R104, R38 ;  /* 0x0000002668687221 */ /* 0x000fe20000000000 */
[----:B------:R-:W-:-:S02]  /*b5e0*/  FFMA R41, R5, R91, R41 ;  /* 0x0000005b05297223 */ /* 0x000fc40000000029 */
[----:B------:R-:W2:Y:S01]  /*b5f0*/  LDG.E R22, desc[UR40][R2.64+0x3a4] ;  /* 0x0003a42802167981 */ /* 0x000ea2000c1e1900 */
[----:B------:R-:W-:-:S03]  /*b600*/  FFMA R32, R7, R42, R32 ;  /* 0x0000002a07207223 */ /* 0x000fc60000000020 */
[----:B------:R-:W2:Y:S04]  /*b610*/  LDG.E R38, desc[UR40][R2.64+0x384] ;  /* 0x0003842802267981 */ /* 0x000ea8000c1e1900 */
[----:B------:R-:W2:Y:S01]  /*b620*/  LDG.E R23, desc[UR40][R2.64+0x3a0] ;  /* 0x0003a02802177981 */ /* 0x000ea2000c1e1900 */
[----:B------:R-:W-:Y:S01]  /*b630*/  FFMA R41, R6, R89, R41 ;  /* 0x0000005906297223 */ /* 0x000fe20000000029 */
[----:B------:R-:W-:Y:S02]  /*b640*/  FADD R100, R100, R32 ;  /* 0x0000002064647221 */ /* 0x000fe40000000000 */
[----:B------:R-:W2:Y:S04]  /*b650*/  LDG.E R24, desc[UR40][R2.64+0x39c] ;  /* 0x00039c2802187981 */ /* 0x000ea8000c1e1900 */
[----:B------:R0:W-:Y:S01]  /*b660*/  STL [R1+0xfec], R43 ;  /* 0x000fec2b01007387 */ /* 0x0001e20000100800 */
[----:B------:R-:W-:-:S03]  /*b670*/  R2UR UR16, R34 ;  /* 0x00000000221072ca */ /* 0x000fc600000e0000 */
[----:B------:R-:W2:Y:S01]  /*b680*/  LDG.E R32, desc[UR40][R2.64+0x3b0] ;  /* 0x0003b02802207981 */ /* 0x000ea2000c1e1900 */
[----:B------:R-:W-:-:S03]  /*b690*/  R2UR UR21, R21 ;  /* 0x00000000151572ca */ /* 0x000fc600000e0000 */
[----:B------:R-:W2:Y:S01]  /*b6a0*/  LDG.E R34, desc[UR40][R2.64+0x3b4] ;  /* 0x0003b42802227981 */ /* 0x000ea2000c1e1900 */
[----:B---3--:R-:W-:-:S03]  /*b6b0*/  FFMA R41, R7, R59, R41 ;  /* 0x0000003b07297223 */ /* 0x008fc60000000029 */
[----:B------:R-:W3:Y:S04]  /*b6c0*/  LDG.E R21, desc[UR40][R2.64+0x3b8] ;  /* 0x0003b82802157981 */ /* 0x000ee8000c1e1900 */
[----:B------:R1:W-:Y:S04]  /*b6d0*/  STL [R1+0xfd0], R42 ;  /* 0x000fd02a01007387 */ /* 0x0003e80000100800 */
[----:B0-----:R-:W3:Y:S01]  /*b6e0*/  LDG.E R43, desc[UR40][R2.64+0x2c0] ;  /* 0x0002c028022b7981 */ /* 0x001ee2000c1e1900 */
[----:B------:R-:W-:-:S03]  /*b6f0*/  FADD R98, R98, R41 ;  /* 0x0000002962627221 */ /* 0x000fc60000000000 */
[----:B------:R-:W3:Y:S04]  /*b700*/  LDG.E R25, desc[UR40][R2.64+0x398] ;  /* 0x0003982802197981 */ /* 0x000ee8000c1e1900 */
[----:B-1----:R-:W3:Y:S04]  /*b710*/  LDG.E R42, desc[UR40][R2.64+0x300] ;  /* 0x00030028022a7981 */ /* 0x002ee8000c1e1900 */
[----:B------:R-:W3:Y:S04]  /*b720*/  LDG.E R29, desc[UR40][R2.64+0x3a8] ;  /* 0x0003a828021d7981 */ /* 0x000ee8000c1e1900 */
[----:B------:R-:W3:Y:S04]  /*b730*/  LDG.E R41, desc[UR40][R2.64+0x2c4] ;  /* 0x0002c42802297981 */ /* 0x000ee8000c1e1900 */
[----:B------:R-:W3:Y:S01]  /*b740*/  LDG.E R40, desc[UR40][R2.64+0x304] ;  /* 0x0003042802287981 */ /* 0x000ee2000c1e1900 */
[----:B------:R-:W-:-:S03]  /*b750*/  R2UR UR20, R20 ;  /* 0x00000000141472ca */ /* 0x000fc600000e0000 */
[----:B------:R-:W3:Y:S04]  /*b760*/  LDG.E R28, desc[UR40][R2.64+0x394] ;  /* 0x00039428021c7981 */ /* 0x000ee8000c1e1900 */
[----:B------:R-:W3:Y:S04]  /*b770*/  LDG.E R20, desc[UR40][R2.64+0x314] ;  /* 0x0003142802147981 */ /* 0x000ee8000c1e1900 */
[----:B------:R-:W3:Y:S04]  /*b780*/  LDG.E R27, desc[UR40][R2.64+0x390] ;  /* 0x00039028021b7981 */ /* 0x000ee8000c1e1900 */
[----:B------:R-:W3:Y:S01]  /*b790*/  LDG.E R26, desc[UR40][R2.64+0x38c] ;  /* 0x00038c28021a7981 */ /* 0x000ee2000c1e1900 */
[----:B------:R-:W-:-:S04]  /*b7a0*/  FFMA R33, R13, UR13, R33 ;  /* 0x0000000d0d217c23 */ /* 0x000fc80008000021 */
[----:B------:R-:W-:-:S04]  /*b7b0*/  FFMA R33, R14, UR14, R33 ;  /* 0x0000000e0e217c23 */ /* 0x000fc80008000021 */
[----:B------:R-:W-:-:S04]  /*b7c0*/  FFMA R33, R15, UR15, R33 ;  /* 0x0000000f0f217c23 */ /* 0x000fc80008000021 */
[----:B------:R-:W-:Y:S01]  /*b7d0*/  FFMA R33, R4, UR16, R33 ;  /* 0x0000001004217c23 */ /* 0x000fe20008000021 */
[----:B------:R0:W-:Y:S04]  /*b7e0*/  STL [R1+0x13cc], R39 ;  /* 0x0013cc2701007387 */ /* 0x0001e80000100800 */
[----:B0-----:R-:W3:Y:S04]  /*b7f0*/  LDG.E R39, desc[UR40][R2.64+0x388] ;  /* 0x0003882802277981 */ /* 0x001ee8000c1e1900 */
[----:B------:R0:W-:Y:S04]  /*b800*/  STL [R1+0x10a4], R48 ;  /* 0x0010a43001007387 */ /* 0x0001e80000100800 */
[----:B------:R1:W-:Y:S04]  /*b810*/  STL [R1+0x1098], R47 ;  /* 0x0010982f01007387 */ /* 0x0003e80000100800 */
[----:B0-----:R-:W3:Y:S04]  /*b820*/  LDG.E R48, desc[UR40][R2.64+0x308] ;  /* 0x0003082802307981 */ /* 0x001ee8000c1e1900 */
[----:B-1----:R-:W3:Y:S04]  /*b830*/  LDG.E R47, desc[UR40][R2.64+0x2c8] ;  /* 0x0002c828022f7981 */ /* 0x002ee8000c1e1900 */
[----:B------:R0:W-:Y:S04]  /*b840*/  STL [R1+0x1080], R46 ;  /* 0x0010802e01007387 */ /* 0x0001e80000100800 */
[----:B0-----:R-:W3:Y:S01]  /*b850*/  LDG.E R46, desc[UR40][R2.64+0x2cc] ;  /* 0x0002cc28022e7981 */ /* 0x001ee2000c1e1900 */
[----:B----4-:R-:W-:-:S03]  /*b860*/  R2UR UR17, R35 ;  /* 0x00000000231172ca */ /* 0x010fc600000e0000 */
[----:B------:R-:W4:Y:S01]  /*b870*/  LDG.E R35, desc[UR40][R2.64+0x3ac] ;  /* 0x0003ac2802237981 */ /* 0x000f22000c1e1900 */
[----:B-----5:R-:W-:-:S03]  /*b880*/  R2UR UR18, R36 ;  /* 0x00000000241272ca */ /* 0x020fc600000e0000 */
[----:B------:R-:W5:Y:S01]  /*b890*/  LDG.E R36, desc[UR40][R2.64+0x310] ;  /* 0x0003102802247981 */ /* 0x000f62000c1e1900 */
[----:B------:R-:W-:-:S05]  /*b8a0*/  R2UR UR19, R37 ;  /* 0x00000000251372ca */ /* 0x000fca00000e0000 */
[----:B------:R-:W-:Y:S01]  /*b8b0*/  FFMA R33, R5, UR17, R33 ;  /* 0x0000001105217c23 */ /* 0x000fe20008000021 */
[----:B------:R-:W5:Y:S03]  /*b8c0*/  LDG.E R37, desc[UR40][R2.64+0x3bc] ;  /* 0x0003bc2802257981 */ /* 0x000f66000c1e1900 */
[----:B------:R-:W-:-:S04]  /*b8d0*/  FFMA R33, R6, UR18, R33 ;  /* 0x0000001206217c23 */ /* 0x000fc80008000021 */
[----:B------:R-:W-:-:S04]  /*b8e0*/  FFMA R33, R7, UR19, R33 ;  /* 0x0000001307217c23 */ /* 0x000fc80008000021 */
[----:B------:R-:W-:Y:S02]  /*b8f0*/  FADD R101, R101, R33 ;  /* 0x0000002165657221 */ /* 0x000fe40000000000 */
[----:B------:R-:W5:Y:S01]  /*b900*/  LDG.E R33, desc[UR40][R2.64+0x30c] ;  /* 0x00030c2802217981 */ /* 0x000f62000c1e1900 */
[----:B--2---:R-:W-:-:S03]  /*b910*/  R2UR UR32, R31 ;  /* 0x000000001f2072ca */ /* 0x004fc600000e0000 */
[----:B------:R-:W2:Y:S01]  /*b920*/  LDG.E R31, desc[UR40][R2.64+0x3cc] ;  /* 0x0003cc28021f7981 */ /* 0x000ea2000c1e1900 */
[----:B------:R-:W-:-:S03]  /*b930*/  R2UR UR33, R30 ;  /* 0x000000001e2172ca */ /* 0x000fc600000e0000 */
[----:B------:R-:W2:Y:S01]  /*b940*/  LDG.E R30, desc[UR40][R2.64+0x3c8] ;  /* 0x0003c828021e7981 */ /* 0x000ea2000c1e1900 */
[----:B------:R-:W-:-:S03]  /*b950*/  R2UR UR30, R22 ;  /* 0x00000000161e72ca */ /* 0x000fc600000e0000 */
[----:B------:R-:W2:Y:S01]  /*b960*/  LDG.E R22, desc[UR40][R2.64+0x320] ;  /* 0x0003202802167981 */ /* 0x000ea2000c1e1900 */
[----:B------:R-:W-:-:S03]  /*b970*/  R2UR UR22, R38 ;  /* 0x00000000261672ca */ /* 0x000fc600000e0000 */
[----:B------:R0:W-:Y:S01]  /*b980*/  STL [R1+0x1014], R45 ;  /* 0x0010142d01007387 */ /* 0x0001e20000100800 */
[----:B------:R-:W-:-:S03]  /*b990*/  R2UR UR29, R23 ;  /* 0x00000000171d72ca */ /* 0x000fc600000e0000 */
[----:B------:R-:W2:Y:S01]  /*b9a0*/  LDG.E R23, desc[UR40][R2.64+0x324] ;  /* 0x0003242802177981 */ /* 0x000ea2000c1e1900 */
[----:B------:R-:W-:-:S03]  /*b9b0*/  R2UR UR28, R24 ;  /* 0x00000000181c72ca */ /* 0x000fc600000e0000 */
[----:B------:R-:W2:Y:S04]  /*b9c0*/  LDG.E R24, desc[UR40][R2.64+0x328] ;  /* 0x0003282802187981 */ /* 0x000ea8000c1e1900 */
[----:B0-----:R-:W2:Y:S01]  /*b9d0*/  LDG.E R45, desc[UR40][R2.64+0x2d0] ;  /* 0x0002d028022d7981 */ /* 0x001ea2000c1e1900 */
[----:B------:R-:W-:Y:S01]  /*b9e0*/  R2UR UR35, R32 ;  /* 0x00000000202372ca */ /* 0x000fe200000e0000 */
[----:B------:R-:W-:Y:S02]  /*b9f0*/  FFMA R32, R8, UR32, RZ ;  /* 0x0000002008207c23 */ /* 0x000fe400080000ff */
[----:B------:R0:W-:Y:S01]  /*ba00*/  STL [R1+0xffc], R44 ;  /* 0x000ffc2c01007387 */ /* 0x0001e20000100800 */
[----:B------:R-:W-:Y:S02]  /*ba10*/  R2UR UR36, R34 ;  /* 0x00000000222472ca */ /* 0x000fe400000e0000 */
[----:B---3--:R-:W-:Y:S01]  /*ba20*/  R2UR UR37, R21 ;  /* 0x00000000152572ca */ /* 0x008fe200000e0000 */
[C---:B------:R-:W-:Y:S01]  /*ba30*/  FFMA R21, R8.reuse, UR21, RZ ;  /* 0x0000001508157c23 */ /* 0x040fe200080000ff */
[C---:B------:R-:W-:Y:S01]  /*ba40*/  FFMA R32, R9.reuse, UR33, R32 ;  /* 0x0000002109207c23 */ /* 0x040fe20008000020 */
[----:B------:R-:W3:Y:S04]  /*ba50*/  LDG.E R38, desc[UR40][R2.64+0x31c] ;  /* 0x00031c2802267981 */ /* 0x000ee8000c1e1900 */
[----:B0-----:R-:W3:Y:S01]  /*ba60*/  LDG.E R44, desc[UR40][R2.64+0x2d4] ;  /* 0x0002d428022c7981 */ /* 0x001ee2000c1e1900 */
[----:B------:R-:W-:Y:S01]  /*ba70*/  FFMA R34, R8, R43, RZ ;  /* 0x0000002b08227223 */ /* 0x000fe200000000ff */
[----:B------:R-:W-:Y:S01]  /*ba80*/  FFMA R21, R9, UR22, R21 ;  /* 0x0000001609157c23 */ /* 0x000fe20008000015 */
[----:B------:R-:W-:-:S02]  /*ba90*/  R2UR UR27, R25 ;  /* 0x00000000191b72ca */ /* 0x000fc400000e0000 */
[----:B------:R-:W3:Y:S01]  /*baa0*/  LDG.E R25, desc[UR40][R2.64+0x32c] ;  /* 0x00032c2802197981 */ /* 0x000ee2000c1e1900 */
[----:B------:R-:W-:Y:S01]  /*bab0*/  FFMA R8, R8, R42, RZ ;  /* 0x0000002a08087223 */ /* 0x000fe200000000ff */
[----:B------:R-:W-:Y:S02]  /*bac0*/  R2UR UR31, R29 ;  /* 0x000000001d1f72ca */ /* 0x000fe400000e0000 */
[----:B------:R-:W3:Y:S01]  /*bad0*/  LDG.E R29, desc[UR40][R2.64+0x33c] ;  /* 0x00033c28021d7981 */ /* 0x000ee2000c1e1900 */
[C---:B------:R-:W-:Y:S01]  /*bae0*/  FFMA R34, R9.reuse, R41, R34 ;  /* 0x0000002909227223 */ /* 0x040fe20000000022 */
[----:B------:R-:W-:Y:S02]  /*baf0*/  FFMA R8, R9, R40, R8 ;  /* 0x0000002809087223 */ /* 0x000fe40000000008 */
[----:B------:R-:W3:Y:S01]  /*bb00*/  LDG.E R9, desc[UR40][R2.64+0x3d0] ;  /* 0x0003d02802097981 */ /* 0x000ee2000c1e1900 */
[----:B------:R-:W-:-:S03]  /*bb10*/  R2UR UR26, R28 ;  /* 0x000000001c1a72ca */ /* 0x000fc600000e0000 */
[----:B------:R-:W3:Y:S01]  /*bb20*/  LDG.E R28, desc[UR40][R2.64+0x338] ;  /* 0x00033828021c7981 */ /* 0x000ee2000c1e1900 */
[----:B------:R-:W-:-:S03]  /*bb30*/  R2UR UR45, R20 ;  /* 0x00000000142d72ca */ /* 0x000fc600000e0000 */
[----:B------:R-:W3:Y:S01]  /*bb40*/  LDG.E R20, desc[UR40][R2.64+0x3d4] ;  /* 0x0003d42802147981 */ /* 0x000ee2000c1e1900 */
[----:B------:R-:W-:-:S03]  /*bb50*/  R2UR UR25, R27 ;  /* 0x000000001b1972ca */ /* 0x000fc600000e0000 */
[----:B------:R-:W3:Y:S01]  /*bb60*/  LDG.E R27, desc[UR40][R2.64+0x334] ;  /* 0x00033428021b7981 */ /* 0x000ee2000c1e1900 */
[----:B------:R-:W-:-:S03]  /*bb70*/  R2UR UR24, R26 ;  /* 0x000000001a1872ca */ /* 0x000fc600000e0000 */
[----:B------:R-:W3:Y:S04]  /*bb80*/  LDG.E R26, desc[UR40][R2.64+0x330] ;  /* 0x00033028021a7981 */ /* 0x000ee8000c1e1900 */
[----:B------:R0:W-:Y:S04]  /*bb90*/  STL [R1+0xe00], R43 ;  /* 0x000e002b01007387 */ /* 0x0001e80000100800 */
[----:B------:R1:W-:Y:S04]  /*bba0*/  STL [R1+0xdf8], R42 ;  /* 0x000df82a01007387 */ /* 0x0003e80000100800 */
[----:B0-----:R-:W3:Y:S04]  /*bbb0*/  LDG.E R43, desc[UR40][R2.64+0x2d8] ;  /* 0x0002d828022b7981 */ /* 0x001ee8000c1e1900 */
[----:B-1----:R-:W3:Y:S01]  /*bbc0*/  LDG.E R42, desc[UR40][R2.64+0x2dc] ;  /* 0x0002dc28022a7981 */ /* 0x002ee2000c1e1900 */
[----:B------:R-:W-:-:S03]  /*bbd0*/  R2UR UR23, R39 ;  /* 0x00000000271772ca */ /* 0x000fc600000e0000 */
[----:B------:R-:W3:Y:S04]  /*bbe0*/  LDG.E R39, desc[UR40][R2.64+0x318] ;  /* 0x0003182802277981 */ /* 0x000ee8000c1e1900 */
[----:B------:R0:W-:Y:S04]  /*bbf0*/  STL [R1+0xdfc], R41 ;  /* 0x000dfc2901007387 */ /* 0x0001e80000100800 */
[----:B------:R1:W-:Y:S04]  /*bc00*/  STL [R1+0xdf4], R40 ;  /* 0x000df42801007387 */ /* 0x0003e80000100800 */
[----:B0-----:R-:W3:Y:S04]  /*bc10*/  LDG.E R41, desc[UR40][R2.64+0x2e0] ;  /* 0x0002e02802297981 */ /* 0x001ee8000c1e1900 */
[----:B-1----:R-:W3:Y:S01]  /*bc20*/  LDG.E R40, desc[UR40][R2.64+0x2e4] ;  /* 0x0002e42802287981 */ /* 0x002ee2000c1e1900 */
[C---:B------:R-:W-:Y:S01]  /*bc30*/  FFMA R8, R10.reuse, R48, R8 ;  /* 0x000000300a087223 */ /* 0x040fe20000000008 */
[C---:B------:R-:W-:Y:S01]  /*bc40*/  FFMA R21, R10.reuse, UR23, R21 ;  /* 0x000000170a157c23 */ /* 0x040fe20008000015 */
[----:B------:R-:W-:-:S04]  /*bc50*/  FFMA R34, R10, R47, R34 ;  /* 0x0000002f0a227223 */ /* 0x000fc80000000022 */
[----:B------:R-:W-:Y:S01]  /*bc60*/  FFMA R34, R11, R46, R34 ;  /* 0x0000002e0b227223 */ /* 0x000fe20000000022 */
[----:B----4-:R-:W-:Y:S02]  /*bc70*/  R2UR UR34, R35 ;  /* 0x00000000232272ca */ /* 0x010fe400000e0000 */
[----:B------:R-:W4:Y:S01]  /*bc80*/  LDG.E R35, desc[UR40][R2.64+0x3dc] ;  /* 0x0003dc2802237981 */ /* 0x000f22000c1e1900 */
[----:B-----5:R-:W-:-:S03]  /*bc90*/  R2UR UR38, R37 ;  /* 0x00000000252672ca */ /* 0x020fc600000e0000 */
[----:B------:R-:W5:Y:S01]  /*bca0*/  LDG.E R37, desc[UR40][R2.64+0x2e8] ;  /* 0x0002e82802257981 */ /* 0x000f62000c1e1900 */
[----:B------:R-:W-:-:S03]  /*bcb0*/  R2UR UR39, R33 ;  /* 0x00000000212772ca */ /* 0x000fc600000e0000 */
[----:B------:R-:W5:Y:S01]  /*bcc0*/  LDG.E R33, desc[UR40][R2.64+0x3d8] ;  /* 0x0003d82802217981 */ /* 0x000f62000c1e1900 */
[----:B--2---:R-:W-:Y:S02]  /*bcd0*/  R2UR UR57, R31 ;  /* 0x000000001f3972ca */ /* 0x004fe400000e0000 */
[----:B------:R-:W-:Y:S02]  /*bce0*/  R2UR UR56, R30 ;  /* 0x000000001e3872ca */ /* 0x000fe400000e0000 */
[----:B------:R-:W2:Y:S01]  /*bcf0*/  LDG.E R30, desc[UR40][R2.64+0x2ec] ;  /* 0x0002ec28021e7981 */ /* 0x000ea2000c1e1900 */
[----:B------:R-:W-:-:S03]  /*bd00*/  R2UR UR48, R22 ;  /* 0x00000000163072ca */ /* 0x000fc600000e0000 */
[----:B------:R-:W2:Y:S01]  /*bd10*/  LDG.E R22, desc[UR40][R2.64+0x3e0] ;  /* 0x0003e02802167981 */ /* 0x000ea2000c1e1900 */
[----:B------:R-:W-:-:S03]  /*bd20*/  R2UR UR49, R23 ;  /* 0x00000000173172ca */ /* 0x000fc600000e0000 */
[----:B------:R-:W2:Y:S01]  /*bd30*/  LDG.E R23, desc[UR40][R2.64+0x3e4] ;  /* 0x0003e42802177981 */ /* 0x000ea2000c1e1900 */
[----:B------:R-:W-:-:S03]  /*bd40*/  R2UR UR50, R24 ;  /* 0x00000000183272ca */ /* 0x000fc600000e0000 */
[----:B------:R-:W2:Y:S01]  /*bd50*/  LDG.E R24, desc[UR40][R2.64+0x3e8] ;  /* 0x0003e82802187981 */ /* 0x000ea2000c1e1900 */
[----:B------:R-:W-:Y:S01]  /*bd60*/  FFMA R32, R10, UR56, R32 ;  /* 0x000000380a207c23 */ /* 0x000fe20008000020 */
[----:B------:R-:W-:-:S03]  /*bd70*/  FFMA R8, R11, UR39, R8 ;  /* 0x000000270b087c23 */ /* 0x000fc60008000008 */
[----:B------:R-:W-:Y:S01]  /*bd80*/  FFMA R10, R11, UR57, R32 ;  /* 0x000000390b0a7c23 */ /* 0x000fe20008000020 */
[----:B---3--:R-:W-:Y:S02]  /*bd90*/  R2UR UR51, R25 ;  /* 0x00000000193372ca */ /* 0x008fe400000e0000 */
[----:B------:R-:W3:Y:S01]  /*bda0*/  LDG.E R25, desc[UR40][R2.64+0x3ec] ;  /* 0x0003ec2802197981 */ /* 0x000ee2000c1e1900 */
[----:B------:R-:W-:-:S03]  /*bdb0*/  R2UR UR55, R29 ;  /* 0x000000001d3772ca */ /* 0x000fc600000e0000 */
[----:B------:R-:W3:Y:S01]  /*bdc0*/  LDG.E R29, desc[UR40][R2.64+0x2f0] ;  /* 0x0002f028021d7981 */ /* 0x000ee2000c1e1900 */
[----:B------:R-:W-:Y:S01]  /*bdd0*/  R2UR UR58, R9 ;  /* 0x00000000093a72ca */ /* 0x000fe200000e0000 */
[----:B------:R-:W-:Y:S02]  /*bde0*/  FFMA R9, R11, UR24, R21 ;  /* 0x000000180b097c23 */ /* 0x000fe40008000015 */
        /* <DEDUP_REMOVED lines=9> */
[----:B------:R0:W3:Y:S01]  /*be80*/  LDG.E R26, desc[UR40][R2.64+0x2fc] ;  /* 0x0002fc28021a7981 */ /* 0x0000e2000c1e1900 */
[----:B------:R-:W-:Y:S01]  /*be90*/  R2UR UR44, R36 ;  /* 0x00000000242c72ca */ /* 0x000fe200000e0000 */
[C---:B------:R-:W-:Y:S01]  /*bea0*/  FFMA R9, R16.reuse, UR25, R9 ;  /* 0x0000001910097c23 */ /* 0x040fe20008000009 */
[----:B------:R-:W-:Y:S01]  /*beb0*/  FFMA R10, R16, UR58, R10 ;  /* 0x0000003a100a7c23 */ /* 0x000fe2000800000a */
[----:B------:R-:W-:-:S10]  /*bec0*/  R2UR UR47, R38 ;  /* 0x00000000262f72ca */ /* 0x000fd400000e0000 */
[C---:B------:R-:W-:Y:S01]  /*bed0*/  FFMA R8, R16.reuse, UR44, R8 ;  /* 0x0000002c10087c23 */ /* 0x040fe20008000008 */
[----:B------:R-:W-:Y:S01]  /*bee0*/  FFMA R16, R16, R45, R34 ;  /* 0x0000002d10107223 */ /* 0x000fe20000000022 */
[----:B------:R-:W-:-:S03]  /*bef0*/  R2UR UR46, R39 ;  /* 0x00000000272e72ca */ /* 0x000fc600000e0000 */
[C---:B------:R-:W-:Y:S01]  /*bf00*/  FFMA R16, R17.reuse, R44, R16 ;  /* 0x0000002c11107223 */ /* 0x040fe20000000010 */
[----:B------:R-:W-:Y:S01]  /*bf10*/  FFMA R8, R17, UR45, R8 ;  /* 0x0000002d11087c23 */ /* 0x000fe20008000008 */
[----:B0-----:R-:W-:Y:S02]  /*bf20*/  FFMA R2, R102, R102, RZ ;  /* 0x0000006666027223 */ /* 0x001fe400000000ff */
[C---:B------:R-:W-:Y:S02]  /*bf30*/  FFMA R16, R18.reuse, R43, R16 ;  /* 0x0000002b12107223 */ /* 0x040fe40000000010 */
[----:B------:R-:W-:Y:S02]  /*bf40*/  FFMA R2, R103, R103, R2 ;  /* 0x0000006767027223 */ /* 0x000fe40000000002 */
[----:B------:R-:W-:Y:S02]  /*bf50*/  FFMA R16, R19, R42, R16 ;  /* 0x0000002a13107223 */ /* 0x000fe40000000010 */
[----:B------:R-:W-:Y:S01]  /*bf60*/  FFMA R8, R18, UR46, R8 ;  /* 0x0000002e12087c23 */ /* 0x000fe20008000008 */
[----:B------:R-:W-:Y:S01]  /*bf70*/  FFMA R9, R17, UR26, R9 ;  /* 0x0000001a11097c23 */ /* 0x000fe20008000009 */
[----:B------:R-:W-:Y:S01]  /*bf80*/  FFMA R16, R12, R41, R16 ;  /* 0x000000290c107223 */ /* 0x000fe20000000010 */
[----:B------:R-:W-:Y:S01]  /*bf90*/  FFMA R2, R104, R104, R2 ;  /* 0x0000006868027223 */ /* 0x000fe20000000002 */
[----:B------:R-:W-:Y:S01]  /*bfa0*/  FFMA R8, R19, UR47, R8 ;  /* 0x0000002f13087c23 */ /* 0x000fe20008000008 */
[----:B------:R-:W-:Y:S01]  /*bfb0*/  FFMA R10, R17, UR59, R10 ;  /* 0x0000003b110a7c23 */ /* 0x000fe2000800000a */
[----:B------:R-:W-:Y:S01]  /*bfc0*/  FFMA R9, R18, UR27, R9 ;  /* 0x0000001b12097c23 */ /* 0x000fe20008000009 */
[----:B------:R-:W-:Y:S01]  /*bfd0*/  FFMA R16, R13, R40, R16 ;  /* 0x000000280d107223 */ /* 0x000fe20000000010 */
[----:B------:R-:W-:Y:S01]  /*bfe0*/  FFMA R8, R12, UR48, R8 ;  /* 0x000000300c087c23 */ /* 0x000fe20008000008 */
[----:B------:R-:W-:Y:S01]  /*bff0*/  FFMA R2, R105, R105, R2 ;  /* 0x0000006969027223 */ /* 0x000fe20000000002 */
[----:B------:R-:W-:-:S02]  /*c000*/  FFMA R9, R19, UR28, R9 ;  /* 0x0000001c13097c23 */ /* 0x000fc40008000009 */
[C---:B------:R-:W-:Y:S01]  /*c010*/  FFMA R8, R13.reuse, UR49, R8 ;  /* 0x000000310d087c23 */ /* 0x040fe20008000008 */
[----:B------:R-:W-:Y:S01]  /*c020*/  FFMA R2, R0, R0, R2 ;  /* 0x0000000000027223 */ /* 0x000fe20000000002 */
[----:B------:R-:W-:Y:S02]  /*c030*/  FFMA R9, R12, UR29, R9 ;  /* 0x0000001d0c097c23 */ /* 0x000fe40008000009 */
[----:B------:R-:W-:Y:S01]  /*c040*/  FFMA R8, R14, UR50, R8 ;  /* 0x000000320e087c23 */ /* 0x000fe20008000008 */
[----:B------:R-:W-:Y:S01]  /*c050*/  FFMA R2, R96, R96, R2 ;  /* 0x0000006060027223 */ /* 0x000fe20000000002 */
[----:B------:R-:W-:Y:S02]  /*c060*/  FFMA R9, R13, UR30, R9 ;  /* 0x0000001e0d097c23 */ /* 0x000fe40008000009 */
[----:B------:R-:W-:Y:S01]  /*c070*/  FFMA R8, R15, UR51, R8 ;  /* 0x000000330f087c23 */ /* 0x000fe20008000008 */
[----:B------:R-:W-:Y:S01]  /*c080*/  FFMA R2, R97, R97, R2 ;  /* 0x0000006161027223 */ /* 0x000fe20000000002 */
[----:B------:R-:W-:-:S02]  /*c090*/  FFMA R9, R14, UR31, R9 ;  /* 0x0000001f0e097c23 */ /* 0x000fc40008000009 */
[----:B------:R-:W-:Y:S01]  /*c0a0*/  FFMA R8, R4, UR52, R8 ;  /* 0x0000003404087c23 */ /* 0x000fe20008000008 */
        /* <DEDUP_REMOVED lines=11> */
[----:B------:R-:W-:Y:S02]  /*c160*/  FADD R107, R107, R8 ;  /* 0x000000086b6b7221 */ /* 0x000fe40000000000 */
[----:B------:R-:W-:Y:S01]  /*c170*/  FFMA R9, R7, UR38, R9 ;  /* 0x0000002607097c23 */ /* 0x000fe20008000009 */
[----:B------:R0:W-:Y:S03]  /*c180*/  STL [R1+0x1248], R120 ;  /* 0x0012487801007387 */ /* 0x0001e60000100800 */
[----:B------:R-:W-:Y:S01]  /*c190*/  FADD R108, R108, R9 ;  /* 0x000000096c6c7221 */ /* 0x000fe20000000000 */
[----:B0-----:R-:W-:Y:S01]  /*c1a0*/  HFMA2 R120, -RZ, RZ, 1.375, 0 ;  /* 0x3d800000ff787431 */ /* 0x001fe200000001ff */
[----:B------:R-:W-:Y:S04]  /*c1b0*/  STL [R1+0x13ec], R219 ;  /* 0x0013ecdb01007387 */ /* 0x000fe80000100800 */
[----:B------:R-:W-:Y:S04]  /*c1c0*/  STL [R1+0x140c], R218 ;  /* 0x00140cda01007387 */ /* 0x000fe80000100800 */
[----:B------:R-:W-:Y:S01]  /*c1d0*/  STL [R1+0x13e8], R217 ;  /* 0x0013e8d901007387 */ /* 0x000fe20000100800 */
[----:B----4-:R-:W-:Y:S01]  /*c1e0*/  R2UR UR61, R35 ;  /* 0x00000000233d72ca */ /* 0x010fe200000e0000 */
[----:B-----5:R-:W-:Y:S01]  /*c1f0*/  FFMA R16, R14, R37, R16 ;  /* 0x000000250e107223 */ /* 0x020fe20000000010 */
[----:B------:R-:W-:-:S02]  /*c200*/  R2UR UR60, R33 ;  /* 0x00000000213c72ca */ /* 0x000fc400000e0000 */
[----:B--2---:R-:W-:-:S11]  /*c210*/  R2UR UR62, R22 ;  /* 0x00000000163e72ca */ /* 0x004fd600000e0000 */
[----:B------:R-:W-:Y:S01]  /*c220*/  FFMA R10, R18, UR60, R10 ;  /* 0x0000003c120a7c23 */ /* 0x000fe2000800000a */
[----:B------:R-:W-:Y:S01]  /*c230*/  FFMA R16, R15, R30, R16 ;  /* 0x0000001e0f107223 */ /* 0x000fe20000000010 */
[----:B------:R-:W-:Y:S02]  /*c240*/  R2UR UR63, R23 ;  /* 0x00000000173f72ca */ /* 0x000fe400000e0000 */
[----:B------:R-:W-:Y:S01]  /*c250*/  FFMA R10, R19, UR61, R10 ;  /* 0x0000003d130a7c23 */ /* 0x000fe2000800000a */
[----:B------:R-:W-:-:S03]  /*c260*/  R2UR UR64, R24 ;  /* 0x00000000184072ca */ /* 0x000fc600000e0000 */
[----:B------:R-:W-:-:S07]  /*c270*/  FFMA R10, R12, UR62, R10 ;  /* 0x0000003e0c0a7c23 */ /* 0x000fce000800000a */
[----:B------:R-:W-:-:S04]  /*c280*/  FFMA R10, R13, UR63, R10 ;  /* 0x0000003f0d0a7c23 */ /* 0x000fc8000800000a */
[----:B------:R-:W-:Y:S01]  /*c290*/  FFMA R10, R14, UR64, R10 ;  /* 0x000000400e0a7c23 */ /* 0x000fe2000800000a */
[----:B---3--:R-:W-:Y:S01]  /*c2a0*/  R2UR UR65, R25 ;  /* 0x00000000194172ca */ /* 0x008fe200000e0000 */
[----:B------:R-:W-:Y:S01]  /*c2b0*/  FFMA R16, R4, R29, R16 ;  /* 0x0000001d04107223 */ /* 0x000fe20000000010 */
[----:B------:R-:W-:-:S03]  /*c2c0*/  R2UR UR66, R11 ;  /* 0x000000000b4272ca */ /* 0x000fc600000e0000 */
[----:B------:R-:W-:Y:S01]  /*c2d0*/  FFMA R16, R5, R28, R16 ;  /* 0x0000001c05107223 */ /* 0x000fe20000000010 */
[----:B------:R-:W-:-:S03]  /*c2e0*/  R2UR UR67, R20 ;  /* 0x00000000144372ca */ /* 0x000fc600000e0000 */
[----:B------:R-:W-:-:S04]  /*c2f0*/  FFMA R16, R6, R27, R16 ;  /* 0x0000001b06107223 */ /* 0x000fc80000000010 */
[----:B------:R-:W-:Y:S01]  /*c300*/  FFMA R10, R15, UR65, R10 ;  /* 0x000000410f0a7c23 */ /* 0x000fe2000800000a */
[----:B------:R-:W-:Y:S01]  /*c310*/  R2UR UR68, R21 ;  /* 0x00000000154472ca */ /* 0x000fe200000e0000 */
[----:B------:R-:W-:Y:S02]  /*c320*/  FFMA R16, R7, R26, R16 ;  /* 0x0000001a07107223 */ /* 0x000fe40000000010 */
[----:B------:R-:W-:Y:S02]  /*c330*/  FFMA R10, R4, UR66, R10 ;  /* 0x00000042040a7c23 */ /* 0x000fe4000800000a */
[----:B------:R-:W-:Y:S02]  /*c340*/  FADD R109, R109, R16 ;  /* 0x000000106d6d7221 */ /* 0x000fe40000000000 */
[----:B------:R-:W-:Y:S02]  /*c350*/  FFMA R10, R5, UR67, R10 ;  /* 0x00000043050a7c23 */ /* 0x000fe4000800000a */
[----:B------:R-:W-:-:S04]  /*c360*/  FFMA R2, R109, R109, R2 ;  /* 0x0000006d6d027223 */ /* 0x000fc80000000002 */
[----:B------:R-:W-:Y:S01]  /*c370*/  FFMA R10, R6, UR68, R10 ;  /* 0x00000044060a7c23 */ /* 0x000fe2000800000a */
[----:B------:R-:W-:-:S03]  /*c380*/  FFMA R2, R107, R107, R2 ;  /* 0x0000006b6b027223 */ /* 0x000fc60000000002 */
[----:B------:R-:W-:Y:S01]  /*c390*/  FFMA R10, R7, UR20, R10 ;  /* 0x00000014070a7c23 */ /* 0x000fe2000800000a */
[----:B------:R-:W-:-:S03]  /*c3a0*/  FFMA R2, R101, R101, R2 ;  /* 0x0000006565027223 */ /* 0x000fc60000000002 */
[----:B------:R-:W-:Y:S01]  /*c3b0*/  FADD R110, R110, R10 ;  /* 0x0000000a6e6e7221 */ /* 0x000fe20000000000 */
[----:B------:R-:W-:-:S04]  /*c3c0*/  FFMA R2, R108, R108, R2 ;  /* 0x0000006c6c027223 */ /* 0x000fc80000000002 */
[----:B------:R-:W-:-:S04]  /*c3d0*/  FFMA R2, R110, R110, R2 ;  /* 0x0000006e6e027223 */ /* 0x000fc80000000002 */
[----:B------:R-:W-:-:S05]  /*c3e0*/  FFMA R2, R2, R120, 9.9999997473787516356e-06 ;  /* 0x3727c5ac02027423 */ /* 0x000fca0000000078 */
[C---:B------:R-:W-:Y:S01]  /*c3f0*/  FSETP.GEU.AND P0, PT, |R2|.reuse, 1.175494350822287508e-38, PT ;  /* 0x008000000200780b */ /* 0x040fe20003f0e200 */
[----:B------:R-:W-:Y:S04]  /*c400*/  STL [R1+0x170c], R216 ;  /* 0x00170cd801007387 */ /* 0x000fe80000100800 */
[----:B------:R-:W-:Y:S08]  /*c410*/  STL [R1+0x1708], R215 ;  /* 0x001708d701007387 */ /* 0x000ff00000100800 */
[----:B------:R-:W-:Y:S01]  /*c420*/  @!P0 FMUL R2, R2, 16777216 ;  /* 0x4b80000002028820 */ /* 0x000fe20000400000 */
[----:B------:R-:W-:Y:S03]  /*c430*/  STL [R1+0x16f8], R214 ;  /* 0x0016f8d601007387 */ /* 0x000fe60000100800 */
[----:B------:R-:W0:Y:S01]  /*c440*/  MUFU.RSQ R21, R2 ;  /* 0x0000000200157308 */ /* 0x000e220000001400 */
        /* <DEDUP_REMOVED lines=123> */
[----:B------:R-:W-:Y:S01]  /*cc00*/  STL [R1+0xc2c], R26 ;  /* 0x000c2c1a01007387 */ /* 0x000fe20000100800 */
[----:B------:R-:W-:Y:S01]  /*cc10*/  UIADD3 UR74, UP0, UPT, UR42, 0x40, URZ ;  /* 0x000000402a4a7890 */ /* 0x000fe2000ff1e0ff */
[----:B0-----:R-:W-:-:S03]  /*cc20*/  @!P0 FMUL R21, R21, 4096 ;  /* 0x4580000015158820 */ /* 0x001fc60000400000 */
[----:B------:R-:W-:Y:S01]  /*cc30*/  UIADD3.X UR75, UPT, UPT, URZ, UR43, URZ, UP0, !UPT ;  /* 0x0000002bff4b7290 */ /* 0x000fe200087fe4ff */
[----:B------:R0:W-:Y:S01]  /*cc40*/  STL.128 [R1+0x70], R4 ;  /* 0x0000700401007387 */ /* 0x0001e20000100c00 */
[-C--:B------:R-:W-:Y:S01]  /*cc50*/  FMUL R8, R104, R21.reuse ;  /* 0x0000001568087220 */ /* 0x080fe20000400000 */
        /* <DEDUP_REMOVED lines=12> */
[----:B------:R-:W-:Y:S01]  /*cd20*/  MOV R2, UR74 ;  /* 0x0000004a00027c02 */ /* 0x000fe20008000f00 */
[-C--:B0-----:R-:W-:Y:S01]  /*cd30*/  FMUL R6, R102, R21.reuse ;  /* 0x0000001566067220 */ /* 0x081fe20000400000 */
[-C--:B------:R-:W-:Y:S01]  /*cd40*/  FMUL R7, R103, R21.reuse ;  /* 0x0000001567077220 */ /* 0x080fe20000400000 */
[----:B------:R-:W-:Y:S01]  /*cd50*/  FMUL R21, R110, R21 ;  /* 0x000000156e157220 */ /* 0x000fe20000400000 */
[----:B------:R-:W-:Y:S01]  /*cd60*/  MOV R3, UR75 ;  /* 0x0000004b00037c02 */ /* 0x000fe20008000f00 */
[----:B------:R-:W-:Y:S01]  /*cd70*/  UMOV UR42, URZ ;  /* 0x000000ff002a7c82 */ /* 0x000fe20008000000 */
[----:B------:R-:W-:Y:S01]  /*cd80*/  UIADD3 UR77, UPT, UPT, UR73, 0x180, URZ ;  /* 0x00000180494d7890 */ /* 0x000fe2000fffe0ff */
[----:B------:R-:W-:-:S11]  /*cd90*/  UMOV UR43, UR76 ;  /* 0x0000004c002b7c82 */ /* 0x000fd60008000000 */
.L_x_9:
[----:B------:R-:W2:Y:S04]  /*cda0*/  LDG.E R27, desc[UR40][R2.64+-0x40] ;  /* 0xffffc028021b7981 */ /* 0x000ea8000c1e1900 */
[----:B0-----:R-:W3:Y:S04]  /*cdb0*/  LDG.E R4, desc[UR40][R2.64] ;  /* 0x0000002802047981 */ /* 0x001ee8000c1e1900 */
[----:B------:R-:W4:Y:S04]  /*cdc0*/  LDG.E R5, desc[UR40][R2.64+-0x3c] ;  /* 0xffffc42802057981 */ /* 0x000f28000c1e1900 */
[----:B------:R-:W5:Y:S04]  /*cdd0*/  LDG.E R23, desc[UR40][R2.64+0x4] ;  /* 0x0000042802177981 */ /* 0x000f68000c1e1900 */
[----:B------:R-:W5:Y:S04]  /*cde0*/  LDG.E R24, desc[UR40][R2.64+-0x38] ;  /* 0xffffc82802187981 */ /* 0x000f68000c1e1900 */
[----:B------:R-:W5:Y:S04]  /*cdf0*/  LDG.E R25, desc[UR40][R2.64+0x8] ;  /* 0x0000082802197981 */ /* 0x000f68000c1e1900 */
[----:B------:R-:W5:Y:S04]  /*ce00*/  LDG.E R26, desc[UR40][R2.64+-0x34] ;  /* 0xffffcc28021a7981 */ /* 0x000f68000c1e1900 */
[----:B------:R-:W5:Y:S04]  /*ce10*/  LDG.E R22, desc[UR40][R2.64+0xc] ;  /* 0x00000c2802167981 */ /* 0x000f68000c1e1900 */
[----:B------:R-:W5:Y:S04]  /*ce20*/  LDG.E R28, desc[UR40][R2.64+0x18] ;  /* 0x00001828021c7981 */ /* 0x000f68000c1e1900 */
[----:B------:R-:W5:Y:S01]  /*ce30*/  LDG.E R29, desc[UR40][R2.64+-0x24] ;  /* 0xffffdc28021d7981 */ /* 0x000f62000c1e1900 */
[C---:B--2---:R-:W-:Y:S01]  /*ce40*/  FFMA R27, R6.reuse, R27, RZ ;  /* 0x0000001b061b7223 */ /* 0x044fe200000000ff */
[----:B---3--:R-:W-:-:S03]  /*ce50*/  FFMA R4, R6, R4, RZ ;  /* 0x0000000406047223 */ /* 0x008fc600000000ff */
[C---:B----4-:R-:W-:Y:S02]  /*ce60*/  FFMA R5, R7.reuse, R5, R27 ;  /* 0x0000000507057223 */ /* 0x050fe4000000001b */
[----:B------:R-:W2:Y:S01]  /*ce70*/  LDG.E R27, desc[UR40][R2.64+-0x28] ;  /* 0xffffd828021b7981 */ /* 0x000ea2000c1e1900 */
[----:B-----5:R-:W-:-:S03]  /*ce80*/  FFMA R4, R7, R23, R4 ;  /* 0x0000001707047223 */ /* 0x020fc60000000004 */
[----:B------:R-:W3:Y:S01]  /*ce90*/  LDG.E R23, desc[UR40][R2.64+-0x30] ;  /* 0xffffd02802177981 */ /* 0x000ee2000c1e1900 */
[----:B------:R-:W-:-:S03]  /*cea0*/  FFMA R5, R8, R24, R5 ;  /* 0x0000001808057223 */ /* 0x000fc60000000005 */
[----:B------:R-:W4:Y:S01]  /*ceb0*/  LDG.E R24, desc[UR40][R2.64+0x10] ;  /* 0x0000102802187981 */ /* 0x000f22000c1e1900 */
[----:B------:R-:W-:-:S03]  /*cec0*/  FFMA R4, R8, R25, R4 ;  /* 0x0000001908047223 */ /* 0x000fc60000000004 */
[----:B------:R-:W5:Y:S01]  /*ced0*/  LDG.E R25, desc[UR40][R2.64+-0x2c] ;  /* 0xffffd42802197981 */ /* 0x000f62000c1e1900 */
[----:B------:R-:W-:-:S03]  /*cee0*/  FFMA R5, R9, R26, R5 ;  /* 0x0000001a09057223 */ /* 0x000fc60000000005 */
[----:B------:R-:W2:Y:S01]  /*cef0*/  LDG.E R26, desc[UR40][R2.64+0x14] ;  /* 0x00001428021a7981 */ /* 0x000ea2000c1e1900 */
[----:B------:R-:W-:-:S03]  /*cf00*/  FFMA R22, R9, R22, R4 ;  /* 0x0000001609167223 */ /* 0x000fc60000000004 */
[----:B------:R-:W2:Y:S01]  /*cf10*/  LDG.E R4, desc[UR40][R2.64+0x1c] ;  /* 0x00001c2802047981 */ /* 0x000ea2000c1e1900 */
[----:B---3--:R-:W-:-:S03]  /*cf20*/  FFMA R5, R10, R23, R5 ;  /* 0x000000170a057223 */ /* 0x008fc60000000005 */
[----:B------:R-:W3:Y:S01]  /*cf30*/  LDG.E R23, desc[UR40][R2.64+0x20] ;  /* 0x0000202802177981 */ /* 0x000ee2000c1e1900 */
[----:B----4-:R-:W-:-:S03]  /*cf40*/  FFMA R22, R10, R24, R22 ;  /* 0x000000180a167223 */ /* 0x010fc60000000016 */
[----:B------:R-:W4:Y:S01]  /*cf50*/  LDG.E R24, desc[UR40][R2.64+-0x1c] ;  /* 0xffffe42802187981 */ /* 0x000f22000c1e1900 */
[----:B-----5:R-:W-:-:S03]  /*cf60*/  FFMA R5, R11, R25, R5 ;  /* 0x000000190b057223 */ /* 0x020fc60000000005 */
[----:B------:R-:W5:Y:S01]  /*cf70*/  LDG.E R25, desc[UR40][R2.64+0x24] ;  /* 0x0000242802197981 */ /* 0x000f62000c1e1900 */
[----:B--2---:R-:W-:Y:S01]  /*cf80*/  FFMA R22, R11, R26, R22 ;  /* 0x0000001a0b167223 */ /* 0x004fe20000000016 */
[C---:B------:R-:W-:Y:S02]  /*cf90*/  FFMA R5, R12.reuse, R27, R5 ;  /* 0x0000001b0c057223 */ /* 0x040fe40000000005 */
[----:B------:R-:W2:Y:S01]  /*cfa0*/  LDG.E R26, desc[UR40][R2.64+-0x18] ;  /* 0xffffe828021a7981 */ /* 0x000ea2000c1e1900 */
[----:B------:R-:W-:Y:S01]  /*cfb0*/  FFMA R22, R12, R28, R22 ;  /* 0x0000001c0c167223 */ /* 0x000fe20000000016 */
[C---:B------:R-:W-:Y:S02]  /*cfc0*/  FFMA R29, R13.reuse, R29, R5 ;  /* 0x0000001d0d1d7223 */ /* 0x040fe40000000005 */
[----:B------:R-:W2:Y:S01]  /*cfd0*/  LDG.E R28, desc[UR40][R2.64+-0x14] ;  /* 0xffffec28021c7981 */ /* 0x000ea2000c1e1900 */
[----:B------:R-:W-:-:S03]  /*cfe0*/  FFMA R5, R13, R4, R22 ;  /* 0x000000040d057223 */ /* 0x000fc60000000016 */
[----:B------:R-:W4:Y:S04]  /*cff0*/  LDG.E R22, desc[UR40][R2.64+-0x20] ;  /* 0xffffe02802167981 */ /* 0x000f28000c1e1900 */
[----:B------:R-:W2:Y:S04]  /*d000*/  LDG.E R27, desc[UR40][R2.64+0x28] ;  /* 0x00002828021b7981 */ /* 0x000ea8000c1e1900 */
[----:B------:R-:W2:Y:S01]  /*d010*/  LDG.E R4, desc[UR40][R2.64+0x2c] ;  /* 0x00002c2802047981 */ /* 0x000ea2000c1e1900 */
[----:B---3--:R-:W-:-:S03]  /*d020*/  FFMA R5, R14, R23, R5 ;  /* 0x000000170e057223 */ /* 0x008fc60000000005 */
[----:B------:R-:W3:Y:S01]  /*d030*/  LDG.E R23, desc[UR40][R2.64+0x30] ;  /* 0x0000302802177981 */ /* 0x000ee2000c1e1900 */
[----:B----4-:R-:W-:Y:S01]  /*d040*/  FFMA R22, R14, R22, R29 ;  /* 0x000000160e167223 */ /* 0x010fe2000000001d */
[C---:B-----5:R-:W-:Y:S02]  /*d050*/  FFMA R5, R15.reuse, R25, R5 ;  /* 0x000000190f057223 */ /* 0x060fe40000000005 */
[----:B------:R-:W4:Y:S01]  /*d060*/  LDG.E R29, desc[UR40][R2.64+-0x4] ;  /* 0xfffffc28021d7981 */ /* 0x000f22000c1e1900 */
[----:B------:R-:W-:-:S03]  /*d070*/  FFMA R22, R15, R24, R22 ;  /* 0x000000180f167223 */ /* 0x000fc60000000016 */
[----:B------:R-:W5:Y:S01]  /*d080*/  LDG.E R24, desc[UR40][R2.64+-0xc] ;  /* 0xfffff42802187981 */ /* 0x000f62000c1e1900 */
[----:B--2---:R-:W-:-:S03]  /*d090*/  FFMA R22, R16, R26, R22 ;  /* 0x0000001a10167223 */ /* 0x004fc60000000016 */
[----:B------:R-:W2:Y:S01]  /*d0a0*/  LDG.E R25, desc[UR40][R2.64+0x34] ;  /* 0x0000342802197981 */ /* 0x000ea2000c1e1900 */
[----:B------:R-:W-:-:S03]  /*d0b0*/  FFMA R28, R17, R28, R22 ;  /* 0x0000001c111c7223 */ /* 0x000fc60000000016 */
[----:B------:R-:W4:Y:S01]  /*d0c0*/  LDG.E R22, desc[UR40][R2.64+-0x10] ;  /* 0xfffff02802167981 */ /* 0x000f22000c1e1900 */
[----:B------:R-:W-:-:S03]  /*d0d0*/  FFMA R5, R16, R27, R5 ;  /* 0x0000001b10057223 */ /* 0x000fc60000000005 */
[----:B------:R-:W5:Y:S01]  /*d0e0*/  LDG.E R26, desc[UR40][R2.64+-0x8] ;  /* 0xfffff828021a7981 */ /* 0x000f62000c1e1900 */
[----:B------:R-:W-:-:S03]  /*d0f0*/  FFMA R4, R17, R4, R5 ;  /* 0x0000000411047223 */ /* 0x000fc60000000005 */
[----:B------:R-:W5:Y:S04]  /*d100*/  LDG.E R27, desc[UR40][R2.64+0x38] ;  /* 0x00003828021b7981 */ /* 0x000f68000c1e1900 */
[----:B------:R0:W5:Y:S01]  /*d110*/  LDG.E R5, desc[UR40][R2.64+0x3c] ;  /* 0x00003c2802057981 */ /* 0x000162000c1e1900 */
[----:B------:R-:W-:-:S04]  /*d120*/  UIADD3 UR42, UPT, UPT, UR42, 0x2, URZ ;  /* 0x000000022a2a7890 */ /* 0x000fc8000fffe0ff */
[----:B------:R-:W-:Y:S01]  /*d130*/  UISETP.NE.AND UP0, UPT, UR42, 0x40, UPT ;  /* 0x000000402a00788c */ /* 0x000fe2000bf05270 */
[----:B0-----:R-:W-:-:S04]  /*d140*/  IADD3 R2, P0, PT, R2, 0x80, RZ ;  /* 0x0000008002027810 */ /* 0x001fc80007f1e0ff */
[----:B------:R-:W-:Y:S01]  /*d150*/  IADD3.X R3, PT, PT, RZ, R3, RZ, P0, !PT ;  /* 0x00000003ff037210 */ /* 0x000fe200007fe4ff */
[----:B---3--:R-:W-:-:S04]  /*d160*/  FFMA R4, R18, R23, R4 ;  /* 0x0000001712047223 */ /* 0x008fc80000000004 */
[----:B--2---:R-:W-:Y:S01]  /*d170*/  FFMA R4, R19, R25, R4 ;  /* 0x0000001913047223 */ /* 0x004fe20000000004 */
[----:B----4-:R-:W-:-:S04]  /*d180*/  FFMA R22, R18, R22, R28 ;  /* 0x0000001612167223 */ /* 0x010fc8000000001c */
[----:B-----5:R-:W-:-:S04]  /*d190*/  FFMA R22, R19, R24, R22 ;  /* 0x0000001813167223 */ /* 0x020fc80000000016 */
[C---:B------:R-:W-:Y:S01]  /*d1a0*/  FFMA R22, R20.reuse, R26, R22 ;  /* 0x0000001a14167223 */ /* 0x040fe20000000016 */
[----:B------:R-:W-:-:S03]  /*d1b0*/  FFMA R27, R20, R27, R4 ;  /* 0x0000001b141b7223 */ /* 0x000fc60000000004 */
[C---:B------:R-:W-:Y:S01]  /*d1c0*/  FFMA R4, R21.reuse, R29, R22 ;  /* 0x0000001d15047223 */ /* 0x040fe20000000016 */
[----:B------:R-:W-:-:S05]  /*d1d0*/  FFMA R5, R21, R5, R27 ;  /* 0x0000000515057223 */ /* 0x000fca000000001b */
[----:B------:R0:W-:Y:S01]  /*d1e0*/  STL.64 [UR43], R4 ;  /* 0x00000004ff007987 */ /* 0x0001e20008100a2b */
[----:B------:R-:W-:Y:S01]  /*d1f0*/  UIADD3 UR43, UPT, UPT, UR43, 0x8, URZ ;  /* 0x000000082b2b7890 */ /* 0x000fe2000fffe0ff */
[----:B------:R-:W-:Y:S11]  /*d200*/  BRA.U UP0, `(.L_x_9) ;  /* 0xfffffff900e47547 */ /* 0x000ff6000b83ffff */
[----:B------:R-:W2:Y:S01]  /*d210*/  LDL.128 R92, [R1+0x80] ;  /* 0x00008000015c7983 */ /* 0x000ea20000100c00 */
[----:B------:R-:W1:Y:S03]  /*d220*/  LDCU.64 UR42, c[0x0][0x3c0] ;  /* 0x00007800ff2a77ac */ /* 0x000e660008000a00 */
[----:B0-----:R-:W3:Y:S04]  /*d230*/  LDL.128 R4, [R1+0x90] ;  /* 0x0000900001047983 */ /* 0x001ee80000100c00 */
[----:B------:R-:W4:Y:S04]  /*d240*/  LDL.128 R8, [R1+0xa0] ;  /* 0x0000a00001087983 */ /* 0x000f280000100c00 */
[----:B------:R-:W5:Y:S04]  /*d250*/  LDL.128 R12, [R1+0xb0] ;  /* 0x0000b000010c7983 */ /* 0x000f680000100c00 */
        /* <DEDUP_REMOVED lines=11> */
[----:B------:R-:W5:Y:S01]  /*d310*/  LDL.128 R88, [R1+0x170] ;  /* 0x0001700001587983 */ /* 0x000f620000100c00 */
[----:B-1----:R-:W-:-:S03]  /*d320*/  UIADD3 UR69, UP0, UPT, UR42, 0x80, URZ ;  /* 0x000000802a457890 */ /* 0x002fc6000ff1e0ff */
[----:B------:R-:W-:Y:S01]  /*d330*/  UMOV UR42, URZ ;  /* 0x000000ff002a7c82 */ /* 0x000fe20008000000 */
[----:B------:R-:W-:Y:S01]  /*d340*/  UIADD3.X UR43, UPT, UPT, URZ, UR43, URZ, UP0, !UPT ;  /* 0x0000002bff2b7290 */ /* 0x000fe200087fe4ff */
[C---:B--2---:R-:W-:Y:S01]  /*d350*/  FSETP.GT.AND P6, PT, R92.reuse, RZ, PT ;  /* 0x000000ff5c00720b */ /* 0x044fe20003fc4000 */
[----:B------:R-:W-:Y:S01]  /*d360*/  FMUL R92, R92, R92 ;  /* 0x0000005c5c5c7220 */ /* 0x000fe20000400000 */
[C---:B------:R-:W-:Y:S01]  /*d370*/  FSETP.GT.AND P5, PT, R93.reuse, RZ, PT ;  /* 0x000000ff5d00720b */ /* 0x040fe20003fa4000 */
[----:B------:R-:W-:Y:S01]  /*d380*/  FMUL R93, R93, R93 ;  /* 0x0000005d5d5d7220 */ /* 0x000fe20000400000 */
[C---:B------:R-:W-:Y:S01]  /*d390*/  FSETP.GT.AND P2, PT, R95.reuse, RZ, PT ;  /* 0x000000ff5f00720b */ /* 0x040fe20003f44000 */
[----:B------:R-:W-:Y:S01]  /*d3a0*/  FMUL R95, R95, R95 ;  /* 0x0000005f5f5f7220 */ /* 0x000fe20000400000 */
[C---:B------:R-:W-:Y:S01]  /*d3b0*/  FSETP.GT.AND P3, PT, R94.reuse, RZ, PT ;  /* 0x000000ff5e00720b */ /* 0x040fe20003f64000 */
[----:B------:R-:W-:Y:S01]  /*d3c0*/  FMUL R94, R94, R94 ;  /* 0x0000005e5e5e7220 */ /* 0x000fe20000400000 */
[C---:B---3--:R-:W-:Y:S01]  /*d3d0*/  FSETP.GT.AND P1, PT, R4.reuse, RZ, PT ;  /* 0x000000ff0400720b */ /* 0x048fe20003f24000 */
[----:B------:R-:W-:Y:S01]  /*d3e0*/  FMUL R2, R4, R4 ;  /* 0x0000000404027220 */ /* 0x000fe20000400000 */
[----:B------:R-:W-:Y:S01]  /*d3f0*/  FMUL R111, R6, R6 ;  /* 0x00000006066f7220 */ /* 0x000fe20000400000 */
[----:B------:R-:W-:Y:S01]  /*d400*/  FSEL R4, R92, RZ, P6 ;  /* 0x000000ff5c047208 */ /* 0x000fe20003000000 */
[C---:B------:R-:W-:Y:S01]  /*d410*/  FMUL R3, R5.reuse, R5 ;  /* 0x0000000505037220 */ /* 0x040fe20000400000 */
[----:B------:R-:W-:Y:S01]  /*d420*/  FSETP.GT.AND P0, PT, R5, RZ, PT ;  /* 0x000000ff0500720b */ /* 0x000fe20003f04000 */
[----:B------:R-:W-:Y:S01]  /*d430*/  FMUL R92, R7, R7 ;  /* 0x00000007075c7220 */ /* 0x000fe20000400000 */
[----:B------:R-:W-:-:S02]  /*d440*/  FSETP.GT.AND P4, PT, R6, RZ, PT ;  /* 0x000000ff0600720b */ /* 0x000fc40003f84000 */
[----:B------:R-:W-:Y:S02]  /*d450*/  FSETP.GT.AND P6, PT, R7, RZ, PT ;  /* 0x000000ff0700720b */ /* 0x000fe40003fc4000 */
[----:B------:R-:W-:Y:S01]  /*d460*/  FSEL R5, R93, RZ, P5 ;  /* 0x000000ff5d057208 */ /* 0x000fe20002800000 */
[C---:B----4-:R-:W-:Y:S01]  /*d470*/  FMUL R93, R8.reuse, R8 ;  /* 0x00000008085d7220 */ /* 0x050fe20000400000 */
[----:B------:R-:W-:Y:S02]  /*d480*/  FSETP.GT.AND P5, PT, R8, RZ, PT ;  /* 0x000000ff0800720b */ /* 0x000fe40003fa4000 */
[----:B------:R-:W-:Y:S01]  /*d490*/  FSEL R7, R95, RZ, P2 ;  /* 0x000000ff5f077208 */ /* 0x000fe20001000000 */
[----:B------:R-:W-:Y:S01]  /*d4a0*/  FMUL R95, R10, R10 ;  /* 0x0000000a0a5f7220 */ /* 0x000fe20000400000 */
[----:B------:R-:W-:Y:S01]  /*d4b0*/  FSEL R6, R94, RZ, P3 ;  /* 0x000000ff5e067208 */ /* 0x000fe20001800000 */
[----:B------:R-:W-:Y:S01]  /*d4c0*/  FMUL R94, R9, R9 ;  /* 0x00000009095e7220 */ /* 0x000fe20000400000 */
[----:B------:R-:W-:-:S02]  /*d4d0*/  FSETP.GT.AND P2, PT, R10, RZ, PT ;  /* 0x000000ff0a00720b */ /* 0x000fc40003f44000 */
[----:B------:R-:W-:Y:S01]  /*d4e0*/  FSEL R8, R2, RZ, P1 ;  /* 0x000000ff02087208 */ /* 0x000fe20000800000 */
[----:B------:R-:W-:Y:S01]  /*d4f0*/  FMUL R2, R11, R11 ;  /* 0x0000000b0b027220 */ /* 0x000fe20000400000 */
[----:B------:R-:W-:Y:S02]  /*d500*/  FSETP.GT.AND P3, PT, R9, RZ, PT ;  /* 0x000000ff0900720b */ /* 0x000fe40003f64000 */
[----:B------:R-:W-:Y:S02]  /*d510*/  FSETP.GT.AND P1, PT, R11, RZ, PT ;  /* 0x000000ff0b00720b */ /* 0x000fe40003f24000 */
[----:B------:R-:W-:Y:S01]  /*d520*/  FSEL R10, R111, RZ, P4 ;  /* 0x000000ff6f0a7208 */ /* 0x000fe20002000000 */
[----:B-----5:R-:W-:Y:S01]  /*d530*/  FMUL R111, R13, R13 ;  /* 0x0000000d0d6f7220 */ /* 0x020fe20000400000 */
[----:B------:R-:W-:Y:S01]  /*d540*/  FSEL R9, R3, RZ, P0 ;  /* 0x000000ff03097208 */ /* 0x000fe20000000000 */
[----:B------:R-:W-:Y:S01]  /*d550*/  FMUL R3, R12, R12 ;  /* 0x0000000c0c037220 */ /* 0x000fe20000400000 */
[----:B------:R-:W-:Y:S01]  /*d560*/  FSEL R11, R92, RZ, P6 ;  /* 0x000000ff5c0b7208 */ /* 0x000fe20003000000 */
[----:B------:R-:W-:Y:S01]  /*d570*/  FMUL R92, R14, R14 ;  /* 0x0000000e0e5c7220 */ /* 0x000fe20000400000 */
[----:B------:R-:W-:-:S02]  /*d580*/  FSETP.GT.AND P0, PT, R12, RZ, PT ;  /* 0x000000ff0c00720b */ /* 0x000fc40003f04000 */
[----:B------:R-:W-:Y:S02]  /*d590*/  FSETP.GT.AND P4, PT, R13, RZ, PT ;  /* 0x000000ff0d00720b */ /* 0x000fe40003f84000 */
[----:B------:R-:W-:Y:S02]  /*d5a0*/  FSETP.GT.AND P6, PT, R14, RZ, PT ;  /* 0x000000ff0e00720b */ /* 0x000fe40003fc4000 */
[----:B------:R-:W-:Y:S01]  /*d5b0*/  FSEL R12, R93, RZ, P5 ;  /* 0x000000ff5d0c7208 */ /* 0x000fe20002800000 */
[C---:B------:R-:W-:Y:S01]  /*d5c0*/  FMUL R93, R15.reuse, R15 ;  /* 0x0000000f0f5d7220 */ /* 0x040fe20000400000 */
[----:B------:R-:W-:Y:S02]  /*d5d0*/  FSETP.GT.AND P5, PT, R15, RZ, PT ;  /* 0x000000ff0f00720b */ /* 0x000fe40003fa4000 */
[----:B------:R-:W-:Y:S01]  /*d5e0*/  FSEL R14, R95, RZ, P2 ;  /* 0x000000ff5f0e7208 */ /* 0x000fe20001000000 */
[C---:B------:R-:W-:Y:S01]  /*d5f0*/  FMUL R95, R17.reuse, R17 ;  /* 0x00000011115f7220 */ /* 0x040fe20000400000 */
[----:B------:R-:W-:Y:S01]  /*d600*/  FSEL R13, R94, RZ, P3 ;  /* 0x000000ff5e0d7208 */ /* 0x000fe20001800000 */
[----:B------:R-:W-:Y:S01]  /*d610*/  FMUL R94, R16, R16 ;  /* 0x00000010105e7220 */ /* 0x000fe20000400000 */
[----:B------:R-:W-:-:S02]  /*d620*/  FSETP.GT.AND P2, PT, R17, RZ, PT ;  /* 0x000000ff1100720b */ /* 0x000fc40003f44000 */
[----:B------:R-:W-:Y:S01]  /*d630*/  FSEL R15, R2, RZ, P1 ;  /* 0x000000ff020f7208 */ /* 0x000fe20000800000 */
[----:B------:R-:W-:Y:S01]  /*d640*/  FMUL R2, R18, R18 ;  /* 0x0000001212027220 */ /* 0x000fe20000400000 */
[----:B------:R-:W-:Y:S01]  /*d650*/  FSETP.GT.AND P3, PT, R16, RZ, PT ;  /* 0x000000ff1000720b */ /* 0x000fe20003f64000 */
[----:B------:R-:W-:Y:S01]  /*d660*/  FMUL R112, R91, R91 ;  /* 0x0000005b5b707220 */ /* 0x000fe20000400000 */
[----:B------:R-:W-:Y:S02]  /*d670*/  FSETP.GT.AND P1, PT, R18, RZ, PT ;  /* 0x000000ff1200720b */ /* 0x000fe40003f24000 */
[----:B------:R-:W-:Y:S01]  /*d680*/  FSEL R17, R111, RZ, P4 ;  /* 0x000000ff6f117208 */ /* 0x000fe20002000000 */
[----:B------:R-:W-:Y:S01]  /*d690*/  FMUL R111, R20, R20 ;  /* 0x00000014146f7220 */ /* 0x000fe20000400000 */
        /* <DEDUP_REMOVED lines=128> */
[----:B------:R-:W-:-:S02]  /*dea0*/  FSEL R88, R92, RZ, P6 ;  /* 0x000000ff5c587208 */ /* 0x000fc40003000000 */
[----:B------:R-:W-:Y:S02]  /*deb0*/  FSETP.GT.AND P4, PT, R90, RZ, PT ;  /* 0x000000ff5a00720b */ /* 0x000fe40003f84000 */
[----:B------:R-:W-:Y:S02]  /*dec0*/  FSETP.GT.AND P6, PT, R91, RZ, PT ;  /* 0x000000ff5b00720b */ /* 0x000fe40003fc4000 */
[----:B------:R-:W-:Y:S02]  /*ded0*/  FSETP.GT.AND P0, PT, R89, RZ, PT ;  /* 0x000000ff5900720b */ /* 0x000fe40003f04000 */
[----:B------:R-:W-:Y:S02]  /*dee0*/  FSEL R90, R94, RZ, P3 ;  /* 0x000000ff5e5a7208 */ /* 0x000fe40001800000 */
[----:B------:R-:W-:Y:S02]  /*def0*/  FSEL R91, R95, RZ, P2 ;  /* 0x000000ff5f5b7208 */ /* 0x000fe40001000000 */
[----:B------:R-:W-:-:S02]  /*df00*/  FSEL R92, R2, RZ, P1 ;  /* 0x000000ff025c7208 */ /* 0x000fc40000800000 */
[----:B------:R-:W-:Y:S02]  /*df10*/  FSEL R89, R93, RZ, P5 ;  /* 0x000000ff5d597208 */ /* 0x000fe40002800000 */
[----:B------:R-:W-:Y:S02]  /*df20*/  FSEL R94, R111, RZ, P4 ;  /* 0x000000ff6f5e7208 */ /* 0x000fe40002000000 */
[----:B------:R-:W-:Y:S02]  /*df30*/  FSEL R95, R112, RZ, P6 ;  /* 0x000000ff705f7208 */ /* 0x000fe40003000000 */
[----:B------:R-:W-:Y:S02]  /*df40*/  MOV R2, UR69 ;  /* 0x0000004500027c02 */ /* 0x000fe40008000f00 */
[----:B------:R-:W-:Y:S02]  /*df50*/  FSEL R93, R3, RZ, P0 ;  /* 0x000000ff035d7208 */ /* 0x000fe40000000000 */
[----:B------:R-:W-:Y:S01]  /*df60*/  MOV R3, UR43 ;  /* 0x0000002b00037c02 */ /* 0x000fe20008000f00 */
[----:B------:R-:W-:-:S06]  /*df70*/  UMOV UR43, UR77 ;  /* 0x0000004d002b7c82 */ /* 0x000fcc0008000000 */
.L_x_10:
[----:B------:R-:W2:Y:S04]  /*df80*/  LDG.E R118, desc[UR40][R2.64+-0x80] ;  /* 0xffff802802767981 */ /* 0x000ea8000c1e1900 */
[----:B------:R-:W3:Y:S04]  /*df90*/  LDG.E R117, desc[UR40][R2.64+-0x7c] ;  /* 0xffff842802757981 */ /* 0x000ee8000c1e1900 */
[----:B------:R-:W4:Y:S04]  /*dfa0*/  LDG.E R116, desc[UR40][R2.64+-0x78] ;  /* 0xffff882802747981 */ /* 0x000f28000c1e1900 */
[----:B------:R-:W5:Y:S04]  /*dfb0*/  LDG.E R115, desc[UR40][R2.64+-0x74] ;  /* 0xffff8c2802737981 */ /* 0x000f68000c1e1900 */
[----:B------:R-:W5:Y:S04]  /*dfc0*/  LDG.E R114, desc[UR40][R2.64+-0x70] ;  /* 0xffff902802727981 */ /* 0x000f68000c1e1900 */
[----:B------:R-:W5:Y:S04]  /*dfd0*/  LDG.E R113, desc[UR40][R2.64+-0x6c] ;  /* 0xffff942802717981 */ /* 0x000f68000c1e1900 */
[----:B------:R-:W5:Y:S04]  /*dfe0*/  LDG.E R112, desc[UR40][R2.64+-0x68] ;  /* 0xffff982802707981 */ /* 0x000f68000c1e1900 */
[----:B0-----:R-:W5:Y:S04]  /*dff0*/  LDG.E R111, desc[UR40][R2.64+-0x64] ;  /* 0xffff9c28026f7981 */ /* 0x001f68000c1e1900 */
[----:B------:R-:W5:Y:S01]  /*e000*/  LDG.E R119, desc[UR40][R2.64+-0x44] ;  /* 0xffffbc2802777981 */ /* 0x000f62000c1e1900 */
[----:B--2---:R-:W-:-:S04]  /*e010*/  FFMA R118, R4, R118, RZ ;  /* 0x0000007604767223 */ /* 0x004fc800000000ff */
[----:B---3--:R-:W-:Y:S02]  /*e020*/  FFMA R117, R5, R117, R118 ;  /* 0x0000007505757223 */ /* 0x008fe40000000076 */
[----:B------:R-:W2:Y:S02]  /*e030*/  LDG.E R118, desc[UR40][R2.64+-0x48] ;  /* 0xffffb82802767981 */ /* 0x000ea4000c1e1900 */
[----:B----4-:R-:W-:Y:S02]  /*e040*/  FFMA R116, R6, R116, R117 ;  /* 0x0000007406747223 */ /* 0x010fe40000000075 */
[----:B------:R-:W3:Y:S02]  /*e050*/  LDG.E R117, desc[UR40][R2.64+-0x4c] ;  /* 0xffffb42802757981 */ /* 0x000ee4000c1e1900 */
[----:B-----5:R-:W-:Y:S02]  /*e060*/  FFMA R115, R7, R115, R116 ;  /* 0x0000007307737223 */ /* 0x020fe40000000074 */
[----:B------:R-:W4:Y:S02]  /*e070*/  LDG.E R116, desc[UR40][R2.64+-0x50] ;  /* 0xffffb02802747981 */ /* 0x000f24000c1e1900 */
[----:B------:R-:W-:-:S02]  /*e080*/  FFMA R114, R8, R114, R115 ;  /* 0x0000007208727223 */ /* 0x000fc40000000073 */
[----:B------:R-:W5:Y:S02]  /*e090*/  LDG.E R115, desc[UR40][R2.64+-0x54] ;  /* 0xffffac2802737981 */ /* 0x000f64000c1e1900 */
[----:B------:R-:W-:Y:S02]  /*e0a0*/  FFMA R113, R9, R113, R114 ;  /* 0x0000007109717223 */ /* 0x000fe40000000072 */
[----:B------:R-:W2:Y:S02]  /*e0b0*/  LDG.E R114, desc[UR40][R2.64+-0x58] ;  /* 0xffffa82802727981 */ /* 0x000ea4000c1e1900 */
[----:B------:R-:W-:Y:S02]  /*e0c0*/  FFMA R112, R10, R112, R113 ;  /* 0x000000700a707223 */ /* 0x000fe40000000071 */
[----:B------:R-:W3:Y:S02]  /*e0d0*/  LDG.E R113, desc[UR40][R2.64+-0x5c] ;  /* 0xffffa42802717981 */ /* 0x000ee4000c1e1900 */
[----:B------:R-:W-:-:S02]  /*e0e0*/  FFMA R111, R11, R111, R112 ;  /* 0x0000006f0b6f7223 */ /* 0x000fc40000000070 */
[----:B------:R-:W4:Y:S02]  /*e0f0*/  LDG.E R112, desc[UR40][R2.64+-0x60] ;  /* 0xffffa02802707981 */ /* 0x000f24000c1e1900 */
[----:B----4-:R-:W-:Y:S02]  /*e100*/  FFMA R111, R12, R112, R111 ;  /* 0x000000700c6f7223 */ /* 0x010fe4000000006f */
[----:B------:R-:W4:Y:S02]  /*e110*/  LDG.E R112, desc[UR40][R2.64+-0x3c] ;  /* 0xffffc42802707981 */ /* 0x000f24000c1e1900 */
[----:B---3--:R-:W-:Y:S02]  /*e120*/  FFMA R111, R13, R113, R111 ;  /* 0x000000710d6f7223 */ /* 0x008fe4000000006f */
[----:B------:R-:W3:Y:S02]  /*e130*/  LDG.E R113, desc[UR40][R2.64+-0x38] ;  /* 0xffffc82802717981 */ /* 0x000ee4000c1e1900 */
[----:B--2---:R-:W-:-:S02]  /*e140*/  FFMA R111, R14, R114, R111 ;  /* 0x000000720e6f7223 */ /* 0x004fc4000000006f */
[----:B------:R-:W2:Y:S02]  /*e150*/  LDG.E R114, desc[UR40][R2.64+-0x34] ;  /* 0xffffcc2802727981 */ /* 0x000ea4000c1e1900 */
[----:B-----5:R-:W-:Y:S02]  /*e160*/  FFMA R111, R15, R115, R111 ;  /* 0x000000730f6f7223 */ /* 0x020fe4000000006f */
[----:B------:R-:W5:Y:S02]  /*e170*/  LDG.E R115, desc[UR40][R2.64+-0x30] ;  /* 0xffffd02802737981 */ /* 0x000f64000c1e1900 */
[----:B------:R-:W-:Y:S02]  /*e180*/  FFMA R111, R16, R116, R111 ;  /* 0x00000074106f7223 */ /* 0x000fe4000000006f */
[----:B------:R-:W5:Y:S02]  /*e190*/  LDG.E R116, desc[UR40][R2.64+-0x2c] ;  /* 0xffffd42802747981 */ /* 0x000f64000c1e1900 */
[----:B------:R-:W-:-:S02]  /*e1a0*/  FFMA R111, R17, R117, R111 ;  /* 0x00000075116f7223 */ /* 0x000fc4000000006f */
[----:B------:R-:W5:Y:S02]  /*e1b0*/  LDG.E R117, desc[UR40][R2.64+-0x28] ;  /* 0xffffd82802757981 */ /* 0x000f64000c1e1900 */
[----:B------:R-:W-:Y:S02]  /*e1c0*/  FFMA R111, R18, R118, R111 ;  /* 0x00000076126f7223 */ /* 0x000fe4000000006f */
[----:B------:R-:W5:Y:S02]  /*e1d0*/  LDG.E R118, desc[UR40][R2.64+-0x24] ;  /* 0xffffdc2802767981 */ /* 0x000f64000c1e1900 */
[----:B------:R-:W-:Y:S02]  /*e1e0*/  FFMA R119, R19, R119, R111 ;  /* 0x0000007713777223 */ /* 0x000fe4000000006f */
[----:B------:R-:W4:Y:S02]  /*e1f0*/  LDG.E R111, desc[UR40][R2.64+-0x40] ;  /* 0xffffc028026f7981 */ /* 0x000f24000c1e1900 */
[----:B----4-:R-:W-:-:S02]  /*e200*/  FFMA R111, R20, R111, R119 ;  /* 0x0000006f146f7223 */ /* 0x010fc40000000077 */
[----:B------:R-:W4:Y:S02]  /*e210*/  LDG.E R119, desc[UR40][R2.64+-0x4] ;  /* 0xfffffc2802777981 */ /* 0x000f24000c1e1900 */
[----:B------:R-:W-:Y:S02]  /*e220*/  FFMA R111, R21, R112, R111 ;  /* 0x00000070156f7223 */ /* 0x000fe4000000006f */
        /* <DEDUP_REMOVED lines=12> */
[----:B------:R-:W4:Y:S02]  /*e2f0*/  LDG.E R111, desc[UR40][R2.64+-0x20] ;  /* 0xffffe028026f7981 */ /* 0x000f24000c1e1900 */
[----:B----4-:R-:W-:Y:S02]  /*e300*/  FFMA R111, R28, R111, R118 ;  /* 0x0000006f1c6f7223 */ /* 0x010fe40000000076 */
[----:B------:R-:W4:Y:S02]  /*e310*/  LDG.E R118, desc[UR40][R2.64+0x1c] ;  /* 0x00001c2802767981 */ /* 0x000f24000c1e1900 */
[----:B------:R-:W-:-:S02]  /*e320*/  FFMA R111, R29, R112, R111 ;  /* 0x000000701d6f7223 */ /* 0x000fc4000000006f */
[----:B------:R-:W4:Y:S02]  /*e330*/  LDG.E R112, desc[UR40][R2.64+0x4] ;  /* 0x0000042802707981 */ /* 0x000f24000c1e1900 */
[----:B---3--:R-:W-:Y:S02]  /*e340*/  FFMA R111, R30, R113, R111 ;  /* 0x000000711e6f7223 */ /* 0x008fe4000000006f */
[----:B------:R-:W3:Y:S02]  /*e350*/  LDG.E R113, desc[UR40][R2.64+0x8] ;  /* 0x0000082802717981 */ /* 0x000ee4000c1e1900 */
[----:B--2---:R-:W-:Y:S02]  /*e360*/  FFMA R111, R31, R114, R111 ;  /* 0x000000721f6f7223 */ /* 0x004fe4000000006f */
[----:B------:R-:W2:Y:S02]  /*e370*/  LDG.E R114, desc[UR40][R2.64+0xc] ;  /* 0x00000c2802727981 */ /* 0x000ea4000c1e1900 */
[----:B-----5:R-:W-:-:S02]  /*e380*/  FFMA R111, R32, R115, R111 ;  /* 0x00000073206f7223 */ /* 0x020fc4000000006f */
[----:B------:R-:W5:Y:S02]  /*e390*/  LDG.E R115, desc[UR40][R2.64+0x10] ;  /* 0x0000102802737981 */ /* 0x000f64000c1e1900 */
[----:B------:R-:W-:Y:S02]  /*e3a0*/  FFMA R111, R33, R116, R111 ;  /* 0x00000074216f7223 */ /* 0x000fe4000000006f */
[----:B------:R-:W5:Y:S02]  /*e3b0*/  LDG.E R116, desc[UR40][R2.64+0x14] ;  /* 0x0000142802747981 */ /* 0x000f64000c1e1900 */
[----:B------:R-:W-:Y:S02]  /*e3c0*/  FFMA R111, R34, R117, R111 ;  /* 0x00000075226f7223 */ /* 0x000fe4000000006f */
[----:B------:R-:W5:Y:S02]  /*e3d0*/  LDG.E R117, desc[UR40][R2.64+0x18] ;  /* 0x0000182802757981 */ /* 0x000f64000c1e1900 */
[----:B------:R-:W-:-:S02]  /*e3e0*/  FFMA R119, R35, R119, R111 ;  /* 0x0000007723777223 */ /* 0x000fc4000000006f */
[----:B------:R-:W4:Y:S02]  /*e3f0*/  LDG.E R111, desc[UR40][R2.64] ;  /* 0x00000028026f7981 */ /* 0x000f24000c1e1900 */
[----:B----4-:R-:W-:Y:S02]  /*e400*/  FFMA R111, R36, R111, R119 ;  /* 0x0000006f246f7223 */ /* 0x010fe40000000077 */
[----:B------:R-:W4:Y:S02]  /*e410*/  LDG.E R119, desc[UR40][R2.64+0x3c] ;  /* 0x00003c2802777981 */ /* 0x000f24000c1e1900 */
[----:B------:R-:W-:Y:S02]  /*e420*/  FFMA R111, R37, R112, R111 ;  /* 0x00000070256f7223 */ /* 0x000fe4000000006f */
[----:B------:R-:W4:Y:S02]  /*e430*/  LDG.E R112, desc[UR40][R2.64+0x24] ;  /* 0x0000242802707981 */ /* 0x000f24000c1e1900 */
[----:B---3--:R-:W-:-:S02]  /*e440*/  FFMA R111, R38, R113, R111 ;  /* 0x00000071266f7223 */ /* 0x008fc4000000006f */
[----:B------:R-:W3:Y:S02]  /*e450*/  LDG.E R113, desc[UR40][R2.64+0x28] ;  /* 0x0000282802717981 */ /* 0x000ee4000c1e1900 */
[----:B--2---:R-:W-:Y:S02]  /*e460*/  FFMA R111, R39, R114, R111 ;  /* 0x00000072276f7223 */ /* 0x004fe4000000006f */
[----:B------:R-:W2:Y:S02]  /*e470*/  LDG.E R114, desc[UR40][R2.64+0x2c] ;  /* 0x00002c2802727981 */ /* 0x000ea4000c1e1900 */
[----:B-----5:R-:W-:Y:S02]  /*e480*/  FFMA R111, R40, R115, R111 ;  /* 0x00000073286f7223 */ /* 0x020fe4000000006f */
        /* <DEDUP_REMOVED lines=38> */
[----:B------:R0:W4:Y:S01]  /*e6f0*/  LDG.E R111, desc[UR40][R2.64+0x60] ;  /* 0x00006028026f7981 */ /* 0x000122000c1e1900 */
[----:B------:R-:W-:-:S04]  /*e700*/  UIADD3 UR42, UPT, UPT, UR42, 0x1, URZ ;  /* 0x000000012a2a7890 */ /* 0x000fc8000fffe0ff */
[----:B------:R-:W-:Y:S01]  /*e710*/  UISETP.NE.AND UP0, UPT, UR42, 0x10, UPT ;  /* 0x000000102a00788c */ /* 0x000fe2000bf05270 */
[----:B0-----:R-:W-:-:S04]  /*e720*/  IADD3 R2, P0, PT, R2, 0x100, RZ ;  /* 0x0000010002027810 */ /* 0x001fc80007f1e0ff */
[----:B------:R-:W-:Y:S01]  /*e730*/  IADD3.X R3, PT, PT, RZ, R3, RZ, P0, !PT ;  /* 0x00000003ff037210 */ /* 0x000fe200007fe4ff */
[----:B----4-:R-:W-:-:S04]  /*e740*/  FFMA R111, R88, R111, R118 ;  /* 0x0000006f586f7223 */ /* 0x010fc80000000076 */
[----:B------:R-:W-:-:S04]  /*e750*/  FFMA R111, R89, R112, R111 ;  /* 0x00000070596f7223 */ /* 0x000fc8000000006f */
[----:B---3--:R-:W-:-:S04]  /*e760*/  FFMA R111, R90, R113, R111 ;  /* 0x000000715a6f7223 */ /* 0x008fc8000000006f */
[----:B--2---:R-:W-:-:S04]  /*e770*/  FFMA R111, R91, R114, R111 ;  /* 0x000000725b6f7223 */ /* 0x004fc8000000006f */
[----:B-----5:R-:W-:-:S04]  /*e780*/  FFMA R111, R92, R115, R111 ;  /* 0x000000735c6f7223 */ /* 0x020fc8000000006f */
[----:B------:R-:W-:-:S04]  /*e790*/  FFMA R111, R93, R116, R111 ;  /* 0x000000745d6f7223 */ /* 0x000fc8000000006f */
[----:B------:R-:W-:-:S04]  /*e7a0*/  FFMA R111, R94, R117, R111 ;  /* 0x000000755e6f7223 */ /* 0x000fc8000000006f */
[----:B------:R-:W-:-:S05]  /*e7b0*/  FFMA R111, R95, R119, R111 ;  /* 0x000000775f6f7223 */ /* 0x000fca000000006f */
[----:B------:R0:W-:Y:S01]  /*e7c0*/  STL [UR43], R111 ;  /* 0x0000006fff007987 */ /* 0x0001e2000810082b */
[----:B------:R-:W-:Y:S01]  /*e7d0*/  UIADD3 UR43, UPT, UPT, UR43, 0x4, URZ ;  /* 0x000000042b2b7890 */ /* 0x000fe2000fffe0ff */
[----:B------:R-:W-:Y:S11]  /*e7e0*/  BRA.U UP0, `(.L_x_10) ;  /* 0xfffffff500e47547 */ /* 0x000ff6000b83ffff */
[----:B------:R-:W1:Y:S01]  /*e7f0*/  LDCU UR72, c[0x0][0x380] ;  /* 0x00007000ff4877ac */ /* 0x000e620008000800 */
[----:B------:R-:W2:Y:S01]  /*e800*/  LDCU.64 UR42, c[0x0][0x388] ;  /* 0x00007100ff2a77ac */ /* 0x000ea20008000a00 */
[----:B------:R-:W-:Y:S01]  /*e810*/  UMOV UR70, 0x20 ;  /* 0x0000002000467882 */ /* 0x000fe20000000000 */
[----:B------:R-:W-:Y:S01]  /*e820*/  UMOV UR71, 0x0 ;  /* 0x0000000000477882 */ /* 0x000fe20000000000 */
[----:B------:R-:W-:Y:S02]  /*e830*/  UIADD3 UR73, UPT, UPT, UR73, 0x5c0, URZ ;  /* 0x000005c049497890 */ /* 0x000fe4000fffe0ff */
[----:B-1----:R-:W-:Y:S02]  /*e840*/  UISETP.GE.AND UP0, UPT, UR72, 0x1, UPT ;  /* 0x000000014800788c */ /* 0x002fe4000bf06270 */
[----:B--2---:R-:W-:-:S04]  /*e850*/  UIMAD.WIDE.U32 UR70, UR42, 0x1, UR70 ;  /* 0x000000012a4678a5 */ /* 0x004fc8000f8e0046 */
[----:B------:R-:W-:-:S13]  /*e860*/  PLOP3.LUT P0, PT, PT, PT, UP0, 0x80, 0x8 ;  /* 0x000000000008781c */ /* 0x000fda0003f0f008 */
[----:B------:R-:W-:Y:S05]  /*e870*/  @!P0 BRA `(.L_x_11) ;  /* 0x0000000400048947 */ /* 0x000fea0003800000 */
[----:B------:R-:W2:Y:S04]  /*e880*/  LDL.128 R8, [R1+0x180] ;  /* 0x0001800001087983 */ /* 0x000ea80000100c00 */
[----:B------:R-:W3:Y:S04]  /*e890*/  LDL.128 R4, [R1+0x190] ;  /* 0x0001900001047983 */ /* 0x000ee80000100c00 */
[----:B------:R-:W4:Y:S01]  /*e8a0*/  LDL.128 R12, [R1+0x1b0] ;  /* 0x0001b000010c7983 */ /* 0x000f220000100c00 */
[----:B--2---:R-:W-:Y:S01]  /*e8b0*/  FADD R105, R105, R11 ;  /* 0x0000000b69697221 */ /* 0x004fe20000000000 */
[----:B------:R-:W-:Y:S01]  /*e8c0*/  FADD R104, R104, R10 ;  /* 0x0000000a68687221 */ /* 0x000fe20000000000 */
[----:B------:R-:W-:Y:S01]  /*e8d0*/  FADD R103, R103, R9 ;  /* 0x0000000967677221 */ /* 0x000fe20000000000 */
[----:B------:R-:W-:Y:S01]  /*e8e0*/  FADD R102, R102, R8 ;  /* 0x0000000866667221 */ /* 0x000fe20000000000 */
[----:B------:R-:W-:Y:S01]  /*e8f0*/  UIADD3 UR43, UPT, UPT, UR71, UR43, URZ ;  /* 0x0000002b472b7290 */ /* 0x000fe2000fffe0ff */
[----:B------:R-:W2:Y:S01]  /*e900*/  LDL.128 R8, [R1+0x1a0] ;  /* 0x0001a00001087983 */ /* 0x000ea20000100c00 */
[----:B------:R-:W-:Y:S01]  /*e910*/  MOV R3, UR71 ;  /* 0x0000004700037c02 */ /* 0x000fe20008000f00 */
[----:B---3--:R-:W-:Y:S01]  /*e920*/  FADD R7, R106, R7 ;  /* 0x000000076a077221 */ /* 0x008fe20000000000 */
[----:B------:R-:W-:Y:S01]  /*e930*/  FADD R6, R97, R6 ;  /* 0x0000000661067221 */ /* 0x000fe20000000000 */
[----:B------:R-:W-:Y:S01]  /*e940*/  FADD R5, R96, R5 ;  /* 0x0000000560057221 */ /* 0x000fe20000000000 */
[----:B------:R-:W-:Y:S01]  /*e950*/  FADD R4, R0, R4 ;  /* 0x0000000400047221 */ /* 0x000fe20000000000 */
[----:B----4-:R-:W-:Y:S01]  /*e960*/  FADD R15, R110, R15 ;  /* 0x0000000f6e0f7221 */ /* 0x010fe20000000000 */
[----:B------:R-:W-:Y:S01]  /*e970*/  FADD R14, R108, R14 ;  /* 0x0000000e6c0e7221 */ /* 0x000fe20000000000 */
[----:B------:R-:W-:Y:S01]  /*e980*/  FADD R13, R101, R13 ;  /* 0x0000000d650d7221 */ /* 0x000fe20000000000 */
[----:B------:R-:W-:Y:S01]  /*e990*/  FADD R12, R107, R12 ;  /* 0x0000000c6b0c7221 */ /* 0x000fe20000000000 */
[----:B------:R-:W-:-:S02]  /*e9a0*/  MOV R2, UR70 ;  /* 0x0000004600027c02 */ /* 0x000fc40008000f00 */
[----:B------:R-:W-:Y:S01]  /*e9b0*/  MOV R3, UR43 ;  /* 0x0000002b00037c02 */ /* 0x000fe20008000f00 */
[----:B------:R-:W-:Y:S01]  /*e9c0*/  UIADD3 UR69, UPT, UPT, -UR72, URZ, URZ ;  /* 0x000000ff48457290 */ /* 0x000fe2000fffe1ff */
[----:B------:R-:W-:Y:S01]  /*e9d0*/  UMOV UR42, UR73 ;  /* 0x00000049002a7c82 */ /* 0x000fe20008000000 */
[----:B--2---:R-:W-:Y:S01]  /*e9e0*/  FADD R11, R109, R11 ;  /* 0x0000000b6d0b7221 */ /* 0x004fe20000000000 */
[----:B------:R-:W-:Y:S01]  /*e9f0*/  FADD R10, R100, R10 ;  /* 0x0000000a640a7221 */ /* 0x000fe20000000000 */
[----:B------:R-:W-:Y:S01]  /*ea00*/  FADD R9, R99, R9 ;  /* 0x0000000963097221 */ /* 0x000fe20000000000 */
[----:B------:R-:W-:-:S07]  /*ea10*/  FADD R8, R98, R8 ;  /* 0x0000000862087221 */ /* 0x000fce0000000000 */
.L_x_12:
[----:B------:R-:W2:Y:S04]  /*ea20*/  LDG.E R22, desc[UR40][R2.64+-0x20] ;  /* 0xffffe02802167981 */ /* 0x000ea8000c1e1900 */
[----:B------:R-:W3:Y:S04]  /*ea30*/  LDG.E R21, desc[UR40][R2.64+-0x1c] ;  /* 0xffffe42802157981 */ /* 0x000ee8000c1e1900 */
[----:B------:R-:W4:Y:S04]  /*ea40*/  LDG.E R20, desc[UR40][R2.64+-0x18] ;  /* 0xffffe82802147981 */ /* 0x000f28000c1e1900 */
[----:B------:R-:W5:Y:S04]  /*ea50*/  LDG.E R19, desc[UR40][R2.64+-0x14] ;  /* 0xffffec2802137981 */ /* 0x000f68000c1e1900 */
[----:B------:R-:W5:Y:S04]  /*ea60*/  LDG.E R18, desc[UR40][R2.64+-0x10] ;  /* 0xfffff02802127981 */ /* 0x000f68000c1e1900 */
[----:B------:R-:W5:Y:S04]  /*ea70*/  LDG.E R17, desc[UR40][R2.64+-0xc] ;  /* 0xfffff42802117981 */ /* 0x000f68000c1e1900 */
[----:B------:R-:W5:Y:S04]  /*ea80*/  LDG.E R16, desc[UR40][R2.64+-0x8] ;  /* 0xfffff82802107981 */ /* 0x000f68000c1e1900 */
[----:B-1----:R-:W5:Y:S04]  /*ea90*/  LDG.E R0, desc[UR40][R2.64+-0x4] ;  /* 0xfffffc2802007981 */ /* 0x002f68000c1e1900 */
        /* <DEDUP_REMOVED lines=15> */
[----:B------:R1:W4:Y:S01]  /*eb90*/  LDG.E R16, desc[UR40][R2.64] ;  /* 0x0000002802107981 */ /* 0x000322000c1e1900 */
[----:B------:R-:W-:-:S04]  /*eba0*/  UIADD3 UR69, UPT, UPT, UR69, 0x1, URZ ;  /* 0x0000000145457890 */ /* 0x000fc8000fffe0ff */
[----:B------:R-:W-:Y:S01]  /*ebb0*/  UISETP.NE.AND UP0, UPT, UR69, URZ, UPT ;  /* 0x000000ff4500728c */ /* 0x000fe2000bf05270 */
[----:B-1----:R-:W-:-:S04]  /*ebc0*/  IADD3 R2, P1, PT, R2, 0x40, RZ ;  /* 0x0000004002027810 */ /* 0x002fc80007f3e0ff */
[----:B------:R-:W-:Y:S01]  /*ebd0*/  IADD3.X R3, PT, PT, RZ, R3, RZ, P1, !PT ;  /* 0x00000003ff037210 */ /* 0x000fe20000ffe4ff */
[----:B----4-:R-:W-:-:S04]  /*ebe0*/  FFMA R0, R8, R16, R0 ;  /* 0x0000001008007223 */ /* 0x010fc80000000000 */
[----:B---3--:R-:W-:-:S04]  /*ebf0*/  FFMA R0, R9, R17, R0 ;  /* 0x0000001109007223 */ /* 0x008fc80000000000 */
[----:B--2---:R-:W-:-:S04]  /*ec00*/  FFMA R0, R10, R18, R0 ;  /* 0x000000120a007223 */ /* 0x004fc80000000000 */
[----:B-----5:R-:W-:-:S04]  /*ec10*/  FFMA R0, R11, R19, R0 ;  /* 0x000000130b007223 */ /* 0x020fc80000000000 */
[----:B------:R-:W-:-:S04]  /*ec20*/  FFMA R0, R12, R20, R0 ;  /* 0x000000140c007223 */ /* 0x000fc80000000000 */
[----:B------:R-:W-:-:S04]  /*ec30*/  FFMA R0, R13, R21, R0 ;  /* 0x000000150d007223 */ /* 0x000fc80000000000 */
[----:B------:R-:W-:-:S04]  /*ec40*/  FFMA R0, R14, R22, R0 ;  /* 0x000000160e007223 */ /* 0x000fc80000000000 */
[----:B------:R-:W-:-:S05]  /*ec50*/  FFMA R0, R15, R23, R0 ;  /* 0x000000170f007223 */ /* 0x000fca0000000000 */
[----:B------:R1:W-:Y:S01]  /*ec60*/  STL [UR42], R0 ;  /* 0x00000000ff007987 */ /* 0x0003e2000810082a */
[----:B------:R-:W-:Y:S01]  /*ec70*/  UIADD3 UR42, UPT, UPT, UR42, 0x4, URZ ;  /* 0x000000042a2a7890 */ /* 0x000fe2000fffe0ff */
[----:B------:R-:W-:Y:S11]  /*ec80*/  BRA.U UP0, `(.L_x_12) ;  /* 0xfffffffd00647547 */ /* 0x000ff6000b83ffff */
.L_x_11:
[----:B------:R-:W2:Y:S02]  /*ec90*/  LDCU UR42, c[0x0][0x490] ;  /* 0x00009200ff2a77ac */ /* 0x000ea40008000800 */
[----:B--2---:R-:W-:-:S09]  /*eca0*/  UISETP.NE.AND UP0, UPT, UR42, 0x1, UPT ;  /* 0x000000012a00788c */ /* 0x004fd2000bf05270 */
[----:B------:R-:W-:Y:S05]  /*ecb0*/  BRA.U !UP0, `(.L_x_13) ;  /* 0x0000058508ec7547 */ /* 0x000fea000b800000 */
[----:B------:R-:W2:Y:S01]  /*ecc0*/  LDC.64 R2, c[0x0][0x488] ;  /* 0x00012200ff027b82 */ /* 0x000ea20000000a00 */
[----:B------:R3:W-:Y:S04]  /*ecd0*/  STL [R1+0x1948], R245 ;  /* 0x001948f501007387 */ /* 0x0007e80000100800 */
[----:B------:R4:W-:Y:S03]  /*ece0*/  STL [R1+0x191c], R84 ;  /* 0x00191c5401007387 */ /* 0x0009e60000100800 */
[----:B------:R-:W0:Y:S01]  /*ecf0*/  LDC.64 R6, c[0x0][0x388] ;  /* 0x0000e200ff067b82 */ /* 0x000e220000000a00 */
[----:B------:R4:W-:Y:S04]  /*ed00*/  STL [R1+0x18ec], R72 ;  /* 0x0018ec4801007387 */ /* 0x0009e80000100800 */
[----:B------:R4:W-:Y:S04]  /*ed10*/  STL [R1+0x18bc], R60 ;  /* 0x0018bc3c01007387 */ /* 0x0009e80000100800 */
[----:B------:R4:W-:Y:S04]  /*ed20*/  STL [R1+0x1940], R244 ;  /* 0x001940f401007387 */ /* 0x0009e80000100800 */
[----:B------:R4:W-:Y:S04]  /*ed30*/  STL [R1+0x1914], R82 ;  /* 0x0019145201007387 */ /* 0x0009e80000100800 */
[----:B--2---:R-:W2:Y:S01]  /*ed40*/  LDG.E R2, desc[UR40][R2.64+0x4] ;  /* 0x0000042802027981 */ /* 0x004ea2000c1e1900 */
[----:B------:R-:W1:Y:S03]  /*ed50*/  LDC.64 R4, c[0x0][0x390] ;  /* 0x0000e400ff047b82 */ /* 0x000e660000000a00 */
[----:B------:R4:W-:Y:S04]  /*ed60*/  STL [R1+0x193c], R236 ;  /* 0x00193cec01007387 */ /* 0x0009e80000100800 */
[----:B------:R4:W-:Y:S04]  /*ed70*/  STL [R1+0x18e4], R70 ;  /* 0x0018e44601007387 */ /* 0x0009e80000100800 */
[----:B------:R-:W-:Y:S04]  /*ed80*/  STL [R1+0x1958], R247 ;  /* 0x001958f701007387 */ /* 0x000fe80000100800 */
[----:B------:R-:W-:Y:S04]  /*ed90*/  STL [R1+0x1954], R239 ;  /* 0x001954ef01007387 */ /* 0x000fe80000100800 */
[----:B------:R-:W-:Y:S04]  /*eda0*/  STL [R1+0x1950], R246 ;  /* 0x001950f601007387 */ /* 0x000fe80000100800 */
[----:B------:R-:W-:Y:S04]  /*edb0*/  STL [R1+0x194c], R238 ;  /* 0x00194cee01007387 */ /* 0x000fe80000100800 */
[----:B-1----:R-:W4:Y:S04]  /*edc0*/  LDG.E R22, desc[UR40][R4.64+0x44] ;  /* 0x0000442804167981 */ /* 0x002f28000c1e1900 */
        /* <DEDUP_REMOVED lines=38> */
[----:B------:R1:W-:Y:S04]  /*f030*/  STL [R1+0x18d0], R65 ;  /* 0x0018d04101007387 */ /* 0x0003e80000100800 */
[----:B------:R1:W-:Y:S04]  /*f040*/  STL [R1+0x18cc], R64 ;  /* 0x0018cc4001007387 */ /* 0x0003e80000100800 */
[----:B------:R1:W-:Y:S04]  /*f050*/  STL [R1+0x18c8], R63 ;  /* 0x0018c83f01007387 */ /* 0x0003e80000100800 */
[----:B------:R1:W-:Y:S04]  /*f060*/  STL [R1+0x18c4], R62 ;  /* 0x0018c43e01007387 */ /* 0x0003e80000100800 */
[----:B------:R1:W-:Y:S01]  /*f070*/  STL [R1+0x18c0], R61 ;  /* 0x0018c03d01007387 */ /* 0x0003e20000100800 */
[----:B--2---:R-:W-:-:S05]  /*f080*/  SHF.L.U32 R2, R2, 0x4, RZ ;  /* 0x0000000402027819 */ /* 0x004fca00000006ff */
[----:B0-----:R-:W-:-:S05]  /*f090*/  IMAD.WIDE R2, R2, 0x4, R6 ;  /* 0x0000000402027825 */ /* 0x001fca00078e0206 */
        /* <DEDUP_REMOVED lines=15> */
[----:B------:R0:W2:Y:S02]  /*f190*/  LDG.E R20, desc[UR40][R2.64+0x3c] ;  /* 0x00003c2802147981 */ /* 0x0000a4000c1e1900 */
[----:B0-----:R-:W0:Y:S02]  /*f1a0*/  LDC.64 R2, c[0x0][0x398] ;  /* 0x0000e600ff027b82 */ /* 0x001e240000000a00 */
[----:B0-----:R-:W2:Y:S04]  /*f1b0*/  LDG.E R4, desc[UR40][R2.64] ;  /* 0x0000002802047981 */ /* 0x001ea8000c1e1900 */
[----:B---3--:R-:W3:Y:S04]  /*f1c0*/  LDG.E R245, desc[UR40][R2.64+0x180] ;  /* 0x0001802802f57981 */ /* 0x008ee8000c1e1900 */
        /* <DEDUP_REMOVED lines=17> */
[----:B-1----:R-:W3:Y:S04]  /*f2e0*/  LDG.E R145, desc[UR40][R2.64+0x4] ;  /* 0x0000042802917981 */ /* 0x002ee8000c1e1900 */
        /* <DEDUP_REMOVED lines=33> */
[----:B--2---:R-:W-:-:S03]  /*f500*/  FADD R22, R19, R22 ;  /* 0x0000001613167221 */ /* 0x004fc60000000000 */
[----:B------:R-:W2:Y:S04]  /*f510*/  LDG.E R238, desc[UR40][R2.64+0x140] ;  /* 0x0001402802ee7981 */ /* 0x000ea8000c1e1900 */
[----:B------:R-:W2:Y:S04]  /*f520*/  LDG.E R237, desc[UR40][R2.64+0x1c0] ;  /* 0x0001c02802ed7981 */ /* 0x000ea8000c1e1900 */
[----:B------:R-:W2:Y:S04]  /*f530*/  LDG.E R144, desc[UR40][R2.64+0x280] ;  /* 0x0002802802907981 */ /* 0x000ea8000c1e1900 */
[----:B------:R-:W2:Y:S04]  /*f540*/  LDG.E R19, desc[UR40][R2.64+0x2c0] ;  /* 0x0002c02802137981 */ /* 0x000ea8000c1e1900 */
[----:B------:R-:W2:Y:S04]  /*f550*/  LDG.E R147, desc[UR40][R2.64+0x84] ;  /* 0x0000842802937981 */ /* 0x000ea8000c1e1900 */
[----:B------:R-:W2:Y:S04]  /*f560*/  LDG.E R76, desc[UR40][R2.64+0x88] ;  /* 0x00008828024c7981 */ /* 0x000ea8000c1e1900 */
[----:B------:R-:W2:Y:S01]  /*f570*/  LDG.E R64, desc[UR40][R2.64+0x8c] ;  /* 0x00008c2802407981 */ /* 0x000ea2000c1e1900 */
[----:B------:R-:W-:-:S03]  /*f580*/  FADD R12, R12, R29 ;  /* 0x0000001d0c0c7221 */ /* 0x000fc60000000000 */
[----:B------:R-:W2:Y:S04]  /*f590*/  LDG.E R87, desc[UR40][R2.64+0xc4] ;  /* 0x0000c42802577981 */ /* 0x000ea8000c1e1900 */
[----:B------:R-:W2:Y:S04]  /*f5a0*/  LDG.E R86, desc[UR40][R2.64+0x104] ;  /* 0x0001042802567981 */ /* 0x000ea8000c1e1900 */
[----:B------:R-:W2:Y:S01]  /*f5b0*/  LDG.E R85, desc[UR40][R2.64+0x144] ;  /* 0x0001442802557981 */ /* 0x000ea2000c1e1900 */
[----:B------:R-:W-:-:S03]  /*f5c0*/  FADD R9, R9, R32 ;  /* 0x0000002009097221 */ /* 0x000fc60000000000 */
[----:B------:R-:W2:Y:S01]  /*f5d0*/  LDG.E R83, desc[UR40][R2.64+0x1c4] ;  /* 0x0001c42802537981 */ /* 0x000ea2000c1e1900 */
[----:B------:R-:W-:-:S03]  /*f5e0*/  FADD R8, R8, R33 ;  /* 0x0000002108087221 */ /* 0x000fc60000000000 */
[----:B------:R-:W2:Y:S01]  /*f5f0*/  LDG.E R81, desc[UR40][R2.64+0x244] ;  /* 0x0002442802517981 */ /* 0x000ea2000c1e1900 */
[----:B------:R-:W-:-:S03]  /*f600*/  FADD R7, R7, R34 ;  /* 0x0000002207077221 */ /* 0x000fc60000000000 */
        /* <DEDUP_REMOVED lines=100> */
[----:B------:R0:W-:Y:S01]  /*fc50*/  STL [R1+0xd80], R4 ;  /* 0x000d800401007387 */ /* 0x0001e20000100800 */
[----:B------:R-:W-:Y:S01]  /*fc60*/  FADD R18, R18, R23 ;  /* 0x0000001712127221 */ /* 0x000fe20000000000 */
        /* <DEDUP_REMOVED lines=8> */
[----:B0-----:R-:W-:Y:S01]  /*fcf0*/  FFMA R4, R0, R0, RZ ;  /* 0x0000000000047223 */ /* 0x001fe200000000ff */
[----:B------:R-:W-:Y:S01]  /*fd00*/  FADD R37, R20, R37 ;  /* 0x0000002514257221 */ /* 0x000fe20000000000 */
[----:B------:R-:W2:Y:S02]  /*fd10*/  LDG.E R111, desc[UR40][R2.64+0x1f0] ;  /* 0x0001f028026f7981 */ /* 0x000ea4000c1e1900 */
[----:B------:R-:W-:-:S02]  /*fd20*/  FFMA R4, R22, R22, R4 ;  /* 0x0000001616047223 */ /* 0x000fc40000000004 */
[----:B------:R-:W2:Y:S02]  /*fd30*/  LDG.E R110, desc[UR40][R2.64+0x230] ;  /* 0x00023028026e7981 */ /* 0x000ea4000c1e1900 */
[----:B------:R-:W-:Y:S02]  /*fd40*/  FFMA R4, R18, R18, R4 ;  /* 0x0000001212047223 */ /* 0x000fe40000000004 */
[----:B------:R-:W2:Y:S02]  /*fd50*/  LDG.E R99, desc[UR40][R2.64+0x1f4] ;  /* 0x0001f42802637981 */ /* 0x000ea4000c1e1900 */
[----:B------:R-:W-:Y:S02]  /*fd60*/  FFMA R4, R17, R17, R4 ;  /* 0x0000001111047223 */ /* 0x000fe40000000004 */
        /* <DEDUP_REMOVED lines=25> */
[----:B------:R-:W-:-:S02]  /*ff00*/  FFMA R4, R4, R120, 9.9999997473787516356e-06 ;  /* 0x3727c5ac04047423 */ /* 0x000fc40000000078 */
[----:B------:R-:W2:Y:S03]  /*ff10*/  LDG.E R93, desc[UR40][R2.64+0x2f4] ;  /* 0x0002f428025d7981 */ /* 0x000ea6000c1e1900 */
[C---:B------:R-:W-:Y:S01]  /*ff20*/  FSETP.GEU.AND P0, PT, |R4|.reuse, 1.175494350822287508e-38, PT ;  /* 0x008000000400780b */ /* 0x040fe20003f0e200 */
[----:B------:R-:W2:Y:S04]  /*ff30*/  LDG.E R38, desc[UR40][R2.64+0x2bc] ;  /* 0x0002bc2802267981 */ /* 0x000ea8000c1e1900 */
[----:B------:R-:W2:Y:S04]  /*ff40*/  LDG.E R49, desc[UR40][R2.64+0x2f8] ;  /* 0x0002f82802317981 */ /* 0x000ea8000c1e1900 */
[----:B------:R-:W2:Y:S04]  /*ff50*/  LDG.E R36, desc[UR40][R2.64+0x2fc] ;  /* 0x0002fc2802247981 */ /* 0x000ea8000c1e1900 */
[----:B------:R-:W-:Y:S01]  /*ff60*/  @!P0 FMUL R4, R4, 16777216 ;  /* 0x4b80000004048820 */ /* 0x000fe20000400000 */
[----:B------:R-:W2:Y:S03]  /*ff70*/  LDG.E R57, desc[UR40][R2.64+0xf8] ;  /* 0x0000f82802397981 */ /* 0x000ea6000c1e1900 */
[----:B------:R-:W0:Y:S01]  /*ff80*/  MUFU.RSQ R133, R4 ;  /* 0x0000000400857308 */ /* 0x000e220000001400 */
[----:B---3--:R-:W-:Y:S04]  /*ff90*/  STL [R1+0xe10], R145 ;  /* 0x000e109101007387 */ /* 0x008fe80000100800 */
[----:B----4-:R-:W-:Y:S04]  /*ffa0*/  STL [R1+0xe80], R78 ;  /* 0x000e804e01007387 */ /* 0x010fe80000100800 */
[----:B------:R-:W-:Y:S04]  /*ffb0*/  STL [R1+0xefc], R66 ;  /* 0x000efc4201007387 */ /* 0x000fe80000100800 */
[----:B------:R-:W-:Y:S01]  /*ffc0*/  STL [R1+0xfc0], R251 ;  /* 0x000fc0fb01007387 */ /* 0x000fe20000100800 */
[----:B0-----:R-:W-:-:S03]  /*ffd0*/  @!P0 FMUL R133, R133, 4096 ;  /* 0x4580000085858820 */ /* 0x001fc60000400000 */
[----:B------:R-:W-:Y:S01]  /*ffe0*/  STL [R1+0x10ac], R227 ;  /* 0x0010ace301007387 */ /* 0x000fe20000100800 */
[-C--:B------:R-:W-:Y:S01]  /*fff0*/  FMUL R23, R0, R133.reuse ;  /* 0x0000008500177220 */ /* 0x080fe20000400000 */
[----:B------:R-:W-:Y:S02]  /*10000*/  FMUL R22, R22, R133 ;  /* 0x0000008516167220 */ /* 0x000fe40000400000 */
[----:B------:R-:W-:Y:S01]  /*10010*/  STL [R1+0x1218], R215 ;  /* 0x001218d701007387 */ /* 0x000fe20000100800 */
[----:B------:R-:W-:Y:S01]  /*10020*/  FFMA R0, R23, R23, RZ ;  /* 0x0000001717007223 */ /* 0x000fe200000000ff */
[-C--:B------:R-:W-:Y:S02]  /*10030*/  FMUL R134, R18, R133.reuse ;  /* 0x0000008512867220 */ /* 0x080fe40000400000 */
[----:B------:R-:W-:Y:S01]  /*10040*/  STL [R1+0x1328], R203 ;  /* 0x001328cb01007387 */ /* 0x000fe20000100800 */
[----:B------:R-:W-:Y:S01]  /*10050*/  FFMA R0, R22, R22, R0 ;  /* 0x0000001616007223 */ /* 0x000fe20000000000 */
[----:B------:R-:W-:-:S02]  /*10060*/  FMUL R135, R17, R133 ;  /* 0x0000008511877220 */ /* 0x000fc40000400000 */
[----:B------:R-:W-:Y:S01]  /*10070*/  STL [R1+0x1450], R191 ;  /* 0x001450bf01007387 */ /* 0x000fe20000100800 */
[----:B------:R-:W-:Y:S01]  /*10080*/  FFMA R0, R134, R134, R0 ;  /* 0x0000008686007223 */ /* 0x000fe20000000000 */
[----:B------:R-:W-:Y:S02]  /*10090*/  FMUL R21, R16, R133 ;  /* 0x0000008510157220 */ /* 0x000fe40000400000 */
[----:B------:R-:W-:Y:S01]  /*100a0*/  STL [R1+0xd84], R5 ;  /* 0x000d840501007387 */ /* 0x000fe20000100800 */
[----:B------:R-:W-:Y:S01]  /*100b0*/  FFMA R0, R135, R135, R0 ;  /* 0x0000008787007223 */ /* 0x000fe20000000000 */
[----:B------:R-:W-:Y:S02]  /*100c0*/  FMUL R20, R15, R133 ;  /* 0x000000850f147220 */ /* 0x000fe40000400000 */
[----:B------:R-:W-:Y:S01]  /*100d0*/  STL [R1+0x1554], R171 ;  /* 0x001554ab01007387 */ /* 0x000fe20000100800 */
[----:B------:R-:W-:Y:S01]  /*100e0*/  FFMA R0, R21, R21, R0 ;  /* 0x0000001515007223 */ /* 0x000fe20000000000 */
[----:B------:R-:W-:-:S02]  /*100f0*/  FMUL R124, R14, R133 ;  /* 0x000000850e7c7220 */ /* 0x000fc40000400000 */
[----:B------:R-:W-:Y:S01]  /*10100*/  STL [R1+0xe14], R146 ;  /* 0x000e149201007387 */ /* 0x000fe20000100800 */
[----:B------:R-:W-:Y:S01]  /*10110*/  FFMA R0, R20, R20, R0 ;  /* 0x0000001414007223 */ /* 0x000fe20000000000 */
[-C--:B------:R-:W-:Y:S02]  /*10120*/  FMUL R125, R13, R133.reuse ;  /* 0x000000850d7d7220 */ /* 0x080fe40000400000 */
        /* <DEDUP_REMOVED lines=11> */
[-C--:B------:R-:W-:Y:S02]  /*101e0*/  FMUL R129, R9, R133.reuse ;  /* 0x0000008509817220 */ /* 0x080fe40000400000 */
        /* <DEDUP_REMOVED lines=13> */
[----:B------:R-:W-:-:S03]  /*102c0*/  FFMA R0, R132, R132, R0 ;  /* 0x0000008484007223 */ /* 0x000fc60000000000 */
[----:B------:R-:W-:Y:S01]  /*102d0*/  STL [R1+0x1870], R88 ;  /* 0x0018705801007387 */ /* 0x000fe20000100800 */
[----:B------:R-:W-:-:S03]  /*102e0*/  FFMA R0, R133, R133, R0 ;  /* 0x0000008585007223 */ /* 0x000fc60000000000 */
[----:B------:R-:W-:Y:S01]  /*102f0*/  STL [R1+0x1220], R214 ;  /* 0x001220d601007387 */ /* 0x000fe20000100800 */
[----:B------:R-:W-:-:S03]  /*10300*/  FFMA R0, R0, R120, 9.9999997473787516356e-06 ;  /* 0x3727c5ac00007423 */ /* 0x000fc60000000078 */
[----:B------:R-:W-:Y:S02]  /*10310*/  STL [R1+0xd8c], R239 ;  /* 0x000d8cef01007387 */ /* 0x000fe40000100800 */
[C---:B------:R-:W-:Y:S02]  /*10320*/  FSETP.GEU.AND P0, PT, |R0|.reuse, 1.175494350822287508e-38, PT ;  /* 0x008000000000780b */ /* 0x040fe40003f0e200 */
[----:B------:R-:W-:Y:S04]  /*10330*/  STL [R1+0x187c], R48 ;  /* 0x00187c3001007387 */ /* 0x000fe80000100800 */
[----:B------:R-:W-:Y:S04]  /*10340*/  STL [R1+0xd90], R246 ;  /* 0x000d90f601007387 */ /* 0x000fe80000100800 */
[----:B------:R-:W-:Y:S03]  /*10350*/  STL [R1+0x1330], R202 ;  /* 0x001330ca01007387 */ /* 0x000fe60000100800 */
[----:B------:R-:W-:Y:S01]  /*10360*/  @!P0 FMUL R0, R0, 16777216 ;  /* 0x4b80000000008820 */ /* 0x000fe20000400000 */
[----:B--2---:R-:W-:Y:S03]  /*10370*/  STL [R1+0xd94], R238 ;  /* 0x000d94ee01007387 */ /* 0x004fe60000100800 */
[----:B------:R-:W0:Y:S01]  /*10380*/  MUFU.RSQ R15, R0 ;  /* 0x00000000000f7308 */ /* 0x000e220000001400 */
[----:B------:R-:W-:Y:S04]  /*10390*/  STL [R1+0x1464], R190 ;  /* 0x001464be01007387 */ /* 0x000fe80000100800 */
[----:B------:R-:W-:Y:S04]  /*103a0*/  STL [R1+0xd98], R245 ;  /* 0x000d98f501007387 */ /* 0x000fe80000100800 */
        /* <DEDUP_REMOVED lines=38> */
[----:B------:R-:W-:Y:S01]  /*10610*/  FMUL R25, R130, R15 ;  /* 0x0000000f82197220 */ /* 0x000fe20000400000 */
[----:B------:R-:W-:Y:S01]  /*10620*/  FFMA R16, R98, R244, RZ ;  /* 0x000000f462107223 */ /* 0x000fe200000000ff */
[----:B------:R-:W-:Y:S01]  /*10630*/  STL [R1+0x1880], R47 ;  /* 0x0018802f01007387 */ /* 0x000fe20000100800 */
[----:B------:R-:W-:Y:S01]  /*10640*/  FFMA R10, R26, R137, R10 ;  /* 0x000000891a0a7223 */ /* 0x000fe2000000000a */
[-C--:B------:R-:W-:Y:S01]  /*10650*/  FMUL R24, R131, R15.reuse ;  /* 0x0000000f83187220 */ /* 0x080fe20000400000 */
[----:B------:R-:W-:Y:S01]  /*10660*/  FFMA R16, R97, R82, R16 ;  /* 0x0000005261107223 */ /* 0x000fe20000000010 */
[----:B------:R-:W-:Y:S01]  /*10670*/  STL [R1+0xe1c], R87 ;  /* 0x000e1c5701007387 */ /* 0x000fe20000100800 */
[----:B------:R-:W-:Y:S01]  /*10680*/  FFMA R10, R25, R112, R10 ;  /* 0x00000070190a7223 */ /* 0x000fe2000000000a */
[-C--:B------:R-:W-:Y:S01]  /*10690*/  FMUL R0, R132, R15.reuse ;  /* 0x0000000f84007220 */ /* 0x080fe20000400000 */
[----:B------:R-:W-:Y:S01]  /*106a0*/  FFMA R17, R98, R236, RZ ;  /* 0x000000ec62117223 */ /* 0x000fe200000000ff */
[----:B------:R-:W-:Y:S01]  /*106b0*/  FFMA R16, R27, R70, R16 ;  /* 0x000000461b107223 */ /* 0x000fe20000000010 */
[----:B------:R-:W-:Y:S01]  /*106c0*/  FFMA R10, R24, R100, R10 ;  /* 0x00000064180a7223 */ /* 0x000fe2000000000a */
[----:B------:R-:W-:Y:S01]  /*106d0*/  STL [R1+0xe20], R86 ;  /* 0x000e205601007387 */ /* 0x000fe20000100800 */
[----:B------:R-:W-:Y:S01]  /*106e0*/  FMUL R15, R133, R15 ;  /* 0x0000000f850f7220 */ /* 0x000fe20000400000 */
[----:B------:R-:W-:Y:S01]  /*106f0*/  FFMA R17, R97, R81, R17 ;  /* 0x0000005161117223 */ /* 0x000fe20000000011 */
[----:B------:R-:W-:Y:S01]  /*10700*/  FFMA R16, R31, R33, R16 ;  /* 0x000000211f107223 */ /* 0x000fe20000000010 */
        /* <DEDUP_REMOVED lines=91> */
[----:B------:R-:W2:Y:S04]  /*10cc0*/  LDL R4, [R1+0xd80] ;  /* 0x000d800001047983 */ /* 0x000ea80000100800 */
        /* <DEDUP_REMOVED lines=24> */
[----:B------:R-:W-:-:S03]  /*10e50*/  FFMA R17, R27, R69, R17 ;  /* 0x000000451b117223 */ /* 0x000fc60000000011 */
[----:B0-----:R-:W3:Y:S01]  /*10e60*/  LDL R33, [R1+0xe0c] ;  /* 0x000e0c0001217983 */ /* 0x001ee20000100800 */
[----:B------:R-:W-:-:S03]  /*10e70*/  FFMA R10, R15, R42, R10 ;  /* 0x0000002a0f0a7223 */ /* 0x000fc6000000000a */
[----:B------:R0:W-:Y:S01]  /*10e80*/  STL [R1+0x18a4], R42 ;  /* 0x0018a42a01007387 */ /* 0x0001e20000100800 */
[----:B------:R-:W-:-:S03]  /*10e90*/  FFMA R17, R31, R32, R17 ;  /* 0x000000201f117223 */ /* 0x000fc60000000011 */
[----:B-1----:R-:W4:Y:S01]  /*10ea0*/  LDL R32, [R1+0xec0] ;  /* 0x000ec00001207983 */ /* 0x002f220000100800 */
[C---:B------:R-:W-:Y:S01]  /*10eb0*/  FFMA R11, R98.reuse, R237, RZ ;  /* 0x000000ed620b7223 */ /* 0x040fe200000000ff */
[C---:B------:R-:W-:Y:S01]  /*10ec0*/  FFMA R18, R98.reuse, R144, RZ ;  /* 0x0000009062127223 */ /* 0x040fe200000000ff */
[----:B------:R-:W-:Y:S01]  /*10ed0*/  FFMA R19, R98, R19, RZ ;  /* 0x0000001362137223 */ /* 0x000fe200000000ff */
[C---:B------:R-:W-:Y:S01]  /*10ee0*/  FFMA R16, R92.reuse, R231, R16 ;  /* 0x000000e75c107223 */ /* 0x040fe20000000010 */
[----:B------:R-:W-:Y:S01]  /*10ef0*/  FFMA R14, R183, R98, RZ ;  /* 0x00000062b70e7223 */ /* 0x000fe200000000ff */
[----:B0-----:R-:W4:Y:S01]  /*10f00*/  LDL R42, [R1+0xe64] ;  /* 0x000e6400012a7983 */ /* 0x001f220000100800 */
[C---:B------:R-:W-:Y:S01]  /*10f10*/  FFMA R11, R97.reuse, R83, R11 ;  /* 0x00000053610b7223 */ /* 0x040fe2000000000b */
[C---:B------:R-:W-:Y:S01]  /*10f20*/  FFMA R18, R97.reuse, R80, R18 ;  /* 0x0000005061127223 */ /* 0x040fe20000000012 */
[----:B------:R-:W-:Y:S01]  /*10f30*/  FFMA R19, R97, R79, R19 ;  /* 0x0000004f61137223 */ /* 0x000fe20000000013 */
[----:B------:R-:W-:Y:S01]  /*10f40*/  FFMA R17, R92, R230, R17 ;  /* 0x000000e65c117223 */ /* 0x000fe20000000011 */
[C---:B------:R-:W-:Y:S01]  /*10f50*/  FFMA R11, R27.reuse, R71, R11 ;  /* 0x000000471b0b7223 */ /* 0x040fe2000000000b */
[----:B------:R-:W-:Y:S01]  /*10f60*/  FFMA R18, R27, R68, R18 ;  /* 0x000000441b127223 */ /* 0x000fe20000000012 */
[----:B------:R-:W-:Y:S01]  /*10f70*/  FFMA R16, R91, R219, R16 ;  /* 0x000000db5b107223 */ /* 0x000fe20000000010 */
[----:B------:R-:W-:Y:S01]  /*10f80*/  FFMA R19, R27, R67, R19 ;  /* 0x000000431b137223 */ /* 0x000fe20000000013 */
[C---:B------:R-:W-:Y:S01]  /*10f90*/  FFMA R11, R31.reuse, R34, R11 ;  /* 0x000000221f0b7223 */ /* 0x040fe2000000000b */
[----:B------:R-:W-:Y:S01]  /*10fa0*/  FFMA R18, R31, R29, R18 ;  /* 0x0000001d1f127223 */ /* 0x000fe20000000012 */
[----:B------:R-:W-:Y:S01]  /*10fb0*/  FFMA R17, R91, R218, R17 ;  /* 0x000000da5b117223 */ /* 0x000fe20000000011 */
[----:B------:R-:W-:Y:S01]  /*10fc0*/  FFMA R16, R90, R207, R16 ;  /* 0x000000cf5a107223 */ /* 0x000fe20000000010 */
[----:B------:R-:W-:Y:S01]  /*10fd0*/  FFMA R11, R92, R232, R11 ;  /* 0x000000e85c0b7223 */ /* 0x000fe2000000000b */
[----:B------:R-:W-:Y:S01]  /*10fe0*/  FFMA R19, R31, R252, R19 ;  /* 0x000000fc1f137223 */ /* 0x000fe20000000013 */
[----:B------:R-:W-:Y:S01]  /*10ff0*/  FFMA R14, R182, R97, R14 ;  /* 0x00000061b60e7223 */ /* 0x000fe2000000000e */
[----:B------:R0:W-:Y:S01]  /*11000*/  STL [R1+0x18b0], R41 ;  /* 0x0018b02901007387 */ /* 0x0001e20000100800 */
[----:B------:R-:W-:-:S03]  /*11010*/  FFMA R11, R91, R220, R11 ;  /* 0x000000dc5b0b7223 */ /* 0x000fc6000000000b */
[----:B------:R1:W-:Y:S01]  /*11020*/  STL [R1+0x18a0], R40 ;  /* 0x0018a02801007387 */ /* 0x0003e20000100800 */
[----:B------:R-:W-:Y:S01]  /*11030*/  FFMA R11, R90, R208, R11 ;  /* 0x000000d05a0b7223 */ /* 0x000fe2000000000b */
[----:B------:R-:W-:Y:S02]  /*11040*/  FFMA R18, R92, R229, R18 ;  /* 0x000000e55c127223 */ /* 0x000fe40000000012 */
[----:B------:R1:W-:Y:S01]  /*11050*/  STL [R1+0x18ac], R39 ;  /* 0x0018ac2701007387 */ /* 0x0003e20000100800 */
        /* <DEDUP_REMOVED lines=44> */
[----:B0-----:R-:W4:Y:S01]  /*11320*/  LDL R41, [R1+0xf44] ;  /* 0x000f440001297983 */ /* 0x001f220000100800 */
[----:B------:R-:W-:Y:S01]  /*11330*/  FFMA R14, R178, R91, R14 ;  /* 0x0000005bb20e7223 */ /* 0x000fe2000000000e */
[----:B------:R-:W-:Y:S01]  /*11340*/  FFMA R18, R24, R94, R18 ;  /* 0x0000005e18127223 */ /* 0x000fe20000000012 */
[C---:B------:R-:W-:Y:S01]  /*11350*/  FFMA R17, R0.reuse, R51, R17 ;  /* 0x0000003300117223 */ /* 0x040fe20000000011 */
[----:B------:R-:W-:Y:S01]  /*11360*/  FFMA R16, R15, R40, R16 ;  /* 0x000000280f107223 */ /* 0x000fe20000000010 */
[----:B------:R-:W-:Y:S01]  /*11370*/  FFMA R19, R25, R107, R19 ;  /* 0x0000006b19137223 */ /* 0x000fe20000000013 */
[----:B-1----:R-:W4:Y:S01]  /*11380*/  LDL R40, [R1+0xfcc] ;  /* 0x000fcc0001287983 */ /* 0x002f220000100800 */
[----:B------:R-:W-:Y:S01]  /*11390*/  FFMA R14, R177, R90, R14 ;  /* 0x0000005ab10e7223 */ /* 0x000fe2000000000e */
[----:B------:R-:W-:Y:S01]  /*113a0*/  FFMA R18, R0, R50, R18 ;  /* 0x0000003200127223 */ /* 0x000fe20000000012 */
[C---:B------:R-:W-:Y:S01]  /*113b0*/  FFMA R17, R15.reuse, R39, R17 ;  /* 0x000000270f117223 */ /* 0x040fe20000000011 */
[----:B------:R-:W-:Y:S01]  /*113c0*/  FFMA R19, R24, R93, R19 ;  /* 0x0000005d18137223 */ /* 0x000fe20000000013 */
[----:B------:R-:W4:Y:S01]  /*113d0*/  LDL R39, [R1+0x109c] ;  /* 0x00109c0001277983 */ /* 0x000f220000100800 */
[----:B------:R-:W-:Y:S01]  /*113e0*/  FFMA R14, R176, R89, R14 ;  /* 0x00000059b00e7223 */ /* 0x000fe2000000000e */
[----:B------:R-:W-:-:S02]  /*113f0*/  FFMA R18, R15, R38, R18 ;  /* 0x000000260f127223 */ /* 0x000fc40000000012 */
[----:B------:R0:W-:Y:S01]  /*11400*/  STL [R1+0x189c], R38 ;  /* 0x00189c2601007387 */ /* 0x0001e20000100800 */
[----:B------:R-:W-:-:S03]  /*11410*/  FFMA R19, R0, R49, R19 ;  /* 0x0000003100137223 */ /* 0x000fc60000000013 */
[----:B------:R-:W4:Y:S01]  /*11420*/  LDL R37, [R1+0x1314] ;  /* 0x0013140001257983 */ /* 0x000f220000100800 */
[----:B------:R-:W-:-:S03]  /*11430*/  FFMA R19, R15, R36, R19 ;  /* 0x000000240f137223 */ /* 0x000fc60000000013 */
[----:B------:R1:W-:Y:S04]  /*11440*/  STL [R1+0x18a8], R36 ;  /* 0x0018a82401007387 */ /* 0x0003e80000100800 */
[----:B0-----:R-:W4:Y:S04]  /*11450*/  LDL R38, [R1+0x1270] ;  /* 0x0012700001267983 */ /* 0x001f280000100800 */
[----:B------:R-:W4:Y:S04]  /*11460*/  LDL R34, [R1+0xa90] ;  /* 0x000a900001227983 */ /* 0x000f280000100800 */
[----:B-1----:R-:W4:Y:S01]  /*11470*/  LDL R36, [R1+0xa94] ;  /* 0x000a940001247983 */ /* 0x002f220000100800 */
[C---:B------:R-:W-:Y:S01]  /*11480*/  FFMA R7, R98.reuse, R239, RZ ;  /* 0x000000ef62077223 */ /* 0x040fe200000000ff */
[----:B------:R-:W-:-:S02]  /*11490*/  FFMA R6, R98, R247, RZ ;  /* 0x000000f762067223 */ /* 0x000fc400000000ff */
[----:B------:R-:W4:Y:S04]  /*114a0*/  LDG.E R102, desc[UR40][R2.64+0x134] ;  /* 0x0001342802667981 */ /* 0x000f28000c1e1900 */
[----:B------:R-:W4:Y:S04]  /*114b0*/  LDG.E R56, desc[UR40][R2.64+0x138] ;  /* 0x0001382802387981 */ /* 0x000f28000c1e1900 */
[----:B------:R-:W4:Y:S04]  /*114c0*/  LDG.E R101, desc[UR40][R2.64+0x174] ;  /* 0x0001742802657981 */ /* 0x000f28000c1e1900 */
[----:B------:R-:W-:Y:S04]  /*114d0*/  STL [R1+0x1844], R57 ;  /* 0x0018443901007387 */ /* 0x000fe80000100800 */
[----:B------:R-:W-:Y:S04]  /*114e0*/  STL [R1+0x182c], R93 ;  /* 0x00182c5d01007387 */ /* 0x000fe80000100800 */
[----:B------:R-:W4:Y:S04]  /*114f0*/  LDG.E R45, desc[UR40][R2.64+0xfc] ;  /* 0x0000fc28022d7981 */ /* 0x000f28000c1e1900 */
[----:B------:R-:W4:Y:S04]  /*11500*/  LDG.E R44, desc[UR40][R2.64+0x13c] ;  /* 0x00013c28022c7981 */ /* 0x000f28000c1e1900 */
[----:B------:R-:W4:Y:S04]  /*11510*/  LDG.E R55, desc[UR40][R2.64+0x178] ;  /* 0x0001782802377981 */ /* 0x000f28000c1e1900 */
[----:B------:R-:W4:Y:S01]  /*11520*/  LDG.E R43, desc[UR40][R2.64+0x17c] ;  /* 0x00017c28022b7981 */ /* 0x000f22000c1e1900 */
[----:B--2---:R-:W-:-:S03]  /*11530*/  FFMA R4, R98, R4, RZ ;  /* 0x0000000462047223 */ /* 0x004fc600000000ff */
[----:B------:R0:W-:Y:S01]  /*11540*/  STL [R1+0x1890], R51 ;  /* 0x0018903301007387 */ /* 0x0001e20000100800 */
[C---:B------:R-:W-:Y:S01]  /*11550*/  FFMA R5, R98.reuse, R5, RZ ;  /* 0x0000000562057223 */ /* 0x040fe200000000ff */
[C---:B------:R-:W-:Y:S01]  /*11560*/  FFMA R8, R98.reuse, R246, RZ ;  /* 0x000000f662087223 */ /* 0x040fe200000000ff */
[----:B------:R-:W-:Y:S01]  /*11570*/  FFMA R9, R98, R238, RZ ;  /* 0x000000ee62097223 */ /* 0x000fe200000000ff */
[----:B------:R-:W-:Y:S04]  /*11580*/  STL [R1+0x188c], R52 ;  /* 0x00188c3401007387 */ /* 0x000fe80000100800 */
[----:B------:R-:W-:Y:S04]  /*11590*/  STL [R1+0x1898], R49 ;  /* 0x0018983101007387 */ /* 0x000fe80000100800 */
[----:B------:R-:W-:Y:S04]  /*115a0*/  STL [R1+0x1884], R54 ;  /* 0x0018843601007387 */ /* 0x000fe80000100800 */
[----:B------:R-:W-:Y:S04]  /*115b0*/  STL [R1+0x1888], R53 ;  /* 0x0018883501007387 */ /* 0x000fe80000100800 */
[----:B------:R-:W-:Y:S04]  /*115c0*/  STL [R1+0x1894], R50 ;  /* 0x0018943201007387 */ /* 0x000fe80000100800 */
[----:B------:R1:W-:Y:S04]  /*115d0*/  STL [R1+0x17d0], R109 ;  /* 0x0017d06d01007387 */ /* 0x0003e80000100800 */
[----:B------:R-:W2:Y:S01]  /*115e0*/  LDL R136, [R1+0xa98] ;  /* 0x000a980001887983 */ /* 0x000ea20000100800 */
[----:B------:R-:W2:Y:S03]  /*115f0*/  LDC.64 R12, c[0x0][0x3a0] ;  /* 0x0000e800ff0c7b82 */ /* 0x000ea60000000a00 */
[----:B------:R-:W-:Y:S04]  /*11600*/  STL [R1+0x1820], R96 ;  /* 0x0018206001007387 */ /* 0x000fe80000100800 */
[----:B------:R-:W-:Y:S04]  /*11610*/  STL [R1+0x1824], R95 ;  /* 0x0018245f01007387 */ /* 0x000fe80000100800 */
[----:B------:R-:W-:Y:S04]  /*11620*/  STL [R1+0x1828], R94 ;  /* 0x0018285e01007387 */ /* 0x000fe80000100800 */
[----:B------:R1:W-:Y:S04]  /*11630*/  STL [R1+0x17d4], R110 ;  /* 0x0017d46e01007387 */ /* 0x0003e80000100800 */
[----:B------:R-:W2:Y:S04]  /*11640*/  LDL R149, [R1+0xadc] ;  /* 0x000adc0001957983 */ /* 0x000ea80000100800 */
[----:B------:R-:W2:Y:S04]  /*11650*/  LDL R148, [R1+0xae0] ;  /* 0x000ae00001947983 */ /* 0x000ea80000100800 */
[----:B------:R-:W2:Y:S04]  /*11660*/  LDL R137, [R1+0xaf4] ;  /* 0x000af40001897983 */ /* 0x000ea80000100800 */
[----:B------:R-:W2:Y:S04]  /*11670*/  LDL R185, [R1+0xb18] ;  /* 0x000b180001b97983 */ /* 0x000ea80000100800 */
[----:B------:R-:W2:Y:S04]  /*11680*/  LDL R184, [R1+0xb1c] ;  /* 0x000b1c0001b87983 */ /* 0x000ea80000100800 */
[----:B------:R-:W2:Y:S04]  /*11690*/  LDL R175, [R1+0xb20] ;  /* 0x000b200001af7983 */ /* 0x000ea80000100800 */
[----:B------:R-:W2:Y:S04]  /*116a0*/  LDL R174, [R1+0xb24] ;  /* 0x000b240001ae7983 */ /* 0x000ea80000100800 */
[----:B------:R-:W-:Y:S04]  /*116b0*/  STL [R1+0x17cc], R111 ;  /* 0x0017cc6f01007387 */ /* 0x000fe80000100800 */
[----:B------:R-:W-:Y:S04]  /*116c0*/  STL [R1+0x17d8], R108 ;  /* 0x0017d86c01007387 */ /* 0x000fe80000100800 */
[----:B------:R-:W-:Y:S04]  /*116d0*/  STL [R1+0x17dc], R107 ;  /* 0x0017dc6b01007387 */ /* 0x000fe80000100800 */
[----:B------:R-:W-:Y:S04]  /*116e0*/  STL [R1+0x1818], R100 ;  /* 0x0018186401007387 */ /* 0x000fe80000100800 */
[----:B------:R-:W2:Y:S04]  /*116f0*/  LDL R192, [R1+0xc04] ;  /* 0x000c040001c07983 */ /* 0x000ea80000100800 */
[----:B------:R-:W-:Y:S01]  /*11700*/  STL [R1+0x181c], R99 ;  /* 0x00181c6301007387 */ /* 0x000fe20000100800 */
[----:B---3--:R-:W-:Y:S01]  /*11710*/  FFMA R14, R33, R35, R14 ;  /* 0x00000023210e7223 */ /* 0x008fe2000000000e */
[----:B------:R-:W-:-:S02]  /*11720*/  FFMA R7, R97, R87, R7 ;  /* 0x0000005761077223 */ /* 0x000fc40000000007 */
[----:B------:R-:W3:Y:S01]  /*11730*/  LDL R33, [R1+0xa8c] ;  /* 0x000a8c0001217983 */ /* 0x000ee20000100800 */
[C---:B------:R-:W-:Y:S01]  /*11740*/  FFMA R4, R97.reuse, R145, R4 ;  /* 0x0000009161047223 */ /* 0x040fe20000000004 */
[----:B------:R-:W-:Y:S02]  /*11750*/  FFMA R6, R97, R147, R6 ;  /* 0x0000009361067223 */ /* 0x000fe40000000006 */
[----:B0-----:R-:W2:Y:S04]  /*11760*/  LDL R51, [R1+0xaa4] ;  /* 0x000aa40001337983 */ /* 0x001ea80000100800 */
[----:B------:R-:W2:Y:S01]  /*11770*/  LDL.LU R247, [R1+0x1958] ;  /* 0x0019580001f77983 */ /* 0x000ea20000300800 */
[----:B----4-:R-:W-:Y:S01]  /*11780*/  FFMA R14, R42, R30, R14 ;  /* 0x0000001e2a0e7223 */ /* 0x010fe2000000000e */
[C---:B------:R-:W-:Y:S01]  /*11790*/  FFMA R7, R27.reuse, R75, R7 ;  /* 0x0000004b1b077223 */ /* 0x040fe20000000007 */
[C---:B------:R-:W-:Y:S01]  /*117a0*/  FFMA R4, R27.reuse, R78, R4 ;  /* 0x0000004e1b047223 */ /* 0x040fe20000000004 */
[----:B------:R-:W-:Y:S01]  /*117b0*/  FFMA R6, R27, R76, R6 ;  /* 0x0000004c1b067223 */ /* 0x000fe20000000006 */
[----:B------:R-:W-:Y:S01]  /*117c0*/  FFMA R14, R32, R28, R14 ;  /* 0x0000001c200e7223 */ /* 0x000fe2000000000e */
[C---:B------:R-:W-:Y:S01]  /*117d0*/  FFMA R7, R31.reuse, R63, R7 ;  /* 0x0000003f1f077223 */ /* 0x040fe20000000007 */
[----:B------:R-:W4:Y:S01]  /*117e0*/  LDL R32, [R1+0xa88] ;  /* 0x000a880001207983 */ /* 0x000f220000100800 */
[C---:B------:R-:W-:Y:S01]  /*117f0*/  FFMA R4, R31.reuse, R66, R4 ;  /* 0x000000421f047223 */ /* 0x040fe20000000004 */
[----:B------:R-:W-:Y:S01]  /*11800*/  FFMA R6, R31, R64, R6 ;  /* 0x000000401f067223 */ /* 0x000fe20000000006 */
[C---:B------:R-:W-:Y:S01]  /*11810*/  FFMA R7, R92.reuse, R248, R7 ;  /* 0x000000f85c077223 */ /* 0x040fe20000000007 */
[----:B------:R-:W2:Y:S01]  /*11820*/  LDL.LU R239, [R1+0x1954] ;  /* 0x0019540001ef7983 */ /* 0x000ea20000300800 */
[C---:B------:R-:W-:Y:S01]  /*11830*/  FFMA R4, R92.reuse, R251, R4 ;  /* 0x000000fb5c047223 */ /* 0x040fe20000000004 */
[----:B------:R-:W-:Y:S01]  /*11840*/  FFMA R6, R92, R249, R6 ;  /* 0x000000f95c067223 */ /* 0x000fe20000000006 */
[C---:B------:R-:W-:Y:S01]  /*11850*/  FFMA R7, R91.reuse, R224, R7 ;  /* 0x000000e05b077223 */ /* 0x040fe20000000007 */
[----:B------:R-:W2:Y:S01]  /*11860*/  LDL R194, [R1+0xc74] ;  /* 0x000c740001c27983 */ /* 0x000ea20000100800 */
[C---:B------:R-:W-:Y:S01]  /*11870*/  FFMA R4, R91.reuse, R227, R4 ;  /* 0x000000e35b047223 */ /* 0x040fe20000000004 */
[----:B------:R-:W-:Y:S01]  /*11880*/  FFMA R6, R91, R225, R6 ;  /* 0x000000e15b067223 */ /* 0x000fe20000000006 */
[C---:B------:R-:W-:Y:S01]  /*11890*/  FFMA R7, R90.reuse, R212, R7 ;  /* 0x000000d45a077223 */ /* 0x040fe20000000007 */
[----:B------:R-:W2:Y:S01]  /*118a0*/  LDL R193, [R1+0xc78] ;  /* 0x000c780001c17983 */ /* 0x000ea20000100800 */
[C---:B------:R-:W-:Y:S01]  /*118b0*/  FFMA R4, R90.reuse, R215, R4 ;  /* 0x000000d75a047223 */ /* 0x040fe20000000004 */
[----:B------:R-:W-:Y:S01]  /*118c0*/  FFMA R6, R90, R213, R6 ;  /* 0x000000d55a067223 */ /* 0x000fe20000000006 */
[C---:B------:R-:W-:Y:S01]  /*118d0*/  FFMA R7, R89.reuse, R200, R7 ;  /* 0x000000c859077223 */ /* 0x040fe20000000007 */
[----:B------:R-:W2:Y:S01]  /*118e0*/  LDL.LU R245, [R1+0x1948] ;  /* 0x0019480001f57983 */ /* 0x000ea20000300800 */
        /* <DEDUP_REMOVED lines=19> */
[----:B------:R-:W5:Y:S01]  /*11a20*/  LDL.LU R84, [R1+0x191c] ;  /* 0x00191c0001547983 */ /* 0x000f620000300800 */
        /* <DEDUP_REMOVED lines=8> */
[----:B------:R-:W-:-:S03]  /*11ab0*/  FFMA R4, R0, R88, R4 ;  /* 0x0000005800047223 */ /* 0x000fc60000000004 */
[----:B------:R-:W5:Y:S04]  /*11ac0*/  LDL.LU R81, [R1+0x1910] ;  /* 0x0019100001517983 */ /* 0x000f680000300800 */
[----:B------:R-:W5:Y:S04]  /*11ad0*/  LDL.LU R80, [R1+0x190c] ;  /* 0x00190c0001507983 */ /* 0x000f680000300800 */
[----:B------:R-:W5:Y:S04]  /*11ae0*/  LDL.LU R79, [R1+0x1908] ;  /* 0x00190800014f7983 */ /* 0x000f680000300800 */
[----:B------:R-:W5:Y:S01]  /*11af0*/  LDL.LU R72, [R1+0x18ec] ;  /* 0x0018ec0001487983 */ /* 0x000f620000300800 */
[----:B------:R-:W-:Y:S01]  /*11b00*/  FFMA R14, R41, R26, R14 ;  /* 0x0000001a290e7223 */ /* 0x000fe2000000000e */
[----:B------:R-:W-:-:S02]  /*11b10*/  FFMA R6, R0, R58, R6 ;  /* 0x0000003a00067223 */ /* 0x000fc40000000006 */
[----:B------:R-:W5:Y:S01]  /*11b20*/  LDL.LU R71, [R1+0x18e8] ;  /* 0x0018e80001477983 */ /* 0x000f620000300800 */
[----:B------:R-:W-:-:S03]  /*11b30*/  FFMA R14, R40, R25, R14 ;  /* 0x00000019280e7223 */ /* 0x000fc6000000000e */
[----:B------:R-:W5:Y:S01]  /*11b40*/  LDL.LU R70, [R1+0x18e4] ;  /* 0x0018e40001467983 */ /* 0x000f620000300800 */
[----:B------:R-:W-:-:S03]  /*11b50*/  FFMA R14, R39, R24, R14 ;  /* 0x00000018270e7223 */ /* 0x000fc6000000000e */
[----:B------:R-:W2:Y:S04]  /*11b60*/  LDL R40, [R1+0xa84] ;  /* 0x000a840001287983 */ /* 0x000ea80000100800 */
[----:B------:R-:W2:Y:S04]  /*11b70*/  LDL R39, [R1+0xa80] ;  /* 0x000a800001277983 */ /* 0x000ea80000100800 */
[----:B------:R-:W5:Y:S04]  /*11b80*/  LDL.LU R69, [R1+0x18e0] ;  /* 0x0018e00001457983 */ /* 0x000f680000300800 */
[----:B------:R-:W5:Y:S01]  /*11b90*/  LDL.LU R68, [R1+0x18dc] ;  /* 0x0018dc0001447983 */ /* 0x000f620000300800 */
[----:B------:R-:W-:-:S03]  /*11ba0*/  FFMA R14, R38, R0, R14 ;  /* 0x00000000260e7223 */ /* 0x000fc6000000000e */
[----:B------:R-:W5:Y:S01]  /*11bb0*/  LDL.LU R67, [R1+0x18d8] ;  /* 0x0018d80001437983 */ /* 0x000f620000300800 */
[----:B------:R-:W-:Y:S01]  /*11bc0*/  FFMA R14, R37, R15, R14 ;  /* 0x0000000f250e7223 */ /* 0x000fe2000000000e */
[-C--:B------:R-:W-:Y:S02]  /*11bd0*/  FFMA R93, R34, R98.reuse, RZ ;  /* 0x00000062225d7223 */ /* 0x080fe400000000ff */
[----:B------:R-:W2:Y:S01]  /*11be0*/  LDL R38, [R1+0xa7c] ;  /* 0x000a7c0001267983 */ /* 0x000ea20000100800 */
[----:B------:R-:W-:-:S03]  /*11bf0*/  FFMA R88, R36, R98, RZ ;  /* 0x0000006224587223 */ /* 0x000fc600000000ff */
[----:B------:R-:W2:Y:S01]  /*11c00*/  LDL R34, [R1+0xa70] ;  /* 0x000a700001227983 */ /* 0x000ea20000100800 */
[----:B------:R-:W-:-:S03]  /*11c10*/  R2UR UR69, R14 ;  /* 0x000000000e4572ca */ /* 0x000fc600000e0000 */
[----:B------:R-:W2:Y:S04]  /*11c20*/  LDL R36, [R1+0xa74] ;  /* 0x000a740001247983 */ /* 0x000ea80000100800 */
[----:B------:R-:W2:Y:S04]  /*11c30*/  LDL R14, [R1+0xa64] ;  /* 0x000a6400010e7983 */ /* 0x000ea80000100800 */
[----:B------:R-:W2:Y:S01]  /*11c40*/  LDL R37, [R1+0xa78] ;  /* 0x000a780001257983 */ /* 0x000ea20000100800 */
[C---:B------:R-:W-:Y:S01]  /*11c50*/  FFMA R5, R97.reuse, R146, R5 ;  /* 0x0000009261057223 */ /* 0x040fe20000000005 */
[C---:B------:R-:W-:Y:S01]  /*11c60*/  FFMA R8, R97.reuse, R86, R8 ;  /* 0x0000005661087223 */ /* 0x040fe20000000008 */
[----:B------:R-:W-:Y:S01]  /*11c70*/  FFMA R9, R97, R85, R9 ;  /* 0x0000005561097223 */ /* 0x000fe20000000009 */
[----:B------:R-:W2:Y:S04]  /*11c80*/  LDL R42, [R1+0xabc] ;  /* 0x000abc00012a7983 */ /* 0x000ea80000100800 */
[----:B-1----:R-:W2:Y:S04]  /*11c90*/  LDL R109, [R1+0xaa0] ;  /* 0x000aa000016d7983 */ /* 0x002ea80000100800 */
[----:B------:R0:W-:Y:S04]  /*11ca0*/  STL [R1+0x1874], R45 ;  /* 0x0018742d01007387 */ /* 0x0001e80000100800 */
[----:B------:R-:W-:Y:S04]  /*11cb0*/  STL [R1+0x18b4], R44 ;  /* 0x0018b42c01007387 */ /* 0x000fe80000100800 */
[----:B------:R1:W-:Y:S04]  /*11cc0*/  STL [R1+0x1858], R55 ;  /* 0x0018583701007387 */ /* 0x0003e80000100800 */
[----:B------:R1:W-:Y:S04]  /*11cd0*/  STL [R1+0x18b8], R43 ;  /* 0x0018b82b01007387 */ /* 0x0003e80000100800 */
        /* <DEDUP_REMOVED lines=8> */
[----:B------:R-:W2:Y:S04]  /*11d60*/  LDL R168, [R1+0xb34] ;  /* 0x000b340001a87983 */ /* 0x000ea80000100800 */
[----:B------:R1:W-:Y:S04]  /*11d70*/  STL [R1+0x1814], R101 ;  /* 0x0018146501007387 */ /* 0x0003e80000100800 */
[----:B------:R-:W2:Y:S04]  /*11d80*/  LDL R191, [R1+0xc08] ;  /* 0x000c080001bf7983 */ /* 0x000ea80000100800 */
[----:B------:R-:W2:Y:S04]  /*11d90*/  LDL R189, [R1+0xc18] ;  /* 0x000c180001bd7983 */ /* 0x000ea80000100800 */
[----:B------:R1:W-:Y:S04]  /*11da0*/  STL [R1+0x180c], R102 ;  /* 0x00180c6601007387 */ /* 0x0003e80000100800 */
[----:B------:R-:W2:Y:S04]  /*11db0*/  LDL.LU R246, [R1+0x1950] ;  /* 0x0019500001f67983 */ /* 0x000ea80000300800 */
[----:B------:R-:W2:Y:S04]  /*11dc0*/  LDL.LU R238, [R1+0x194c] ;  /* 0x00194c0001ee7983 */ /* 0x000ea80000300800 */
[----:B------:R-:W2:Y:S04]  /*11dd0*/  LDL.LU R145, [R1+0x1934] ;  /* 0x0019340001917983 */ /* 0x000ea80000300800 */
[----:B------:R-:W2:Y:S04]  /*11de0*/  LDL.LU R147, [R1+0x192c] ;  /* 0x00192c0001937983 */ /* 0x000ea80000300800 */
        /* <DEDUP_REMOVED lines=8> */
[----:B---3--:R-:W-:Y:S01]  /*11e70*/  FFMA R57, R33, R98, RZ ;  /* 0x0000006221397223 */ /* 0x008fe200000000ff */
[----:B------:R-:W-:-:S02]  /*11e80*/  FFMA R4, R15, R48, R4 ;  /* 0x000000300f047223 */ /* 0x000fc40000000004 */
[----:B------:R-:W3:Y:S01]  /*11e90*/  LDL R33, [R1+0xa6c] ;  /* 0x000a6c0001217983 */ /* 0x000ee20000100800 */
[----:B------:R-:W-:-:S03]  /*11ea0*/  FFMA R7, R15, R45, R7 ;  /* 0x0000002d0f077223 */ /* 0x000fc60000000007 */
[----:B------:R-:W3:Y:S01]  /*11eb0*/  LDL R41, [R1+0xac0] ;  /* 0x000ac00001297983 */ /* 0x000ee20000100800 */
[----:B----4-:R-:W-:Y:S01]  /*11ec0*/  FFMA R58, R32, R98, RZ ;  /* 0x00000062203a7223 */ /* 0x010fe200000000ff */
[C---:B------:R-:W-:Y:S02]  /*11ed0*/  FFMA R5, R27.reuse, R77, R5 ;  /* 0x0000004d1b057223 */ /* 0x040fe40000000005 */
[----:B------:R-:W4:Y:S01]  /*11ee0*/  LDL R32, [R1+0xa68] ;  /* 0x000a680001207983 */ /* 0x000f220000100800 */
[C---:B------:R-:W-:Y:S01]  /*11ef0*/  FFMA R8, R27.reuse, R74, R8 ;  /* 0x0000004a1b087223 */ /* 0x040fe20000000008 */
[----:B------:R-:W-:Y:S01]  /*11f00*/  FFMA R9, R27, R73, R9 ;  /* 0x000000491b097223 */ /* 0x000fe20000000009 */
[----:B------:R-:W-:Y:S01]  /*11f10*/  FFMA R5, R31, R65, R5 ;  /* 0x000000411f057223 */ /* 0x000fe20000000005 */
[----:B------:R-:W-:Y:S01]  /*11f20*/  FFMA R6, R15, R46, R6 ;  /* 0x0000002e0f067223 */ /* 0x000fe20000000006 */
[C---:B------:R-:W-:Y:S01]  /*11f30*/  FFMA R8, R31.reuse, R62, R8 ;  /* 0x0000003e1f087223 */ /* 0x040fe20000000008 */
[----:B------:R-:W-:Y:S01]  /*11f40*/  FFMA R9, R31, R61, R9 ;  /* 0x0000003d1f097223 */ /* 0x000fe20000000009 */
[C---:B------:R-:W-:Y:S01]  /*11f50*/  FFMA R5, R92.reuse, R250, R5 ;  /* 0x000000fa5c057223 */ /* 0x040fe20000000005 */
[----:B------:R-:W4:Y:S01]  /*11f60*/  LDL R46, [R1+0xaac] ;  /* 0x000aac00012e7983 */ /* 0x000f220000100800 */
[C---:B------:R-:W-:Y:S01]  /*11f70*/  FFMA R8, R92.reuse, R235, R8 ;  /* 0x000000eb5c087223 */ /* 0x040fe20000000008 */
[----:B------:R-:W-:Y:S01]  /*11f80*/  FFMA R9, R92, R234, R9 ;  /* 0x000000ea5c097223 */ /* 0x000fe20000000009 */
[C---:B------:R-:W-:Y:S01]  /*11f90*/  FFMA R5, R91.reuse, R226, R5 ;  /* 0x000000e25b057223 */ /* 0x040fe20000000005 */
[----:B0-----:R-:W4:Y:S01]  /*11fa0*/  LDL R45, [R1+0xab0] ;  /* 0x000ab000012d7983 */ /* 0x001f220000100800 */
[C---:B------:R-:W-:Y:S01]  /*11fb0*/  FFMA R8, R91.reuse, R223, R8 ;  /* 0x000000df5b087223 */ /* 0x040fe20000000008 */
[----:B------:R-:W-:Y:S01]  /*11fc0*/  FFMA R9, R91, R222, R9 ;  /* 0x000000de5b097223 */ /* 0x000fe20000000009 */
[C---:B------:R-:W-:Y:S01]  /*11fd0*/  FFMA R5, R90.reuse, R214, R5 ;  /* 0x000000d65a057223 */ /* 0x040fe20000000005 */
[----:B--2---:R-:W-:Y:S01]  /*11fe0*/  FFMA R58, R51, R97, R58 ;  /* 0x00000061333a7223 */ /* 0x004fe2000000003a */
[C---:B------:R-:W-:Y:S01]  /*11ff0*/  FFMA R8, R90.reuse, R211, R8 ;  /* 0x000000d35a087223 */ /* 0x040fe20000000008 */
[----:B------:R-:W-:Y:S01]  /*12000*/  FFMA R9, R90, R210, R9 ;  /* 0x000000d25a097223 */ /* 0x000fe20000000009 */
[----:B------:R-:W-:Y:S01]  /*12010*/  FFMA R5, R89, R202, R5 ;  /* 0x000000ca59057223 */ /* 0x000fe20000000005 */
[----:B------:R-:W-:Y:S01]  /*12020*/  FFMA R52, R39, R98, RZ ;  /* 0x0000006227347223 */ /* 0x000fe200000000ff */
[----:B------:R-:W-:-:S02]  /*12030*/  FFMA R8, R89, R199, R8 ;  /* 0x000000c759087223 */ /* 0x000fc40000000008 */
[----:B------:R-:W-:Y:S01]  /*12040*/  FFMA R5, R35, R190, R5 ;  /* 0x000000be23057223 */ /* 0x000fe20000000005 */
[----:B------:R-:W-:Y:S01]  /*12050*/  FFMA R9, R89, R198, R9 ;  /* 0x000000c659097223 */ /* 0x000fe20000000009 */
[----:B------:R-:W2:Y:S01]  /*12060*/  LDL R39, [R1+0xac4] ;  /* 0x000ac40001277983 */ /* 0x000ea20000100800 */
[C---:B------:R-:W-:Y:S01]  /*12070*/  FFMA R8, R35.reuse, R187, R8 ;  /* 0x000000bb23087223 */ /* 0x040fe20000000008 */
[----:B------:R-:W-:Y:S01]  /*12080*/  FFMA R5, R30, R170, R5 ;  /* 0x000000aa1e057223 */ /* 0x000fe20000000005 */
[----:B------:R-:W-:Y:S01]  /*12090*/  FFMA R9, R35, R186, R9 ;  /* 0x000000ba23097223 */ /* 0x000fe20000000009 */
[----:B------:R-:W-:Y:S01]  /*120a0*/  FFMA R53, R38, R98, RZ ;  /* 0x0000006226357223 */ /* 0x000fe200000000ff */
[----:B------:R-:W-:Y:S01]  /*120b0*/  FFMA R8, R30, R167, R8 ;  /* 0x000000a71e087223 */ /* 0x000fe20000000008 */
[----:B------:R-:W-:Y:S01]  /*120c0*/  FFMA R5, R28, R158, R5 ;  /* 0x0000009e1c057223 */ /* 0x000fe20000000005 */
[----:B------:R-:W-:Y:S01]  /*120d0*/  FFMA R9, R30, R166, R9 ;  /* 0x000000a61e097223 */ /* 0x000fe20000000009 */
[----:B------:R-:W-:Y:S01]  /*120e0*/  FFMA R48, R34, R98, RZ ;  /* 0x0000006222307223 */ /* 0x000fe200000000ff */
[----:B------:R-:W-:Y:S01]  /*120f0*/  FFMA R8, R28, R155, R8 ;  /* 0x0000009b1c087223 */ /* 0x000fe20000000008 */
[----:B------:R-:W-:Y:S01]  /*12100*/  FFMA R5, R26, R142, R5 ;  /* 0x0000008e1a057223 */ /* 0x000fe20000000005 */
[----:B------:R-:W-:Y:S01]  /*12110*/  FFMA R9, R28, R154, R9 ;  /* 0x0000009a1c097223 */ /* 0x000fe20000000009 */
[----:B------:R-:W2:Y:S01]  /*12120*/  LDL R34, [R1+0xa58] ;  /* 0x000a580001227983 */ /* 0x000ea20000100800 */
[C---:B------:R-:W-:Y:S01]  /*12130*/  FFMA R8, R26.reuse, R139, R8 ;  /* 0x0000008b1a087223 */ /* 0x040fe20000000008 */
[C---:B------:R-:W-:Y:S01]  /*12140*/  FFMA R5, R25.reuse, R117, R5 ;  /* 0x0000007519057223 */ /* 0x040fe20000000005 */
[----:B------:R-:W-:Y:S01]  /*12150*/  FFMA R9, R26, R138, R9 ;  /* 0x0000008a1a097223 */ /* 0x000fe20000000009 */
[----:B------:R-:W-:Y:S01]  /*12160*/  FFMA R51, R14, R98, RZ ;  /* 0x000000620e337223 */ /* 0x000fe200000000ff */
[C---:B------:R-:W-:Y:S01]  /*12170*/  FFMA R8, R25.reuse, R114, R8 ;  /* 0x0000007219087223 */ /* 0x040fe20000000008 */
[C---:B------:R-:W-:Y:S01]  /*12180*/  FFMA R5, R24.reuse, R105, R5 ;  /* 0x0000006918057223 */ /* 0x040fe20000000005 */
        /* <DEDUP_REMOVED lines=9> */
[----:B------:R-:W2:Y:S01]  /*12220*/  LDL R47, [R1+0xaa8] ;  /* 0x000aa800012f7983 */ /* 0x000ea20000100800 */
[C---:B------:R-:W-:Y:S01]  /*12230*/  FFMA R8, R15.reuse, R44, R8 ;  /* 0x0000002c0f087223 */ /* 0x040fe20000000008 */
[-C--:B------:R-:W-:Y:S01]  /*12240*/  FFMA R59, R40, R98.reuse, RZ ;  /* 0x00000062283b7223 */ /* 0x080fe200000000ff */
[----:B-1----:R-:W-:Y:S01]  /*12250*/  FFMA R55, R36, R98, RZ ;  /* 0x0000006224377223 */ /* 0x002fe200000000ff */
[----:B------:R-:W2:Y:S01]  /*12260*/  LDL R44, [R1+0xab4] ;  /* 0x000ab400012c7983 */ /* 0x000ea20000100800 */
[----:B------:R-:W-:-:S03]  /*12270*/  FFMA R9, R15, R43, R9 ;  /* 0x0000002b0f097223 */ /* 0x000fc60000000009 */
[----:B------:R-:W2:Y:S04]  /*12280*/  LDL R40, [R1+0xa60] ;  /* 0x000a600001287983 */ /* 0x000ea80000100800 */
[----:B------:R-:W2:Y:S04]  /*12290*/  LDL R36, [R1+0xa5c] ;  /* 0x000a5c0001247983 */ /* 0x000ea80000100800 */
[----:B------:R-:W2:Y:S04]  /*122a0*/  LDL R43, [R1+0xab8] ;  /* 0x000ab800012b7983 */ /* 0x000ea80000100800 */
[----:B------:R-:W2:Y:S04]  /*122b0*/  LDL R38, [R1+0xac8] ;  /* 0x000ac80001267983 */ /* 0x000ea80000100800 */
[----:B------:R-:W2:Y:S01]  /*122c0*/  LDL R37, [R1+0xacc] ;  /* 0x000acc0001257983 */ /* 0x000ea20000100800 */
[-C--:B------:R-:W-:Y:S01]  /*122d0*/  FFMA R88, R136, R97.reuse, R88 ;  /* 0x0000006188587223 */ /* 0x080fe20000000058 */
[-C--:B------:R-:W-:Y:S01]  /*122e0*/  FFMA R57, R109, R97.reuse, R57 ;  /* 0x000000616d397223 */ /* 0x080fe20000000039 */
[----:B------:R-:W-:Y:S01]  /*122f0*/  FFMA R93, R110, R97, R93 ;  /* 0x000000616e5d7223 */ /* 0x000fe2000000005d */
[----:B------:R-:W2:Y:S04]  /*12300*/  LDL.LU R146, [R1+0x1930] ;  /* 0x0019300001927983 */ /* 0x000ea80000300800 */
[----:B------:R-:W5:Y:S04]  /*12310*/  LDL.LU R86, [R1+0x1924] ;  /* 0x0019240001567983 */ /* 0x000f680000300800 */
[----:B------:R-:W5:Y:S04]  /*12320*/  LDL.LU R85, [R1+0x1920] ;  /* 0x0019200001557983 */ /* 0x000f680000300800 */
[----:B------:R-:W5:Y:S01]  /*12330*/  LDL.LU R77, [R1+0x1900] ;  /* 0x00190000014d7983 */ /* 0x000f620000300800 */
[-C--:B---3--:R-:W-:Y:S01]  /*12340*/  FFMA R49, R33, R98.reuse, RZ ;  /* 0x0000006221317223 */ /* 0x088fe200000000ff */
[----:B----4-:R-:W-:-:S02]  /*12350*/  FFMA R50, R32, R98, RZ ;  /* 0x0000006220327223 */ /* 0x010fc400000000ff */
[----:B------:R-:W3:Y:S04]  /*12360*/  LDL R33, [R1+0xa54] ;  /* 0x000a540001217983 */ /* 0x000ee80000100800 */
[----:B------:R-:W4:Y:S01]  /*12370*/  LDL R32, [R1+0xad0] ;  /* 0x000ad00001207983 */ /* 0x000f220000100800 */
[----:B------:R-:W-:-:S03]  /*12380*/  FFMA R52, R46, R97, R52 ;  /* 0x000000612e347223 */ /* 0x000fc60000000034 */
[----:B------:R-:W4:Y:S01]  /*12390*/  LDL R186, [R1+0xb14] ;  /* 0x000b140001ba7983 */ /* 0x000f220000100800 */
[----:B------:R-:W-:-:S03]  /*123a0*/  FFMA R53, R45, R97, R53 ;  /* 0x000000612d357223 */ /* 0x000fc60000000035 */
[----:B------:R-:W-:Y:S01]  /*123b0*/  STL.128 [R1], R4 ;  /* 0x0000000401007387 */ /* 0x000fe20000100c00 */
[-C--:B------:R-:W-:Y:S01]  /*123c0*/  FFMA R48, R42, R97.reuse, R48 ;  /* 0x000000612a307223 */ /* 0x080fe20000000030 */
[-C--:B------:R-:W-:Y:S02]  /*123d0*/  FFMA R49, R41, R97.reuse, R49 ;  /* 0x0000006129317223 */ /* 0x080fe40000000031 */
[----:B------:R-:W4:Y:S04]  /*123e0*/  LDG.E R95, desc[UR40][R2.64+0x300] ;  /* 0x00030028025f7981 */ /* 0x000f28000c1e1900 */
[----:B------:R-:W4:Y:S04]  /*123f0*/  LDG.E R94, desc[UR40][R2.64+0x340] ;  /* 0x00034028025e7981 */ /* 0x000f28000c1e1900 */
[----:B------:R-:W4:Y:S04]  /*12400*/  LDG.E R56, desc[UR40][R2.64+0x3c0] ;  /* 0x0003c02802387981 */ /* 0x000f28000c1e1900 */
[----:B------:R-:W4:Y:S04]  /*12410*/  LDG.E R29, desc[UR40][R12.64] ;  /* 0x000000280c1d7981 */ /* 0x000f28000c1e1900 */
[----:B------:R-:W4:Y:S04]  /*12420*/  LDG.E R96, desc[UR40][R12.64+0x40] ;  /* 0x000040280c607981 */ /* 0x000f28000c1e1900 */
[----:B------:R-:W4:Y:S04]  /*12430*/  LDG.E R123, desc[UR40][R2.64+0x380] ;  /* 0x00038028027b7981 */ /* 0x000f28000c1e1900 */
[----:B------:R-:W4:Y:S04]  /*12440*/  LDL R41, [R1+0xa4c] ;  /* 0x000a4c0001297983 */ /* 0x000f280000100800 */
[----:B------:R-:W4:Y:S04]  /*12450*/  LDL R42, [R1+0xa48] ;  /* 0x000a4800012a7983 */ /* 0x000f280000100800 */
[----:B------:R-:W4:Y:S04]  /*12460*/  LDG.E R122, desc[UR40][R12.64+0x80] ;  /* 0x000080280c7a7981 */ /* 0x000f28000c1e1900 */
[----:B------:R-:W4:Y:S04]  /*12470*/  LDG.E R121, desc[UR40][R2.64+0x304] ;  /* 0x0003042802797981 */ /* 0x000f28000c1e1900 */
[----:B------:R-:W4:Y:S04]  /*12480*/  LDG.E R120, desc[UR40][R2.64+0x344] ;  /* 0x0003442802787981 */ /* 0x000f28000c1e1900 */
[----:B------:R-:W4:Y:S04]  /*12490*/  LDG.E R119, desc[UR40][R2.64+0x384] ;  /* 0x0003842802777981 */ /* 0x000f28000c1e1900 */
[----:B------:R-:W4:Y:S04]  /*124a0*/  LDG.E R118, desc[UR40][R2.64+0x3c4] ;  /* 0x0003c42802767981 */ /* 0x000f28000c1e1900 */
[----:B------:R-:W4:Y:S04]  /*124b0*/  LDG.E R117, desc[UR40][R12.64+0x4] ;  /* 0x000004280c757981 */ /* 0x000f28000c1e1900 */
[----:B------:R-:W4:Y:S04]  /*124c0*/  LDG.E R115, desc[UR40][R12.64+0x44] ;  /* 0x000044280c737981 */ /* 0x000f28000c1e1900 */
[----:B------:R-:W4:Y:S01]  /*124d0*/  LDL R109, [R1+0xad8] ;  /* 0x000ad800016d7983 */ /* 0x000f220000100800 */
[----:B--2---:R-:W-:-:S03]  /*124e0*/  FFMA R50, R39, R97, R50 ;  /* 0x0000006127327223 */ /* 0x004fc60000000032 */
[----:B------:R-:W2:Y:S04]  /*124f0*/  LDL R142, [R1+0xae8] ;  /* 0x000ae800018e7983 */ /* 0x000ea80000100800 */
[----:B------:R-:W2:Y:S04]  /*12500*/  LDL R39, [R1+0xa34] ;  /* 0x000a340001277983 */ /* 0x000ea80000100800 */
[----:B------:R-:W2:Y:S04]  /*12510*/  LDL R138, [R1+0xaf0] ;  /* 0x000af000018a7983 */ /* 0x000ea80000100800 */
[----:B------:R-:W2:Y:S04]  /*12520*/  LDL R136, [R1+0xa28] ;  /* 0x000a280001887983 */ /* 0x000ea80000100800 */
[----:B------:R-:W2:Y:S01]  /*12530*/  LDG.E R114, desc[UR40][R12.64+0x84] ;  /* 0x000084280c727981 */ /* 0x000ea2000c1e1900 */
[----:B------:R-:W-:-:S03]  /*12540*/  FFMA R46, R34, R98, RZ ;  /* 0x00000062222e7223 */ /* 0x000fc600000000ff */
[----:B------:R-:W2:Y:S04]  /*12550*/  LDL R170, [R1+0xb2c] ;  /* 0x000b2c0001aa7983 */ /* 0x000ea80000100800 */
[----:B------:R-:W2:Y:S04]  /*12560*/  LDL R34, [R1+0xaf8] ;  /* 0x000af80001227983 */ /* 0x000ea80000100800 */
[----:B------:R-:W2:Y:S04]  /*12570*/  LDG.E R155, desc[UR40][R2.64+0x308] ;  /* 0x00030828029b7981 */ /* 0x000ea8000c1e1900 */
[----:B------:R-:W2:Y:S01]  /*12580*/  LDL R166, [R1+0xb3c] ;  /* 0x000b3c0001a67983 */ /* 0x000ea20000100800 */
[----:B------:R-:W-:-:S03]  /*12590*/  FFMA R59, R47, R97, R59 ;  /* 0x000000612f3b7223 */ /* 0x000fc6000000003b */
[----:B------:R-:W2:Y:S01]  /*125a0*/  LDL R187, [R1+0xb10] ;  /* 0x000b100001bb7983 */ /* 0x000ea20000100800 */
[-C--:B------:R-:W-:Y:S01]  /*125b0*/  FFMA R54, R44, R97.reuse, R54 ;  /* 0x000000612c367223 */ /* 0x080fe20000000036 */
[----:B------:R-:W-:Y:S02]  /*125c0*/  FFMA R46, R14, R97, R46 ;  /* 0x000000610e2e7223 */ /* 0x000fe4000000002e */
[----:B------:R-:W2:Y:S01]  /*125d0*/  LDG.E R139, desc[UR40][R2.64+0x348] ;  /* 0x00034828028b7981 */ /* 0x000ea2000c1e1900 */
[----:B------:R-:W-:-:S03]  /*125e0*/  FFMA R44, R40, R98, RZ ;  /* 0x00000062282c7223 */ /* 0x000fc600000000ff */
[----:B------:R-:W2:Y:S01]  /*125f0*/  LDL R14, [R1+0x9c8] ;  /* 0x0009c800010e7983 */ /* 0x000ea20000100800 */
[----:B------:R-:W-:-:S03]  /*12600*/  FFMA R45, R36, R98, RZ ;  /* 0x00000062242d7223 */ /* 0x000fc600000000ff */
[----:B------:R-:W2:Y:S01]  /*12610*/  LDL R40, [R1+0xa50] ;  /* 0x000a500001287983 */ /* 0x000ea20000100800 */
[----:B------:R-:W-:-:S03]  /*12620*/  FFMA R55, R43, R97, R55 ;  /* 0x000000612b377223 */ /* 0x000fc60000000037 */
[----:B------:R-:W2:Y:S01]  /*12630*/  LDL R43, [R1+0xa44] ;  /* 0x000a4400012b7983 */ /* 0x000ea20000100800 */
[----:B------:R-:W-:-:S03]  /*12640*/  FFMA R51, R38, R97, R51 ;  /* 0x0000006126337223 */ /* 0x000fc60000000033 */
[----:B------:R-:W2:Y:S01]  /*12650*/  LDL R36, [R1+0xa40] ;  /* 0x000a400001247983 */ /* 0x000ea20000100800 */
[----:B------:R-:W-:-:S03]  /*12660*/  FFMA R44, R37, R97, R44 ;  /* 0x00000061252c7223 */ /* 0x000fc6000000002c */
[----:B------:R-:W2:Y:S04]  /*12670*/  LDL R37, [R1+0xa3c] ;  /* 0x000a3c0001257983 */ /* 0x000ea80000100800 */
[----:B------:R-:W2:Y:S04]  /*12680*/  LDL R38, [R1+0xa38] ;  /* 0x000a380001267983 */ /* 0x000ea80000100800 */
[----:B------:R-:W2:Y:S04]  /*12690*/  LDG.E R116, desc[UR40][R2.64+0x388] ;  /* 0x0003882802747981 */ /* 0x000ea8000c1e1900 */
[----:B------:R-:W2:Y:S04]  /*126a0*/  LDG.E R105, desc[UR40][R2.64+0x3c8] ;  /* 0x0003c82802697981 */ /* 0x000ea8000c1e1900 */
[----:B------:R-:W2:Y:S01]  /*126b0*/  LDG.E R104, desc[UR40][R12.64+0x8] ;  /* 0x000008280c687981 */ /* 0x000ea2000c1e1900 */
[-C--:B------:R-:W-:Y:S01]  /*126c0*/  FFMA R58, R185, R27.reuse, R58 ;  /* 0x0000001bb93a7223 */ /* 0x080fe2000000003a */
[-C--:B------:R-:W-:Y:S01]  /*126d0*/  FFMA R52, R175, R27.reuse, R52 ;  /* 0x0000001baf347223 */ /* 0x080fe20000000034 */
[-C--:B------:R-:W-:Y:S01]  /*126e0*/  FFMA R53, R174, R27.reuse, R53 ;  /* 0x0000001bae357223 */ /* 0x080fe20000000035 */
[----:B------:R-:W2:Y:S04]  /*126f0*/  LDG.E R173, desc[UR40][R12.64+0x48] ;  /* 0x000048280cad7981 */ /* 0x000ea8000c1e1900 */
[----:B------:R-:W2:Y:S04]  /*12700*/  LDL R167, [R1+0xb38] ;  /* 0x000b380001a77983 */ /* 0x000ea80000100800 */
[----:B------:R-:W2:Y:S04]  /*12710*/  LDG.E R172, desc[UR40][R12.64+0x88] ;  /* 0x000088280cac7981 */ /* 0x000ea8000c1e1900 */
[----:B------:R-:W2:Y:S04]  /*12720*/  LDG.E R113, desc[UR40][R2.64+0x30c] ;  /* 0x00030c2802717981 */ /* 0x000ea8000c1e1900 */
[----:B------:R-:W2:Y:S04]  /*12730*/  LDG.E R112, desc[UR40][R2.64+0x34c] ;  /* 0x00034c2802707981 */ /* 0x000ea8000c1e1900 */
[----:B------:R-:W2:Y:S04]  /*12740*/  LDG.E R111, desc[UR40][R2.64+0x38c] ;  /* 0x00038c28026f7981 */ /* 0x000ea8000c1e1900 */
[----:B------:R-:W2:Y:S04]  /*12750*/  LDG.E R108, desc[UR40][R2.64+0x3cc] ;  /* 0x0003cc28026c7981 */ /* 0x000ea8000c1e1900 */
[----:B------:R-:W2:Y:S04]  /*12760*/  LDG.E R107, desc[UR40][R12.64+0xc] ;  /* 0x00000c280c6b7981 */ /* 0x000ea8000c1e1900 */
[----:B------:R-:W2:Y:S01]  /*12770*/  LDG.E R106, desc[UR40][R12.64+0x4c] ;  /* 0x00004c280c6a7981 */ /* 0x000ea2000c1e1900 */
[----:B------:R-:W-:-:S03]  /*12780*/  FFMA R88, R188, R27, R88 ;  /* 0x0000001bbc587223 */ /* 0x000fc60000000058 */
        /* <DEDUP_REMOVED lines=26> */
[----:B---3--:R-:W-:-:S03]  /*12930*/  FFMA R47, R33, R98, RZ ;  /* 0x00000062212f7223 */ /* 0x008fc600000000ff */
[----:B------:R-:W3:Y:S01]  /*12940*/  LDL R33, [R1+0x9cc] ;  /* 0x0009cc0001217983 */ /* 0x000ee20000100800 */
[----:B----4-:R-:W-:-:S03]  /*12950*/  FFMA R45, R32, R97, R45 ;  /* 0x00000061202d7223 */ /* 0x010fc6000000002d */
[----:B------:R-:W4:Y:S04]  /*12960*/  LDL R32, [R1+0xa2c] ;  /* 0x000a2c0001207983 */ /* 0x000f280000100800 */
[----:B------:R-:W5:Y:S04]  /*12970*/  LDL.LU R74, [R1+0x18f4] ;  /* 0x0018f400014a7983 */ /* 0x000f680000300800 */
[----:B------:R-:W5:Y:S04]  /*12980*/  LDL.LU R73, [R1+0x18f0] ;  /* 0x0018f00001497983 */ /* 0x000f680000300800 */
[----:B------:R0:W-:Y:S04]  /*12990*/  STL [R1+0xcac], R95 ;  /* 0x000cac5f01007387 */ /* 0x0001e80000100800 */
[----:B------:R1:W-:Y:S04]  /*129a0*/  STL [R1+0xcb0], R94 ;  /* 0x000cb05e01007387 */ /* 0x0003e80000100800 */
[----:B------:R1:W-:Y:S01]  /*129b0*/  STL [R1+0xcb8], R56 ;  /* 0x000cb83801007387 */ /* 0x0003e20000100800 */
[----:B0-----:R-:W-:-:S03]  /*129c0*/  FFMA R95, R98, R95, RZ ;  /* 0x0000005f625f7223 */ /* 0x001fc600000000ff */
[----:B------:R0:W-:Y:S01]  /*129d0*/  STL [R1+0xcbc], R29 ;  /* 0x000cbc1d01007387 */ /* 0x0001e20000100800 */
[----:B-1----:R-:W-:-:S03]  /*129e0*/  FFMA R94, R98, R94, RZ ;  /* 0x0000005e625e7223 */ /* 0x002fc600000000ff */
[----:B------:R1:W-:Y:S01]  /*129f0*/  STL [R1+0xcc0], R96 ;  /* 0x000cc06001007387 */ /* 0x0003e20000100800 */
[----:B------:R-:W-:-:S03]  /*12a00*/  FFMA R56, R98, R56, RZ ;  /* 0x0000003862387223 */ /* 0x000fc600000000ff */
[----:B------:R-:W5:Y:S01]  /*12a10*/  LDL.LU R65, [R1+0x18d0] ;  /* 0x0018d00001417983 */ /* 0x000f620000300800 */
[-C--:B------:R-:W-:Y:S01]  /*12a20*/  FFMA R41, R41, R98.reuse, RZ ;  /* 0x0000006229297223 */ /* 0x080fe200000000ff */
[----:B0-----:R-:W-:Y:S02]  /*12a30*/  FFMA R29, R98, R29, RZ ;  /* 0x0000001d621d7223 */ /* 0x001fe400000000ff */
[----:B------:R-:W5:Y:S01]  /*12a40*/  LDL.LU R62, [R1+0x18c4] ;  /* 0x0018c400013e7983 */ /* 0x000f620000300800 */
[----:B------:R-:W-:Y:S01]  /*12a50*/  FFMA R42, R42, R98, RZ ;  /* 0x000000622a2a7223 */ /* 0x000fe200000000ff */
[----:B-1----:R-:W-:Y:S01]  /*12a60*/  FFMA R96, R98, R96, RZ ;  /* 0x0000006062607223 */ /* 0x002fe200000000ff */
[-C--:B------:R-:W-:Y:S01]  /*12a70*/  FFMA R41, R148, R97.reuse, R41 ;  /* 0x0000006194297223 */ /* 0x080fe20000000029 */
[----:B------:R-:W5:Y:S01]  /*12a80*/  LDL.LU R61, [R1+0x18c0] ;  /* 0x0018c000013d7983 */ /* 0x000f620000300800 */
[----:B------:R-:W-:-:S03]  /*12a90*/  FFMA R42, R143, R97, R42 ;  /* 0x000000618f2a7223 */ /* 0x000fc6000000002a */
[----:B------:R-:W-:Y:S01]  /*12aa0*/  STL [R1+0xcc4], R122 ;  /* 0x000cc47a01007387 */ /* 0x000fe20000100800 */
[----:B------:R-:W-:-:S03]  /*12ab0*/  FFMA R95, R97, R121, R95 ;  /* 0x00000079615f7223 */ /* 0x000fc6000000005f */
[----:B------:R0:W-:Y:S01]  /*12ac0*/  STL [R1+0xcd4], R121 ;  /* 0x000cd47901007387 */ /* 0x0001e20000100800 */
[----:B------:R-:W-:-:S03]  /*12ad0*/  FFMA R94, R97, R120, R94 ;  /* 0x00000078615e7223 */ /* 0x000fc6000000005e */
[----:B------:R1:W-:Y:S04]  /*12ae0*/  STL [R1+0xcd8], R120 ;  /* 0x000cd87801007387 */ /* 0x0003e80000100800 */
[----:B------:R-:W-:Y:S01]  /*12af0*/  STL [R1+0xcdc], R119 ;  /* 0x000cdc7701007387 */ /* 0x000fe20000100800 */
[----:B------:R-:W-:-:S03]  /*12b00*/  FFMA R56, R97, R118, R56 ;  /* 0x0000007661387223 */ /* 0x000fc60000000038 */
[----:B------:R1:W-:Y:S01]  /*12b10*/  STL [R1+0xce0], R118 ;  /* 0x000ce07601007387 */ /* 0x0003e20000100800 */
[----:B------:R-:W-:-:S03]  /*12b20*/  FFMA R29, R97, R117, R29 ;  /* 0x00000075611d7223 */ /* 0x000fc6000000001d */
[----:B------:R1:W-:Y:S01]  /*12b30*/  STL [R1+0xce4], R117 ;  /* 0x000ce47501007387 */ /* 0x0003e20000100800 */
[----:B------:R-:W-:-:S03]  /*12b40*/  FFMA R96, R97, R115, R96 ;  /* 0x0000007361607223 */ /* 0x000fc60000000060 */
[----:B------:R1:W-:Y:S01]  /*12b50*/  STL [R1+0xce8], R115 ;  /* 0x000ce87301007387 */ /* 0x0003e20000100800 */
[-C--:B--2---:R-:W-:Y:S01]  /*12b60*/  FFMA R39, R39, R98.reuse, RZ ;  /* 0x0000006227277223 */ /* 0x084fe200000000ff */
[-C--:B------:R-:W-:Y:S02]  /*12b70*/  FFMA R47, R109, R97.reuse, R47 ;  /* 0x000000616d2f7223 */ /* 0x080fe4000000002f */
[----:B0-----:R-:W2:Y:S04]  /*12b80*/  LDL R121, [R1+0xb58] ;  /* 0x000b580001797983 */ /* 0x001ea80000100800 */
[----:B-1----:R-:W2:Y:S04]  /*12b90*/  LDL R120, [R1+0xb5c] ;  /* 0x000b5c0001787983 */ /* 0x002ea80000100800 */
[----:B------:R-:W2:Y:S04]  /*12ba0*/  LDL R118, [R1+0xb64] ;  /* 0x000b640001767983 */ /* 0x000ea80000100800 */
[----:B------:R0:W-:Y:S04]  /*12bb0*/  STL [R1+0xcec], R114 ;  /* 0x000cec7201007387 */ /* 0x0001e80000100800 */
[----:B------:R-:W2:Y:S01]  /*12bc0*/  LDL R117, [R1+0xb68] ;  /* 0x000b680001757983 */ /* 0x000ea20000100800 */
[----:B------:R-:W-:Y:S01]  /*12bd0*/  FFMA R39, R34, R97, R39 ;  /* 0x0000006122277223 */ /* 0x000fe20000000027 */
[----:B------:R-:W-:-:S02]  /*12be0*/  FFMA R34, R243, R98, RZ ;  /* 0x00000062f3227223 */ /* 0x000fc400000000ff */
[----:B------:R-:W2:Y:S02]  /*12bf0*/  LDL R115, [R1+0xb04] ;  /* 0x000b040001737983 */ /* 0x000ea40000100800 */
[-C--:B------:R-:W-:Y:S01]  /*12c00*/  FFMA R34, R242, R97.reuse, R34 ;  /* 0x00000061f2227223 */ /* 0x080fe20000000022 */
[-C--:B------:R-:W-:Y:S01]  /*12c10*/  FFMA R40, R40, R98.reuse, RZ ;  /* 0x0000006228287223 */ /* 0x080fe200000000ff */
[-C--:B------:R-:W-:Y:S01]  /*12c20*/  FFMA R43, R43, R98.reuse, RZ ;  /* 0x000000622b2b7223 */ /* 0x080fe200000000ff */
[-C--:B------:R-:W-:Y:S01]  /*12c30*/  FFMA R36, R36, R98.reuse, RZ ;  /* 0x0000006224247223 */ /* 0x080fe200000000ff */
[-C--:B------:R-:W-:Y:S01]  /*12c40*/  FFMA R37, R37, R98.reuse, RZ ;  /* 0x0000006225257223 */ /* 0x080fe200000000ff */
[----:B------:R-:W-:Y:S01]  /*12c50*/  FFMA R38, R38, R98, RZ ;  /* 0x0000006226267223 */ /* 0x000fe200000000ff */
[-C--:B------:R-:W-:Y:S01]  /*12c60*/  FFMA R40, R149, R97.reuse, R40 ;  /* 0x0000006195287223 */ /* 0x080fe20000000028 */
[-C--:B------:R-:W-:Y:S01]  /*12c70*/  FFMA R43, R142, R97.reuse, R43 ;  /* 0x000000618e2b7223 */ /* 0x080fe2000000002b */
[-C--:B------:R-:W-:Y:S01]  /*12c80*/  FFMA R36, R141, R97.reuse, R36 ;  /* 0x000000618d247223 */ /* 0x080fe20000000024 */
[-C--:B------:R-:W-:Y:S01]  /*12c90*/  FFMA R37, R138, R97.reuse, R37 ;  /* 0x000000618a257223 */ /* 0x080fe20000000025 */
[----:B------:R-:W-:Y:S01]  /*12ca0*/  FFMA R38, R137, R97, R38 ;  /* 0x0000006189267223 */ /* 0x000fe20000000026 */
[----:B------:R-:W2:Y:S01]  /*12cb0*/  LDL R138, [R1+0xb44] ;  /* 0x000b4400018a7983 */ /* 0x000ea20000100800 */
[-C--:B------:R-:W-:Y:S01]  /*12cc0*/  FFMA R57, R186, R27.reuse, R57 ;  /* 0x0000001bba397223 */ /* 0x080fe20000000039 */
[-C--:B------:R-:W-:Y:S01]  /*12cd0*/  FFMA R59, R184, R27.reuse, R59 ;  /* 0x0000001bb83b7223 */ /* 0x080fe2000000003b */
[-C--:B------:R-:W-:Y:S01]  /*12ce0*/  FFMA R54, R171, R27.reuse, R54 ;  /* 0x0000001bab367223 */ /* 0x080fe20000000036 */
[----:B------:R1:W-:Y:S01]  /*12cf0*/  STL [R1+0xcb4], R123 ;  /* 0x000cb47b01007387 */ /* 0x0003e20000100800 */
[-C--:B------:R-:W-:Y:S01]  /*12d00*/  FFMA R55, R170, R27.reuse, R55 ;  /* 0x0000001baa377223 */ /* 0x080fe20000000037 */
[----:B------:R-:W-:-:S02]  /*12d10*/  FFMA R48, R169, R27, R48 ;  /* 0x0000001ba9307223 */ /* 0x000fc40000000030 */
[----:B------:R-:W2:Y:S01]  /*12d20*/  LDL R137, [R1+0xb48] ;  /* 0x000b480001897983 */ /* 0x000ea20000100800 */
[-C--:B------:R-:W-:Y:S01]  /*12d30*/  FFMA R51, R166, R27.reuse, R51 ;  /* 0x0000001ba6337223 */ /* 0x080fe20000000033 */
[-C--:B------:R-:W-:Y:S02]  /*12d40*/  FFMA R44, R156, R27.reuse, R44 ;  /* 0x0000001b9c2c7223 */ /* 0x080fe4000000002c */
[----:B------:R2:W-:Y:S04]  /*12d50*/  STL [R1+0xcf8], R155 ;  /* 0x000cf89b01007387 */ /* 0x0005e80000100800 */
[----:B------:R2:W-:Y:S04]  /*12d60*/  STL [R1+0xcfc], R139 ;  /* 0x000cfc8b01007387 */ /* 0x0005e80000100800 */
[----:B------:R2:W-:Y:S04]  /*12d70*/  STL [R1+0xd00], R116 ;  /* 0x000d007401007387 */ /* 0x0005e80000100800 */
[----:B------:R2:W-:Y:S04]  /*12d80*/  STL [R1+0xd04], R105 ;  /* 0x000d046901007387 */ /* 0x0005e80000100800 */
[----:B------:R2:W-:Y:S01]  /*12d90*/  STL [R1+0xd08], R104 ;  /* 0x000d086801007387 */ /* 0x0005e20000100800 */
[-C--:B------:R-:W-:Y:S01]  /*12da0*/  FFMA R93, R187, R27.reuse, R93 ;  /* 0x0000001bbb5d7223 */ /* 0x080fe2000000005d */
[-C--:B------:R-:W-:Y:S01]  /*12db0*/  FFMA R49, R168, R27.reuse, R49 ;  /* 0x0000001ba8317223 */ /* 0x080fe20000000031 */
[----:B------:R-:W-:Y:S01]  /*12dc0*/  FFMA R50, R167, R27, R50 ;  /* 0x0000001ba7327223 */ /* 0x000fe20000000032 */
        /* <DEDUP_REMOVED lines=8> */
[----:B------:R-:W2:Y:S04]  /*12e50*/  LDL R188, [R1+0xc1c] ;  /* 0x000c1c0001bc7983 */ /* 0x000ea80000100800 */
[----:B------:R-:W2:Y:S04]  /*12e60*/  LDL R185, [R1+0xc28] ;  /* 0x000c280001b97983 */ /* 0x000ea80000100800 */
[----:B------:R-:W2:Y:S04]  /*12e70*/  LDL R175, [R1+0xbf0] ;  /* 0x000bf00001af7983 */ /* 0x000ea80000100800 */
[----:B------:R-:W2:Y:S01]  /*12e80*/  LDL R174, [R1+0xbec] ;  /* 0x000bec0001ae7983 */ /* 0x000ea20000100800 */
[-C--:B---3--:R-:W-:Y:S01]  /*12e90*/  FFMA R33, R33, R98.reuse, RZ ;  /* 0x0000006221217223 */ /* 0x088fe200000000ff */
[----:B----4-:R-:W-:-:S03]  /*12ea0*/  FFMA R32, R32, R98, RZ ;  /* 0x0000006220207223 */ /* 0x010fc600000000ff */
[----:B------:R-:W-:Y:S01]  /*12eb0*/  FFMA R33, R14, R97, R33 ;  /* 0x000000610e217223 */ /* 0x000fe20000000021 */
[C---:B------:R-:W-:Y:S01]  /*12ec0*/  FFMA R14, R98.reuse, R123, RZ ;  /* 0x0000007b620e7223 */ /* 0x040fe200000000ff */
[----:B------:R-:W-:Y:S01]  /*12ed0*/  FFMA R98, R98, R122, RZ ;  /* 0x0000007a62627223 */ /* 0x000fe200000000ff */
[----:B------:R-:W-:Y:S01]  /*12ee0*/  FFMA R32, R136, R97, R32 ;  /* 0x0000006188207223 */ /* 0x000fe20000000020 */
[----:B------:R-:W3:Y:S01]  /*12ef0*/  LDL R122, [R1+0xb54] ;  /* 0x000b5400017a7983 */ /* 0x000ee20000100800 */
[C---:B------:R-:W-:Y:S01]  /*12f00*/  FFMA R14, R97.reuse, R119, R14 ;  /* 0x00000077610e7223 */ /* 0x040fe2000000000e */
[----:B------:R-:W-:Y:S02]  /*12f10*/  FFMA R97, R97, R114, R98 ;  /* 0x0000007261617223 */ /* 0x000fe40000000062 */
[----:B------:R-:W4:Y:S04]  /*12f20*/  LDL R119, [R1+0xb60] ;  /* 0x000b600001777983 */ /* 0x000f280000100800 */
[----:B0-----:R-:W4:Y:S04]  /*12f30*/  LDL R114, [R1+0x9e8] ;  /* 0x0009e80001727983 */ /* 0x001f280000100800 */
[----:B------:R-:W4:Y:S04]  /*12f40*/  LDL R98, [R1+0x9c4] ;  /* 0x0009c40001627983 */ /* 0x000f280000100800 */
[----:B------:R-:W4:Y:S04]  /*12f50*/  LDL R136, [R1+0xb4c] ;  /* 0x000b4c0001887983 */ /* 0x000f280000100800 */
[----:B-1----:R-:W4:Y:S01]  /*12f60*/  LDL R123, [R1+0xb50] ;  /* 0x000b5000017b7983 */ /* 0x002f220000100800 */
[C---:B------:R-:W-:Y:S01]  /*12f70*/  FFMA R95, R27.reuse, R155, R95 ;  /* 0x0000009b1b5f7223 */ /* 0x040fe2000000005f */
[C---:B------:R-:W-:Y:S01]  /*12f80*/  FFMA R94, R27.reuse, R139, R94 ;  /* 0x0000008b1b5e7223 */ /* 0x040fe2000000005e */
[C---:B------:R-:W-:Y:S01]  /*12f90*/  FFMA R56, R27.reuse, R105, R56 ;  /* 0x000000691b387223 */ /* 0x040fe20000000038 */
[C---:B------:R-:W-:Y:S01]  /*12fa0*/  FFMA R29, R27.reuse, R104, R29 ;  /* 0x000000681b1d7223 */ /* 0x040fe2000000001d */
[----:B------:R-:W4:Y:S04]  /*12fb0*/  LDL R171, [R1+0xb84] ;  /* 0x000b840001ab7983 */ /* 0x000f280000100800 */
[----:B------:R-:W4:Y:S04]  /*12fc0*/  LDL R170, [R1+0xb88] ;  /* 0x000b880001aa7983 */ /* 0x000f280000100800 */
[----:B------:R-:W4:Y:S04]  /*12fd0*/  LDL R169, [R1+0xbac] ;  /* 0x000bac0001a97983 */ /* 0x000f280000100800 */
[----:B------:R-:W4:Y:S04]  /*12fe0*/  LDL R166, [R1+0xbb0] ;  /* 0x000bb00001a67983 */ /* 0x000f280000100800 */
[----:B------:R-:W4:Y:S01]  /*12ff0*/  LDL R156, [R1+0xbb4] ;  /* 0x000bb400019c7983 */ /* 0x000f220000100800 */
[----:B------:R-:W-:-:S03]  /*13000*/  FFMA R96, R27, R173, R96 ;  /* 0x000000ad1b607223 */ /* 0x000fc60000000060 */
[----:B------:R-:W4:Y:S04]  /*13010*/  LDG.E R143, desc[UR40][R12.64+0x20] ;  /* 0x000020280c8f7981 */ /* 0x000f28000c1e1900 */
[----:B------:R-:W-:Y:S04]  /*13020*/  STL [R1+0xd54], R165 ;  /* 0x000d54a501007387 */ /* 0x000fe80000100800 */
[----:B------:R-:W-:Y:S04]  /*13030*/  STL [R1+0xd58], R164 ;  /* 0x000d58a401007387 */ /* 0x000fe80000100800 */
[----:B------:R0:W-:Y:S04]  /*13040*/  STL [R1+0xd5c], R163 ;  /* 0x000d5ca301007387 */ /* 0x0001e80000100800 */
[----:B------:R1:W-:Y:S04]  /*13050*/  STL [R1+0xdc8], R159 ;  /* 0x000dc89f01007387 */ /* 0x0003e80000100800 */
[----:B------:R-:W-:Y:S04]  /*13060*/  STL [R1+0xdd4], R99 ;  /* 0x000dd46301007387 */ /* 0x000fe80000100800 */
[----:B------:R1:W-:Y:S04]  /*13070*/  STL [R1+0xdcc], R103 ;  /* 0x000dcc6701007387 */ /* 0x0003e80000100800 */
[----:B------:R-:W4:Y:S01]  /*13080*/  LDG.E R109, desc[UR40][R2.64+0x3dc] ;  /* 0x0003dc28026d7981 */ /* 0x000f22000c1e1900 */
[----:B--2---:R-:W-:-:S03]  /*13090*/  FFMA R42, R121, R27, R42 ;  /* 0x0000001b792a7223 */ /* 0x004fc6000000002a */
[----:B------:R-:W2:Y:S01]  /*130a0*/  LDL R121, [R1+0xb90] ;  /* 0x000b900001797983 */ /* 0x000ea20000100800 */
[----:B------:R-:W-:-:S03]  /*130b0*/  FFMA R43, R120, R27, R43 ;  /* 0x0000001b782b7223 */ /* 0x000fc6000000002b */
[----:B------:R-:W2:Y:S01]  /*130c0*/  LDL R120, [R1+0xb94] ;  /* 0x000b940001787983 */ /* 0x000ea20000100800 */
[----:B------:R-:W-:-:S03]  /*130d0*/  FFMA R37, R118, R27, R37 ;  /* 0x0000001b76257223 */ /* 0x000fc60000000025 */
[----:B------:R-:W2:Y:S04]  /*130e0*/  LDL R118, [R1+0xb9c] ;  /* 0x000b9c0001767983 */ /* 0x000ea80000100800 */
[----:B------:R-:W2:Y:S01]  /*130f0*/  LDG.E R148, desc[UR40][R2.64+0x3a0] ;  /* 0x0003a02802947981 */ /* 0x000ea2000c1e1900 */
[----:B------:R-:W-:-:S03]  /*13100*/  FFMA R38, R117, R27, R38 ;  /* 0x0000001b75267223 */ /* 0x000fc60000000026 */
[----:B------:R-:W2:Y:S01]  /*13110*/  LDL R117, [R1+0xba0] ;  /* 0x000ba00001757983 */ /* 0x000ea20000100800 */
[-C--:B------:R-:W-:Y:S01]  /*13120*/  FFMA R39, R115, R27.reuse, R39 ;  /* 0x0000001b73277223 */ /* 0x080fe20000000027 */
[-C--:B------:R-:W-:Y:S02]  /*13130*/  FFMA R34, R241, R27.reuse, R34 ;  /* 0x0000001bf1227223 */ /* 0x080fe40000000022 */
[----:B------:R-:W2:Y:S04]  /*13140*/  LDL R115, [R1+0xba4] ;  /* 0x000ba40001737983 */ /* 0x000ea80000100800 */
[----:B------:R-:W2:Y:S04]  /*13150*/  LDG.E R142, desc[UR40][R12.64+0x60] ;  /* 0x000060280c8e7981 */ /* 0x000ea8000c1e1900 */
[----:B------:R-:W2:Y:S04]  /*13160*/  LDG.E R168, desc[UR40][R12.64+0x24] ;  /* 0x000024280ca87981 */ /* 0x000ea8000c1e1900 */
[----:B------:R-:W2:Y:S04]  /*13170*/  LDG.E R167, desc[UR40][R12.64+0x64] ;  /* 0x000064280ca77981 */ /* 0x000ea8000c1e1900 */
[----:B------:R-:W2:Y:S04]  /*13180*/  LDL R187, [R1+0xc20] ;  /* 0x000c200001bb7983 */ /* 0x000ea80000100800 */
[----:B------:R-:W2:Y:S04]  /*13190*/  LDL R186, [R1+0xc24] ;  /* 0x000c240001ba7983 */ /* 0x000ea80000100800 */
[----:B------:R-:W2:Y:S04]  /*131a0*/  LDL R184, [R1+0xbf4] ;  /* 0x000bf40001b87983 */ /* 0x000ea80000100800 */
[----:B------:R-:W2:Y:S04]  /*131b0*/  LDG.E R149, desc[UR40][R2.64+0x360] ;  /* 0x0003602802957981 */ /* 0x000ea8000c1e1900 */
[----:B------:R-:W2:Y:S01]  /*131c0*/  LDG.E R141, desc[UR40][R2.64+0x3e0] ;  /* 0x0003e028028d7981 */ /* 0x000ea2000c1e1900 */
[-C--:B---3--:R-:W-:Y:S01]  /*131d0*/  FFMA R41, R122, R27.reuse, R41 ;  /* 0x0000001b7a297223 */ /* 0x088fe20000000029 */
[----:B------:R-:W-:-:S02]  /*131e0*/  FFMA R45, R138, R27, R45 ;  /* 0x0000001b8a2d7223 */ /* 0x000fc4000000002d */
[----:B------:R-:W3:Y:S01]  /*131f0*/  LDL R122, [R1+0xb8c] ;  /* 0x000b8c00017a7983 */ /* 0x000ee20000100800 */
[----:B----4-:R-:W-:-:S03]  /*13200*/  FFMA R36, R119, R27, R36 ;  /* 0x0000001b77247223 */ /* 0x010fc60000000024 */
[----:B------:R-:W4:Y:S01]  /*13210*/  LDL R119, [R1+0xb98] ;  /* 0x000b980001777983 */ /* 0x000f220000100800 */
[----:B------:R-:W-:-:S03]  /*13220*/  FFMA R32, R114, R27, R32 ;  /* 0x0000001b72207223 */ /* 0x000fc60000000020 */
[----:B------:R-:W4:Y:S01]  /*13230*/  LDL R114, [R1+0xba8] ;  /* 0x000ba80001727983 */ /* 0x000f220000100800 */
[----:B------:R-:W-:-:S03]  /*13240*/  FFMA R33, R98, R27, R33 ;  /* 0x0000001b62217223 */ /* 0x000fc60000000021 */
[----:B------:R-:W4:Y:S01]  /*13250*/  LDL R98, [R1+0xbbc] ;  /* 0x000bbc0001627983 */ /* 0x000f220000100800 */
[----:B------:R-:W-:-:S03]  /*13260*/  FFMA R14, R27, R116, R14 ;  /* 0x000000741b0e7223 */ /* 0x000fc6000000000e */
[----:B------:R-:W4:Y:S04]  /*13270*/  LDL R155, [R1+0xbb8] ;  /* 0x000bb800019b7983 */ /* 0x000f280000100800 */
[----:B------:R-:W4:Y:S04]  /*13280*/  LDL R139, [R1+0xbc0] ;  /* 0x000bc000018b7983 */ /* 0x000f280000100800 */
[----:B------:R-:W4:Y:S04]  /*13290*/  LDL R116, [R1+0xbc4] ;  /* 0x000bc40001747983 */ /* 0x000f280000100800 */
[----:B------:R-:W4:Y:S04]  /*132a0*/  LDL R105, [R1+0xbc8] ;  /* 0x000bc80001697983 */ /* 0x000f280000100800 */
[----:B------:R-:W4:Y:S01]  /*132b0*/  LDL R104, [R1+0xbcc] ;  /* 0x000bcc0001687983 */ /* 0x000f220000100800 */
[-C--:B------:R-:W-:Y:S01]  /*132c0*/  FFMA R46, R137, R27.reuse, R46 ;  /* 0x0000001b892e7223 */ /* 0x080fe2000000002e */
[-C--:B------:R-:W-:Y:S01]  /*132d0*/  FFMA R47, R136, R27.reuse, R47 ;  /* 0x0000001b882f7223 */ /* 0x080fe2000000002f */
[----:B------:R-:W-:Y:S01]  /*132e0*/  FFMA R40, R123, R27, R40 ;  /* 0x0000001b7b287223 */ /* 0x000fe20000000028 */
[-C--:B------:R-:W-:Y:S01]  /*132f0*/  FFMA R88, R171, R31.reuse, R88 ;  /* 0x0000001fab587223 */ /* 0x080fe20000000058 */
[-C--:B------:R-:W-:Y:S01]  /*13300*/  FFMA R93, R170, R31.reuse, R93 ;  /* 0x0000001faa5d7223 */ /* 0x080fe2000000005d */
[-C--:B------:R-:W-:Y:S01]  /*13310*/  FFMA R49, R169, R31.reuse, R49 ;  /* 0x0000001fa9317223 */ /* 0x080fe20000000031 */
[-C--:B------:R-:W-:Y:S01]  /*13320*/  FFMA R50, R166, R31.reuse, R50 ;  /* 0x0000001fa6327223 */ /* 0x080fe20000000032 */
[----:B------:R-:W-:Y:S01]  /*13330*/  FFMA R51, R156, R31, R51 ;  /* 0x0000001f9c337223 */ /* 0x000fe20000000033 */
[C---:B------:R-:W-:Y:S01]  /*13340*/  FFMA R95, R31.reuse, R113, R95 ;  /* 0x000000711f5f7223 */ /* 0x040fe2000000005f */
[C---:B------:R-:W-:Y:S01]  /*13350*/  FFMA R94, R31.reuse, R112, R94 ;  /* 0x000000701f5e7223 */ /* 0x040fe2000000005e */
[C---:B------:R-:W-:Y:S01]  /*13360*/  FFMA R56, R31.reuse, R108, R56 ;  /* 0x0000006c1f387223 */ /* 0x040fe20000000038 */
[----:B------:R-:W-:Y:S01]  /*13370*/  FFMA R29, R31, R107, R29 ;  /* 0x0000006b1f1d7223 */ /* 0x000fe2000000001d */
[----:B------:R-:W4:Y:S01]  /*13380*/  LDL R173, [R1+0xbe8] ;  /* 0x000be80001ad7983 */ /* 0x000f220000100800 */
[-C--:B--2---:R-:W-:Y:S01]  /*13390*/  FFMA R58, R121, R31.reuse, R58 ;  /* 0x0000001f793a7223 */ /* 0x084fe2000000003a */
[----:B------:R-:W-:-:S02]  /*133a0*/  FFMA R59, R120, R31, R59 ;  /* 0x0000001f783b7223 */ /* 0x000fc4000000003b */
[----:B------:R-:W2:Y:S01]  /*133b0*/  LDL R121, [R1+0xbd4] ;  /* 0x000bd40001797983 */ /* 0x000ea20000100800 */
[----:B------:R-:W-:-:S03]  /*133c0*/  FFMA R53, R118, R31, R53 ;  /* 0x0000001f76357223 */ /* 0x000fc60000000035 */
[----:B------:R-:W2:Y:S04]  /*133d0*/  LDL R120, [R1+0xbd8] ;  /* 0x000bd80001787983 */ /* 0x000ea80000100800 */
[----:B------:R-:W2:Y:S01]  /*133e0*/  LDL R118, [R1+0xb70] ;  /* 0x000b700001767983 */ /* 0x000ea20000100800 */
[-C--:B------:R-:W-:Y:S01]  /*133f0*/  FFMA R54, R117, R31.reuse, R54 ;  /* 0x0000001f75367223 */ /* 0x080fe20000000036 */
[-C--:B------:R-:W-:Y:S02]  /*13400*/  FFMA R34, R240, R31.reuse, R34 ;  /* 0x0000001ff0227223 */ /* 0x080fe40000000022 */
[----:B------:R-:W2:Y:S01]  /*13410*/  LDL R117, [R1+0xb00] ;  /* 0x000b000001757983 */ /* 0x000ea20000100800 */
[----:B------:R-:W-:-:S03]  /*13420*/  FFMA R55, R115, R31, R55 ;  /* 0x0000001f73377223 */ /* 0x000fc60000000037 */
[----:B------:R-:W2:Y:S04]  /*13430*/  LDG.E R138, desc[UR40][R2.64+0x324] ;  /* 0x00032428028a7981 */ /* 0x000ea8000c1e1900 */
[----:B------:R-:W2:Y:S01]  /*13440*/  LDL R115, [R1+0x9e0] ;  /* 0x0009e00001737983 */ /* 0x000ea20000100800 */
[-C--:B---3--:R-:W-:Y:S01]  /*13450*/  FFMA R57, R122, R31.reuse, R57 ;  /* 0x0000001f7a397223 */ /* 0x088fe20000000039 */
[-C--:B----4-:R-:W-:Y:S02]  /*13460*/  FFMA R52, R119, R31.reuse, R52 ;  /* 0x0000001f77347223 */ /* 0x090fe40000000034 */
[----:B------:R-:W3:Y:S01]  /*13470*/  LDL R122, [R1+0xbd0] ;  /* 0x000bd000017a7983 */ /* 0x000ee20000100800 */
[----:B------:R-:W-:-:S03]  /*13480*/  FFMA R48, R114, R31, R48 ;  /* 0x0000001f72307223 */ /* 0x000fc60000000030 */
[----:B------:R-:W4:Y:S01]  /*13490*/  LDL R119, [R1+0xb7c] ;  /* 0x000b7c0001777983 */ /* 0x000f220000100800 */
[----:B------:R-:W-:-:S03]  /*134a0*/  FFMA R45, R98, R31, R45 ;  /* 0x0000001f622d7223 */ /* 0x000fc6000000002d */
[----:B------:R-:W4:Y:S04]  /*134b0*/  LDL R114, [R1+0x9c0] ;  /* 0x0009c00001727983 */ /* 0x000f280000100800 */
[----:B------:R-:W4:Y:S01]  /*134c0*/  LDL R98, [R1+0xb80] ;  /* 0x000b800001627983 */ /* 0x000f220000100800 */
[----:B------:R-:W-:Y:S01]  /*134d0*/  FFMA R27, R27, R172, R97 ;  /* 0x000000ac1b1b7223 */ /* 0x000fe20000000061 */
[-C--:B------:R-:W-:Y:S01]  /*134e0*/  FFMA R44, R155, R31.reuse, R44 ;  /* 0x0000001f9b2c7223 */ /* 0x080fe2000000002c */
        /* <DEDUP_REMOVED lines=18> */
[----:B------:R-:W4:Y:S04]  /*13610*/  LDG.E R137, desc[UR40][R2.64+0x364] ;  /* 0x0003642802897981 */ /* 0x000f28000c1e1900 */
[----:B------:R-:W4:Y:S01]  /*13620*/  LDG.E R136, desc[UR40][R2.64+0x3a4] ;  /* 0x0003a42802887981 */ /* 0x000f22000c1e1900 */
[----:B--2---:R-:W-:-:S03]  /*13630*/  FFMA R43, R121, R31, R43 ;  /* 0x0000001f792b7223 */ /* 0x004fc6000000002b */
[----:B------:R-:W2:Y:S01]  /*13640*/  LDG.E R123, desc[UR40][R2.64+0x3e4] ;  /* 0x0003e428027b7981 */ /* 0x000ea2000c1e1900 */
[-C--:B------:R-:W-:Y:S01]  /*13650*/  FFMA R36, R120, R31.reuse, R36 ;  /* 0x0000001f78247223 */ /* 0x080fe20000000024 */
[-C--:B------:R-:W-:Y:S01]  /*13660*/  FFMA R38, R118, R31.reuse, R38 ;  /* 0x0000001f76267223 */ /* 0x080fe20000000026 */
[-C--:B------:R-:W-:Y:S01]  /*13670*/  FFMA R39, R117, R31.reuse, R39 ;  /* 0x0000001f75277223 */ /* 0x080fe20000000027 */
[-C--:B------:R-:W-:Y:S01]  /*13680*/  FFMA R32, R115, R31.reuse, R32 ;  /* 0x0000001f73207223 */ /* 0x080fe20000000020 */
[----:B------:R-:W2:Y:S04]  /*13690*/  LDG.E R117, desc[UR40][R12.64+0x6c] ;  /* 0x00006c280c757981 */ /* 0x000ea8000c1e1900 */
[----:B------:R-:W2:Y:S01]  /*136a0*/  LDG.E R115, desc[UR40][R12.64+0x30] ;  /* 0x000030280c737981 */ /* 0x000ea2000c1e1900 */
[-C--:B---3--:R-:W-:Y:S01]  /*136b0*/  FFMA R42, R122, R31.reuse, R42 ;  /* 0x0000001f7a2a7223 */ /* 0x088fe2000000002a */
[-C--:B----4-:R-:W-:Y:S01]  /*136c0*/  FFMA R37, R119, R31.reuse, R37 ;  /* 0x0000001f77257223 */ /* 0x090fe20000000025 */
[-C--:B------:R-:W-:Y:S01]  /*136d0*/  FFMA R33, R114, R31.reuse, R33 ;  /* 0x0000001f72217223 */ /* 0x080fe20000000021 */
[----:B------:R-:W3:Y:S01]  /*136e0*/  LDG.E R119, desc[UR40][R12.64+0x2c] ;  /* 0x00002c280c777981 */ /* 0x000ee2000c1e1900 */
[----:B------:R-:W-:Y:S01]  /*136f0*/  FFMA R27, R98, R31, R27 ;  /* 0x0000001f621b7223 */ /* 0x000fe2000000001b */
[----:B------:R-:W-:-:S02]  /*13700*/  FFMA R31, R31, R106, R96 ;  /* 0x0000006a1f1f7223 */ /* 0x000fc40000000060 */
[----:B------:R-:W4:Y:S04]  /*13710*/  LDG.E R114, desc[UR40][R12.64+0x70] ;  /* 0x000070280c727981 */ /* 0x000f28000c1e1900 */
[----:B------:R1:W4:Y:S04]  /*13720*/  LDG.E R106, desc[UR40][R12.64+0x7c] ;  /* 0x00007c280c6a7981 */ /* 0x000328000c1e1900 */
[----:B------:R-:W2:Y:S04]  /*13730*/  LDL R96, [R1+0xc00] ;  /* 0x000c000001607983 */ /* 0x000ea80000100800 */
[----:B------:R-:W3:Y:S04]  /*13740*/  LDL R98, [R1+0xbe0] ;  /* 0x000be00001627983 */ /* 0x000ee80000100800 */
[----:B------:R-:W4:Y:S04]  /*13750*/  LDL R13, [R1+0xc0c] ;  /* 0x000c0c00010d7983 */ /* 0x000f280000100800 */
[----:B------:R-:W3:Y:S01]  /*13760*/  LDL R12, [R1+0xc14] ;  /* 0x000c1400010c7983 */ /* 0x000ee20000100800 */
[-C--:B------:R-:W-:Y:S01]  /*13770*/  FFMA R57, R192, R92.reuse, R57 ;  /* 0x0000005cc0397223 */ /* 0x080fe20000000039 */
        /* <DEDUP_REMOVED lines=11> */
[----:B------:R-:W3:Y:S01]  /*13830*/  LDL R97, [R1+0xb78] ;  /* 0x000b780001617983 */ /* 0x000ee20000100800 */
[-C--:B------:R-:W-:Y:S01]  /*13840*/  FFMA R46, R173, R92.reuse, R46 ;  /* 0x0000005cad2e7223 */ /* 0x080fe2000000002e */
[-C--:B------:R-:W-:Y:S01]  /*13850*/  FFMA R47, R172, R92.reuse, R47 ;  /* 0x0000005cac2f7223 */ /* 0x080fe2000000002f */
[----:B------:R-:W-:Y:S01]  /*13860*/  FFMA R14, R92, R163, R14 ;  /* 0x000000a35c0e7223 */ /* 0x000fe2000000000e */
[----:B------:R-:W3:Y:S01]  /*13870*/  LDL R192, [R1+0xc7c] ;  /* 0x000c7c0001c07983 */ /* 0x000ee20000100800 */
[----:B------:R-:W-:-:S03]  /*13880*/  FFMA R40, R171, R92, R40 ;  /* 0x0000005cab287223 */ /* 0x000fc60000000028 */
[----:B------:R-:W3:Y:S01]  /*13890*/  LDL R191, [R1+0xc80] ;  /* 0x000c800001bf7983 */ /* 0x000ee20000100800 */
[----:B------:R-:W-:-:S03]  /*138a0*/  FFMA R41, R170, R92, R41 ;  /* 0x0000005caa297223 */ /* 0x000fc60000000029 */
[----:B------:R-:W3:Y:S01]  /*138b0*/  LDL R190, [R1+0xc84] ;  /* 0x000c840001be7983 */ /* 0x000ee20000100800 */
[----:B------:R-:W-:-:S03]  /*138c0*/  FFMA R42, R169, R92, R42 ;  /* 0x0000005ca92a7223 */ /* 0x000fc6000000002a */
[----:B------:R-:W3:Y:S01]  /*138d0*/  LDL R189, [R1+0xc88] ;  /* 0x000c880001bd7983 */ /* 0x000ee20000100800 */
[----:B------:R-:W-:-:S03]  /*138e0*/  FFMA R43, R166, R92, R43 ;  /* 0x0000005ca62b7223 */ /* 0x000fc6000000002b */
[----:B------:R-:W3:Y:S04]  /*138f0*/  LDL R188, [R1+0xc8c] ;  /* 0x000c8c0001bc7983 */ /* 0x000ee80000100800 */
        /* <DEDUP_REMOVED lines=12> */
[----:B0-----:R-:W3:Y:S01]  /*139c0*/  LDL R163, [R1+0xbdc] ;  /* 0x000bdc0001a37983 */ /* 0x001ee20000100800 */
[----:B------:R-:W-:Y:S01]  /*139d0*/  FFMA R34, R239, R92, R34 ;  /* 0x0000005cef227223 */ /* 0x000fe20000000022 */
[----:B------:R-:W-:-:S02]  /*139e0*/  FFMA R29, R92, R197, R29 ;  /* 0x000000c55c1d7223 */ /* 0x000fc4000000001d */
[----:B------:R-:W3:Y:S04]  /*139f0*/  LDG.E R139, desc[UR40][R2.64+0x328] ;  /* 0x00032828028b7981 */ /* 0x000ee8000c1e1900 */
[----:B------:R-:W3:Y:S04]  /*13a00*/  LDG.E R116, desc[UR40][R2.64+0x368] ;  /* 0x0003682802747981 */ /* 0x000ee8000c1e1900 */
[----:B------:R-:W3:Y:S04]  /*13a10*/  LDG.E R105, desc[UR40][R2.64+0x3a8] ;  /* 0x0003a82802697981 */ /* 0x000ee8000c1e1900 */
[----:B------:R-:W3:Y:S04]  /*13a20*/  LDG.E R104, desc[UR40][R2.64+0x3e8] ;  /* 0x0003e82802687981 */ /* 0x000ee8000c1e1900 */
[----:B------:R-:W3:Y:S04]  /*13a30*/  LDG.E R122, desc[UR40][R2.64+0x32c] ;  /* 0x00032c28027a7981 */ /* 0x000ee8000c1e1900 */
[----:B------:R-:W3:Y:S04]  /*13a40*/  LDG.E R121, desc[UR40][R2.64+0x36c] ;  /* 0x00036c2802797981 */ /* 0x000ee8000c1e1900 */
[----:B------:R-:W3:Y:S04]  /*13a50*/  LDG.E R120, desc[UR40][R2.64+0x3ac] ;  /* 0x0003ac2802787981 */ /* 0x000ee8000c1e1900 */
[----:B------:R-:W3:Y:S01]  /*13a60*/  LDG.E R118, desc[UR40][R2.64+0x3ec] ;  /* 0x0003ec2802767981 */ /* 0x000ee2000c1e1900 */
[----:B--2---:R-:W-:-:S03]  /*13a70*/  FFMA R93, R96, R92, R93 ;  /* 0x0000005c605d7223 */ /* 0x004fc6000000005d */
[----:B------:R-:W2:Y:S01]  /*13a80*/  LDL R96, [R1+0xb6c] ;  /* 0x000b6c0001607983 */ /* 0x000ea20000100800 */
[----:B----4-:R-:W-:-:S03]  /*13a90*/  FFMA R59, R13, R92, R59 ;  /* 0x0000005c0d3b7223 */ /* 0x010fc6000000003b */
[----:B------:R-:W4:Y:S01]  /*13aa0*/  LDL R13, [R1+0xafc] ;  /* 0x000afc00010d7983 */ /* 0x000f220000100800 */
[----:B---3--:R-:W-:-:S03]  /*13ab0*/  FFMA R53, R12, R92, R53 ;  /* 0x0000005c0c357223 */ /* 0x008fc60000000035 */
[----:B------:R-:W3:Y:S01]  /*13ac0*/  LDL R12, [R1+0x9dc] ;  /* 0x0009dc00010c7983 */ /* 0x000ee20000100800 */
[----:B------:R-:W-:-:S03]  /*13ad0*/  FFMA R36, R98, R92, R36 ;  /* 0x0000005c62247223 */ /* 0x000fc60000000024 */
[----:B------:R-:W3:Y:S01]  /*13ae0*/  LDL R98, [R1+0xb74] ;  /* 0x000b740001627983 */ /* 0x000ee20000100800 */
[----:B------:R-:W-:-:S03]  /*13af0*/  FFMA R37, R97, R92, R37 ;  /* 0x0000005c61257223 */ /* 0x000fc60000000025 */
[----:B------:R-:W3:Y:S01]  /*13b00*/  LDL R97, [R1+0xb08] ;  /* 0x000b080001617983 */ /* 0x000ee20000100800 */
[----:B--2---:R-:W-:-:S03]  /*13b10*/  FFMA R38, R96, R92, R38 ;  /* 0x0000005c60267223 */ /* 0x004fc60000000026 */
[----:B------:R-:W2:Y:S01]  /*13b20*/  LDL R96, [R1+0xa30] ;  /* 0x000a300001607983 */ /* 0x000ea20000100800 */
[----:B----4-:R-:W-:Y:S01]  /*13b30*/  FFMA R39, R13, R92, R39 ;  /* 0x0000005c0d277223 */ /* 0x010fe20000000027 */
[----:B-1----:R-:W-:Y:S02]  /*13b40*/  FFMA R13, R92, R164, R94 ;  /* 0x000000a45c0d7223 */ /* 0x002fe4000000005e */
[----:B------:R-:W4:Y:S01]  /*13b50*/  LDL R164, [R1+0xc50] ;  /* 0x000c500001a47983 */ /* 0x000f220000100800 */
[-C--:B---3--:R-:W-:Y:S01]  /*13b60*/  FFMA R32, R12, R92.reuse, R32 ;  /* 0x0000005c0c207223 */ /* 0x088fe20000000020 */
[----:B------:R-:W-:Y:S02]  /*13b70*/  FFMA R12, R92, R165, R95 ;  /* 0x000000a55c0c7223 */ /* 0x000fe4000000005f */
[----:B------:R-:W3:Y:S04]  /*13b80*/  LDL R165, [R1+0xc58] ;  /* 0x000c580001a57983 */ /* 0x000ee80000100800 */
[----:B------:R-:W3:Y:S04]  /*13b90*/  LDL R95, [R1+0x9d8] ;  /* 0x0009d800015f7983 */ /* 0x000ee80000100800 */
[----:B------:R-:W3:Y:S01]  /*13ba0*/  LDL R94, [R1+0xc70] ;  /* 0x000c7000015e7983 */ /* 0x000ee20000100800 */
[-C--:B------:R-:W-:Y:S01]  /*13bb0*/  FFMA R33, R247, R92.reuse, R33 ;  /* 0x0000005cf7217223 */ /* 0x080fe20000000021 */
[----:B------:R-:W-:Y:S01]  /*13bc0*/  FFMA R27, R198, R92, R27 ;  /* 0x0000005cc61b7223 */ /* 0x000fe2000000001b */
[C---:B------:R-:W-:Y:S01]  /*13bd0*/  FFMA R31, R92.reuse, R196, R31 ;  /* 0x000000c45c1f7223 */ /* 0x040fe2000000001f */
[----:B------:R-:W-:Y:S01]  /*13be0*/  FFMA R92, R92, R195, R56 ;  /* 0x000000c35c5c7223 */ /* 0x000fe20000000038 */
        /* <DEDUP_REMOVED lines=27> */
[C---:B------:R-:W-:Y:S01]  /*13da0*/  FFMA R29, R91.reuse, R101, R29 ;  /* 0x000000655b1d7223 */ /* 0x040fe2000000001d */
[----:B------:R-:W-:Y:S01]  /*13db0*/  FFMA R31, R91, R100, R31 ;  /* 0x000000645b1f7223 */ /* 0x000fe2000000001f */
[----:B------:R-:W3:Y:S04]  /*13dc0*/  LDL R159, [R1+0xd18] ;  /* 0x000d1800019f7983 */ /* 0x000ee80000100800 */
[----:B------:R-:W3:Y:S04]  /*13dd0*/  LDG.E R103, desc[UR40][R2.64+0x330] ;  /* 0x0003302802677981 */ /* 0x000ee8000c1e1900 */
[----:B------:R-:W3:Y:S04]  /*13de0*/  LDL R190, [R1+0xd70] ;  /* 0x000d700001be7983 */ /* 0x000ee80000100800 */
[----:B------:R-:W3:Y:S04]  /*13df0*/  LDL R188, [R1+0xd78] ;  /* 0x000d780001bc7983 */ /* 0x000ee80000100800 */
[----:B------:R-:W3:Y:S04]  /*13e00*/  LDL R184, [R1+0xd48] ;  /* 0x000d480001b87983 */ /* 0x000ee80000100800 */
        /* <DEDUP_REMOVED lines=48> */
[----:B------:R1:W-:Y:S04]  /*14110*/  STL [R1+0x13b0], R107 ;  /* 0x0013b06b01007387 */ /* 0x0003e80000100800 */
[----:B------:R1:W-:Y:S04]  /*14120*/  STL [R1+0x13ac], R106 ;  /* 0x0013ac6a01007387 */ /* 0x0003e80000100800 */
[----:B------:R-:W3:Y:S04]  /*14130*/  LDL R189, [R1+0xd74] ;  /* 0x000d740001bd7983 */ /* 0x000ee80000100800 */
[----:B------:R-:W3:Y:S04]  /*14140*/  LDL R187, [R1+0xd7c] ;  /* 0x000d7c0001bb7983 */ /* 0x000ee80000100800 */
[----:B------:R-:W3:Y:S04]  /*14150*/  LDL R186, [R1+0xd50] ;  /* 0x000d500001ba7983 */ /* 0x000ee80000100800 */
[----:B------:R-:W3:Y:S04]  /*14160*/  LDL R185, [R1+0xd4c] ;  /* 0x000d4c0001b97983 */ /* 0x000ee80000100800 */
[----:B------:R-:W3:Y:S04]  /*14170*/  LDL R175, [R1+0xd44] ;  /* 0x000d440001af7983 */ /* 0x000ee80000100800 */
[----:B------:R-:W3:Y:S04]  /*14180*/  LDL R174, [R1+0xd40] ;  /* 0x000d400001ae7983 */ /* 0x000ee80000100800 */
[----:B------:R-:W3:Y:S01]  /*14190*/  LDL R173, [R1+0xd3c] ;  /* 0x000d3c0001ad7983 */ /* 0x000ee20000100800 */
[----:B--2---:R-:W-:-:S03]  /*141a0*/  FFMA R39, R96, R91, R39 ;  /* 0x0000005b60277223 */ /* 0x004fc60000000027 */
[----:B------:R-:W2:Y:S04]  /*141b0*/  LDL R172, [R1+0xd38] ;  /* 0x000d380001ac7983 */ /* 0x000ea80000100800 */
[----:B------:R-:W2:Y:S01]  /*141c0*/  LDL R171, [R1+0xd1c] ;  /* 0x000d1c0001ab7983 */ /* 0x000ea20000100800 */
[----:B----4-:R-:W-:-:S03]  /*141d0*/  FFMA R43, R164, R91, R43 ;  /* 0x0000005ba42b7223 */ /* 0x010fc6000000002b */
[----:B------:R-:W4:Y:S01]  /*141e0*/  LDL R170, [R1+0xd14] ;  /* 0x000d140001aa7983 */ /* 0x000f220000100800 */
[----:B---3--:R-:W-:-:S03]  /*141f0*/  FFMA R42, R165, R91, R42 ;  /* 0x0000005ba52a7223 */ /* 0x008fc6000000002a */
[----:B------:R-:W3:Y:S01]  /*14200*/  LDL R169, [R1+0xcf4] ;  /* 0x000cf40001a97983 */ /* 0x000ee20000100800 */
[----:B------:R-:W-:-:S03]  /*14210*/  FFMA R32, R95, R91, R32 ;  /* 0x0000005b5f207223 */ /* 0x000fc60000000020 */
[----:B------:R-:W2:Y:S01]  /*14220*/  LDL R95, [R1+0xfa0] ;  /* 0x000fa000015f7983 */ /* 0x000ea20000100800 */
[----:B------:R-:W-:Y:S01]  /*14230*/  FFMA R27, R94, R91, R27 ;  /* 0x0000005b5e1b7223 */ /* 0x000fe2000000001b */
[----:B------:R-:W-:Y:S02]  /*14240*/  FFMA R91, R91, R99, R92 ;  /* 0x000000635b5b7223 */ /* 0x000fe4000000005c */
[----:B------:R-:W4:Y:S04]  /*14250*/  LDL R94, [R1+0xfa4] ;  /* 0x000fa400015e7983 */ /* 0x000f280000100800 */
[----:B------:R-:W3:Y:S04]  /*14260*/  LDL R99, [R1+0xc54] ;  /* 0x000c540001637983 */ /* 0x000ee80000100800 */
[----:B------:R-:W3:Y:S04]  /*14270*/  LDL R166, [R1+0xcf0] ;  /* 0x000cf00001a67983 */ /* 0x000ee80000100800 */
[----:B------:R-:W3:Y:S04]  /*14280*/  LDL R165, [R1+0xc6c] ;  /* 0x000c6c0001a57983 */ /* 0x000ee80000100800 */
[----:B------:R-:W3:Y:S04]  /*14290*/  LDL R164, [R1+0xc64] ;  /* 0x000c640001a47983 */ /* 0x000ee80000100800 */
[----:B------:R-:W3:Y:S04]  /*142a0*/  LDL R163, [R1+0xc5c] ;  /* 0x000c5c0001a37983 */ /* 0x000ee80000100800 */
[----:B------:R-:W3:Y:S04]  /*142b0*/  LDL R98, [R1+0xf94] ;  /* 0x000f940001627983 */ /* 0x000ee80000100800 */
[----:B------:R-:W3:Y:S01]  /*142c0*/  LDL R97, [R1+0xf98] ;  /* 0x000f980001617983 */ /* 0x000ee20000100800 */
[----:B------:R-:W-:-:S03]  /*142d0*/  FFMA R51, R159, R90, R51 ;  /* 0x0000005a9f337223 */ /* 0x000fc60000000033 */
[----:B------:R-:W3:Y:S04]  /*142e0*/  LDL R96, [R1+0xf9c] ;  /* 0x000f9c0001607983 */ /* 0x000ee80000100800 */
[----:B------:R-:W3:Y:S04]  /*142f0*/  LDL R93, [R1+0x9d4] ;  /* 0x0009d400015d7983 */ /* 0x000ee80000100800 */
[----:B------:R-:W3:Y:S04]  /*14300*/  LDL R159, [R1+0xd6c] ;  /* 0x000d6c00019f7983 */ /* 0x000ee80000100800 */
[----:B------:R-:W3:Y:S01]  /*14310*/  LDL R92, [R1+0x1010] ;  /* 0x00101000015c7983 */ /* 0x000ee20000100800 */
        /* <DEDUP_REMOVED lines=10> */
[----:B0-----:R-:W3:Y:S04]  /*143c0*/  LDG.E R102, desc[UR40][R2.64+0x370] ;  /* 0x0003702802667981 */ /* 0x001ee8000c1e1900 */
[----:B-1----:R-:W3:Y:S04]  /*143d0*/  LDG.E R101, desc[UR40][R2.64+0x3b0] ;  /* 0x0003b02802657981 */ /* 0x002ee8000c1e1900 */
[----:B------:R-:W3:Y:S01]  /*143e0*/  LDG.E R100, desc[UR40][R2.64+0x3f0] ;  /* 0x0003f02802647981 */ /* 0x000ee2000c1e1900 */
[----:B--2---:R-:W-:-:S03]  /*143f0*/  FFMA R38, R95, R90, R38 ;  /* 0x0000005a5f267223 */ /* 0x004fc60000000026 */
[----:B------:R-:W2:Y:S01]  /*14400*/  LDL R95, [R1+0x101c] ;  /* 0x00101c00015f7983 */ /* 0x000ea20000100800 */
[-C--:B----4-:R-:W-:Y:S01]  /*14410*/  FFMA R39, R94, R90.reuse, R39 ;  /* 0x0000005a5e277223 */ /* 0x090fe20000000027 */
[-C--:B---3--:R-:W-:Y:S02]  /*14420*/  FFMA R42, R99, R90.reuse, R42 ;  /* 0x0000005a632a7223 */ /* 0x088fe4000000002a */
[----:B------:R-:W3:Y:S04]  /*14430*/  LDL R99, [R1+0x1018] ;  /* 0x0010180001637983 */ /* 0x000ee80000100800 */
[----:B------:R0:W-:Y:S04]  /*14440*/  STL [R1+0xf74], R103 ;  /* 0x000f746701007387 */ /* 0x0001e80000100800 */
[----:B------:R-:W4:Y:S01]  /*14450*/  LDL R94, [R1+0x102c] ;  /* 0x00102c00015e7983 */ /* 0x000f220000100800 */
        /* <DEDUP_REMOVED lines=18> */
[----:B------:R-:W-:-:S03]  /*14580*/  FFMA R37, R96, R90, R37 ;  /* 0x0000005a60257223 */ /* 0x000fc60000000025 */
[----:B------:R-:W3:Y:S01]  /*14590*/  LDL R97, [R1+0x1024] ;  /* 0x0010240001617983 */ /* 0x000ee20000100800 */
[----:B------:R-:W-:-:S03]  /*145a0*/  FFMA R32, R93, R90, R32 ;  /* 0x0000005a5d207223 */ /* 0x000fc60000000020 */
[----:B------:R-:W3:Y:S01]  /*145b0*/  LDL R96, [R1+0x1028] ;  /* 0x0010280001607983 */ /* 0x000ee20000100800 */
[----:B------:R-:W-:Y:S01]  /*145c0*/  FFMA R27, R159, R90, R27 ;  /* 0x0000005a9f1b7223 */ /* 0x000fe2000000001b */
[----:B------:R-:W-:Y:S02]  /*145d0*/  FFMA R90, R90, R154, R91 ;  /* 0x0000009a5a5a7223 */ /* 0x000fe4000000005b */
        /* <DEDUP_REMOVED lines=20> */
[----:B------:R-:W2:Y:S01]  /*14720*/  LDL R95, [R1+0x9d0] ;  /* 0x0009d000015f7983 */ /* 0x000ea20000100800 */
[----:B----4-:R-:W-:-:S03]  /*14730*/  FFMA R53, R94, R89, R53 ;  /* 0x000000595e357223 */ /* 0x010fc60000000035 */
[----:B------:R-:W4:Y:S01]  /*14740*/  LDL R94, [R1+0x100c] ;  /* 0x00100c00015e7983 */ /* 0x000f220000100800 */
[-C--:B---3--:R-:W-:Y:S01]  /*14750*/  FFMA R56, R99, R89.reuse, R56 ;  /* 0x0000005963387223 */ /* 0x088fe20000000038 */
        /* <DEDUP_REMOVED lines=16> */
[----:B------:R-:W3:Y:S01]  /*14860*/  LDG.E R99, desc[UR40][R2.64+0x334] ;  /* 0x0003342802637981 */ /* 0x000ee2000c1e1900 */
[----:B------:R-:W-:-:S03]  /*14870*/  FFMA R55, R172, R89, R55 ;  /* 0x00000059ac377223 */ /* 0x000fc60000000037 */
[----:B------:R-:W3:Y:S01]  /*14880*/  LDL R93, [R1+0x10a8] ;  /* 0x0010a800015d7983 */ /* 0x000ee20000100800 */
[----:B------:R-:W-:-:S03]  /*14890*/  FFMA R48, R171, R89, R48 ;  /* 0x00000059ab307223 */ /* 0x000fc60000000030 */
[----:B------:R-:W3:Y:S01]  /*148a0*/  LDG.E R98, desc[UR40][R2.64+0x374] ;  /* 0x0003742802627981 */ /* 0x000ee2000c1e1900 */
[----:B------:R-:W-:-:S03]  /*148b0*/  FFMA R49, R170, R89, R49 ;  /* 0x00000059aa317223 */ /* 0x000fc60000000031 */
[----:B------:R-:W3:Y:S01]  /*148c0*/  LDG.E R97, desc[UR40][R2.64+0x3b4] ;  /* 0x0003b42802617981 */ /* 0x000ee2000c1e1900 */
[----:B------:R-:W-:-:S03]  /*148d0*/  FFMA R50, R169, R89, R50 ;  /* 0x00000059a9327223 */ /* 0x000fc60000000032 */
        /* <DEDUP_REMOVED lines=27> */
[----:B------:R-:W3:Y:S01]  /*14a90*/  LDL R154, [R1+0x1168] ;  /* 0x00116800019a7983 */ /* 0x000ee20000100800 */
[----:B--2---:R-:W-:-:S03]  /*14aa0*/  FFMA R32, R95, R89, R32 ;  /* 0x000000595f207223 */ /* 0x004fc60000000020 */
[----:B------:R-:W2:Y:S04]  /*14ab0*/  LDG.E R96, desc[UR40][R2.64+0x3f4] ;  /* 0x0003f42802607981 */ /* 0x000ea8000c1e1900 */
[----:B------:R-:W2:Y:S01]  /*14ac0*/  LDL R95, [R1+0x1108] ;  /* 0x00110800015f7983 */ /* 0x000ea20000100800 */
[----:B----4-:R-:W-:Y:S01]  /*14ad0*/  FFMA R27, R94, R89, R27 ;  /* 0x000000595e1b7223 */ /* 0x010fe2000000001b */
[----:B------:R-:W-:Y:S02]  /*14ae0*/  FFMA R89, R89, R109, R90 ;  /* 0x0000006d59597223 */ /* 0x000fe4000000005a */
[----:B------:R-:W4:Y:S04]  /*14af0*/  LDL R94, [R1+0x110c] ;  /* 0x00110c00015e7983 */ /* 0x000f280000100800 */
[----:B------:R-:W2:Y:S04]  /*14b00*/  LDL R90, [R1+0x10d4] ;  /* 0x0010d400015a7983 */ /* 0x000ea80000100800 */
[----:B------:R-:W4:Y:S01]  /*14b10*/  LDL R109, [R1+0x1100] ;  /* 0x00110000016d7983 */ /* 0x000f220000100800 */
[----:B---3--:R-:W-:-:S03]  /*14b20*/  FFMA R39, R140, R35, R39 ;  /* 0x000000238c277223 */ /* 0x008fc60000000027 */
[----:B------:R-:W3:Y:S01]  /*14b30*/  LDL R140, [R1+0x119c] ;  /* 0x00119c00018c7983 */ /* 0x000ee20000100800 */
[----:B------:R-:W-:Y:S01]  /*14b40*/  FFMA R55, R110, R35, R55 ;  /* 0x000000236e377223 */ /* 0x000fe20000000037 */
[C---:B------:R-:W-:Y:S01]  /*14b50*/  FFMA R12, R35.reuse, R150, R12 ;  /* 0x00000096230c7223 */ /* 0x040fe2000000000c */
[C---:B------:R-:W-:Y:S01]  /*14b60*/  FFMA R13, R35.reuse, R149, R13 ;  /* 0x00000095230d7223 */ /* 0x040fe2000000000d */
[----:B------:R-:W3:Y:S01]  /*14b70*/  LDG.E R110, desc[UR40][R2.64+0x3b8] ;  /* 0x0003b828026e7981 */ /* 0x000ee2000c1e1900 */
[C---:B------:R-:W-:Y:S01]  /*14b80*/  FFMA R14, R35.reuse, R148, R14 ;  /* 0x00000094230e7223 */ /* 0x040fe2000000000e */
[C---:B------:R-:W-:Y:S01]  /*14b90*/  FFMA R29, R35.reuse, R143, R29 ;  /* 0x0000008f231d7223 */ /* 0x040fe2000000001d */
[----:B------:R-:W-:Y:S01]  /*14ba0*/  FFMA R31, R35, R142, R31 ;  /* 0x0000008e231f7223 */ /* 0x000fe2000000001f */
[----:B------:R-:W3:Y:S04]  /*14bb0*/  LDL R172, [R1+0x11a4] ;  /* 0x0011a40001ac7983 */ /* 0x000ee80000100800 */
[----:B------:R-:W3:Y:S01]  /*14bc0*/  LDL R171, [R1+0x11a8] ;  /* 0x0011a80001ab7983 */ /* 0x000ee20000100800 */
[-C--:B------:R-:W-:Y:S01]  /*14bd0*/  FFMA R88, R93, R35.reuse, R88 ;  /* 0x000000235d587223 */ /* 0x080fe20000000058 */
[----:B------:R-:W-:-:S02]  /*14be0*/  FFMA R56, R92, R35, R56 ;  /* 0x000000235c387223 */ /* 0x000fc40000000038 */
[----:B------:R-:W3:Y:S04]  /*14bf0*/  LDL R93, [R1+0xdf0] ;  /* 0x000df000015d7983 */ /* 0x000ee80000100800 */
[----:B------:R-:W3:Y:S01]  /*14c00*/  LDL R92, [R1+0xe04] ;  /* 0x000e0400015c7983 */ /* 0x000ee20000100800 */
[-C--:B------:R-:W-:Y:S01]  /*14c10*/  FFMA R57, R91, R35.reuse, R57 ;  /* 0x000000235b397223 */ /* 0x080fe20000000039 */
[-C--:B------:R-:W-:Y:S02]  /*14c20*/  FFMA R58, R170, R35.reuse, R58 ;  /* 0x00000023aa3a7223 */ /* 0x080fe4000000003a */
        /* <DEDUP_REMOVED lines=39> */
[-C--:B------:R-:W-:Y:S01]  /*14ea0*/  FFMA R49, R95, R35.reuse, R49 ;  /* 0x000000235f317223 */ /* 0x080fe20000000031 */
[-C--:B----4-:R-:W-:Y:S01]  /*14eb0*/  FFMA R48, R109, R35.reuse, R48 ;  /* 0x000000236d307223 */ /* 0x090fe20000000030 */
[-C--:B------:R-:W-:Y:S01]  /*14ec0*/  FFMA R50, R94, R35.reuse, R50 ;  /* 0x000000235e327223 */ /* 0x080fe20000000032 */
[----:B------:R-:W4:Y:S04]  /*14ed0*/  LDG.E R95, desc[UR40][R2.64+0x338] ;  /* 0x00033828025f7981 */ /* 0x000f28000c1e1900 */
[----:B------:R-:W4:Y:S04]  /*14ee0*/  LDG.E R94, desc[UR40][R2.64+0x378] ;  /* 0x00037828025e7981 */ /* 0x000f28000c1e1900 */
[----:B------:R-:W4:Y:S01]  /*14ef0*/  LDG.E R109, desc[UR40][R2.64+0x3f8] ;  /* 0x0003f828026d7981 */ /* 0x000f22000c1e1900 */
[----:B---3--:R-:W-:-:S03]  /*14f00*/  FFMA R32, R93, R35, R32 ;  /* 0x000000235d207223 */ /* 0x008fc60000000020 */
[----:B------:R-:W3:Y:S01]  /*14f10*/  LDG.E R93, desc[UR40][R2.64+0x33c] ;  /* 0x00033c28025d7981 */ /* 0x000ee2000c1e1900 */
[----:B------:R-:W-:-:S03]  /*14f20*/  FFMA R33, R92, R35, R33 ;  /* 0x000000235c217223 */ /* 0x000fc60000000021 */
[----:B------:R-:W3:Y:S01]  /*14f30*/  LDG.E R92, desc[UR40][R2.64+0x37c] ;  /* 0x00037c28025c7981 */ /* 0x000ee2000c1e1900 */
[----:B------:R-:W-:-:S03]  /*14f40*/  FFMA R34, R91, R35, R34 ;  /* 0x000000235b227223 */ /* 0x000fc60000000022 */
[----:B------:R-:W3:Y:S01]  /*14f50*/  LDG.E R91, desc[UR40][R2.64+0x3bc] ;  /* 0x0003bc28025b7981 */ /* 0x000ee2000c1e1900 */
[----:B--2---:R-:W-:-:S03]  /*14f60*/  FFMA R27, R90, R35, R27 ;  /* 0x000000235a1b7223 */ /* 0x004fc6000000001b */
[----:B------:R1:W2:Y:S01]  /*14f70*/  LDG.E R90, desc[UR40][R2.64+0x3fc] ;  /* 0x0003fc28025a7981 */ /* 0x0002a2000c1e1900 */
[----:B------:R-:W-:-:S03]  /*14f80*/  FFMA R35, R35, R141, R89 ;  /* 0x0000008d23237223 */ /* 0x000fc60000000059 */
[----:B------:R-:W4:Y:S04]  /*14f90*/  LDL R89, [R1+0xe5c] ;  /* 0x000e5c0001597983 */ /* 0x000f280000100800 */
[----:B------:R-:W3:Y:S04]  /*14fa0*/  LDL R141, [R1+0x121c] ;  /* 0x00121c00018d7983 */ /* 0x000ee80000100800 */
[----:B------:R-:W2:Y:S01]  /*14fb0*/  LDL R2, [R1+0xe60] ;  /* 0x000e600001027983 */ /* 0x000ea20000100800 */
[----:B-1----:R-:W-:-:S03]  /*14fc0*/  FFMA R3, R140, R30, R88 ;  /* 0x0000001e8c037223 */ /* 0x002fc60000000058 */
[----:B------:R-:W3:Y:S04]  /*14fd0*/  LDL R88, [R1+0x1194] ;  /* 0x0011940001587983 */ /* 0x000ee80000100800 */
[----:B------:R-:W3:Y:S01]  /*14fe0*/  LDL R140, [R1+0xe58] ;  /* 0x000e5800018c7983 */ /* 0x000ee20000100800 */
[C---:B------:R-:W-:Y:S01]  /*14ff0*/  FFMA R12, R30.reuse, R138, R12 ;  /* 0x0000008a1e0c7223 */ /* 0x040fe2000000000c */
[C---:B------:R-:W-:Y:S01]  /*15000*/  FFMA R13, R30.reuse, R137, R13 ;  /* 0x000000891e0d7223 */ /* 0x040fe2000000000d */
[----:B------:R-:W-:Y:S01]  /*15010*/  FFMA R14, R30, R136, R14 ;  /* 0x000000881e0e7223 */ /* 0x000fe2000000000e */
[----:B------:R-:W3:Y:S04]  /*15020*/  LDL R138, [R1+0x12f0] ;  /* 0x0012f000018a7983 */ /* 0x000ee80000100800 */
[----:B------:R-:W3:Y:S04]  /*15030*/  LDL R137, [R1+0x12f4] ;  /* 0x0012f40001897983 */ /* 0x000ee80000100800 */
        /* <DEDUP_REMOVED lines=24> */
[----:B------:R-:W-:Y:S01]  /*151c0*/  FFMA R29, R30, R168, R29 ;  /* 0x000000a81e1d7223 */ /* 0x000fe2000000001d */
        /* <DEDUP_REMOVED lines=19> */
[----:B----4-:R-:W-:-:S03]  /*15300*/  FFMA R33, R89, R30, R33 ;  /* 0x0000001e59217223 */ /* 0x010fc60000000021 */
[----:B------:R-:W4:Y:S01]  /*15310*/  LDL R89, [R1+0xeb4] ;  /* 0x000eb40001597983 */ /* 0x000f220000100800 */
[-C--:B--2---:R-:W-:Y:S01]  /*15320*/  FFMA R34, R2, R30.reuse, R34 ;  /* 0x0000001e02227223 */ /* 0x084fe20000000022 */
[----:B------:R-:W-:Y:S02]  /*15330*/  FFMA R2, R30, R123, R35 ;  /* 0x0000007b1e027223 */ /* 0x000fe40000000023 */
[----:B------:R-:W2:Y:S01]  /*15340*/  LDL R123, [R1+0x12fc] ;  /* 0x0012fc00017b7983 */ /* 0x000ea20000100800 */
[-C--:B---3--:R-:W-:Y:S01]  /*15350*/  FFMA R27, R88, R30.reuse, R27 ;  /* 0x0000001e581b7223 */ /* 0x088fe2000000001b */
[-C--:B------:R-:W-:Y:S02]  /*15360*/  FFMA R39, R141, R30.reuse, R39 ;  /* 0x0000001e8d277223 */ /* 0x080fe40000000027 */
[----:B------:R-:W3:Y:S01]  /*15370*/  LDL R88, [R1+0xeb8] ;  /* 0x000eb80001587983 */ /* 0x000ee20000100800 */
[----:B------:R-:W-:Y:S01]  /*15380*/  FFMA R32, R140, R30, R32 ;  /* 0x0000001e8c207223 */ /* 0x000fe20000000020 */
[----:B------:R-:W-:-:S02]  /*15390*/  FFMA R30, R30, R167, R31 ;  /* 0x000000a71e1e7223 */ /* 0x000fc4000000001f */
[----:B------:R-:W3:Y:S04]  /*153a0*/  LDL R35, [R1+0xebc] ;  /* 0x000ebc0001237983 */ /* 0x000ee80000100800 */
[----:B------:R-:W3:Y:S04]  /*153b0*/  LDL R141, [R1+0x12e8] ;  /* 0x0012e800018d7983 */ /* 0x000ee80000100800 */
[----:B------:R-:W3:Y:S04]  /*153c0*/  LDL R140, [R1+0x12ec] ;  /* 0x0012ec00018c7983 */ /* 0x000ee80000100800 */
[----:B------:R-:W3:Y:S01]  /*153d0*/  LDL R31, [R1+0x1298] ;  /* 0x00129800011f7983 */ /* 0x000ee20000100800 */
[----:B------:R-:W-:-:S03]  /*153e0*/  FFMA R13, R28, R116, R13 ;  /* 0x000000741c0d7223 */ /* 0x000fc6000000000d */
[----:B------:R-:W3:Y:S01]  /*153f0*/  LDL R116, [R1+0x1358] ;  /* 0x0013580001747983 */ /* 0x000ee20000100800 */
[----:B------:R-:W-:Y:S01]  /*15400*/  FFMA R14, R28, R105, R14 ;  /* 0x000000691c0e7223 */ /* 0x000fe2000000000e */
[-C--:B------:R-:W-:Y:S02]  /*15410*/  FFMA R36, R138, R28.reuse, R36 ;  /* 0x0000001c8a247223 */ /* 0x080fe40000000024 */
[----:B------:R-:W3:Y:S01]  /*15420*/  LDL R105, [R1+0x1378] ;  /* 0x0013780001697983 */ /* 0x000ee20000100800 */
[-C--:B------:R-:W-:Y:S01]  /*15430*/  FFMA R37, R137, R28.reuse, R37 ;  /* 0x0000001c89257223 */ /* 0x080fe20000000025 */
[----:B------:R-:W-:Y:S01]  /*15440*/  FFMA R38, R136, R28, R38 ;  /* 0x0000001c88267223 */ /* 0x000fe20000000026 */
[----:B------:R-:W-:Y:S01]  /*15450*/  FFMA R2, R28, R104, R2 ;  /* 0x000000681c027223 */ /* 0x000fe20000000002 */
[----:B------:R-:W3:Y:S04]  /*15460*/  LDL R138, [R1+0x14cc] ;  /* 0x0014cc00018a7983 */ /* 0x000ee80000100800 */
[----:B------:R-:W3:Y:S04]  /*15470*/  LDL R137, [R1+0x14d0] ;  /* 0x0014d00001897983 */ /* 0x000ee80000100800 */
[----:B------:R-:W3:Y:S04]  /*15480*/  LDL R136, [R1+0x14dc] ;  /* 0x0014dc0001887983 */ /* 0x000ee80000100800 */
[----:B------:R-:W3:Y:S01]  /*15490*/  LDL R104, [R1+0x137c] ;  /* 0x00137c0001687983 */ /* 0x000ee20000100800 */
[-C--:B------:R-:W-:Y:S01]  /*154a0*/  FFMA R3, R166, R28.reuse, R3 ;  /* 0x0000001ca6037223 */ /* 0x080fe20000000003 */
[----:B------:R-:W-:Y:S01]  /*154b0*/  FFMA R56, R165, R28, R56 ;  /* 0x0000001ca5387223 */ /* 0x000fe20000000038 */
[C---:B------:R-:W-:Y:S01]  /*154c0*/  FFMA R12, R28.reuse, R139, R12 ;  /* 0x0000008b1c0c7223 */ /* 0x040fe2000000000c */
[----:B------:R-:W-:Y:S01]  /*154d0*/  FFMA R29, R28, R156, R29 ;  /* 0x0000009c1c1d7223 */ /* 0x000fe2000000001d */
        /* <DEDUP_REMOVED lines=9> */
[----:B------:R-:W-:-:S02]  /*15570*/  FFMA R49, R154, R28, R49 ;  /* 0x0000001c9a317223 */ /* 0x000fc40000000031 */
        /* <DEDUP_REMOVED lines=17> */
[----:B----4-:R-:W-:-:S03]  /*15690*/  FFMA R32, R89, R28, R32 ;  /* 0x0000001c59207223 */ /* 0x010fc60000000020 */
[----:B------:R-:W4:Y:S01]  /*156a0*/  LDL R89, [R1+0x1384] ;  /* 0x0013840001597983 */ /* 0x000f220000100800 */
[----:B--2---:R-:W-:-:S03]  /*156b0*/  FFMA R39, R123, R28, R39 ;  /* 0x0000001c7b277223 */ /* 0x004fc60000000027 */
[----:B------:R-:W2:Y:S01]  /*156c0*/  LDL R123, [R1+0x14e8] ;  /* 0x0014e800017b7983 */ /* 0x000ea20000100800 */
[----:B---3--:R-:W-:-:S03]  /*156d0*/  FFMA R33, R88, R28, R33 ;  /* 0x0000001c58217223 */ /* 0x008fc60000000021 */
[----:B------:R-:W3:Y:S01]  /*156e0*/  LDL R88, [R1+0x1388] ;  /* 0x0013880001587983 */ /* 0x000ee20000100800 */
[----:B------:R-:W-:-:S03]  /*156f0*/  FFMA R34, R35, R28, R34 ;  /* 0x0000001c23227223 */ /* 0x000fc60000000022 */
[----:B------:R-:W3:Y:S01]  /*15700*/  LDL R35, [R1+0x138c] ;  /* 0x00138c0001237983 */ /* 0x000ee20000100800 */
[----:B------:R-:W-:-:S03]  /*15710*/  FFMA R42, R141, R28, R42 ;  /* 0x0000001c8d2a7223 */ /* 0x000fc6000000002a */
[----:B------:R-:W3:Y:S01]  /*15720*/  LDL R141, [R1+0x1368] ;  /* 0x00136800018d7983 */ /* 0x000ee20000100800 */
[----:B------:R-:W-:-:S03]  /*15730*/  FFMA R43, R140, R28, R43 ;  /* 0x0000001c8c2b7223 */ /* 0x000fc6000000002b */
[----:B------:R-:W3:Y:S01]  /*15740*/  LDL R140, [R1+0x136c] ;  /* 0x00136c00018c7983 */ /* 0x000ee20000100800 */
[----:B------:R-:W-:Y:S01]  /*15750*/  FFMA R27, R31, R28, R27 ;  /* 0x0000001c1f1b7223 */ /* 0x000fe2000000001b */
[----:B------:R-:W-:Y:S02]  /*15760*/  FFMA R28, R28, R155, R30 ;  /* 0x0000009b1c1c7223 */ /* 0x000fe4000000001e */
[----:B------:R-:W3:Y:S04]  /*15770*/  LDL R31, [R1+0x1390] ;  /* 0x00139000011f7983 */ /* 0x000ee80000100800 */
[----:B------:R-:W3:Y:S01]  /*15780*/  LDL R30, [R1+0x1394] ;  /* 0x00139400011e7983 */ /* 0x000ee20000100800 */
[----:B------:R-:W-:-:S03]  /*15790*/  FFMA R49, R116, R26, R49 ;  /* 0x0000001a74317223 */ /* 0x000fc60000000031 */
[----:B------:R-:W3:Y:S01]  /*157a0*/  LDL R116, [R1+0x14c4] ;  /* 0x0014c40001747983 */ /* 0x000ee20000100800 */
[-C--:B------:R-:W-:Y:S01]  /*157b0*/  FFMA R40, R105, R26.reuse, R40 ;  /* 0x0000001a69287223 */ /* 0x080fe20000000028 */
[-C--:B------:R-:W-:Y:S02]  /*157c0*/  FFMA R56, R138, R26.reuse, R56 ;  /* 0x0000001a8a387223 */ /* 0x080fe40000000038 */
        /* <DEDUP_REMOVED lines=20> */
[C---:B------:R-:W-:Y:S01]  /*15910*/  FFMA R29, R26.reuse, R119, R29 ;  /* 0x000000771a1d7223 */ /* 0x040fe2000000001d */
[----:B------:R-:W-:Y:S01]  /*15920*/  FFMA R28, R26, R117, R28 ;  /* 0x000000751a1c7223 */ /* 0x000fe2000000001c */
[-C--:B------:R-:W-:Y:S01]  /*15930*/  FFMA R27, R116, R26.reuse, R27 ;  /* 0x0000001a741b7223 */ /* 0x080fe2000000001b */
[----:B------:R-:W-:Y:S01]  /*15940*/  FFMA R3, R154, R26, R3 ;  /* 0x0000001a9a037223 */ /* 0x000fe20000000003 */
[C---:B------:R-:W-:Y:S01]  /*15950*/  FFMA R29, R25.reuse, R115, R29 ;  /* 0x00000073191d7223 */ /* 0x040fe2000000001d */
[----:B------:R-:W-:Y:S01]  /*15960*/  FFMA R28, R25, R114, R28 ;  /* 0x00000072191c7223 */ /* 0x000fe2000000001c */
[----:B------:R-:W-:Y:S01]  /*15970*/  FFMA R50, R148, R26, R50 ;  /* 0x0000001a94327223 */ /* 0x000fe20000000032 */
[----:B------:R-:W-:Y:S01]  /*15980*/  FFMA R27, R105, R25, R27 ;  /* 0x00000019691b7223 */ /* 0x000fe2000000001b */
[C---:B------:R-:W-:Y:S01]  /*15990*/  FFMA R29, R24.reuse, R113, R29 ;  /* 0x00000071181d7223 */ /* 0x040fe2000000001d */
[----:B------:R-:W-:Y:S01]  /*159a0*/  FFMA R28, R24, R112, R28 ;  /* 0x00000070181c7223 */ /* 0x000fe2000000001c */
[-C--:B------:R-:W-:Y:S01]  /*159b0*/  FFMA R52, R153, R26.reuse, R52 ;  /* 0x0000001a99347223 */ /* 0x080fe20000000034 */
[----:B------:R-:W-:Y:S01]  /*159c0*/  FFMA R53, R152, R26, R53 ;  /* 0x0000001a98357223 */ /* 0x000fe20000000035 */
[C---:B------:R-:W-:Y:S01]  /*159d0*/  FFMA R29, R0.reuse, R111, R29 ;  /* 0x0000006f001d7223 */ /* 0x040fe2000000001d */
[----:B------:R-:W-:Y:S01]  /*159e0*/  FFMA R28, R0, R108, R28 ;  /* 0x0000006c001c7223 */ /* 0x000fe2000000001c */
[-C--:B------:R-:W-:Y:S01]  /*159f0*/  FFMA R54, R151, R26.reuse, R54 ;  /* 0x0000001a97367223 */ /* 0x080fe20000000036 */
[-C--:B------:R-:W-:Y:S01]  /*15a00*/  FFMA R55, R150, R26.reuse, R55 ;  /* 0x0000001a96377223 */ /* 0x080fe20000000037 */
        /* <DEDUP_REMOVED lines=32> */
[----:B----4-:R-:W-:Y:S01]  /*15c10*/  FFMA R3, R89, R25, R3 ;  /* 0x0000001959037223 */ /* 0x010fe20000000003 */
[----:B--2---:R-:W-:Y:S01]  /*15c20*/  FFMA R34, R123, R26, R34 ;  /* 0x0000001a7b227223 */ /* 0x004fe20000000022 */
[----:B------:R-:W-:Y:S01]  /*15c30*/  FFMA R26, R144, R4, RZ ;  /* 0x00000004901a7223 */ /* 0x000fe200000000ff */
[----:B------:R-:W-:Y:S01]  /*15c40*/  FFMA R4, R4, R148, RZ ;  /* 0x0000009404047223 */ /* 0x000fe200000000ff */
[----:B------:R-:W2:Y:S01]  /*15c50*/  LDL R89, [R1+0x1468] ;  /* 0x0014680001597983 */ /* 0x000ea20000100800 */
[----:B---3--:R-:W-:Y:S01]  /*15c60*/  FFMA R27, R88, R0, R27 ;  /* 0x00000000581b7223 */ /* 0x008fe2000000001b */
[----:B------:R-:W-:Y:S01]  /*15c70*/  FFMA R26, R145, R5, R26 ;  /* 0x00000005911a7223 */ /* 0x000fe2000000001a */
[----:B------:R-:W-:Y:S01]  /*15c80*/  FFMA R4, R5, R149, R4 ;  /* 0x0000009505047223 */ /* 0x000fe20000000004 */
[----:B------:R-:W3:Y:S01]  /*15c90*/  LDL R88, [R1+0x146c] ;  /* 0x00146c0001587983 */ /* 0x000ee20000100800 */
[----:B------:R-:W-:-:S03]  /*15ca0*/  FFMA R3, R35, R24, R3 ;  /* 0x0000001823037223 */ /* 0x000fc60000000003 */
[----:B------:R-:W4:Y:S04]  /*15cb0*/  LDL R5, [R1+0x17b8] ;  /* 0x0017b80001057983 */ /* 0x000f280000100800 */
[----:B------:R-:W4:Y:S01]  /*15cc0*/  LDL R35, [R1+0x1474] ;  /* 0x0014740001237983 */ /* 0x000f220000100800 */
[C---:B------:R-:W-:Y:S01]  /*15cd0*/  FFMA R12, R25.reuse, R103, R12 ;  /* 0x00000067190c7223 */ /* 0x040fe2000000000c */
[C---:B------:R-:W-:Y:S01]  /*15ce0*/  FFMA R13, R25.reuse, R102, R13 ;  /* 0x00000066190d7223 */ /* 0x040fe2000000000d */
[----:B------:R-:W-:Y:S01]  /*15cf0*/  FFMA R14, R25, R101, R14 ;  /* 0x00000065190e7223 */ /* 0x000fe2000000000e */
[----:B------:R1:W-:Y:S01]  /*15d00*/  STL [R1+0xf78], R102 ;  /* 0x000f786601007387 */ /* 0x0003e20000100800 */
[----:B------:R-:W-:-:S03]  /*15d10*/  FFMA R150, R31, R15, R27 ;  /* 0x0000000f1f967223 */ /* 0x000fc6000000001b */
[----:B------:R-:W4:Y:S01]  /*15d20*/  LDL R31, [R1+0x147c] ;  /* 0x00147c00011f7983 */ /* 0x000f220000100800 */
[----:B------:R-:W-:Y:S01]  /*15d30*/  FFMA R151, R30, R0, R3 ;  /* 0x000000001e977223 */ /* 0x000fe20000000003 */
[----:B------:R-:W-:Y:S02]  /*15d40*/  FFMA R3, R146, R6, R26 ;  /* 0x0000000692037223 */ /* 0x000fe4000000001a */
[----:B------:R-:W4:Y:S04]  /*15d50*/  LDL R30, [R1+0x1484] ;  /* 0x00148400011e7983 */ /* 0x000f280000100800 */
[----:B------:R-:W4:Y:S04]  /*15d60*/  LDL R27, [R1+0x149c] ;  /* 0x00149c00011b7983 */ /* 0x000f280000100800 */
[----:B------:R-:W4:Y:S01]  /*15d70*/  LDL R26, [R1+0xfb8] ;  /* 0x000fb800011a7983 */ /* 0x000f220000100800 */
[----:B------:R-:W-:-:S03]  /*15d80*/  FFMA R4, R6, R150, R4 ;  /* 0x0000009606047223 */ /* 0x000fc60000000004 */
[----:B------:R-:W4:Y:S01]  /*15d90*/  LDL R6, [R1+0xfbc] ;  /* 0x000fbc0001067983 */ /* 0x000f220000100800 */
[----:B------:R-:W-:-:S03]  /*15da0*/  FFMA R2, R25, R100, R2 ;  /* 0x0000006419027223 */ /* 0x000fc60000000002 */
[----:B------:R1:W-:Y:S04]  /*15db0*/  STL [R1+0xf7c], R101 ;  /* 0x000f7c6501007387 */ /* 0x0003e80000100800 */
[----:B------:R1:W-:Y:S04]  /*15dc0*/  STL [R1+0xf80], R100 ;  /* 0x000f806401007387 */ /* 0x0003e80000100800 */
[----:B------:R-:W4:Y:S04]  /*15dd0*/  LDL R121, [R1+0x1598] ;  /* 0x0015980001797983 */ /* 0x000f280000100800 */
[----:B------:R-:W4:Y:S01]  /*15de0*/  LDL R120, [R1+0x159c] ;  /* 0x00159c0001787983 */ /* 0x000f220000100800 */
[----:B------:R-:W-:-:S03]  /*15df0*/  FFMA R51, R108, R25, R51 ;  /* 0x000000196c337223 */ /* 0x000fc60000000033 */
        /* <DEDUP_REMOVED lines=10> */
[----:B0-----:R-:W4:Y:S01]  /*15ea0*/  LDL R103, [R1+0x14f8] ;  /* 0x0014f80001677983 */ /* 0x001f220000100800 */
[----:B------:R-:W-:-:S03]  /*15eb0*/  FFMA R38, R28, R25, R38 ;  /* 0x000000191c267223 */ /* 0x000fc60000000026 */
[----:B-1----:R-:W4:Y:S04]  /*15ec0*/  LDL R102, [R1+0x14fc] ;  /* 0x0014fc0001667983 */ /* 0x002f280000100800 */
[----:B------:R-:W4:Y:S04]  /*15ed0*/  LDL R101, [R1+0x1504] ;  /* 0x0015040001657983 */ /* 0x000f280000100800 */
[----:B------:R-:W4:Y:S04]  /*15ee0*/  LDL R100, [R1+0x1508] ;  /* 0x0015080001647983 */ /* 0x000f280000100800 */
[----:B------:R-:W4:Y:S04]  /*15ef0*/  LDL R29, [R1+0x152c] ;  /* 0x00152c00011d7983 */ /* 0x000f280000100800 */
[----:B------:R-:W4:Y:S01]  /*15f00*/  LDL R28, [R1+0x108c] ;  /* 0x00108c00011c7983 */ /* 0x000f220000100800 */
[----:B--2---:R-:W-:-:S03]  /*15f10*/  FFMA R40, R89, R25, R40 ;  /* 0x0000001959287223 */ /* 0x004fc60000000028 */
[----:B------:R-:W2:Y:S01]  /*15f20*/  LDL R89, [R1+0x1510] ;  /* 0x0015100001597983 */ /* 0x000ea20000100800 */
[----:B---3--:R-:W-:-:S03]  /*15f30*/  FFMA R41, R88, R25, R41 ;  /* 0x0000001958297223 */ /* 0x008fc60000000029 */
        /* <DEDUP_REMOVED lines=22> */
[----:B------:R-:W4:Y:S04]  /*160a0*/  LDL R119, [R1+0x1684] ;  /* 0x0016840001777983 */ /* 0x000f280000100800 */
[----:B------:R-:W4:Y:S04]  /*160b0*/  LDL R118, [R1+0x1688] ;  /* 0x0016880001767983 */ /* 0x000f280000100800 */
[----:B------:R-:W4:Y:S04]  /*160c0*/  LDL R117, [R1+0x1690] ;  /* 0x0016900001757983 */ /* 0x000f280000100800 */
[----:B------:R-:W4:Y:S04]  /*160d0*/  LDL R116, [R1+0x1694] ;  /* 0x0016940001747983 */ /* 0x000f280000100800 */
        /* <DEDUP_REMOVED lines=8> */
[----:B------:R0:W-:Y:S01]  /*16160*/  STL [R1+0xf84], R99 ;  /* 0x000f846301007387 */ /* 0x0001e20000100800 */
[-C--:B------:R-:W-:Y:S01]  /*16170*/  FFMA R49, R108, R24.reuse, R49 ;  /* 0x000000186c317223 */ /* 0x080fe20000000031 */
[-C--:B------:R-:W-:Y:S01]  /*16180*/  FFMA R50, R107, R24.reuse, R50 ;  /* 0x000000186b327223 */ /* 0x080fe20000000032 */
[-C--:B------:R-:W-:Y:S01]  /*16190*/  FFMA R51, R106, R24.reuse, R51 ;  /* 0x000000186a337223 */ /* 0x080fe20000000033 */
        /* <DEDUP_REMOVED lines=9> */
[----:B------:R-:W-:Y:S01]  /*16230*/  FFMA R39, R29, R24, R39 ;  /* 0x000000181d277223 */ /* 0x000fe20000000027 */
[C---:B------:R-:W-:Y:S01]  /*16240*/  FFMA R12, R24.reuse, R99, R12 ;  /* 0x00000063180c7223 */ /* 0x040fe2000000000c */
[----:B------:R-:W-:Y:S01]  /*16250*/  FFMA R13, R24, R98, R13 ;  /* 0x00000062180d7223 */ /* 0x000fe2000000000d */
[----:B------:R-:W-:Y:S01]  /*16260*/  FFMA R32, R28, R24, R32 ;  /* 0x000000181c207223 */ /* 0x000fe20000000020 */
[C---:B------:R-:W-:Y:S01]  /*16270*/  FFMA R14, R24.reuse, R97, R14 ;  /* 0x00000061180e7223 */ /* 0x040fe2000000000e */
[----:B------:R-:W-:Y:S01]  /*16280*/  FFMA R2, R24, R96, R2 ;  /* 0x0000006018027223 */ /* 0x000fe20000000002 */
        /* <DEDUP_REMOVED lines=9> */
[----:B0-----:R-:W4:Y:S04]  /*16320*/  LDL R99, [R1+0x16a0] ;  /* 0x0016a00001637983 */ /* 0x001f280000100800 */
        /* <DEDUP_REMOVED lines=21> */
[----:B------:R-:W-:Y:S01]  /*16480*/  FFMA R3, R147, R7, R3 ;  /* 0x0000000793037223 */ /* 0x000fe20000000003 */
[----:B------:R-:W-:-:S03]  /*16490*/  FFMA R7, R7, R151, R4 ;  /* 0x0000009707077223 */ /* 0x000fc60000000004 */
[----:B------:R-:W-:Y:S01]  /*164a0*/  FMUL R3, R3, 0.5 ;  /* 0x3f00000003037820 */ /* 0x000fe20000400000 */
[----:B------:R-:W-:Y:S01]  /*164b0*/  FMUL R7, R7, 0.5 ;  /* 0x3f00000007077820 */ /* 0x000fe20000400000 */
[----:B------:R-:W-:-:S04]  /*164c0*/  HFMA2 R5, -RZ, RZ, 0.96630859375, -0.0022525787353515625 ;  /* 0x3bbb989dff057431 */ /* 0x000fc800000001ff */
[----:B------:R-:W-:-:S04]  /*164d0*/  FSETP.GT.AND P0, PT, R7, R3, PT ;  /* 0x000000030700720b */ /* 0x000fc80003f04000 */
[----:B------:R-:W-:-:S05]  /*164e0*/  FSEL R6, R7, R3, P0 ;  /* 0x0000000307067208 */ /* 0x000fca0000000000 */
[--C-:B------:R-:W-:Y:S01]  /*164f0*/  FADD R4, R3, -R6.reuse ;  /* 0x8000000603047221 */ /* 0x100fe20000000000 */
[----:B------:R-:W-:Y:S01]  /*16500*/  FADD R6, R7, -R6 ;  /* 0x8000000607067221 */ /* 0x000fe20000000000 */
[----:B------:R-:W-:Y:S02]  /*16510*/  MOV R7, 0x437c0000 ;  /* 0x437c000000077802 */ /* 0x000fe40000000f00 */
[-C--:B------:R-:W-:Y:S01]  /*16520*/  FFMA.SAT R3, R4, R5.reuse, 0.5 ;  /* 0x3f00000004037423 */ /* 0x080fe20000002005 */
[----:B------:R-:W-:-:S03]  /*16530*/  FFMA.SAT R5, R6, R5, 0.5 ;  /* 0x3f00000006057423 */ /* 0x000fc60000002005 */
[-C--:B------:R-:W-:Y:S01]  /*16540*/  FFMA.RM R3, R3, R7.reuse, 12582913 ;  /* 0x4b40000103037423 */ /* 0x080fe20000004007 */
[----:B------:R-:W-:Y:S01]  /*16550*/  FFMA.RM R5, R5, R7, 12582913 ;  /* 0x4b40000105057423 */ /* 0x000fe20000004007 */
        /* <DEDUP_REMOVED lines=8> */
[----:B------:R-:W-:Y:S01]  /*165e0*/  FADD R7, R5, -12583039 ;  /* 0xcb40007f05077421 */ /* 0x000fe20000000000 */
[----:B------:R-:W4:Y:S01]  /*165f0*/  LDL R114, [R1+0x17e4] ;  /* 0x0017e40001727983 */ /* 0x000f220000100800 */
[----:B------:R-:W-:Y:S01]  /*16600*/  FFMA R48, R111, R24, R48 ;  /* 0x000000186f307223 */ /* 0x000fe20000000030 */
[----:B------:R-:W-:Y:S01]  /*16610*/  FADD R24, R3, -12583039 ;  /* 0xcb40007f03187421 */ /* 0x000fe20000000000 */
[----:B------:R-:W-:Y:S01]  /*16620*/  FFMA R7, R6, 1.4426950216293334961, -R7 ;  /* 0x3fb8aa3b06077823 */ /* 0x000fe20000000807 */
[----:B------:R-:W4:Y:S02]  /*16630*/  LDL R113, [R1+0x17ec] ;  /* 0x0017ec0001717983 */ /* 0x000f240000100800 */
[----:B------:R-:W-:-:S02]  /*16640*/  FFMA R24, R4, 1.4426950216293334961, -R24 ;  /* 0x3fb8aa3b04187823 */ /* 0x000fc40000000818 */
[----:B------:R-:W4:Y:S01]  /*16650*/  LDL R112, [R1+0x17f4] ;  /* 0x0017f40001707983 */ /* 0x000f220000100800 */
[----:B------:R-:W-:-:S03]  /*16660*/  FFMA R6, R6, 1.925963033500011079e-08, R7 ;  /* 0x32a5706006067823 */ /* 0x000fc60000000007 */
[----:B------:R-:W4:Y:S01]  /*16670*/  LDL R111, [R1+0x17f8] ;  /* 0x0017f800016f7983 */ /* 0x000f220000100800 */
[----:B------:R-:W-:Y:S01]  /*16680*/  FFMA R4, R4, 1.925963033500011079e-08, R24 ;  /* 0x32a5706004047823 */ /* 0x000fe20000000018 */
[C---:B------:R-:W-:Y:S01]  /*16690*/  FFMA R12, R0.reuse, R95, R12 ;  /* 0x0000005f000c7223 */ /* 0x040fe2000000000c */
[----:B------:R-:W-:Y:S01]  /*166a0*/  FFMA R13, R0, R94, R13 ;  /* 0x0000005e000d7223 */ /* 0x000fe2000000000d */
[----:B------:R0:W-:Y:S04]  /*166b0*/  STL [R1+0x1040], R95 ;  /* 0x0010405f01007387 */ /* 0x0001e80000100800 */
[----:B------:R1:W-:Y:S01]  /*166c0*/  STL [R1+0x103c], R94 ;  /* 0x00103c5e01007387 */ /* 0x0003e20000100800 */
        /* <DEDUP_REMOVED lines=29> */
[----:B0-----:R-:W4:Y:S04]  /*168a0*/  LDL R95, [R1+0x1788] ;  /* 0x00178800015f7983 */ /* 0x001f280000100800 */
[----:B-1----:R-:W4:Y:S04]  /*168b0*/  LDL R94, [R1+0x178c] ;  /* 0x00178c00015e7983 */ /* 0x002f280000100800 */
        /* <DEDUP_REMOVED lines=19> */
[----:B------:R-:W0:Y:S08]  /*169f0*/  MUFU.EX2 R4, R4 ;  /* 0x0000000400047308 */ /* 0x000e300000000800 */
[----:B------:R-:W1:Y:S01]  /*16a00*/  MUFU.EX2 R6, R6 ;  /* 0x0000000600067308 */ /* 0x000e620000000800 */
[----:B------:R-:W-:Y:S01]  /*16a10*/  SHF.L.U32 R3, R3, 0x17, RZ ;  /* 0x0000001703037819 */ /* 0x000fe200000006ff */
[----:B------:R-:W-:Y:S01]  /*16a20*/  FFMA R14, R0, R110, R14 ;  /* 0x0000006e000e7223 */ /* 0x000fe2000000000e */
[----:B------:R-:W-:Y:S01]  /*16a30*/  SHF.L.U32 R5, R5, 0x17, RZ ;  /* 0x0000001705057819 */ /* 0x000fe200000006ff */
[C---:B------:R-:W-:Y:S01]  /*16a40*/  FFMA R12, R15.reuse, R93, R12 ;  /* 0x0000005d0f0c7223 */ /* 0x040fe2000000000c */
[C---:B------:R-:W-:Y:S01]  /*16a50*/  FFMA R13, R15.reuse, R92, R13 ;  /* 0x0000005c0f0d7223 */ /* 0x040fe2000000000d */
[----:B------:R-:W-:Y:S01]  /*16a60*/  FFMA R14, R15, R91, R14 ;  /* 0x0000005b0f0e7223 */ /* 0x000fe2000000000e */
[----:B0-----:R-:W-:Y:S01]  /*16a70*/  FMUL R4, R3, R4 ;  /* 0x0000000403047220 */ /* 0x001fe20000400000 */
[----:B------:R0:W-:Y:S04]  /*16a80*/  STL.128 [R1+0x10], R8 ;  /* 0x0000100801007387 */ /* 0x0001e80000100c00 */
[----:B------:R0:W-:Y:S01]  /*16a90*/  STL.128 [R1+0x20], R16 ;  /* 0x0000201001007387 */ /* 0x0001e20000100c00 */
[----:B-1----:R-:W-:Y:S01]  /*16aa0*/  FMUL R5, R5, R6 ;  /* 0x0000000605057220 */ /* 0x002fe20000400000 */
[-C--:B------:R-:W-:Y:S01]  /*16ab0*/  FFMA R56, R114, R0.reuse, R56 ;  /* 0x0000000072387223 */ /* 0x080fe20000000038 */
[-C--:B------:R-:W-:Y:S01]  /*16ac0*/  FFMA R57, R113, R0.reuse, R57 ;  /* 0x0000000071397223 */ /* 0x080fe20000000039 */
[-C--:B------:R-:W-:Y:S01]  /*16ad0*/  FFMA R58, R112, R0.reuse, R58 ;  /* 0x00000000703a7223 */ /* 0x080fe2000000003a */
[----:B------:R-:W-:Y:S01]  /*16ae0*/  FFMA R59, R111, R0, R59 ;  /* 0x000000006f3b7223 */ /* 0x000fe2000000003b */
        /* <DEDUP_REMOVED lines=20> */
[----:B------:R0:W-:Y:S04]  /*16c30*/  STL [R1+0x1054], R110 ;  /* 0x0010546e01007387 */ /* 0x0001e80000100800 */
[----:B------:R0:W-:Y:S04]  /*16c40*/  STL [R1+0x1088], R109 ;  /* 0x0010886d01007387 */ /* 0x0001e80000100800 */
[----:B------:R0:W-:Y:S04]  /*16c50*/  STL [R1+0x1274], R93 ;  /* 0x0012745d01007387 */ /* 0x0001e80000100800 */
[----:B------:R0:W-:Y:S04]  /*16c60*/  STL [R1+0x1288], R92 ;  /* 0x0012885c01007387 */ /* 0x0001e80000100800 */
[----:B------:R0:W-:Y:S04]  /*16c70*/  STL [R1+0x128c], R91 ;  /* 0x00128c5b01007387 */ /* 0x0001e80000100800 */
[----:B------:R0:W-:Y:S01]  /*16c80*/  STL [R1+0x1284], R90 ;  /* 0x0012845a01007387 */ /* 0x0001e20000100800 */
[----:B------:R-:W-:Y:S01]  /*16c90*/  UMOV UR42, UR74 ;  /* 0x0000004a002a7c82 */ /* 0x000fe20008000000 */
[----:B------:R-:W-:Y:S01]  /*16ca0*/  UMOV UR43, UR75 ;  /* 0x0000004b002b7c82 */ /* 0x000fe20008000000 */
[-C--:B--2---:R-:W-:Y:S01]  /*16cb0*/  FFMA R47, R89, R15.reuse, R47 ;  /* 0x0000000f592f7223 */ /* 0x084fe2000000002f */
[-C--:B---3--:R-:W-:Y:S01]  /*16cc0*/  FFMA R40, R88, R15.reuse, R40 ;  /* 0x0000000f58287223 */ /* 0x088fe20000000028 */
[-C--:B----4-:R-:W-:Y:S01]  /*16cd0*/  FFMA R32, R25, R15.reuse, R32 ;  /* 0x0000000f19207223 */ /* 0x090fe20000000020 */
[-C--:B------:R-:W-:Y:S01]  /*16ce0*/  FFMA R41, R35, R15.reuse, R41 ;  /* 0x0000000f23297223 */ /* 0x080fe20000000029 */
[----:B------:R-:W-:Y:S01]  /*16cf0*/  MOV R35, UR69 ;  /* 0x0000004500237c02 */ /* 0x000fe20008000f00 */
[-C--:B------:R-:W-:Y:S01]  /*16d00*/  FFMA R42, R31, R15.reuse, R42 ;  /* 0x0000000f1f2a7223 */ /* 0x080fe2000000002a */
[-C--:B------:R-:W-:Y:S01]  /*16d10*/  FFMA R43, R30, R15.reuse, R43 ;  /* 0x0000000f1e2b7223 */ /* 0x080fe2000000002b */
[-C--:B------:R-:W-:Y:S01]  /*16d20*/  FFMA R38, R27, R15.reuse, R38 ;  /* 0x0000000f1b267223 */ /* 0x080fe20000000026 */
[----:B------:R-:W-:Y:S01]  /*16d30*/  FFMA R39, R26, R15, R39 ;  /* 0x0000000f1a277223 */ /* 0x000fe20000000027 */
[----:B------:R-:W-:Y:S01]  /*16d40*/  FFMA R15, R15, R90, R0 ;  /* 0x0000005a0f0f7223 */ /* 0x000fe20000000000 */
[----:B------:R-:W-:Y:S01]  /*16d50*/  FADD R0, RZ, R4 ;  /* 0x00000004ff007221 */ /* 0x000fe20000000000 */
[----:B------:R0:W-:Y:S03]  /*16d60*/  STL.128 [R1+0x430], R32 ;  /* 0x0004302001007387 */ /* 0x0001e60000100c00 */
[----:B------:R-:W-:Y:S01]  /*16d70*/  FADD R0, R0, R5 ;  /* 0x0000000500007221 */ /* 0x000fe20000000000 */
[----:B------:R0:W-:Y:S04]  /*16d80*/  STL.128 [R1+0x210], R56 ;  /* 0x0002103801007387 */ /* 0x0001e80000100c00 */
[----:B------:R0:W-:Y:S01]  /*16d90*/  STL.128 [R1+0x220], R52 ;  /* 0x0002203401007387 */ /* 0x0001e20000100c00 */
[----:B------:R-:W-:-:S03]  /*16da0*/  IADD3 R2, PT, PT, R0, 0x1800000, RZ ;  /* 0x0180000000027810 */ /* 0x000fc60007ffe0ff */
[----:B------:R0:W-:Y:S04]  /*16db0*/  STL.128 [R1+0x230], R48 ;  /* 0x0002303001007387 */ /* 0x0001e80000100c00 */
[----:B------:R0:W-:Y:S04]  /*16dc0*/  STL.128 [R1+0x400], R44 ;  /* 0x0004002c01007387 */ /* 0x0001e80000100c00 */
[----:B------:R0:W-:Y:S01]  /*16dd0*/  STL.128 [R1+0x410], R40 ;  /* 0x0004102801007387 */ /* 0x0001e20000100c00 */
[----:B------:R-:W-:-:S03]  /*16de0*/  LOP3.LUT R2, R2, 0x7f800000, RZ, 0xc0, !PT ;  /* 0x7f80000002027812 */ /* 0x000fc600078ec0ff */
[----:B------:R0:W-:Y:S04]  /*16df0*/  STL.128 [R1+0x420], R36 ;  /* 0x0004202401007387 */ /* 0x0001e80000100c00 */
[----:B------:R0:W-:Y:S04]  /*16e00*/  STL.128 [R1+0x30], R12 ;  /* 0x0000300c01007387 */ /* 0x0001e80000100c00 */
[----:B------:R0:W-:Y:S01]  /*16e10*/  STL.128 [R1+0x200], R148 ;  /* 0x0002009401007387 */ /* 0x0001e20000100c00 */
[----:B------:R-:W-:-:S13]  /*16e20*/  ISETP.GT.U32.AND P0, PT, R2, 0x1ffffff, PT ;  /* 0x01ffffff0200780c */ /* 0x000fda0003f04070 */
[----:B------:R-:W-:Y:S05]  /*16e30*/  @P0 BRA `(.L_x_14) ;  /* 0x00000000000c0947 */ /* 0x000fea0003800000 */
[----:B------:R-:W-:-:S07]  /*16e40*/  MOV R2, 0x16e60 ;  /* 0x00016e6000027802 */ /* 0x000fce0000000f00 */
[----:B0----5:R-:W-:Y:S05]  /*16e50*/  CALL.REL.NOINC `($__internal_0_$__cuda_sm20_rcp_rn_f32_slowpath) ;  /* 0x00000510005c7944 */ /* 0x021fea0003c00000 */
[----:B------:R-:W-:Y:S05]  /*16e60*/  BRA `(.L_x_15) ;  /* 0x0000000000107947 */ /* 0x000fea0003800000 */
.L_x_14:
[----:B------:R-:W1:Y:S02]  /*16e70*/  MUFU.RCP R2, R0 ;  /* 0x0000000000027308 */ /* 0x000e640000001000 */
[----:B-1----:R-:W-:-:S04]  /*16e80*/  FFMA R0, R0, R2, -1 ;  /* 0xbf80000000007423 */ /* 0x002fc80000000002 */
[----:B------:R-:W-:-:S04]  /*16e90*/  FADD.FTZ R0, -R0, -RZ ;  /* 0x800000ff00007221 */ /* 0x000fc80000010100 */
[----:B------:R-:W-:-:S07]  /*16ea0*/  FFMA R0, R2, R0, R2 ;  /* 0x0000000002007223 */ /* 0x000fce0000000002 */
.L_x_15:
[----:B-----5:R-:W-:Y:S01]  /*16eb0*/  FFMA R2, R84, R8, RZ ;  /* 0x0000000854027223 */ /* 0x020fe200000000ff */
[----:B0-----:R-:W-:Y:S01]  /*16ec0*/  FFMA R8, R8, R56, RZ ;  /* 0x0000003808087223 */ /* 0x001fe200000000ff */
[----:B------:R-:W-:Y:S02]  /*16ed0*/  MOV R6, 0x437c0000 ;  /* 0x437c000000067802 */ /* 0x000fe40000000f00 */
[----:B------:R-:W-:Y:S01]  /*16ee0*/  FFMA R2, R85, R9, R2 ;  /* 0x0000000955027223 */ /* 0x000fe20000000002 */
[----:B------:R-:W-:-:S03]  /*16ef0*/  FFMA R8, R9, R57, R8 ;  /* 0x0000003909087223 */ /* 0x000fc60000000008 */
[----:B------:R-:W-:Y:S01]  /*16f00*/  FFMA R2, R86, R10, R2 ;  /* 0x0000000a56027223 */ /* 0x000fe20000000002 */
[----:B------:R-:W-:-:S03]  /*16f10*/  FFMA R8, R10, R58, R8 ;  /* 0x0000003a0a087223 */ /* 0x000fc60000000008 */
[----:B------:R-:W-:Y:S01]  /*16f20*/  FFMA R2, R87, R11, R2 ;  /* 0x0000000b57027223 */ /* 0x000fe20000000002 */
[----:B------:R-:W-:-:S03]  /*16f30*/  FFMA R7, R11, R59, R8 ;  /* 0x0000003b0b077223 */ /* 0x000fc60000000008 */
[----:B------:R-:W-:Y:S01]  /*16f40*/  FMUL R2, R2, 0.5 ;  /* 0x3f00000002027820 */ /* 0x000fe20000400000 */
[----:B------:R-:W-:-:S05]  /*16f50*/  FMUL R7, R7, 0.5 ;  /* 0x3f00000007077820 */ /* 0x000fca0000400000 */
[----:B------:R-:W-:-:S04]  /*16f60*/  FSETP.GT.AND P0, PT, R7, R2, PT ;  /* 0x000000020700720b */ /* 0x000fc80003f04000 */
[----:B------:R-:W-:-:S05]  /*16f70*/  FSEL R3, R7, R2, P0 ;  /* 0x0000000207037208 */ /* 0x000fca0000000000 */
[--C-:B------:R-:W-:Y:S01]  /*16f80*/  FADD R2, R2, -R3.reuse ;  /* 0x8000000302027221 */ /* 0x100fe20000000000 */
[----:B------:R-:W-:Y:S01]  /*16f90*/  FADD R7, R7, -R3 ;  /* 0x8000000307077221 */ /* 0x000fe20000000000 */
[----:B------:R-:W-:-:S05]  /*16fa0*/  HFMA2 R3, -RZ, RZ, 0.96630859375, -0.0022525787353515625 ;  /* 0x3bbb989dff037431 */ /* 0x000fca00000001ff */
[-C--:B------:R-:W-:Y:S01]  /*16fb0*/  FFMA.SAT R8, R7, R3.reuse, 0.5 ;  /* 0x3f00000007087423 */ /* 0x080fe20000002003 */
[----:B------:R-:W-:-:S03]  /*16fc0*/  FFMA.SAT R3, R2, R3, 0.5 ;  /* 0x3f00000002037423 */ /* 0x000fc60000002003 */
[-C--:B------:R-:W-:Y:S01]  /*16fd0*/  FFMA.RM R8, R8, R6.reuse, 12582913 ;  /* 0x4b40000108087423 */ /* 0x080fe20000004006 */
[----:B------:R-:W-:-:S03]  /*16fe0*/  FFMA.RM R3, R3, R6, 12582913 ;  /* 0x4b40000103037423 */ /* 0x000fc60000004006 */
[C---:B------:R-:W-:Y:S01]  /*16ff0*/  FADD R6, R8.reuse, -12583039 ;  /* 0xcb40007f08067421 */ /* 0x040fe20000000000 */
[----:B------:R-:W-:-:S03]  /*17000*/  SHF.L.U32 R8, R8, 0x17, RZ ;  /* 0x0000001708087819 */ /* 0x000fc600000006ff */
[----:B------:R-:W-:-:S04]  /*17010*/  FFMA R6, R7, 1.4426950216293334961, -R6 ;  /* 0x3fb8aa3b07067823 */ /* 0x000fc80000000806 */
[----:B------:R-:W-:Y:S01]  /*17020*/  FFMA R7, R7, 1.925963033500011079e-08, R6 ;  /* 0x32a5706007077823 */ /* 0x000fe20000000006 */
[C---:B------:R-:W-:Y:S01]  /*17030*/  FADD R6, R3.reuse, -12583039 ;  /* 0xcb40007f03067421 */ /* 0x040fe20000000000 */
[----:B------:R-:W-:-:S03]  /*17040*/  SHF.L.U32 R3, R3, 0x17, RZ ;  /* 0x0000001703037819 */ /* 0x000fc600000006ff */
[C---:B------:R-:W-:Y:S01]  /*17050*/  FFMA R6, R2.reuse, 1.4426950216293334961, -R6 ;  /* 0x3fb8aa3b02067823 */ /* 0x040fe20000000806 */
[----:B------:R-:W0:Y:S03]  /*17060*/  MUFU.EX2 R7, R7 ;  /* 0x0000000700077308 */ /* 0x000e260000000800 */
[----:B------:R-:W-:Y:S01]  /*17070*/  FFMA R2, R2, 1.925963033500011079e-08, R6 ;  /* 0x32a5706002027823 */ /* 0x000fe20000000006 */
[-C--:B------:R-:W-:Y:S01]  /*17080*/  FMUL R6, R4, R0.reuse ;  /* 0x0000000004067220 */ /* 0x080fe20000400000 */
[----:B------:R-:W-:-:S03]  /*17090*/  FMUL R0, R5, R0 ;  /* 0x0000000005007220 */ /* 0x000fc60000400000 */
[-C--:B------:R-:W-:Y:S01]  /*170a0*/  FFMA R9, R73, R6.reuse, RZ ;  /* 0x0000000649097223 */ /* 0x080fe200000000ff */
[----:B------:R-:W1:Y:S01]  /*170b0*/  MUFU.EX2 R2, R2 ;  /* 0x0000000200027308 */ /* 0x000e620000000800 */
[-C--:B------:R-:W-:Y:S01]  /*170c0*/  FFMA R10, R74, R6.reuse, RZ ;  /* 0x000000064a0a7223 */ /* 0x080fe200000000ff */
[----:B------:R-:W-:Y:S01]  /*170d0*/  FFMA R11, R75, R6, RZ ;  /* 0x000000064b0b7223 */ /* 0x000fe200000000ff */
[-C--:B------:R-:W-:Y:S02]  /*170e0*/  FFMA R9, R45, R0.reuse, R9 ;  /* 0x000000002d097223 */ /* 0x080fe40000000009 */
[-C--:B------:R-:W-:Y:S01]  /*170f0*/  FFMA R10, R46, R0.reuse, R10 ;  /* 0x000000002e0a7223 */ /* 0x080fe2000000000a */
[----:B------:R-:W-:Y:S01]  /*17100*/  FFMA R11, R47, R0, R11 ;  /* 0x000000002f0b7223 */ /* 0x000fe2000000000b */
[----:B0-----:R-:W-:Y:S01]  /*17110*/  FMUL R4, R8, R7 ;  /* 0x0000000708047220 */ /* 0x001fe20000400000 */
[----:B------:R-:W-:-:S04]  /*17120*/  FFMA R8, R72, R6, RZ ;  /* 0x0000000648087223 */ /* 0x000fc800000000ff */
[----:B------:R-:W-:Y:S01]  /*17130*/  FFMA R8, R44, R0, R8 ;  /* 0x000000002c087223 */ /* 0x000fe20000000008 */
[----:B-1----:R-:W-:-:S04]  /*17140*/  FMUL R5, R3, R2 ;  /* 0x0000000203057220 */ /* 0x002fc80000400000 */
[----:B------:R0:W-:Y:S01]  /*17150*/  STL.128 [R1+0x40], R8 ;  /* 0x0000400801007387 */ /* 0x0001e20000100c00 */
[----:B------:R-:W-:-:S04]  /*17160*/  FADD R2, RZ, R5 ;  /* 0x00000005ff027221 */ /* 0x000fc80000000000 */
[----:B------:R-:W-:-:S05]  /*17170*/  FADD R2, R2, R4 ;  /* 0x0000000402027221 */ /* 0x000fca0000000000 */
[----:B------:R-:W-:-:S04]  /*17180*/  IADD3 R0, PT, PT, R2, 0x1800000, RZ ;  /* 0x0180000002007810 */ /* 0x000fc80007ffe0ff */
[----:B------:R-:W-:-:S04]  /*17190*/  LOP3.LUT R0, R0, 0x7f800000, RZ, 0xc0, !PT ;  /* 0x7f80000000007812 */ /* 0x000fc800078ec0ff */
[----:B------:R-:W-:-:S13]  /*171a0*/  ISETP.GT.U32.AND P0, PT, R0, 0x1ffffff, PT ;  /* 0x01ffffff0000780c */ /* 0x000fda0003f04070 */
[----:B0-----:R-:W-:Y:S05]  /*171b0*/  @P0 BRA `(.L_x_16) ;  /* 0x0000000000100947 */ /* 0x001fea0003800000 */
[----:B------:R-:W-:Y:S02]  /*171c0*/  MOV R0, R2 ;  /* 0x0000000200007202 */ /* 0x000fe40000000f00 */
[----:B------:R-:W-:-:S07]  /*171d0*/  MOV R2, 0x171f0 ;  /* 0x000171f000027802 */ /* 0x000fce0000000f00 */
[----:B------:R-:W-:Y:S05]  /*171e0*/  CALL.REL.NOINC `($__internal_0_$__cuda_sm20_rcp_rn_f32_slowpath) ;  /* 0x0000050c00787944 */ /* 0x000fea0003c00000 */
[----:B------:R-:W-:Y:S05]  /*171f0*/  BRA `(.L_x_17) ;  /* 0x0000000000107947 */ /* 0x000fea0003800000 */
.L_x_16:
[----:B------:R-:W0:Y:S02]  /*17200*/  MUFU.RCP R0, R2 ;  /* 0x0000000200007308 */ /* 0x000e240000001000 */
[----:B0-----:R-:W-:-:S04]  /*17210*/  FFMA R2, R2, R0, -1 ;  /* 0xbf80000002027423 */ /* 0x001fc80000000000 */
[----:B------:R-:W-:-:S04]  /*17220*/  FADD.FTZ R2, -R2, -RZ ;  /* 0x800000ff02027221 */ /* 0x000fc80000010100 */
[----:B------:R-:W-:-:S07]  /*17230*/  FFMA R0, R0, R2, R0 ;  /* 0x0000000200007223 */ /* 0x000fce0000000000 */
.L_x_17:
[----:B------:R-:W-:Y:S01]  /*17240*/  FFMA R2, R80, R16, RZ ;  /* 0x0000001050027223 */ /* 0x000fe200000000ff */
[----:B------:R-:W-:Y:S01]  /*17250*/  FFMA R16, R16, R52, RZ ;  /* 0x0000003410107223 */ /* 0x000fe200000000ff */
        /* <DEDUP_REMOVED lines=51> */
.L_x_18:
[----:B------:R-:W0:Y:S02]  /*17590*/  MUFU.RCP R0, R2 ;  /* 0x0000000200007308 */ /* 0x000e240000001000 */
[----:B0-----:R-:W-:-:S04]  /*175a0*/  FFMA R2, R2, R0, -1 ;  /* 0xbf80000002027423 */ /* 0x001fc80000000000 */
[----:B------:R-:W-:-:S04]  /*175b0*/  FADD.FTZ R2, -R2, -RZ ;  /* 0x800000ff02027221 */ /* 0x000fc80000010100 */
[----:B------:R-:W-:-:S07]  /*175c0*/  FFMA R0, R0, R2, R0 ;  /* 0x0000000200007223 */ /* 0x000fce0000000000 */
.L_x_19:
        /* <DEDUP_REMOVED lines=53> */
.L_x_20:
[----:B------:R-:W0:Y:S02]  /*17920*/  MUFU.RCP R0, R2 ;  /* 0x0000000200007308 */ /* 0x000e240000001000 */
[----:B0-----:R-:W-:-:S04]  /*17930*/  FFMA R2, R2, R0, -1 ;  /* 0xbf80000002027423 */ /* 0x001fc80000000000 */
[----:B------:R-:W-:-:S04]  /*17940*/  FADD.FTZ R2, -R2, -RZ ;  /* 0x800000ff02027221 */ /* 0x000fc80000010100 */
[----:B------:R-:W-:-:S07]  /*17950*/  FFMA R0, R0, R2, R0 ;  /* 0x0000000200007223 */ /* 0x000fce0000000000 */
.L_x_21:
[----:B------:R-:W2:Y:S04]  /*17960*/  LDL R2, [R1+0xf64] ;  /* 0x000f640001027983 */ /* 0x000ea80000100800 */
[----:B------:R-:W3:Y:S04]  /*17970*/  LDL R26, [R1+0xf5c] ;  /* 0x000f5c00011a7983 */ /* 0x000ee80000100800 */
[----:B------:R-:W4:Y:S04]  /*17980*/  LDL R6, [R1+0xedc] ;  /* 0x000edc0001067983 */ /* 0x000f280000100800 */
[----:B------:R-:W5:Y:S04]  /*17990*/  LDL R97, [R1+0x14ac] ;  /* 0x0014ac0001617983 */ /* 0x000f680000100800 */
        /* <DEDUP_REMOVED lines=23> */
[----:B------:R-:W5:Y:S01]  /*17b10*/  LDL R103, [R1+0xdfc] ;  /* 0x000dfc0001677983 */ /* 0x000f620000100800 */
[-C--:B------:R-:W-:Y:S01]  /*17b20*/  FMUL R7, R4, R0.reuse ;  /* 0x0000000004077220 */ /* 0x080fe20000400000 */
[----:B------:R-:W-:Y:S01]  /*17b30*/  FMUL R5, R5, R0 ;  /* 0x0000000005057220 */ /* 0x000fe20000400000 */
[----:B------:R-:W-:Y:S01]  /*17b40*/  FFMA R89, R8, UR32, RZ ;  /* 0x0000002008597c23 */ /* 0x000fe200080000ff */
[----:B------:R-:W5:Y:S01]  /*17b50*/  LDL R105, [R1+0x1240] ;  /* 0x0012400001697983 */ /* 0x000f620000100800 */
[-C--:B--2---:R-:W-:Y:S01]  /*17b60*/  FFMA R2, R2, R8.reuse, RZ ;  /* 0x0000000802027223 */ /* 0x084fe200000000ff */
[-C--:B---3--:R-:W-:Y:S01]  /*17b70*/  FFMA R26, R26, R8.reuse, RZ ;  /* 0x000000081a1a7223 */ /* 0x088fe200000000ff */
[----:B----4-:R-:W-:-:S02]  /*17b80*/  FFMA R6, R6, R8, RZ ;  /* 0x0000000806067223 */ /* 0x010fc400000000ff */
[-C--:B-----5:R-:W-:Y:S02]  /*17b90*/  FFMA R2, R97, R9.reuse, R2 ;  /* 0x0000000961027223 */ /* 0x0a0fe40000000002 */
[----:B------:R-:W2:Y:S01]  /*17ba0*/  LDL R97, [R1+0x142c] ;  /* 0x00142c0001617983 */ /* 0x000ea20000100800 */
[----:B------:R-:W-:-:S03]  /*17bb0*/  FFMA R26, R96, R9, R26 ;  /* 0x00000009601a7223 */ /* 0x000fc6000000001a */
[----:B------:R-:W3:Y:S01]  /*17bc0*/  LDL R96, [R1+0x13f4] ;  /* 0x0013f40001607983 */ /* 0x000ee20000100800 */
[----:B------:R-:W-:-:S03]  /*17bd0*/  FFMA R6, R91, R9, R6 ;  /* 0x000000095b067223 */ /* 0x000fc60000000006 */
[----:B------:R-:W4:Y:S01]  /*17be0*/  LDL R91, [R1+0xddc] ;  /* 0x000ddc00015b7983 */ /* 0x000f220000100800 */
[-C--:B------:R-:W-:Y:S01]  /*17bf0*/  FFMA R24, R24, R8.reuse, RZ ;  /* 0x0000000818187223 */ /* 0x080fe200000000ff */
[----:B------:R-:W-:-:S03]  /*17c00*/  FFMA R25, R25, R8, RZ ;  /* 0x0000000819197223 */ /* 0x000fc600000000ff */
[-C--:B------:R-:W-:Y:S02]  /*17c10*/  FFMA R24, R95, R9.reuse, R24 ;  /* 0x000000095f187223 */ /* 0x080fe40000000018 */
[----:B------:R-:W5:Y:S01]  /*17c20*/  LDL R95, [R1+0x13e0] ;  /* 0x0013e000015f7983 */ /* 0x000f620000100800 */
[----:B------:R-:W-:-:S03]  /*17c30*/  FFMA R25, R93, R9, R25 ;  /* 0x000000095d197223 */ /* 0x000fc60000000019 */
[----:B------:R-:W5:Y:S01]  /*17c40*/  LDL R93, [R1+0x1120] ;  /* 0x00112000015d7983 */ /* 0x000f620000100800 */
[-C--:B------:R-:W-:Y:S01]  /*17c50*/  FFMA R3, R3, R8.reuse, RZ ;  /* 0x0000000803037223 */ /* 0x080fe200000000ff */
[-C--:B------:R-:W-:Y:S01]  /*17c60*/  FFMA R27, R27, R8.reuse, RZ ;  /* 0x000000081b1b7223 */ /* 0x080fe200000000ff */
[-C--:B------:R-:W-:Y:S01]  /*17c70*/  FFMA R28, R28, R8.reuse, RZ ;  /* 0x000000081c1c7223 */ /* 0x080fe200000000ff */
[-C--:B------:R-:W-:Y:S01]  /*17c80*/  FFMA R30, R30, R8.reuse, RZ ;  /* 0x000000081e1e7223 */ /* 0x080fe200000000ff */
[-C--:B------:R-:W-:Y:S01]  /*17c90*/  FFMA R31, R31, R8.reuse, RZ ;  /* 0x000000081f1f7223 */ /* 0x080fe200000000ff */
[-C--:B------:R-:W-:Y:S02]  /*17ca0*/  FFMA R3, R94, R9.reuse, R3 ;  /* 0x000000095e037223 */ /* 0x080fe40000000003 */
[----:B------:R-:W5:Y:S01]  /*17cb0*/  LDL R94, [R1+0x13cc] ;  /* 0x0013cc00015e7983 */ /* 0x000f620000100800 */
[----:B------:R-:W-:Y:S01]  /*17cc0*/  FFMA R29, R29, R8, RZ ;  /* 0x000000081d1d7223 */ /* 0x000fe200000000ff */
[----:B------:R-:W-:-:S02]  /*17cd0*/  FFMA R27, R102, R9, R27 ;  /* 0x00000009661b7223 */ /* 0x000fc4000000001b */
[----:B------:R-:W5:Y:S01]  /*17ce0*/  LDL R102, [R1+0x13b8] ;  /* 0x0013b80001667983 */ /* 0x000f620000100800 */
[----:B------:R-:W-:-:S03]  /*17cf0*/  FFMA R28, R100, R9, R28 ;  /* 0x00000009641c7223 */ /* 0x000fc6000000001c */
        /* <DEDUP_REMOVED lines=11> */
[----:B------:R-:W-:-:S04]  /*17db0*/  FFMA R4, R88, R8, RZ ;  /* 0x0000000858047223 */ /* 0x000fc800000000ff */
[----:B------:R-:W-:Y:S02]  /*17dc0*/  FFMA R4, R104, R9, R4 ;  /* 0x0000000968047223 */ /* 0x000fe40000000004 */
[----:B------:R-:W5:Y:S01]  /*17dd0*/  LDL R104, [R1+0x14a4] ;  /* 0x0014a40001687983 */ /* 0x000f620000100800 */
[----:B--2---:R-:W-:-:S03]  /*17de0*/  FFMA R24, R97, R10, R24 ;  /* 0x0000000a61187223 */ /* 0x004fc60000000018 */
[----:B------:R-:W2:Y:S01]  /*17df0*/  LDL R97, [R1+0x13c8] ;  /* 0x0013c80001617983 */ /* 0x000ea20000100800 */
[----:B---3--:R-:W-:-:S03]  /*17e00*/  FFMA R3, R96, R10, R3 ;  /* 0x0000000a60037223 */ /* 0x008fc60000000003 */
[----:B------:R-:W3:Y:S01]  /*17e10*/  LDL R96, [R1+0x13b4] ;  /* 0x0013b40001607983 */ /* 0x000ee20000100800 */
[----:B----4-:R-:W-:-:S03]  /*17e20*/  FFMA R31, R91, R10, R31 ;  /* 0x0000000a5b1f7223 */ /* 0x010fc6000000001f */
[----:B------:R-:W4:Y:S01]  /*17e30*/  LDL R91, [R1+0x1418] ;  /* 0x00141800015b7983 */ /* 0x000f220000100800 */
[----:B-----5:R-:W-:-:S03]  /*17e40*/  FFMA R27, R95, R10, R27 ;  /* 0x0000000a5f1b7223 */ /* 0x020fc6000000001b */
[----:B------:R-:W5:Y:S01]  /*17e50*/  LDL R95, [R1+0x1380] ;  /* 0x00138000015f7983 */ /* 0x000f620000100800 */
[----:B------:R-:W-:-:S03]  /*17e60*/  FFMA R4, R93, R10, R4 ;  /* 0x0000000a5d047223 */ /* 0x000fc60000000004 */
[----:B------:R-:W5:Y:S01]  /*17e70*/  LDL R93, [R1+0x14a0] ;  /* 0x0014a000015d7983 */ /* 0x000f620000100800 */
[C---:B------:R-:W-:Y:S01]  /*17e80*/  FFMA R88, R8.reuse, UR4, RZ ;  /* 0x0000000408587c23 */ /* 0x040fe200080000ff */
[----:B------:R-:W-:Y:S01]  /*17e90*/  FFMA R35, R35, R8, RZ ;  /* 0x0000000823237223 */ /* 0x000fe200000000ff */
[----:B------:R-:W-:Y:S02]  /*17ea0*/  FFMA R0, R8, UR21, RZ ;  /* 0x0000001508007c23 */ /* 0x000fe400080000ff */
[----:B------:R-:W-:Y:S01]  /*17eb0*/  FFMA R88, R9, UR5, R88 ;  /* 0x0000000509587c23 */ /* 0x000fe20008000058 */
[----:B------:R-:W-:Y:S01]  /*17ec0*/  FFMA R35, R103, R9, R35 ;  /* 0x0000000967237223 */ /* 0x000fe20000000023 */
[C---:B------:R-:W-:Y:S01]  /*17ed0*/  FFMA R8, R9.reuse, UR22, R0 ;  /* 0x0000001609087c23 */ /* 0x040fe20008000000 */
[----:B------:R-:W5:Y:S01]  /*17ee0*/  LDL R103, [R1+0x1480] ;  /* 0x0014800001677983 */ /* 0x000f620000100800 */
[----:B------:R-:W-:Y:S01]  /*17ef0*/  FFMA R0, R9, UR33, R89 ;  /* 0x0000002109007c23 */ /* 0x000fe20008000059 */
[----:B------:R-:W-:-:S02]  /*17f00*/  FFMA R9, R10, UR6, R88 ;  /* 0x000000060a097c23 */ /* 0x000fc40008000058 */
[----:B------:R-:W5:Y:S04]  /*17f10*/  LDL R89, [R1+0x13d8] ;  /* 0x0013d80001597983 */ /* 0x000f680000100800 */
        /* <DEDUP_REMOVED lines=17> */
[-C--:B------:R-:W-:Y:S01]  /*18030*/  FFMA R2, R104, R11.reuse, R2 ;  /* 0x0000000b68027223 */ /* 0x080fe20000000002 */
[----:B------:R-:W-:Y:S01]  /*18040*/  FFMA R6, R105, R10, R6 ;  /* 0x0000000a69067223 */ /* 0x000fe20000000006 */
[C---:B------:R-:W-:Y:S01]  /*18050*/  FFMA R8, R10.reuse, UR23, R8 ;  /* 0x000000170a087c23 */ /* 0x040fe20008000008 */
[----:B------:R-:W-:Y:S01]  /*18060*/  FFMA R0, R10, UR56, R0 ;  /* 0x000000380a007c23 */ /* 0x000fe20008000000 */
        /* <DEDUP_REMOVED lines=32> */
[----:B------:R-:W5:Y:S04]  /*18270*/  LDL R98, [R1+0x1784] ;  /* 0x0017840001627983 */ /* 0x000f680000100800 */
        /* <DEDUP_REMOVED lines=11> */
[C---:B------:R-:W-:Y:S01]  /*18330*/  FFMA R31, R11.reuse, UR39, R31 ;  /* 0x000000270b1f7c23 */ /* 0x040fe2000800001f */
[C---:B------:R-:W-:Y:S01]  /*18340*/  FFMA R9, R11.reuse, UR7, R9 ;  /* 0x000000070b097c23 */ /* 0x040fe20008000009 */
[C---:B------:R-:W-:Y:S01]  /*18350*/  FFMA R8, R11.reuse, UR24, R8 ;  /* 0x000000180b087c23 */ /* 0x040fe20008000008 */
[----:B------:R-:W-:Y:S01]  /*18360*/  FFMA R0, R11, UR57, R0 ;  /* 0x000000390b007c23 */ /* 0x000fe20008000000 */
[C---:B------:R-:W-:Y:S01]  /*18370*/  FFMA R11, R16.reuse, UR44, R31 ;  /* 0x0000002c100b7c23 */ /* 0x040fe2000800001f */
[C---:B------:R-:W-:Y:S01]  /*18380*/  FFMA R9, R16.reuse, UR8, R9 ;  /* 0x0000000810097c23 */ /* 0x040fe20008000009 */
[C---:B------:R-:W-:Y:S01]  /*18390*/  FFMA R8, R16.reuse, UR25, R8 ;  /* 0x0000001910087c23 */ /* 0x040fe20008000008 */
[----:B------:R-:W-:Y:S01]  /*183a0*/  FFMA R0, R16, UR58, R0 ;  /* 0x0000003a10007c23 */ /* 0x000fe20008000000 */
[-C--:B------:R-:W-:Y:S01]  /*183b0*/  FFMA R2, R104, R17.reuse, R2 ;  /* 0x0000001168027223 */ /* 0x080fe20000000002 */
[-C--:B------:R-:W-:Y:S01]  /*183c0*/  FFMA R26, R103, R17.reuse, R26 ;  /* 0x00000011671a7223 */ /* 0x080fe2000000001a */
[-C--:B------:R-:W-:Y:S01]  /*183d0*/  FFMA R25, R89, R17.reuse, R25 ;  /* 0x0000001159197223 */ /* 0x080fe20000000019 */
[C---:B------:R-:W-:Y:S01]  /*183e0*/  FFMA R11, R17.reuse, UR45, R11 ;  /* 0x0000002d110b7c23 */ /* 0x040fe2000800000b */
[----:B------:R-:W5:Y:S01]  /*183f0*/  LDL R89, [R1+0x10dc] ;  /* 0x0010dc0001597983 */ /* 0x000f620000100800 */
[C---:B------:R-:W-:Y:S01]  /*18400*/  FFMA R9, R17.reuse, UR9, R9 ;  /* 0x0000000911097c23 */ /* 0x040fe20008000009 */
[C---:B------:R-:W-:Y:S01]  /*18410*/  FFMA R8, R17.reuse, UR26, R8 ;  /* 0x0000001a11087c23 */ /* 0x040fe20008000008 */
[----:B------:R-:W-:Y:S01]  /*18420*/  FFMA R10, R94, R16, R10 ;  /* 0x000000105e0a7223 */ /* 0x000fe2000000000a */
[----:B------:R-:W-:Y:S01]  /*18430*/  FFMA R0, R17, UR59, R0 ;  /* 0x0000003b11007c23 */ /* 0x000fe20008000000 */
        /* <DEDUP_REMOVED lines=19> */
[----:B------:R-:W5:Y:S04]  /*18570*/  LDL R35, [R1+0x1584] ;  /* 0x0015840001237983 */ /* 0x000f680000100800 */
[----:B------:R-:W5:Y:S04]  /*18580*/  LDL R31, [R1+0x1574] ;  /* 0x00157400011f7983 */ /* 0x000f680000100800 */
[----:B------:R-:W5:Y:S04]  /*18590*/  LDL R30, [R1+0x1230] ;  /* 0x00123000011e7983 */ /* 0x000f680000100800 */
        /* <DEDUP_REMOVED lines=18> */
[----:B------:R-:W-:Y:S01]  /*186c0*/  FFMA R8, R19, UR28, R8 ;  /* 0x0000001c13087c23 */ /* 0x000fe20008000008 */
[-C--:B------:R-:W-:Y:S01]  /*186d0*/  FFMA R4, R89, R18.reuse, R4 ;  /* 0x0000001259047223 */ /* 0x080fe20000000004 */
[----:B------:R-:W-:Y:S01]  /*186e0*/  FFMA R0, R19, UR61, R0 ;  /* 0x0000003d13007c23 */ /* 0x000fe20008000000 */
[----:B------:R-:W5:Y:S01]  /*186f0*/  LDL R89, [R1+0x1570] ;  /* 0x0015700001597983 */ /* 0x000f620000100800 */
[----:B------:R-:W-:-:S03]  /*18700*/  FFMA R27, R94, R18, R27 ;  /* 0x000000125e1b7223 */ /* 0x000fc6000000001b */
[----:B------:R-:W5:Y:S01]  /*18710*/  LDL R94, [R1+0x173c] ;  /* 0x00173c00015e7983 */ /* 0x000f620000100800 */
[----:B------:R-:W-:-:S03]  /*18720*/  FFMA R10, R88, R18, R10 ;  /* 0x00000012580a7223 */ /* 0x000fc6000000000a */
[----:B------:R-:W5:Y:S01]  /*18730*/  LDL R88, [R1+0x1210] ;  /* 0x0012100001587983 */ /* 0x000f620000100800 */
[-C--:B------:R-:W-:Y:S01]  /*18740*/  FFMA R2, R104, R19.reuse, R2 ;  /* 0x0000001368027223 */ /* 0x080fe20000000002 */
[----:B------:R-:W-:Y:S02]  /*18750*/  FFMA R27, R100, R19, R27 ;  /* 0x00000013641b7223 */ /* 0x000fe4000000001b */
        /* <DEDUP_REMOVED lines=8> */
[-C--:B------:R-:W-:Y:S02]  /*187e0*/  FFMA R24, R102, R19.reuse, R24 ;  /* 0x0000001366187223 */ /* 0x080fe40000000018 */
        /* <DEDUP_REMOVED lines=19> */
[----:B------:R-:W4:Y:S04]  /*18920*/  LDL R27, [R1+0x170c] ;  /* 0x00170c00011b7983 */ /* 0x000f280000100800 */
[----:B------:R-:W2:Y:S01]  /*18930*/  LDL R91, [R1+0x1708] ;  /* 0x00170800015b7983 */ /* 0x000ea20000100800 */
[----:B-----5:R-:W-:-:S03]  /*18940*/  FFMA R2, R95, R12, R2 ;  /* 0x0000000c5f027223 */ /* 0x020fc60000000002 */
[----:B------:R-:W5:Y:S01]  /*18950*/  LDL R95, [R1+0x10a4] ;  /* 0x0010a400015f7983 */ /* 0x000f620000100800 */
        /* <DEDUP_REMOVED lines=26> */
[----:B-----5:R-:W-:-:S03]  /*18b00*/  FFMA R4, R95, R13, R4 ;  /* 0x0000000d5f047223 */ /* 0x020fc60000000004 */
[----:B------:R-:W5:Y:S01]  /*18b10*/  LDL R95, [R1+0x1768] ;  /* 0x00176800015f7983 */ /* 0x000f620000100800 */
[----:B---3--:R-:W-:-:S03]  /*18b20*/  FFMA R2, R93, R14, R2 ;  /* 0x0000000e5d027223 */ /* 0x008fc60000000002 */
[----:B------:R-:W3:Y:S01]  /*18b30*/  LDL R93, [R1+0x16f8] ;  /* 0x0016f800015d7983 */ /* 0x000ee20000100800 */
[C---:B------:R-:W-:Y:S01]  /*18b40*/  FFMA R11, R12.reuse, UR48, R11 ;  /* 0x000000300c0b7c23 */ /* 0x040fe2000800000b */
[C---:B------:R-:W-:Y:S01]  /*18b50*/  FFMA R9, R12.reuse, UR12, R9 ;  /* 0x0000000c0c097c23 */ /* 0x040fe20008000009 */
[C---:B------:R-:W-:Y:S01]  /*18b60*/  FFMA R8, R12.reuse, UR29, R8 ;  /* 0x0000001d0c087c23 */ /* 0x040fe20008000008 */
[----:B------:R-:W-:Y:S01]  /*18b70*/  FFMA R0, R12, UR62, R0 ;  /* 0x0000003e0c007c23 */ /* 0x000fe20008000000 */
[-C--:B------:R-:W-:Y:S01]  /*18b80*/  FFMA R3, R102, R13.reuse, R3 ;  /* 0x0000000d66037223 */ /* 0x080fe20000000003 */
[-C--:B------:R-:W-:Y:S01]  /*18b90*/  FFMA R19, R101, R13.reuse, R19 ;  /* 0x0000000d65137223 */ /* 0x080fe20000000013 */
[-C--:B------:R-:W-:Y:S01]  /*18ba0*/  FFMA R17, R100, R13.reuse, R17 ;  /* 0x0000000d64117223 */ /* 0x080fe20000000011 */
[-C--:B------:R-:W-:Y:S01]  /*18bb0*/  FFMA R18, R99, R13.reuse, R18 ;  /* 0x0000000d63127223 */ /* 0x080fe20000000012 */
[-C--:B------:R-:W-:Y:S01]  /*18bc0*/  FFMA R25, R98, R13.reuse, R25 ;  /* 0x0000000d62197223 */ /* 0x080fe20000000019 */
[-C--:B------:R-:W-:Y:S01]  /*18bd0*/  FFMA R16, R97, R13.reuse, R16 ;  /* 0x0000000d61107223 */ /* 0x080fe20000000010 */
[-C--:B------:R-:W-:Y:S01]  /*18be0*/  FFMA R12, R96, R13.reuse, R6 ;  /* 0x0000000d600c7223 */ /* 0x080fe20000000006 */
[C---:B------:R-:W-:Y:S01]  /*18bf0*/  FFMA R11, R13.reuse, UR49, R11 ;  /* 0x000000310d0b7c23 */ /* 0x040fe2000800000b */
[C---:B------:R-:W-:Y:S01]  /*18c00*/  FFMA R9, R13.reuse, UR13, R9 ;  /* 0x0000000d0d097c23 */ /* 0x040fe20008000009 */
[C---:B------:R-:W-:Y:S01]  /*18c10*/  FFMA R8, R13.reuse, UR30, R8 ;  /* 0x0000001e0d087c23 */ /* 0x040fe20008000008 */
[----:B------:R-:W-:Y:S01]  /*18c20*/  FFMA R0, R13, UR63, R0 ;  /* 0x0000003f0d007c23 */ /* 0x000fe20008000000 */
[-C--:B------:R-:W-:Y:S01]  /*18c30*/  FFMA R19, R89, R14.reuse, R19 ;  /* 0x0000000e59137223 */ /* 0x080fe20000000013 */
[----:B------:R-:W-:Y:S01]  /*18c40*/  FFMA R11, R14, UR50, R11 ;  /* 0x000000320e0b7c23 */ /* 0x000fe2000800000b */
[----:B------:R-:W-:Y:S01]  /*18c50*/  FFMA R10, R94, R13, R10 ;  /* 0x0000000d5e0a7223 */ /* 0x000fe2000000000a */
[C---:B------:R-:W-:Y:S01]  /*18c60*/  FFMA R9, R14.reuse, UR14, R9 ;  /* 0x0000000e0e097c23 */ /* 0x040fe20008000009 */
[----:B------:R-:W2:Y:S01]  /*18c70*/  LDL R94, [R1+0x1730] ;  /* 0x00173000015e7983 */ /* 0x000ea20000100800 */
[----:B------:R-:W-:Y:S01]  /*18c80*/  FFMA R8, R14, UR31, R8 ;  /* 0x0000001f0e087c23 */ /* 0x000fe20008000008 */
[-C--:B------:R-:W-:Y:S01]  /*18c90*/  FFMA R17, R88, R14.reuse, R17 ;  /* 0x0000000e58117223 */ /* 0x080fe20000000011 */
[----:B------:R-:W-:Y:S01]  /*18ca0*/  FFMA R0, R14, UR64, R0 ;  /* 0x000000400e007c23 */ /* 0x000fe20008000000 */
[----:B------:R-:W-:Y:S01]  /*18cb0*/  FFMA R6, R62, R5, RZ ;  /* 0x000000053e067223 */ /* 0x000fe200000000ff */
[----:B------:R-:W2:Y:S03]  /*18cc0*/  LDL R97, [R1+0x172c] ;  /* 0x00172c0001617983 */ /* 0x000ea60000100800 */
[----:B------:R-:W-:Y:S01]  /*18cd0*/  FFMA R6, R34, R7, R6 ;  /* 0x0000000722067223 */ /* 0x000fe20000000006 */
[----:B------:R-:W2:Y:S04]  /*18ce0*/  LDL R89, [R1+0x15ac] ;  /* 0x0015ac0001597983 */ /* 0x000ea80000100800 */
[----:B------:R-:W2:Y:S01]  /*18cf0*/  LDL R88, [R1+0x1564] ;  /* 0x0015640001587983 */ /* 0x000ea20000100800 */
[----:B------:R-:W-:-:S03]  /*18d00*/  FFMA R26, R92, R14, R26 ;  /* 0x0000000e5c1a7223 */ /* 0x000fc6000000001a */
[----:B------:R-:W2:Y:S01]  /*18d10*/  LDL R100, [R1+0x14b8] ;  /* 0x0014b80001647983 */ /* 0x000ea20000100800 */
[----:B------:R-:W-:-:S03]  /*18d20*/  FFMA R3, R90, R14, R3 ;  /* 0x0000000e5a037223 */ /* 0x000fc60000000003 */
[----:B------:R-:W2:Y:S04]  /*18d30*/  LDL R98, [R1+0x1750] ;  /* 0x0017500001627983 */ /* 0x000ea80000100800 */
[----:B------:R-:W2:Y:S04]  /*18d40*/  LDL R92, [R1+0x1644] ;  /* 0x00164400015c7983 */ /* 0x000ea80000100800 */
[----:B------:R-:W2:Y:S04]  /*18d50*/  LDL R90, [R1+0x15ec] ;  /* 0x0015ec00015a7983 */ /* 0x000ea80000100800 */
[----:B------:R-:W2:Y:S04]  /*18d60*/  LDL R99, [R1+0xc3c] ;  /* 0x000c3c0001637983 */ /* 0x000ea80000100800 */
[----:B------:R-:W2:Y:S01]  /*18d70*/  LDL R96, [R1+0x1674] ;  /* 0x0016740001607983 */ /* 0x000ea20000100800 */
[----:B------:R-:W-:Y:S01]  /*18d80*/  FFMA R13, R28, R14, R4 ;  /* 0x0000000e1c0d7223 */ /* 0x000fe20000000004 */
[----:B------:R-:W-:-:S02]  /*18d90*/  FFMA R4, R60, R5, RZ ;  /* 0x000000053c047223 */ /* 0x000fc400000000ff */
[----:B------:R-:W2:Y:S01]  /*18da0*/  LDL R28, [R1+0x1080] ;  /* 0x00108000011c7983 */ /* 0x000ea20000100800 */
[-C--:B------:R-:W-:Y:S01]  /*18db0*/  FFMA R18, R35, R14.reuse, R18 ;  /* 0x0000000e23127223 */ /* 0x080fe20000000012 */
[-C--:B------:R-:W-:Y:S02]  /*18dc0*/  FFMA R25, R31, R14.reuse, R25 ;  /* 0x0000000e1f197223 */ /* 0x080fe40000000019 */
[----:B------:R-:W2:Y:S01]  /*18dd0*/  LDL R35, [R1+0x1758] ;  /* 0x0017580001237983 */ /* 0x000ea20000100800 */
[-C--:B------:R-:W-:Y:S01]  /*18de0*/  FFMA R16, R30, R14.reuse, R16 ;  /* 0x0000000e1e107223 */ /* 0x080fe20000000010 */
[-C--:B------:R-:W-:Y:S01]  /*18df0*/  FFMA R12, R29, R14.reuse, R12 ;  /* 0x0000000e1d0c7223 */ /* 0x080fe2000000000c */
[----:B------:R-:W-:Y:S01]  /*18e00*/  FFMA R4, R32, R7, R4 ;  /* 0x0000000720047223 */ /* 0x000fe20000000004 */
[----:B------:R-:W2:Y:S04]  /*18e10*/  LDL R29, [R1+0x1754] ;  /* 0x00175400011d7983 */ /* 0x000ea80000100800 */
[----:B------:R-:W2:Y:S04]  /*18e20*/  LDL R31, [R1+0x1188] ;  /* 0x00118800011f7983 */ /* 0x000ea80000100800 */
[----:B------:R-:W2:Y:S01]  /*18e30*/  LDL R30, [R1+0x1184] ;  /* 0x00118400011e7983 */ /* 0x000ea20000100800 */
[----:B----4-:R-:W-:Y:S01]  /*18e40*/  FFMA R10, R27, R14, R10 ;  /* 0x0000000e1b0a7223 */ /* 0x010fe2000000000a */
[-C--:B------:R-:W-:Y:S01]  /*18e50*/  FFMA R27, R61, R5.reuse, RZ ;  /* 0x000000053d1b7223 */ /* 0x080fe200000000ff */
[----:B------:R-:W-:-:S03]  /*18e60*/  FFMA R14, R63, R5, RZ ;  /* 0x000000053f0e7223 */ /* 0x000fc600000000ff */
[----:B------:R-:W-:Y:S01]  /*18e70*/  FFMA R5, R33, R7, R27 ;  /* 0x0000000721057223 */ /* 0x000fe2000000001b */
[----:B------:R-:W-:Y:S01]  /*18e80*/  FFMA R7, R7, UR69, R14 ;  /* 0x0000004507077c23 */ /* 0x000fe2000800000e */
[-C--:B---3--:R-:W-:Y:S01]  /*18e90*/  FFMA R24, R93, R15.reuse, R24 ;  /* 0x0000000f5d187223 */ /* 0x088fe20000000018 */
[----:B-----5:R-:W-:Y:S01]  /*18ea0*/  FFMA R14, R95, R15, R2 ;  /* 0x0000000f5f0e7223 */ /* 0x020fe20000000002 */
[----:B------:R-:W3:Y:S04]  /*18eb0*/  LDL R93, [R1+0x1720] ;  /* 0x00172000015d7983 */ /* 0x000ee80000100800 */
[----:B------:R-:W4:Y:S01]  /*18ec0*/  LDL R95, [R1+0x1728] ;  /* 0x00172800015f7983 */ /* 0x000f220000100800 */
[----:B--2---:R-:W-:-:S03]  /*18ed0*/  FFMA R14, R91, R4, R14 ;  /* 0x000000045b0e7223 */ /* 0x004fc6000000000e */
[----:B------:R-:W2:Y:S01]  /*18ee0*/  LDL R91, [R1+0x171c] ;  /* 0x00171c00015b7983 */ /* 0x000ea20000100800 */
[C---:B------:R-:W-:Y:S01]  /*18ef0*/  FFMA R11, R15.reuse, UR51, R11 ;  /* 0x000000330f0b7c23 */ /* 0x040fe2000800000b */
[C---:B------:R-:W-:Y:S01]  /*18f00*/  FFMA R9, R15.reuse, UR15, R9 ;  /* 0x0000000f0f097c23 */ /* 0x040fe20008000009 */
        /* <DEDUP_REMOVED lines=16> */
[----:B------:R-:W-:Y:S01]  /*19010*/  FFMA R26, R35, R5, R14 ;  /* 0x00000005231a7223 */ /* 0x000fe2000000000e */
[-C--:B------:R-:W-:Y:S02]  /*19020*/  FFMA R14, R100, R15.reuse, R25 ;  /* 0x0000000f640e7223 */ /* 0x080fe40000000019 */
[----:B------:R-:W5:Y:S01]  /*19030*/  LDL R35, [R1+0x163c] ;  /* 0x00163c0001237983 */ /* 0x000f620000100800 */
[----:B------:R-:W-:-:S03]  /*19040*/  FFMA R13, R28, R15, R13 ;  /* 0x0000000f1c0d7223 */ /* 0x000fc6000000000d */
[----:B------:R-:W5:Y:S01]  /*19050*/  LDL R25, [R1+0x15a8] ;  /* 0x0015a80001197983 */ /* 0x000f620000100800 */
[----:B------:R-:W-:-:S03]  /*19060*/  FFMA R26, R29, R6, R26 ;  /* 0x000000061d1a7223 */ /* 0x000fc6000000001a */
[----:B------:R-:W5:Y:S01]  /*19070*/  LDL R28, [R1+0x1628] ;  /* 0x00162800011c7983 */ /* 0x000f620000100800 */
[----:B------:R-:W-:Y:S01]  /*19080*/  FFMA R16, R31, R15, R16 ;  /* 0x0000000f1f107223 */ /* 0x000fe20000000010 */
[----:B------:R-:W-:Y:S02]  /*19090*/  FFMA R26, R98, R7, R26 ;  /* 0x00000007621a7223 */ /* 0x000fe4000000001a */
[----:B------:R-:W5:Y:S01]  /*190a0*/  LDL R31, [R1+0x15e4] ;  /* 0x0015e400011f7983 */ /* 0x000f620000100800 */
[----:B------:R-:W-:Y:S01]  /*190b0*/  FFMA R12, R30, R15, R12 ;  /* 0x0000000f1e0c7223 */ /* 0x000fe2000000000c */
[----:B------:R-:W-:Y:S02]  /*190c0*/  FFMA R15, R15, UR65, R0 ;  /* 0x000000410f0f7c23 */ /* 0x000fe40008000000 */
[----:B------:R-:W5:Y:S01]  /*190d0*/  LDL R30, [R1+0x162c] ;  /* 0x00162c00011e7983 */ /* 0x000f620000100800 */
[----:B------:R-:W-:-:S03]  /*190e0*/  FADD R0, R23, R26 ;  /* 0x0000001a17007221 */ /* 0x000fc60000000000 */
[----:B------:R-:W5:Y:S04]  /*190f0*/  LDL R29, [R1+0x15cc] ;  /* 0x0015cc00011d7983 */ /* 0x000f680000100800 */
[----:B------:R-:W5:Y:S01]  /*19100*/  LDL R23, [R1+0x15a4] ;  /* 0x0015a40001177983 */ /* 0x000f620000100800 */
[----:B------:R-:W-:-:S03]  /*19110*/  FFMA R24, R96, R4, R24 ;  /* 0x0000000460187223 */ /* 0x000fc60000000018 */
[----:B------:R-:W5:Y:S04]  /*19120*/  LDL R98, [R1+0x15a0] ;  /* 0x0015a00001627983 */ /* 0x000f680000100800 */
[----:B------:R-:W5:Y:S04]  /*19130*/  LDL R96, [R1+0x1590] ;  /* 0x0015900001607983 */ /* 0x000f680000100800 */
[----:B------:R-:W5:Y:S01]  /*19140*/  LDL R26, [R1+0xfec] ;  /* 0x000fec00011a7983 */ /* 0x000f620000100800 */
[----:B----4-:R-:W-:-:S03]  /*19150*/  FFMA R2, R95, R5, R2 ;  /* 0x000000055f027223 */ /* 0x010fc60000000002 */
[----:B------:R-:W4:Y:S01]  /*19160*/  LDL R95, [R1+0x14b4] ;  /* 0x0014b400015f7983 */ /* 0x000f220000100800 */
[----:B---3--:R-:W-:-:S03]  /*19170*/  FFMA R2, R93, R6, R2 ;  /* 0x000000065d027223 */ /* 0x008fc60000000002 */
[----:B------:R-:W3:Y:S01]  /*19180*/  LDL R93, [R1+0x1344] ;  /* 0x00134400015d7983 */ /* 0x000ee20000100800 */
[----:B--2---:R-:W-:-:S03]  /*19190*/  FFMA R2, R91, R7, R2 ;  /* 0x000000075b027223 */ /* 0x004fc60000000002 */
[----:B------:R-:W2:Y:S01]  /*191a0*/  LDL R91, [R1+0x1300] ;  /* 0x00130000015b7983 */ /* 0x000ea20000100800 */
[----:B------:R-:W-:-:S03]  /*191b0*/  FADD R2, R22, R2 ;  /* 0x0000000216027221 */ /* 0x000fc60000000000 */
[----:B------:R-:W4:Y:S01]  /*191c0*/  LDL R22, [R1+0x1544] ;  /* 0x0015440001167983 */ /* 0x000f220000100800 */
[-C--:B-----5:R-:W-:Y:S01]  /*191d0*/  FFMA R3, R89, R4.reuse, R3 ;  /* 0x0000000459037223 */ /* 0x0a0fe20000000003 */
[-C--:B------:R-:W-:Y:S01]  /*191e0*/  FFMA R19, R88, R4.reuse, R19 ;  /* 0x0000000458137223 */ /* 0x080fe20000000013 */
[-C--:B------:R-:W-:Y:S01]  /*191f0*/  FFMA R18, R99, R4.reuse, R18 ;  /* 0x0000000463127223 */ /* 0x080fe20000000012 */
[----:B------:R-:W-:Y:S01]  /*19200*/  FFMA R17, R25, R4, R17 ;  /* 0x0000000419117223 */ /* 0x000fe20000000011 */
[-C--:B------:R-:W-:Y:S01]  /*19210*/  FFMA R3, R35, R5.reuse, R3 ;  /* 0x0000000523037223 */ /* 0x080fe20000000003 */
[-C--:B------:R-:W-:Y:S01]  /*19220*/  FFMA R24, R94, R5.reuse, R24 ;  /* 0x000000055e187223 */ /* 0x080fe20000000018 */
[----:B------:R-:W5:Y:S04]  /*19230*/  LDL R35, [R1+0x14b0] ;  /* 0x0014b00001237983 */ /* 0x000f680000100800 */
        /* <DEDUP_REMOVED lines=8> */
[----:B------:R-:W-:-:S03]  /*192c0*/  FFMA R17, R23, R5, R17 ;  /* 0x0000000517117223 */ /* 0x000fc60000000011 */
[----:B------:R-:W5:Y:S01]  /*192d0*/  LDL R23, [R1+0xc38] ;  /* 0x000c380001177983 */ /* 0x000f620000100800 */
[----:B------:R-:W-:Y:S01]  /*192e0*/  FFMA R19, R27, R7, R19 ;  /* 0x000000071b137223 */ /* 0x000fe20000000013 */
[----:B------:R-:W-:Y:S01]  /*192f0*/  FADD R135, R135, R3 ;  /* 0x0000000387877221 */ /* 0x000fe20000000000 */
[----:B------:R-:W-:Y:S01]  /*19300*/  FFMA R24, R92, R6, R24 ;  /* 0x000000065c187223 */ /* 0x000fe20000000018 */
[----:B------:R-:W5:Y:S01]  /*19310*/  LDL R31, [R1+0x1144] ;  /* 0x00114400011f7983 */ /* 0x000f620000100800 */
[----:B------:R-:W-:-:S03]  /*19320*/  FADD R3, R21, R19 ;  /* 0x0000001315037221 */ /* 0x000fc60000000000 */
[----:B------:R-:W5:Y:S04]  /*19330*/  LDL R21, [R1+0xc30] ;  /* 0x000c300001157983 */ /* 0x000f680000100800 */
        /* <DEDUP_REMOVED lines=8> */
[----:B------:R-:W-:-:S03]  /*193c0*/  FADD R134, R134, R24 ;  /* 0x0000001886867221 */ /* 0x000fc60000000000 */
[----:B------:R-:W5:Y:S01]  /*193d0*/  LDL R24, [R1+0xfd0] ;  /* 0x000fd00001187983 */ /* 0x000f620000100800 */
[----:B----4-:R-:W-:-:S03]  /*193e0*/  FFMA R18, R22, R5, R18 ;  /* 0x0000000516127223 */ /* 0x010fc60000000012 */
[----:B------:R-:W4:Y:S01]  /*193f0*/  LDL R22, [R1+0xc34] ;  /* 0x000c340001167983 */ /* 0x000f220000100800 */
[----:B------:R-:W-:Y:S01]  /*19400*/  FFMA R17, R98, R6, R17 ;  /* 0x0000000662117223 */ /* 0x000fe20000000011 */
[----:B------:R-:W-:Y:S01]  /*19410*/  FFMA R14, R95, R4, R14 ;  /* 0x000000045f0e7223 */ /* 0x000fe2000000000e */
[----:B------:R-:W-:Y:S02]  /*19420*/  FFMA R18, R97, R6, R18 ;  /* 0x0000000661127223 */ /* 0x000fe40000000012 */
[----:B------:R-:W-:Y:S01]  /*19430*/  FFMA R17, R96, R7, R17 ;  /* 0x0000000760117223 */ /* 0x000fe20000000011 */
[----:B---3--:R-:W-:-:S04]  /*19440*/  FFMA R14, R93, R5, R14 ;  /* 0x000000055d0e7223 */ /* 0x008fc8000000000e */
[----:B--2---:R-:W-:Y:S01]  /*19450*/  FFMA R14, R91, R6, R14 ;  /* 0x000000065b0e7223 */ /* 0x004fe2000000000e */
[----:B------:R-:W-:-:S04]  /*19460*/  FFMA R11, R4, UR52, R11 ;  /* 0x00000034040b7c23 */ /* 0x000fc8000800000b */
[----:B------:R-:W-:Y:S01]  /*19470*/  FFMA R11, R5, UR53, R11 ;  /* 0x00000035050b7c23 */ /* 0x000fe2000800000b */
[----:B------:R-:W-:-:S03]  /*19480*/  FFMA R8, R4, UR35, R8 ;  /* 0x0000002304087c23 */ /* 0x000fc60008000008 */
[----:B------:R-:W-:Y:S01]  /*19490*/  FFMA R11, R6, UR54, R11 ;  /* 0x00000036060b7c23 */ /* 0x000fe2000800000b */
[----:B------:R-:W-:Y:S01]  /*194a0*/  FFMA R8, R5, UR36, R8 ;  /* 0x0000002405087c23 */ /* 0x000fe20008000008 */
[-C--:B-----5:R-:W-:Y:S01]  /*194b0*/  FFMA R10, R23, R4.reuse, R10 ;  /* 0x00000004170a7223 */ /* 0x0a0fe2000000000a */
[-C--:B------:R-:W-:Y:S01]  /*194c0*/  FFMA R16, R94, R4.reuse, R16 ;  /* 0x000000045e107223 */ /* 0x080fe20000000010 */
[-C--:B------:R-:W-:Y:S01]  /*194d0*/  FFMA R18, R35, R7.reuse, R18 ;  /* 0x0000000723127223 */ /* 0x080fe20000000012 */
[----:B------:R-:W-:Y:S01]  /*194e0*/  FADD R35, R20, R17 ;  /* 0x0000001114237221 */ /* 0x000fe20000000000 */
[----:B------:R-:W-:Y:S01]  /*194f0*/  FFMA R12, R31, R4, R12 ;  /* 0x000000041f0c7223 */ /* 0x000fe2000000000c */
[----:B------:R-:W-:Y:S01]  /*19500*/  FFMA R14, R89, R7, R14 ;  /* 0x00000007590e7223 */ /* 0x000fe2000000000e */
[----:B------:R-:W-:Y:S01]  /*19510*/  FADD R124, R124, R18 ;  /* 0x000000127c7c7221 */ /* 0x000fe20000000000 */
[----:B------:R-:W-:-:S04]  /*19520*/  FFMA R16, R92, R5, R16 ;  /* 0x000000055c107223 */ /* 0x000fc80000000010 */
[----:B------:R-:W-:Y:S01]  /*19530*/  FFMA R16, R90, R6, R16 ;  /* 0x000000065a107223 */ /* 0x000fe20000000010 */
[----:B------:R-:W-:Y:S01]  /*19540*/  FFMA R13, R30, R4, R13 ;  /* 0x000000041e0d7223 */ /* 0x000fe2000000000d */
[----:B------:R-:W-:Y:S02]  /*19550*/  FFMA R12, R29, R5, R12 ;  /* 0x000000051d0c7223 */ /* 0x000fe4000000000c */
[----:B------:R-:W-:Y:S01]  /*19560*/  FFMA R16, R88, R7, R16 ;  /* 0x0000000758107223 */ /* 0x000fe20000000010 */
[----:B------:R-:W-:Y:S01]  /*19570*/  FADD R125, R125, R14 ;  /* 0x0000000e7d7d7221 */ /* 0x000fe20000000000 */
[----:B------:R-:W-:Y:S01]  /*19580*/  FFMA R13, R28, R5, R13 ;  /* 0x000000051c0d7223 */ /* 0x000fe2000000000d */
[-C--:B------:R-:W-:Y:S01]  /*19590*/  FFMA R12, R27, R6.reuse, R12 ;  /* 0x000000061b0c7223 */ /* 0x080fe2000000000c */
[----:B------:R-:W-:Y:S02]  /*195a0*/  FADD R126, R126, R16 ;  /* 0x000000107e7e7221 */ /* 0x000fe40000000000 */
[----:B------:R-:W-:Y:S01]  /*195b0*/  FFMA R13, R26, R6, R13 ;  /* 0x000000061a0d7223 */ /* 0x000fe2000000000d */
[----:B------:R-:W-:-:S03]  /*195c0*/  FFMA R12, R25, R7, R12 ;  /* 0x00000007190c7223 */ /* 0x000fc6000000000c */
[----:B------:R-:W-:Y:S01]  /*195d0*/  FFMA R13, R24, R7, R13 ;  /* 0x00000007180d7223 */ /* 0x000fe2000000000d */
[----:B------:R-:W-:-:S03]  /*195e0*/  FADD R127, R127, R12 ;  /* 0x0000000c7f7f7221 */ /* 0x000fc60000000000 */
[----:B------:R-:W-:Y:S01]  /*195f0*/  FADD R128, R128, R13 ;  /* 0x0000000d80807221 */ /* 0x000fe20000000000 */
[----:B------:R-:W-:Y:S01]  /*19600*/  FFMA R11, R7, UR55, R11 ;  /* 0x00000037070b7c23 */ /* 0x000fe2000800000b */
[----:B------:R-:W-:Y:S01]  /*19610*/  FFMA R15, R4, UR66, R15 ;  /* 0x00000042040f7c23 */ /* 0x000fe2000800000f */
[----:B------:R-:W-:Y:S02]  /*19620*/  FFMA R8, R6, UR37, R8 ;  /* 0x0000002506087c23 */ /* 0x000fe40008000008 */
[----:B------:R-:W-:Y:S01]  /*19630*/  FADD R130, R130, R11 ;  /* 0x0000000b82827221 */ /* 0x000fe20000000000 */
[----:B------:R-:W-:Y:S01]  /*19640*/  FFMA R15, R5, UR67, R15 ;  /* 0x00000043050f7c23 */ /* 0x000fe2000800000f */
[----:B------:R-:W-:-:S03]  /*19650*/  FFMA R8, R7, UR38, R8 ;  /* 0x0000002607087c23 */ /* 0x000fc60008000008 */
[----:B------:R-:W-:Y:S01]  /*19660*/  FFMA R15, R6, UR68, R15 ;  /* 0x00000044060f7c23 */ /* 0x000fe2000800000f */
[----:B------:R-:W-:Y:S01]  /*19670*/  FADD R132, R132, R8 ;  /* 0x0000000884847221 */ /* 0x000fe20000000000 */
[----:B------:R-:W-:Y:S02]  /*19680*/  HFMA2 R155, -RZ, RZ, 1.375, 0 ;  /* 0x3d800000ff9b7431 */ /* 0x000fe400000001ff */
[----:B------:R-:W-:-:S04]  /*19690*/  FFMA R15, R7, UR20, R15 ;  /* 0x00000014070f7c23 */ /* 0x000fc8000800000f */
[----:B------:R-:W-:Y:S01]  /*196a0*/  FADD R133, R133, R15 ;  /* 0x0000000f85857221 */ /* 0x000fe20000000000 */
[----:B------:R0:W-:Y:S01]  /*196b0*/  STL.128 [R1+0x70], R4 ;  /* 0x0000700401007387 */ /* 0x0001e20000100c00 */
[----:B------:R-:W-:Y:S01]  /*196c0*/  UMOV UR70, URZ ;  /* 0x000000ff00467c82 */ /* 0x000fe20008000000 */
[----:B------:R-:W-:Y:S01]  /*196d0*/  UMOV UR71, UR76 ;  /* 0x0000004c00477c82 */ /* 0x000fe20008000000 */
[----:B----4-:R-:W-:-:S04]  /*196e0*/  FFMA R10, R22, R5, R10 ;  /* 0x00000005160a7223 */ /* 0x010fc8000000000a */
[----:B------:R-:W-:-:S04]  /*196f0*/  FFMA R10, R21, R6, R10 ;  /* 0x00000006150a7223 */ /* 0x000fc8000000000a */
[----:B------:R-:W-:-:S04]  /*19700*/  FFMA R10, R19, R7, R10 ;  /* 0x00000007130a7223 */ /* 0x000fc8000000000a */
[----:B------:R-:W-:Y:S01]  /*19710*/  FADD R129, R129, R10 ;  /* 0x0000000a81817221 */ /* 0x000fe20000000000 */
[----:B------:R-:W-:Y:S01]  /*19720*/  FFMA R10, R4, UR16, R9 ;  /* 0x00000010040a7c23 */ /* 0x000fe20008000009 */
        /* <DEDUP_REMOVED lines=9> */
[----:B------:R-:W-:-:S03]  /*197c0*/  FFMA R10, R5, UR17, R10 ;  /* 0x00000011050a7c23 */ /* 0x000fc6000800000a */
[----:B------:R-:W-:Y:S01]  /*197d0*/  FFMA R9, R127, R127, R9 ;  /* 0x0000007f7f097223 */ /* 0x000fe20000000009 */
[----:B------:R-:W-:-:S03]  /*197e0*/  FFMA R10, R6, UR18, R10 ;  /* 0x00000012060a7c23 */ /* 0x000fc6000800000a */
[----:B------:R-:W-:Y:S01]  /*197f0*/  FFMA R9, R128, R128, R9 ;  /* 0x0000008080097223 */ /* 0x000fe20000000009 */
[----:B------:R-:W-:-:S03]  /*19800*/  FFMA R10, R7, UR19, R10 ;  /* 0x00000013070a7c23 */ /* 0x000fc6000800000a */
[----:B------:R-:W-:Y:S01]  /*19810*/  FFMA R9, R129, R129, R9 ;  /* 0x0000008181097223 */ /* 0x000fe20000000009 */
[----:B------:R-:W-:-:S03]  /*19820*/  FADD R131, R131, R10 ;  /* 0x0000000a83837221 */ /* 0x000fc60000000000 */
[----:B------:R-:W-:-:S04]  /*19830*/  FFMA R9, R130, R130, R9 ;  /* 0x0000008282097223 */ /* 0x000fc80000000009 */
[----:B------:R-:W-:-:S04]  /*19840*/  FFMA R9, R131, R131, R9 ;  /* 0x0000008383097223 */ /* 0x000fc80000000009 */
[----:B------:R-:W-:-:S04]  /*19850*/  FFMA R9, R132, R132, R9 ;  /* 0x0000008484097223 */ /* 0x000fc80000000009 */
[----:B------:R-:W-:-:S04]  /*19860*/  FFMA R9, R133, R133, R9 ;  /* 0x0000008585097223 */ /* 0x000fc80000000009 */
[----:B------:R-:W-:-:S05]  /*19870*/  FFMA R9, R9, R155, 9.9999997473787516356e-06 ;  /* 0x3727c5ac09097423 */ /* 0x000fca000000009b */
[----:B------:R-:W-:-:S13]  /*19880*/  FSETP.GEU.AND P0, PT, |R9|, 1.175494350822287508e-38, PT ;  /* 0x008000000900780b */ /* 0x000fda0003f0e200 */
[----:B------:R-:W-:-:S04]  /*19890*/  @!P0 FMUL R9, R9, 16777216 ;  /* 0x4b80000009098820 */ /* 0x000fc80000400000 */
[----:B------:R-:W1:Y:S02]  /*198a0*/  MUFU.RSQ R21, R9 ;  /* 0x0000000900157308 */ /* 0x000e640000001400 */
[----:B-1----:R-:W-:-:S04]  /*198b0*/  @!P0 FMUL R21, R21, 4096 ;  /* 0x4580000015158820 */ /* 0x002fc80000400000 */
[-C--:B0-----:R-:W-:Y:S01]  /*198c0*/  FMUL R6, R0, R21.reuse ;  /* 0x0000001500067220 */ /* 0x081fe20000400000 */
        /* <DEDUP_REMOVED lines=14> */
[----:B------:R-:W-:-:S07]  /*199b0*/  FMUL R21, R133, R21 ;  /* 0x0000001585157220 */ /* 0x000fce0000400000 */
.L_x_22:
[----:B0-----:R-:W-:Y:S02]  /*199c0*/  MOV R4, UR42 ;  /* 0x0000002a00047c02 */ /* 0x001fe40008000f00 */
[----:B------:R-:W-:-:S05]  /*199d0*/  MOV R5, UR43 ;  /* 0x0000002b00057c02 */ /* 0x000fca0008000f00 */
[----:B------:R-:W2:Y:S04]  /*199e0*/  LDG.E R26, desc[UR40][R4.64] ;  /* 0x00000028041a7981 */ /* 0x000ea8000c1e1900 */
[----:B------:R-:W3:Y:S04]  /*199f0*/  LDG.E R22, desc[UR40][R4.64+-0x40] ;  /* 0xffffc02804167981 */ /* 0x000ee8000c1e1900 */
[----:B------:R-:W4:Y:S04]  /*19a00*/  LDG.E R27, desc[UR40][R4.64+0x4] ;  /* 0x00000428041b7981 */ /* 0x000f28000c1e1900 */
[----:B------:R-:W5:Y:S04]  /*19a10*/  LDG.E R23, desc[UR40][R4.64+-0x3c] ;  /* 0xffffc42804177981 */ /* 0x000f68000c1e1900 */
[----:B------:R-:W5:Y:S04]  /*19a20*/  LDG.E R28, desc[UR40][R4.64+0x8] ;  /* 0x00000828041c7981 */ /* 0x000f68000c1e1900 */
[----:B------:R-:W5:Y:S04]  /*19a30*/  LDG.E R24, desc[UR40][R4.64+-0x38] ;  /* 0xffffc82804187981 */ /* 0x000f68000c1e1900 */
[----:B------:R0:W5:Y:S04]  /*19a40*/  LDG.E R25, desc[UR40][R4.64+-0x34] ;  /* 0xffffcc2804197981 */ /* 0x000168000c1e1900 */
[----:B------:R-:W5:Y:S01]  /*19a50*/  LDG.E R4, desc[UR40][R4.64+0xc] ;  /* 0x00000c2804047981 */ /* 0x000f62000c1e1900 */
[C---:B--2---:R-:W-:Y:S01]  /*19a60*/  FFMA R26, R6.reuse, R26, RZ ;  /* 0x0000001a061a7223 */ /* 0x044fe200000000ff */
[----:B---3--:R-:W-:-:S03]  /*19a70*/  FFMA R22, R6, R22, RZ ;  /* 0x0000001606167223 */ /* 0x008fc600000000ff */
[C---:B----4-:R-:W-:Y:S01]  /*19a80*/  FFMA R26, R7.reuse, R27, R26 ;  /* 0x0000001b071a7223 */ /* 0x050fe2000000001a */
[----:B-----5:R-:W-:-:S03]  /*19a90*/  FFMA R22, R7, R23, R22 ;  /* 0x0000001707167223 */ /* 0x020fc60000000016 */
[C---:B------:R-:W-:Y:S01]  /*19aa0*/  FFMA R23, R8.reuse, R28, R26 ;  /* 0x0000001c08177223 */ /* 0x040fe2000000001a */
[----:B------:R-:W-:-:S03]  /*19ab0*/  FFMA R22, R8, R24, R22 ;  /* 0x0000001808167223 */ /* 0x000fc60000000016 */
[----:B------:R-:W-:Y:S01]  /*19ac0*/  FFMA R23, R9, R4, R23 ;  /* 0x0000000409177223 */ /* 0x000fe20000000017 */
[----:B0-----:R-:W-:-:S05]  /*19ad0*/  MOV R4, UR42 ;  /* 0x0000002a00047c02 */ /* 0x001fca0008000f00 */
[----:B------:R-:W2:Y:S04]  /*19ae0*/  LDG.E R28, desc[UR40][R4.64+0x10] ;  /* 0x00001028041c7981 */ /* 0x000ea8000c1e1900 */
[----:B------:R-:W3:Y:S01]  /*19af0*/  LDG.E R29, desc[UR40][R4.64+0x14] ;  /* 0x00001428041d7981 */ /* 0x000ee2000c1e1900 */
[----:B------:R-:W-:-:S03]  /*19b00*/  FFMA R22, R9, R25, R22 ;  /* 0x0000001909167223 */ /* 0x000fc60000000016 */
[----:B------:R-:W4:Y:S04]  /*19b10*/  LDG.E R30, desc[UR40][R4.64+0x18] ;  /* 0x00001828041e7981 */ /* 0x000f28000c1e1900 */
[----:B------:R-:W5:Y:S04]  /*19b20*/  LDG.E R24, desc[UR40][R4.64+-0x30] ;  /* 0xffffd02804187981 */ /* 0x000f68000c1e1900 */
[----:B------:R-:W5:Y:S04]  /*19b30*/  LDG.E R25, desc[UR40][R4.64+-0x2c] ;  /* 0xffffd42804197981 */ /* 0x000f68000c1e1900 */
[----:B------:R-:W5:Y:S04]  /*19b40*/  LDG.E R26, desc[UR40][R4.64+-0x28] ;  /* 0xffffd828041a7981 */ /* 0x000f68000c1e1900 */
[----:B------:R0:W5:Y:S04]  /*19b50*/  LDG.E R27, desc[UR40][R4.64+-0x24] ;  /* 0xffffdc28041b7981 */ /* 0x000168000c1e1900 */
[----:B------:R-:W5:Y:S01]  /*19b60*/  LDG.E R4, desc[UR40][R4.64+0x1c] ;  /* 0x00001c2804047981 */ /* 0x000f62000c1e1900 */
[----:B--2---:R-:W-:-:S04]  /*19b70*/  FFMA R23, R10, R28, R23 ;  /* 0x0000001c0a177223 */ /* 0x004fc80000000017 */
[----:B---3--:R-:W-:-:S04]  /*19b80*/  FFMA R23, R11, R29, R23 ;  /* 0x0000001d0b177223 */ /* 0x008fc80000000017 */
[----:B----4-:R-:W-:Y:S01]  /*19b90*/  FFMA R23, R12, R30, R23 ;  /* 0x0000001e0c177223 */ /* 0x010fe20000000017 */
[----:B-----5:R-:W-:-:S04]  /*19ba0*/  FFMA R22, R10, R24, R22 ;  /* 0x000000180a167223 */ /* 0x020fc80000000016 */
[----:B------:R-:W-:-:S04]  /*19bb0*/  FFMA R22, R11, R25, R22 ;  /* 0x000000190b167223 */ /* 0x000fc80000000016 */
[----:B------:R-:W-:Y:S01]  /*19bc0*/  FFMA R22, R12, R26, R22 ;  /* 0x0000001a0c167223 */ /* 0x000fe20000000016 */
        /* <DEDUP_REMOVED lines=20> */
[----:B------:R-:W3:Y:S04]  /*19d10*/  LDG.E R28, desc[UR40][R4.64+0x30] ;  /* 0x00003028041c7981 */ /* 0x000ee8000c1e1900 */
[----:B------:R-:W4:Y:S04]  /*19d20*/  LDG.E R25, desc[UR40][R4.64+-0xc] ;  /* 0xfffff42804197981 */ /* 0x000f28000c1e1900 */
[----:B------:R-:W5:Y:S01]  /*19d30*/  LDG.E R29, desc[UR40][R4.64+0x34] ;  /* 0x00003428041d7981 */ /* 0x000f62000c1e1900 */
[----:B------:R-:W-:-:S03]  /*19d40*/  FFMA R22, R17, R27, R22 ;  /* 0x0000001b11167223 */ /* 0x000fc60000000016 */
[----:B------:R-:W5:Y:S04]  /*19d50*/  LDG.E R26, desc[UR40][R4.64+-0x8] ;  /* 0xfffff828041a7981 */ /* 0x000f68000c1e1900 */
[----:B------:R-:W5:Y:S04]  /*19d60*/  LDG.E R30, desc[UR40][R4.64+0x38] ;  /* 0x00003828041e7981 */ /* 0x000f68000c1e1900 */
[----:B------:R-:W5:Y:S04]  /*19d70*/  LDG.E R27, desc[UR40][R4.64+-0x4] ;  /* 0xfffffc28041b7981 */ /* 0x000f68000c1e1900 */
[----:B------:R0:W5:Y:S01]  /*19d80*/  LDG.E R5, desc[UR40][R4.64+0x3c] ;  /* 0x00003c2804057981 */ /* 0x000162000c1e1900 */
[----:B------:R-:W-:-:S02]  /*19d90*/  UIADD3 UR42, UP0, UPT, UR42, 0x80, URZ ;  /* 0x000000802a2a7890 */ /* 0x000fc4000ff1e0ff */
[----:B------:R-:W-:Y:S02]  /*19da0*/  UIADD3 UR70, UPT, UPT, UR70, 0x2, URZ ;  /* 0x0000000246467890 */ /* 0x000fe4000fffe0ff */
[----:B------:R-:W-:Y:S02]  /*19db0*/  UIADD3.X UR43, UPT, UPT, URZ, UR43, URZ, UP0, !UPT ;  /* 0x0000002bff2b7290 */ /* 0x000fe400087fe4ff */
[----:B------:R-:W-:Y:S01]  /*19dc0*/  UISETP.NE.AND UP0, UPT, UR70, 0x40, UPT ;  /* 0x000000404600788c */ /* 0x000fe2000bf05270 */
[C---:B--2---:R-:W-:Y:S01]  /*19dd0*/  FFMA R22, R18.reuse, R24, R22 ;  /* 0x0000001812167223 */ /* 0x044fe20000000016 */
[----:B---3--:R-:W-:-:S03]  /*19de0*/  FFMA R23, R18, R28, R23 ;  /* 0x0000001c12177223 */ /* 0x008fc60000000017 */
[C---:B----4-:R-:W-:Y:S01]  /*19df0*/  FFMA R22, R19.reuse, R25, R22 ;  /* 0x0000001913167223 */ /* 0x050fe20000000016 */
[----:B-----5:R-:W-:-:S03]  /*19e00*/  FFMA R23, R19, R29, R23 ;  /* 0x0000001d13177223 */ /* 0x020fc60000000017 */
[C---:B0-----:R-:W-:Y:S01]  /*19e10*/  FFMA R4, R20.reuse, R26, R22 ;  /* 0x0000001a14047223 */ /* 0x041fe20000000016 */
        /* <DEDUP_REMOVED lines=32> */
[C---:B---3--:R-:W-:Y:S01]  /*1a020*/  FSETP.GT.AND P4, PT, R6.reuse, RZ, PT ;  /* 0x000000ff0600720b */ /* 0x048fe20003f84000 */
[----:B------:R-:W-:Y:S01]  /*1a030*/  FMUL R136, R6, R6 ;  /* 0x0000000606887220 */ /* 0x000fe20000400000 */
[C---:B------:R-:W-:Y:S01]  /*1a040*/  FSETP.GT.AND P2, PT, R123.reuse, RZ, PT ;  /* 0x000000ff7b00720b */ /* 0x040fe20003f44000 */
[----:B------:R-:W-:Y:S01]  /*1a050*/  FMUL R123, R123, R123 ;  /* 0x0000007b7b7b7220 */ /* 0x000fe20000400000 */
[----:B------:R-:W-:Y:S01]  /*1a060*/  FSEL R6, R120, RZ, P6 ;  /* 0x000000ff78067208 */ /* 0x000fe20003000000 */
[C---:B------:R-:W-:Y:S01]  /*1a070*/  FMUL R120, R7.reuse, R7 ;  /* 0x0000000707787220 */ /* 0x040fe20000400000 */
[----:B------:R-:W-:-:S02]  /*1a080*/  FSETP.GT.AND P6, PT, R7, RZ, PT ;  /* 0x000000ff0700720b */ /* 0x000fc40003fc4000 */
[C---:B------:R-:W-:Y:S01]  /*1a090*/  FSETP.GT.AND P1, PT, R4.reuse, RZ, PT ;  /* 0x000000ff0400720b */ /* 0x040fe20003f24000 */
[----:B------:R-:W-:Y:S01]  /*1a0a0*/  FMUL R4, R4, R4 ;  /* 0x0000000404047220 */ /* 0x000fe20000400000 */
[----:B------:R-:W-:Y:S01]  /*1a0b0*/  FSEL R7, R121, RZ, P5 ;  /* 0x000000ff79077208 */ /* 0x000fe20002800000 */
[C---:B----4-:R-:W-:Y:S01]  /*1a0c0*/  FMUL R121, R8.reuse, R8 ;  /* 0x0000000808797220 */ /* 0x050fe20000400000 */
[----:B------:R-:W-:Y:S02]  /*1a0d0*/  FSETP.GT.AND P5, PT, R8, RZ, PT ;  /* 0x000000ff0800720b */ /* 0x000fe40003fa4000 */
[C---:B------:R-:W-:Y:S01]  /*1a0e0*/  FSETP.GT.AND P0, PT, R5.reuse, RZ, PT ;  /* 0x000000ff0500720b */ /* 0x040fe20003f04000 */
[----:B------:R-:W-:Y:S01]  /*1a0f0*/  FMUL R5, R5, R5 ;  /* 0x0000000505057220 */ /* 0x000fe20000400000 */
[----:B------:R-:W-:Y:S01]  /*1a100*/  FSEL R8, R122, RZ, P3 ;  /* 0x000000ff7a087208 */ /* 0x000fe20001800000 */
[C---:B------:R-:W-:Y:S01]  /*1a110*/  FMUL R122, R9.reuse, R9 ;  /* 0x00000009097a7220 */ /* 0x040fe20000400000 */
[----:B------:R-:W-:-:S02]  /*1a120*/  FSETP.GT.AND P3, PT, R9, RZ, PT ;  /* 0x000000ff0900720b */ /* 0x000fc40003f64000 */
[----:B------:R-:W-:Y:S01]  /*1a130*/  FSEL R9, R123, RZ, P2 ;  /* 0x000000ff7b097208 */ /* 0x000fe20001000000 */
[C---:B------:R-:W-:Y:S01]  /*1a140*/  FMUL R123, R10.reuse, R10 ;  /* 0x0000000a0a7b7220 */ /* 0x040fe20000400000 */
[----:B------:R-:W-:Y:S02]  /*1a150*/  FSETP.GT.AND P2, PT, R10, RZ, PT ;  /* 0x000000ff0a00720b */ /* 0x000fe40003f44000 */
[----:B------:R-:W-:Y:S01]  /*1a160*/  FSEL R10, R4, RZ, P1 ;  /* 0x000000ff040a7208 */ /* 0x000fe20000800000 */
[C---:B------:R-:W-:Y:S01]  /*1a170*/  FMUL R4, R11.reuse, R11 ;  /* 0x0000000b0b047220 */ /* 0x040fe20000400000 */
[----:B------:R-:W-:Y:S02]  /*1a180*/  FSETP.GT.AND P1, PT, R11, RZ, PT ;  /* 0x000000ff0b00720b */ /* 0x000fe40003f24000 */
[----:B------:R-:W-:Y:S01]  /*1a190*/  FSEL R11, R5, RZ, P0 ;  /* 0x000000ff050b7208 */ /* 0x000fe20000000000 */
[C---:B-----5:R-:W-:Y:S01]  /*1a1a0*/  FMUL R5, R12.reuse, R12 ;  /* 0x0000000c0c057220 */ /* 0x060fe20000400000 */
        /* <DEDUP_REMOVED lines=18> */
[----:B------:R-:W-:Y:S01]  /*1a2d0*/  FSETP.GT.AND P1, PT, R18, RZ, PT ;  /* 0x000000ff1200720b */ /* 0x000fe20003f24000 */
        /* <DEDUP_REMOVED lines=133> */
[----:B------:R-:W-:Y:S02]  /*1ab30*/  FSEL R118, R120, RZ, P6 ;  /* 0x000000ff78767208 */ /* 0x000fe40003000000 */
[----:B------:R-:W-:Y:S02]  /*1ab40*/  FSETP.GT.AND P6, PT, R119, RZ, PT ;  /* 0x000000ff7700720b */ /* 0x000fe40003fc4000 */
[----:B------:R-:W-:Y:S02]  /*1ab50*/  FSEL R120, R122, RZ, P3 ;  /* 0x000000ff7a787208 */ /* 0x000fe40001800000 */
[----:B------:R-:W-:-:S02]  /*1ab60*/  FSEL R119, R121, RZ, P5 ;  /* 0x000000ff79777208 */ /* 0x000fc40002800000 */
[----:B------:R-:W-:Y:S02]  /*1ab70*/  FSEL R122, R4, RZ, P1 ;  /* 0x000000ff047a7208 */ /* 0x000fe40000800000 */
[----:B------:R-:W-:Y:S02]  /*1ab80*/  FSEL R121, R123, RZ, P2 ;  /* 0x000000ff7b797208 */ /* 0x000fe40001000000 */
[----:B------:R-:W-:Y:S02]  /*1ab90*/  FSEL R136, R136, RZ, P4 ;  /* 0x000000ff88887208 */ /* 0x000fe40002000000 */
[----:B------:R-:W-:Y:S02]  /*1aba0*/  FSEL R137, R137, RZ, P6 ;  /* 0x000000ff89897208 */ /* 0x000fe40003000000 */
[----:B------:R-:W-:Y:S02]  /*1abb0*/  MOV R4, UR70 ;  /* 0x0000004600047c02 */ /* 0x000fe40008000f00 */
[----:B------:R-:W-:-:S02]  /*1abc0*/  FSEL R123, R5, RZ, P0 ;  /* 0x000000ff057b7208 */ /* 0x000fc40000000000 */
[----:B------:R-:W-:Y:S01]  /*1abd0*/  MOV R5, UR43 ;  /* 0x0000002b00057c02 */ /* 0x000fe20008000f00 */
[----:B------:R-:W-:-:S06]  /*1abe0*/  UMOV UR43, UR77 ;  /* 0x0000004d002b7c82 */ /* 0x000fcc0008000000 */
.L_x_23:
        /* <DEDUP_REMOVED lines=135> */
[----:B------:R-:W1:Y:S02]  /*1b460*/  LDCU UR72, c[0x0][0x380] ;  /* 0x00007000ff4877ac */ /* 0x000e640008000800 */
[----:B-1----:R-:W-:-:S06]  /*1b470*/  UISETP.GE.AND UP0, UPT, UR72, 0x1, UPT ;  /* 0x000000014800788c */ /* 0x002fcc000bf06270 */
[----:B------:R-:W-:-:S13]  /*1b480*/  PLOP3.LUT P0, PT, PT, PT, UP0, 0x80, 0x8 ;  /* 0x000000000008781c */ /* 0x000fda0003f0f008 */
[----:B------:R-:W-:Y:S05]  /*1b490*/  @!P0 BRA `(.L_x_24) ;  /* 0x0000000400088947 */ /* 0x000fea0003800000 */
[----:B------:R-:W2:Y:S01]  /*1b4a0*/  LDL.128 R4, [R1+0x190] ;  /* 0x0001900001047983 */ /* 0x000ea20000100c00 */
[----:B------:R-:W1:Y:S03]  /*1b4b0*/  LDCU.64 UR42, c[0x0][0x388] ;  /* 0x00007100ff2a77ac */ /* 0x000e660008000a00 */
[----:B------:R-:W3:Y:S04]  /*1b4c0*/  LDL.128 R16, [R1+0x180] ;  /* 0x0001800001107983 */ /* 0x000ee80000100c00 */
[----:B------:R-:W4:Y:S04]  /*1b4d0*/  LDL.128 R8, [R1+0x1a0] ;  /* 0x0001a00001087983 */ /* 0x000f280000100c00 */
[----:B------:R-:W5:Y:S01]  /*1b4e0*/  LDL.128 R12, [R1+0x1b0] ;  /* 0x0001b000010c7983 */ /* 0x000f620000100c00 */
[----:B-1----:R-:W-:-:S04]  /*1b4f0*/  UIADD3 UR42, UP0, UPT, UR42, 0x20, URZ ;  /* 0x000000202a2a7890 */ /* 0x002fc8000ff1e0ff */
[----:B------:R-:W-:Y:S02]  /*1b500*/  UIADD3.X UR43, UPT, UPT, URZ, UR43, URZ, UP0, !UPT ;  /* 0x0000002bff2b7290 */ /* 0x000fe400087fe4ff */
[----:B------:R-:W-:Y:S01]  /*1b510*/  UIADD3 UR70, UPT, UPT, -UR72, URZ, URZ ;  /* 0x000000ff48467290 */ /* 0x000fe2000fffe1ff */
[----:B--2---:R-:W-:Y:S01]  /*1b520*/  FADD R4, R3, R4 ;  /* 0x0000000403047221 */ /* 0x004fe20000000000 */
[----:B------:R-:W-:Y:S01]  /*1b530*/  FADD R7, R125, R7 ;  /* 0x000000077d077221 */ /* 0x000fe20000000000 */
[----:B------:R-:W-:Y:S01]  /*1b540*/  FADD R6, R124, R6 ;  /* 0x000000067c067221 */ /* 0x000fe20000000000 */
[----:B------:R-:W-:Y:S01]  /*1b550*/  FADD R5, R35, R5 ;  /* 0x0000000523057221 */ /* 0x000fe20000000000 */
[----:B---3--:R-:W-:Y:S01]  /*1b560*/  FADD R19, R135, R19 ;  /* 0x0000001387137221 */ /* 0x008fe20000000000 */
[----:B------:R-:W-:Y:S01]  /*1b570*/  FADD R18, R134, R18 ;  /* 0x0000001286127221 */ /* 0x000fe20000000000 */
[----:B------:R-:W-:Y:S01]  /*1b580*/  FADD R16, R0, R16 ;  /* 0x0000001000107221 */ /* 0x000fe20000000000 */
[----:B------:R-:W-:Y:S01]  /*1b590*/  MOV R3, UR43 ;  /* 0x0000002b00037c02 */ /* 0x000fe20008000f00 */
[----:B----4-:R-:W-:Y:S01]  /*1b5a0*/  FADD R11, R129, R11 ;  /* 0x0000000b810b7221 */ /* 0x010fe20000000000 */
[----:B------:R-:W-:Y:S01]  /*1b5b0*/  FADD R10, R128, R10 ;  /* 0x0000000a800a7221 */ /* 0x000fe20000000000 */
[----:B------:R-:W-:Y:S01]  /*1b5c0*/  FADD R9, R127, R9 ;  /* 0x000000097f097221 */ /* 0x000fe20000000000 */
[----:B------:R-:W-:Y:S01]  /*1b5d0*/  FADD R8, R126, R8 ;  /* 0x000000087e087221 */ /* 0x000fe20000000000 */
[----:B-----5:R-:W-:Y:S01]  /*1b5e0*/  FADD R15, R133, R15 ;  /* 0x0000000f850f7221 */ /* 0x020fe20000000000 */
[----:B------:R-:W-:Y:S01]  /*1b5f0*/  FADD R14, R132, R14 ;  /* 0x0000000e840e7221 */ /* 0x000fe20000000000 */
[----:B------:R-:W-:Y:S01]  /*1b600*/  FADD R13, R131, R13 ;  /* 0x0000000d830d7221 */ /* 0x000fe20000000000 */
[----:B------:R-:W-:Y:S01]  /*1b610*/  FADD R12, R130, R12 ;  /* 0x0000000c820c7221 */ /* 0x000fe20000000000 */
[----:B------:R-:W-:Y:S01]  /*1b620*/  FADD R17, R2, R17 ;  /* 0x0000001102117221 */ /* 0x000fe20000000000 */
[----:B------:R-:W-:Y:S01]  /*1b630*/  MOV R2, UR42 ;  /* 0x0000002a00027c02 */ /* 0x000fe20008000f00 */
[----:B------:R-:W-:-:S06]  /*1b640*/  UMOV UR42, UR73 ;  /* 0x00000049002a7c82 */ /* 0x000fcc0008000000 */
.L_x_25:
        /* <DEDUP_REMOVED lines=39> */
.L_x_24:
[----:B------:R-:W2:Y:S02]  /*1b8c0*/  LDCU UR42, c[0x0][0x490] ;  /* 0x00009200ff2a77ac */ /* 0x000ea40008000800 */
[----:B--2---:R-:W-:-:S09]  /*1b8d0*/  UISETP.NE.AND UP0, UPT, UR42, 0x2, UPT ;  /* 0x000000022a00788c */ /* 0x004fd2000bf05270 */
[----:B------:R-:W-:Y:S05]  /*1b8e0*/  BRA.U !UP0, `(.L_x_13) ;  /* 0x000004b908e07547 */ /* 0x000fea000b800000 */
[----:B------:R-:W1:Y:S01]  /*1b8f0*/  LDC.64 R2, c[0x0][0x488] ;  /* 0x00012200ff027b82 */ /* 0x000e620000000a00 */
[----:B------:R-:W2:Y:S01]  /*1b900*/  LDL R107, [R1+0xd88] ;  /* 0x000d8800016b7983 */ /* 0x000ea20000100800 */
[----:B------:R-:W3:Y:S03]  /*1b910*/  LDCU.64 UR42, c[0x0][0x3b8] ;  /* 0x00007700ff2a77ac */ /* 0x000ee60008000a00 */
[----:B------:R-:W4:Y:S03]  /*1b920*/  LDL R106, [R1+0xd8c] ;  /* 0x000d8c00016a7983 */ /* 0x000f260000100800 */
[----:B------:R-:W5:Y:S01]  /*1b930*/  LDC.64 R88, c[0x0][0x390] ;  /* 0x0000e400ff587b82 */ /* 0x000f620000000a00 */
[----:B------:R-:W3:Y:S04]  /*1b940*/  LDL R108, [R1+0xd84] ;  /* 0x000d8400016c7983 */ /* 0x000ee80000100800 */
[----:B------:R-:W3:Y:S04]  /*1b950*/  LDL R105, [R1+0xd90] ;  /* 0x000d900001697983 */ /* 0x000ee80000100800 */
[----:B------:R-:W3:Y:S04]  /*1b960*/  LDL R99, [R1+0xd94] ;  /* 0x000d940001637983 */ /* 0x000ee80000100800 */
[----:B------:R-:W3:Y:S04]  /*1b970*/  LDL R109, [R1+0xd80] ;  /* 0x000d8000016d7983 */ /* 0x000ee80000100800 */
[----:B-1----:R1:W2:Y:S04]  /*1b980*/  LDG.E R0, desc[UR40][R2.64+0x8] ;  /* 0x0000082802007981 */ /* 0x0022a8000c1e1900 */
[----:B------:R-:W3:Y:S04]  /*1b990*/  LDL R90, [R1+0xd98] ;  /* 0x000d9800015a7983 */ /* 0x000ee80000100800 */
[----:B-----5:R-:W5:Y:S01]  /*1b9a0*/  LDG.E R4, desc[UR40][R88.64+0x80] ;  /* 0x0000802858047981 */ /* 0x020f62000c1e1900 */
[----:B-1----:R-:W1:Y:S03]  /*1b9b0*/  LDC.64 R2, c[0x0][0x388] ;  /* 0x0000e200ff027b82 */ /* 0x002e660000000a00 */
[----:B------:R-:W4:Y:S04]  /*1b9c0*/  LDG.E R6, desc[UR40][R88.64+0x84] ;  /* 0x0000842858067981 */ /* 0x000f28000c1e1900 */
[----:B------:R-:W3:Y:S04]  /*1b9d0*/  LDG.E R22, desc[UR40][R88.64+0x8c] ;  /* 0x00008c2858167981 */ /* 0x000ee8000c1e1900 */
        /* <DEDUP_REMOVED lines=42> */
[----:B--2---:R-:W-:-:S05]  /*1bc80*/  SHF.L.U32 R0, R0, 0x4, RZ ;  /* 0x0000000400007819 */ /* 0x004fca00000006ff */
[----:B-1----:R-:W-:Y:S02]  /*1bc90*/  IMAD.WIDE R2, R0, 0x4, R2 ;  /* 0x0000000400027825 */ /* 0x002fe400078e0202 */
[----:B------:R-:W2:Y:S04]  /*1bca0*/  LDG.E R0, desc[UR40][R88.64+0x88] ;  /* 0x0000882858007981 */ /* 0x000ea8000c1e1900 */
[----:B------:R-:W5:Y:S04]  /*1bcb0*/  LDG.E R20, desc[UR40][R2.64] ;  /* 0x0000002802147981 */ /* 0x000f68000c1e1900 */
[----:B------:R-:W2:Y:S04]  /*1bcc0*/  LDG.E R18, desc[UR40][R2.64+0x8] ;  /* 0x0000082802127981 */ /* 0x000ea8000c1e1900 */
        /* <DEDUP_REMOVED lines=13> */
[----:B------:R1:W3:Y:S04]  /*1bda0*/  LDG.E R35, desc[UR40][R2.64+0x3c] ;  /* 0x00003c2802237981 */ /* 0x0002e8000c1e1900 */
[----:B------:R-:W1:Y:S04]  /*1bdb0*/  LDG.E R3, desc[UR40][R88.64+0x90] ;  /* 0x0000902858037981 */ /* 0x000e68000c1e1900 */
[----:B------:R-:W3:Y:S01]  /*1bdc0*/  LDG.E R2, desc[UR40][R88.64+0xbc] ;  /* 0x0000bc2858027981 */ /* 0x000ee2000c1e1900 */
[----:B-----5:R-:W-:-:S03]  /*1bdd0*/  FADD R4, R20, R4 ;  /* 0x0000000414047221 */ /* 0x020fc60000000000 */
[----:B------:R-:W5:Y:S01]  /*1bde0*/  LDL R20, [R1+0xa70] ;  /* 0x000a700001147983 */ /* 0x000f620000100800 */
[----:B--2---:R-:W-:Y:S01]  /*1bdf0*/  FADD R0, R18, R0 ;  /* 0x0000000012007221 */ /* 0x004fe20000000000 */
[----:B------:R-:W-:Y:S01]  /*1be00*/  FFMA R18, R4, R4, RZ ;  /* 0x0000000404127223 */ /* 0x000fe200000000ff */
[----:B----4-:R-:W-:Y:S02]  /*1be10*/  FADD R6, R19, R6 ;  /* 0x0000000613067221 */ /* 0x010fe40000000000 */
[----:B------:R-:W2:Y:S02]  /*1be20*/  LDL R19, [R1+0xa54] ;  /* 0x000a540001137983 */ /* 0x000ea40000100800 */
[----:B------:R-:W-:Y:S01]  /*1be30*/  FFMA R18, R6, R6, R18 ;  /* 0x0000000606127223 */ /* 0x000fe20000000012 */
[----:B---3--:R-:W-:Y:S02]  /*1be40*/  FADD R5, R5, R22 ;  /* 0x0000001605057221 */ /* 0x008fe40000000000 */
[----:B------:R-:W3:Y:S01]  /*1be50*/  LDL R22, [R1+0xa68] ;  /* 0x000a680001167983 */ /* 0x000ee20000100800 */
[----:B------:R-:W-:-:S04]  /*1be60*/  FFMA R18, R0, R0, R18 ;  /* 0x0000000000127223 */ /* 0x000fc80000000012 */
[----:B------:R-:W-:Y:S01]  /*1be70*/  FFMA R18, R5, R5, R18 ;  /* 0x0000000505127223 */ /* 0x000fe20000000012 */
[----:B------:R-:W-:Y:S02]  /*1be80*/  FADD R16, R16, R21 ;  /* 0x0000001510107221 */ /* 0x000fe40000000000 */
[----:B------:R-:W4:Y:S01]  /*1be90*/  LDL R21, [R1+0xa6c] ;  /* 0x000a6c0001157983 */ /* 0x000f220000100800 */
[----:B------:R-:W-:-:S03]  /*1bea0*/  FADD R15, R15, R23 ;  /* 0x000000170f0f7221 */ /* 0x000fc60000000000 */
[----:B------:R-:W5:Y:S01]  /*1beb0*/  LDL R23, [R1+0xa74] ;  /* 0x000a740001177983 */ /* 0x000f620000100800 */
[----:B------:R-:W-:-:S03]  /*1bec0*/  FADD R14, R14, R24 ;  /* 0x000000180e0e7221 */ /* 0x000fc60000000000 */
[----:B------:R-:W2:Y:S01]  /*1bed0*/  LDL R24, [R1+0xa80] ;  /* 0x000a800001187983 */ /* 0x000ea20000100800 */
[----:B------:R-:W-:-:S03]  /*1bee0*/  FADD R13, R13, R25 ;  /* 0x000000190d0d7221 */ /* 0x000fc60000000000 */
[----:B------:R-:W3:Y:S01]  /*1bef0*/  LDL R25, [R1+0xa7c] ;  /* 0x000a7c0001197983 */ /* 0x000ee20000100800 */
[----:B------:R-:W-:-:S03]  /*1bf00*/  FADD R12, R12, R26 ;  /* 0x0000001a0c0c7221 */ /* 0x000fc60000000000 */
[----:B------:R-:W4:Y:S01]  /*1bf10*/  LDL R26, [R1+0xa90] ;  /* 0x000a9000011a7983 */ /* 0x000f220000100800 */
[----:B------:R-:W-:Y:S01]  /*1bf20*/  FADD R11, R11, R27 ;  /* 0x0000001b0b0b7221 */ /* 0x000fe20000000000 */
[----:B-1----:R-:W-:Y:S01]  /*1bf30*/  FADD R3, R17, R3 ;  /* 0x0000000311037221 */ /* 0x002fe20000000000 */
[----:B------:R-:W-:Y:S01]  /*1bf40*/  FADD R10, R10, R28 ;  /* 0x0000001c0a0a7221 */ /* 0x000fe20000000000 */
[----:B------:R-:W-:Y:S01]  /*1bf50*/  FADD R9, R9, R29 ;  /* 0x0000001d09097221 */ /* 0x000fe20000000000 */
[----:B------:R-:W-:Y:S01]  /*1bf60*/  FADD R8, R8, R30 ;  /* 0x0000001e08087221 */ /* 0x000fe20000000000 */
[----:B------:R-:W-:Y:S01]  /*1bf70*/  FFMA R18, R3, R3, R18 ;  /* 0x0000000303127223 */ /* 0x000fe20000000012 */
[----:B------:R-:W-:Y:S01]  /*1bf80*/  FADD R7, R7, R31 ;  /* 0x0000001f07077221 */ /* 0x000fe20000000000 */
[----:B------:R-:W-:Y:S01]  /*1bf90*/  FADD R2, R35, R2 ;  /* 0x0000000223027221 */ /* 0x000fe20000000000 */
[----:B------:R-:W2:Y:S01]  /*1bfa0*/  LDL R17, [R1+0xa64] ;  /* 0x000a640001117983 */ /* 0x000ea20000100800 */
[----:B------:R-:W-:-:S03]  /*1bfb0*/  FFMA R18, R16, R16, R18 ;  /* 0x0000001010127223 */ /* 0x000fc60000000012 */
[----:B------:R-:W3:Y:S01]  /*1bfc0*/  LDL R35, [R1+0x9cc] ;  /* 0x0009cc0001237983 */ /* 0x000ee20000100800 */
        /* <DEDUP_REMOVED lines=10> */
[----:B------:R-:W-:-:S05]  /*1c070*/  FFMA R18, R18, R155, 9.9999997473787516356e-06 ;  /* 0x3727c5ac12127423 */ /* 0x000fca000000009b */
[----:B------:R-:W-:-:S13]  /*1c080*/  FSETP.GEU.AND P0, PT, |R18|, 1.175494350822287508e-38, PT ;  /* 0x008000001200780b */ /* 0x000fda0003f0e200 */
[----:B------:R-:W-:-:S04]  /*1c090*/  @!P0 FMUL R18, R18, 16777216 ;  /* 0x4b80000012128820 */ /* 0x000fc80000400000 */
[----:B------:R1:W0:Y:S02]  /*1c0a0*/  MUFU.RSQ R172, R18 ;  /* 0x0000001200ac7308 */ /* 0x0002240000001400 */
[----:B-1----:R-:W3:Y:S01]  /*1c0b0*/  LDL R18, [R1+0xa58] ;  /* 0x000a580001127983 */ /* 0x002ee20000100800 */
[----:B0-----:R-:W-:-:S04]  /*1c0c0*/  @!P0 FMUL R172, R172, 4096 ;  /* 0x45800000acac8820 */ /* 0x001fc80000400000 */
[-C--:B------:R-:W-:Y:S02]  /*1c0d0*/  FMUL R102, R3, R172.reuse ;  /* 0x000000ac03667220 */ /* 0x080fe40000400000 */
[----:B------:R-:W5:Y:S01]  /*1c0e0*/  LDL R3, [R1+0xcbc] ;  /* 0x000cbc0001037983 */ /* 0x000f620000100800 */
[-C--:B------:R-:W-:Y:S01]  /*1c0f0*/  FMUL R104, R4, R172.reuse ;  /* 0x000000ac04687220 */ /* 0x080fe20000400000 */
[----:B------:R-:W-:-:S03]  /*1c100*/  FMUL R103, R6, R172 ;  /* 0x000000ac06677220 */ /* 0x000fc60000400000 */
[----:B------:R-:W-:Y:S01]  /*1c110*/  FFMA R4, R104, R104, RZ ;  /* 0x0000006868047223 */ /* 0x000fe200000000ff */
[----:B------:R-:W-:-:S03]  /*1c120*/  FMUL R173, R0, R172 ;  /* 0x000000ac00ad7220 */ /* 0x000fc60000400000 */
[----:B------:R-:W-:Y:S01]  /*1c130*/  FFMA R4, R103, R103, R4 ;  /* 0x0000006767047223 */ /* 0x000fe20000000004 */
[----:B------:R-:W-:-:S03]  /*1c140*/  FMUL R174, R5, R172 ;  /* 0x000000ac05ae7220 */ /* 0x000fc60000400000 */
[----:B------:R-:W-:-:S04]  /*1c150*/  FFMA R4, R173, R173, R4 ;  /* 0x000000adad047223 */ /* 0x000fc80000000004 */
[----:B------:R-:W-:Y:S01]  /*1c160*/  FFMA R4, R174, R174, R4 ;  /* 0x000000aeae047223 */ /* 0x000fe20000000004 */
[-C--:B------:R-:W-:Y:S01]  /*1c170*/  FMUL R101, R16, R172.reuse ;  /* 0x000000ac10657220 */ /* 0x080fe20000400000 */
[-C--:B------:R-:W-:Y:S01]  /*1c180*/  FMUL R100, R15, R172.reuse ;  /* 0x000000ac0f647220 */ /* 0x080fe20000400000 */
[----:B------:R-:W-:Y:S01]  /*1c190*/  FMUL R164, R14, R172 ;  /* 0x000000ac0ea47220 */ /* 0x000fe20000400000 */
[----:B------:R-:W-:Y:S01]  /*1c1a0*/  FFMA R4, R102, R102, R4 ;  /* 0x0000006666047223 */ /* 0x000fe20000000004 */
[-C--:B------:R-:W-:Y:S01]  /*1c1b0*/  FMUL R165, R13, R172.reuse ;  /* 0x000000ac0da57220 */ /* 0x080fe20000400000 */
[-C--:B------:R-:W-:Y:S01]  /*1c1c0*/  FMUL R166, R12, R172.reuse ;  /* 0x000000ac0ca67220 */ /* 0x080fe20000400000 */
[-C--:B------:R-:W-:Y:S01]  /*1c1d0*/  FMUL R167, R11, R172.reuse ;  /* 0x000000ac0ba77220 */ /* 0x080fe20000400000 */
[----:B------:R-:W-:Y:S01]  /*1c1e0*/  FFMA R4, R101, R101, R4 ;  /* 0x0000006565047223 */ /* 0x000fe20000000004 */
[-C--:B------:R-:W-:Y:S01]  /*1c1f0*/  FMUL R168, R10, R172.reuse ;  /* 0x000000ac0aa87220 */ /* 0x080fe20000400000 */
[-C--:B------:R-:W-:Y:S01]  /*1c200*/  FMUL R169, R9, R172.reuse ;  /* 0x000000ac09a97220 */ /* 0x080fe20000400000 */
[----:B------:R-:W-:Y:S01]  /*1c210*/  FMUL R170, R8, R172 ;  /* 0x000000ac08aa7220 */ /* 0x000fe20000400000 */
[----:B------:R-:W-:Y:S01]  /*1c220*/  FFMA R4, R100, R100, R4 ;  /* 0x0000006464047223 */ /* 0x000fe20000000004 */
[----:B------:R-:W-:Y:S01]  /*1c230*/  FMUL R171, R7, R172 ;  /* 0x000000ac07ab7220 */ /* 0x000fe20000400000 */
[----:B------:R-:W4:Y:S02]  /*1c240*/  LDL R13, [R1+0xcc0] ;  /* 0x000cc000010d7983 */ /* 0x000f240000100800 */
[----:B------:R-:W-:-:S02]  /*1c250*/  FFMA R4, R164, R164, R4 ;  /* 0x000000a4a4047223 */ /* 0x000fc40000000004 */
[----:B------:R-:W3:Y:S02]  /*1c260*/  LDL R14, [R1+0xcb8] ;  /* 0x000cb800010e7983 */ /* 0x000ee40000100800 */
[----:B------:R-:W-:Y:S02]  /*1c270*/  FFMA R4, R165, R165, R4 ;  /* 0x000000a5a5047223 */ /* 0x000fe40000000004 */
[----:B------:R-:W3:Y:S02]  /*1c280*/  LDL R8, [R1+0xa88] ;  /* 0x000a880001087983 */ /* 0x000ee40000100800 */
[----:B------:R-:W-:Y:S02]  /*1c290*/  FFMA R4, R166, R166, R4 ;  /* 0x000000a6a6047223 */ /* 0x000fe40000000004 */
[----:B------:R-:W3:Y:S02]  /*1c2a0*/  LDL R12, [R1+0xcc4] ;  /* 0x000cc400010c7983 */ /* 0x000ee40000100800 */
[----:B------:R-:W-:-:S02]  /*1c2b0*/  FFMA R4, R167, R167, R4 ;  /* 0x000000a7a7047223 */ /* 0x000fc40000000004 */
[----:B------:R-:W3:Y:S02]  /*1c2c0*/  LDL R15, [R1+0xa94] ;  /* 0x000a9400010f7983 */ /* 0x000ee40000100800 */
[----:B------:R-:W-:Y:S02]  /*1c2d0*/  FFMA R4, R168, R168, R4 ;  /* 0x000000a8a8047223 */ /* 0x000fe40000000004 */
[----:B------:R-:W3:Y:S02]  /*1c2e0*/  LDL R9, [R1+0xa8c] ;  /* 0x000a8c0001097983 */ /* 0x000ee40000100800 */
[----:B------:R-:W-:Y:S02]  /*1c2f0*/  FFMA R4, R169, R169, R4 ;  /* 0x000000a9a9047223 */ /* 0x000fe40000000004 */
[----:B------:R-:W3:Y:S02]  /*1c300*/  LDL R10, [R1+0xa84] ;  /* 0x000a8400010a7983 */ /* 0x000ee40000100800 */
[----:B------:R-:W-:Y:S01]  /*1c310*/  FFMA R4, R170, R170, R4 ;  /* 0x000000aaaa047223 */ /* 0x000fe20000000004 */
[----:B------:R-:W-:Y:S01]  /*1c320*/  FMUL R172, R2, R172 ;  /* 0x000000ac02ac7220 */ /* 0x000fe20000400000 */
[----:B------:R-:W3:Y:S02]  /*1c330*/  LDL R11, [R1+0xa78] ;  /* 0x000a7800010b7983 */ /* 0x000ee40000100800 */
[----:B------:R-:W-:-:S02]  /*1c340*/  FFMA R4, R171, R171, R4 ;  /* 0x000000abab047223 */ /* 0x000fc40000000004 */
[----:B------:R-:W3:Y:S02]  /*1c350*/  LDL R16, [R1+0xa60] ;  /* 0x000a600001107983 */ /* 0x000ee40000100800 */
[----:B------:R-:W-:-:S04]  /*1c360*/  FFMA R4, R172, R172, R4 ;  /* 0x000000acac047223 */ /* 0x000fc80000000004 */
[----:B------:R-:W-:-:S05]  /*1c370*/  FFMA R0, R4, R155, 9.9999997473787516356e-06 ;  /* 0x3727c5ac04007423 */ /* 0x000fca000000009b */
[----:B------:R-:W-:-:S13]  /*1c380*/  FSETP.GEU.AND P0, PT, |R0|, 1.175494350822287508e-38, PT ;  /* 0x008000000000780b */ /* 0x000fda0003f0e200 */
[----:B------:R-:W-:-:S06]  /*1c390*/  @!P0 FMUL R0, R0, 16777216 ;  /* 0x4b80000000008820 */ /* 0x000fcc0000400000 */
[----:B------:R-:W0:Y:S02]  /*1c3a0*/  MUFU.RSQ R0, R0 ;  /* 0x0000000000007308 */ /* 0x000e240000001400 */
[----:B0-----:R-:W-:-:S04]  /*1c3b0*/  @!P0 FMUL R0, R0, 4096 ;  /* 0x4580000000008820 */ /* 0x001fc80000400000 */
[----:B------:R-:W-:-:S04]  /*1c3c0*/  FMUL R2, R104, R0 ;  /* 0x0000000068027220 */ /* 0x000fc80000400000 */
[-C--:B-----5:R-:W-:Y:S02]  /*1c3d0*/  FFMA R152, R3, R2.reuse, RZ ;  /* 0x0000000203987223 */ /* 0x0a0fe400000000ff */
[----:B------:R-:W5:Y:S01]  /*1c3e0*/  LDL R3, [R1+0xa5c] ;  /* 0x000a5c0001037983 */ /* 0x000f620000100800 */
[-C--:B------:R-:W-:Y:S01]  /*1c3f0*/  FFMA R6, R107, R2.reuse, RZ ;  /* 0x000000026b067223 */ /* 0x080fe200000000ff */
[-C--:B------:R-:W-:Y:S02]  /*1c400*/  FFMA R27, R23, R2.reuse, RZ ;  /* 0x00000002171b7223 */ /* 0x080fe400000000ff */
[----:B------:R-:W4:Y:S01]  /*1c410*/  LDL R107, [R1+0xe14] ;  /* 0x000e1400016b7983 */ /* 0x000f220000100800 */
[-C--:B--2---:R-:W-:Y:S01]  /*1c420*/  FFMA R23, R17, R2.reuse, RZ ;  /* 0x0000000211177223 */ /* 0x084fe200000000ff */
[-C--:B------:R-:W-:Y:S02]  /*1c430*/  FFMA R7, R106, R2.reuse, RZ ;  /* 0x000000026a077223 */ /* 0x080fe400000000ff */
[----:B------:R-:W2:Y:S01]  /*1c440*/  LDL R106, [R1+0xe20] ;  /* 0x000e2000016a7983 */ /* 0x000ea20000100800 */
[----:B-----5:R-:W-:-:S03]  /*1c450*/  FFMA R17, R3, R2, RZ ;  /* 0x0000000203117223 */ /* 0x020fc600000000ff */
[----:B------:R-:W5:Y:S01]  /*1c460*/  LDL R3, [R1+0xe18] ;  /* 0x000e180001037983 */ /* 0x000f620000100800 */
[----:B------:R-:W-:Y:S01]  /*1c470*/  FMUL R110, R103, R0 ;  /* 0x00000000676e7220 */ /* 0x000fe20000400000 */
[----:B------:R-:W-:-:S04]  /*1c480*/  FFMA R5, R108, R2, RZ ;  /* 0x000000026c057223 */ /* 0x000fc800000000ff */
[----:B----4-:R-:W-:Y:S02]  /*1c490*/  FFMA R5, R107, R110, R5 ;  /* 0x0000006e6b057223 */ /* 0x010fe40000000005 */
[----:B------:R-:W4:Y:S01]  /*1c4a0*/  LDL R107, [R1+0xce4] ;  /* 0x000ce400016b7983 */ /* 0x000f220000100800 */
[-C--:B------:R-:W-:Y:S01]  /*1c4b0*/  FFMA R88, R105, R2.reuse, RZ ;  /* 0x0000000269587223 */ /* 0x080fe200000000ff */
[-C--:B------:R-:W-:Y:S01]  /*1c4c0*/  FFMA R89, R99, R2.reuse, RZ ;  /* 0x0000000263597223 */ /* 0x080fe200000000ff */
[-C--:B------:R-:W-:Y:S01]  /*1c4d0*/  FFMA R4, R109, R2.reuse, RZ ;  /* 0x000000026d047223 */ /* 0x080fe200000000ff */
[----:B------:R-:W-:Y:S01]  /*1c4e0*/  FFMA R90, R90, R2, RZ ;  /* 0x000000025a5a7223 */ /* 0x000fe200000000ff */
[----:B--2---:R-:W-:Y:S01]  /*1c4f0*/  FFMA R88, R106, R110, R88 ;  /* 0x0000006e6a587223 */ /* 0x004fe20000000058 */
[----:B------:R-:W-:Y:S01]  /*1c500*/  FFMA R91, R91, R2, RZ ;  /* 0x000000025b5b7223 */ /* 0x000fe200000000ff */
[----:B------:R-:W2:Y:S01]  /*1c510*/  LDL R106, [R1+0xaa4] ;  /* 0x000aa400016a7983 */ /* 0x000ea20000100800 */
[----:B-----5:R-:W-:Y:S01]  /*1c520*/  FFMA R6, R3, R110, R6 ;  /* 0x0000006e03067223 */ /* 0x020fe20000000006 */
[----:B------:R-:W-:-:S02]  /*1c530*/  FFMA R96, R96, R2, RZ ;  /* 0x0000000260607223 */ /* 0x000fc400000000ff */
[----:B------:R-:W5:Y:S01]  /*1c540*/  LDL R3, [R1+0xce8] ;  /* 0x000ce80001037983 */ /* 0x000f620000100800 */
[----:B------:R-:W-:Y:S01]  /*1c550*/  FFMA R99, R95, R2, RZ ;  /* 0x000000025f637223 */ /* 0x000fe200000000ff */
[-C--:B------:R-:W-:Y:S01]  /*1c560*/  FFMA R4, R119, R110.reuse, R4 ;  /* 0x0000006e77047223 */ /* 0x080fe20000000004 */
[-C--:B------:R-:W-:Y:S01]  /*1c570*/  FFMA R7, R115, R110.reuse, R7 ;  /* 0x0000006e73077223 */ /* 0x080fe20000000007 */
[-C--:B------:R-:W-:Y:S01]  /*1c580*/  FFMA R90, R118, R110.reuse, R90 ;  /* 0x0000006e765a7223 */ /* 0x080fe2000000005a */
[-C--:B------:R-:W-:Y:S01]  /*1c590*/  FFMA R91, R114, R110.reuse, R91 ;  /* 0x0000006e725b7223 */ /* 0x080fe2000000005b */
[-C--:B------:R-:W-:Y:S01]  /*1c5a0*/  FFMA R96, R116, R110.reuse, R96 ;  /* 0x0000006e74607223 */ /* 0x080fe20000000060 */
[----:B------:R-:W-:Y:S01]  /*1c5b0*/  FFMA R99, R113, R110, R99 ;  /* 0x0000006e71637223 */ /* 0x000fe20000000063 */
[----:B------:R-:W5:Y:S01]  /*1c5c0*/  LDL R119, [R1+0xa9c] ;  /* 0x000a9c0001777983 */ /* 0x000f620000100800 */
[----:B------:R-:W-:-:S03]  /*1c5d0*/  FFMA R94, R94, R2, RZ ;  /* 0x000000025e5e7223 */ /* 0x000fc600000000ff */
[----:B------:R-:W5:Y:S04]  /*1c5e0*/  LDL R115, [R1+0xaa0] ;  /* 0x000aa00001737983 */ /* 0x000f680000100800 */
[----:B------:R-:W5:Y:S04]  /*1c5f0*/  LDL R118, [R1+0xaa8] ;  /* 0x000aa80001767983 */ /* 0x000f680000100800 */
[----:B------:R-:W5:Y:S04]  /*1c600*/  LDL R114, [R1+0xaac] ;  /* 0x000aac0001727983 */ /* 0x000f680000100800 */
[----:B------:R-:W5:Y:S04]  /*1c610*/  LDL R116, [R1+0xab0] ;  /* 0x000ab00001747983 */ /* 0x000f680000100800 */
[----:B------:R-:W5:Y:S01]  /*1c620*/  LDL R113, [R1+0xab4] ;  /* 0x000ab40001717983 */ /* 0x000f620000100800 */
[-C--:B------:R-:W-:Y:S01]  /*1c630*/  FFMA R94, R112, R110.reuse, R94 ;  /* 0x0000006e705e7223 */ /* 0x080fe2000000005e */
[----:B----4-:R-:W-:Y:S01]  /*1c640*/  FFMA R152, R107, R110, R152 ;  /* 0x0000006e6b987223 */ /* 0x010fe20000000098 */
[-C--:B------:R-:W-:Y:S01]  /*1c650*/  FFMA R153, R13, R2.reuse, RZ ;  /* 0x000000020d997223 */ /* 0x080fe200000000ff */
[----:B------:R-:W4:Y:S04]  /*1c660*/  LDL R112, [R1+0xacc] ;  /* 0x000acc0001707983 */ /* 0x000f280000100800 */
[----:B------:R-:W4:Y:S01]  /*1c670*/  LDL R107, [R1+0xad0] ;  /* 0x000ad000016b7983 */ /* 0x000f220000100800 */
[-C--:B---3--:R-:W-:Y:S01]  /*1c680*/  FFMA R95, R14, R2.reuse, RZ ;  /* 0x000000020e5f7223 */ /* 0x088fe200000000ff */
[----:B------:R-:W-:-:S02]  /*1c690*/  FFMA R30, R8, R2, RZ ;  /* 0x00000002081e7223 */ /* 0x000fc400000000ff */
[----:B------:R-:W3:Y:S02]  /*1c6a0*/  LDL R14, [R1+0xa48] ;  /* 0x000a4800010e7983 */ /* 0x000ee40000100800 */
[----:B--2---:R-:W-:Y:S02]  /*1c6b0*/  FFMA R30, R106, R110, R30 ;  /* 0x0000006e6a1e7223 */ /* 0x004fe4000000001e */
[----:B------:R-:W2:Y:S01]  /*1c6c0*/  LDL R106, [R1+0xae4] ;  /* 0x000ae400016a7983 */ /* 0x000ea20000100800 */
[-C--:B------:R-:W-:Y:S01]  /*1c6d0*/  FFMA R28, R26, R2.reuse, RZ ;  /* 0x000000021a1c7223 */ /* 0x080fe200000000ff */
[-C--:B------:R-:W-:Y:S01]  /*1c6e0*/  FFMA R97, R97, R2.reuse, RZ ;  /* 0x0000000261617223 */ /* 0x080fe200000000ff */
[-C--:B------:R-:W-:Y:S01]  /*1c6f0*/  FFMA R98, R98, R2.reuse, RZ ;  /* 0x0000000262627223 */ /* 0x080fe200000000ff */
[----:B------:R-:W2:Y:S01]  /*1c700*/  LDL R105, [R1+0xa2c] ;  /* 0x000a2c0001697983 */ /* 0x000ea20000100800 */
[-C--:B------:R-:W-:Y:S01]  /*1c710*/  FFMA R92, R92, R2.reuse, RZ ;  /* 0x000000025c5c7223 */ /* 0x080fe200000000ff */
[-C--:B------:R-:W-:Y:S01]  /*1c720*/  FFMA R93, R93, R2.reuse, RZ ;  /* 0x000000025d5d7223 */ /* 0x080fe200000000ff */
[-C--:B------:R-:W-:Y:S01]  /*1c730*/  FFMA R108, R12, R2.reuse, RZ ;  /* 0x000000020c6c7223 */ /* 0x080fe200000000ff */
[-C--:B------:R-:W-:Y:S01]  /*1c740*/  FFMA R111, R15, R2.reuse, RZ ;  /* 0x000000020f6f7223 */ /* 0x080fe200000000ff */
[-C--:B------:R-:W-:Y:S01]  /*1c750*/  FFMA R29, R9, R2.reuse, RZ ;  /* 0x00000002091d7223 */ /* 0x080fe200000000ff */
[-C--:B------:R-:W-:Y:S01]  /*1c760*/  FFMA R31, R10, R2.reuse, RZ ;  /* 0x000000020a1f7223 */ /* 0x080fe200000000ff */
[-C--:B------:R-:W-:Y:S01]  /*1c770*/  FFMA R24, R24, R2.reuse, RZ ;  /* 0x0000000218187223 */ /* 0x080fe200000000ff */
[----:B------:R-:W-:Y:S01]  /*1c780*/  FFMA R25, R25, R2, RZ ;  /* 0x0000000219197223 */ /* 0x000fe200000000ff */
[----:B------:R-:W2:Y:S01]  /*1c790*/  LDL R13, [R1+0xa4c] ;  /* 0x000a4c00010d7983 */ /* 0x000ea20000100800 */
[----:B-----5:R-:W-:Y:S01]  /*1c7a0*/  FFMA R153, R3, R110, R153 ;  /* 0x0000006e03997223 */ /* 0x020fe20000000099 */
[----:B------:R-:W-:-:S02]  /*1c7b0*/  FFMA R26, R11, R2, RZ ;  /* 0x000000020b1a7223 */ /* 0x000fc400000000ff */
        /* <DEDUP_REMOVED lines=36> */
[-C--:B----4-:R-:W-:Y:S01]  /*1ca00*/  FFMA R16, R112, R110.reuse, R16 ;  /* 0x0000006e70107223 */ /* 0x090fe20000000010 */
[----:B------:R-:W-:Y:S01]  /*1ca10*/  FFMA R17, R107, R110, R17 ;  /* 0x0000006e6b117223 */ /* 0x000fe20000000011 */
[-C--:B------:R-:W-:Y:S01]  /*1ca20*/  FFMA R18, R18, R2.reuse, RZ ;  /* 0x0000000212127223 */ /* 0x080fe200000000ff */
[----:B------:R-:W4:Y:S04]  /*1ca30*/  LDL R112, [R1+0xe84] ;  /* 0x000e840001707983 */ /* 0x000f280000100800 */
[----:B------:R-:W4:Y:S01]  /*1ca40*/  LDL R107, [R1+0xe88] ;  /* 0x000e8800016b7983 */ /* 0x000f220000100800 */
[----:B---3--:R-:W-:-:S04]  /*1ca50*/  FFMA R14, R14, R2, RZ ;  /* 0x000000020e0e7223 */ /* 0x008fc800000000ff */
[-C--:B--2---:R-:W-:Y:S02]  /*1ca60*/  FFMA R14, R106, R110.reuse, R14 ;  /* 0x0000006e6a0e7223 */ /* 0x084fe4000000000e */
[----:B------:R-:W2:Y:S01]  /*1ca70*/  LDL R106, [R1+0xea4] ;  /* 0x000ea400016a7983 */ /* 0x000ea20000100800 */
[----:B-----5:R-:W-:-:S03]  /*1ca80*/  FFMA R18, R3, R110, R18 ;  /* 0x0000006e03127223 */ /* 0x020fc60000000012 */
[----:B------:R-:W3:Y:S01]  /*1ca90*/  LDL R3, [R1+0xe98] ;  /* 0x000e980001037983 */ /* 0x000ee20000100800 */
[-C--:B------:R-:W-:Y:S01]  /*1caa0*/  FFMA R109, R105, R2.reuse, RZ ;  /* 0x00000002696d7223 */ /* 0x080fe200000000ff */
        /* <DEDUP_REMOVED lines=14> */
[-C--:B------:R-:W-:Y:S01]  /*1cb90*/  FFMA R27, R127, R110.reuse, R27 ;  /* 0x0000006e7f1b7223 */ /* 0x080fe2000000001b */
[-C--:B------:R-:W-:Y:S01]  /*1cba0*/  FFMA R35, R242, R110.reuse, R35 ;  /* 0x0000006ef2237223 */ /* 0x080fe20000000023 */
        /* <DEDUP_REMOVED lines=29> */
[----:B------:R-:W-:Y:S01]  /*1cd80*/  FMUL R2, R173, R0 ;  /* 0x00000000ad027220 */ /* 0x000fe20000400000 */
[----:B------:R-:W5:Y:S03]  /*1cd90*/  LDL R113, [R1+0xd00] ;  /* 0x000d000001717983 */ /* 0x000f660000100800 */
[-C--:B----4-:R-:W-:Y:S01]  /*1cda0*/  FFMA R5, R112, R2.reuse, R5 ;  /* 0x0000000270057223 */ /* 0x090fe20000000005 */
[-C--:B------:R-:W-:Y:S01]  /*1cdb0*/  FFMA R6, R107, R2.reuse, R6 ;  /* 0x000000026b067223 */ /* 0x080fe20000000006 */
[----:B------:R-:W4:Y:S04]  /*1cdc0*/  LDL R112, [R1+0xd04] ;  /* 0x000d040001707983 */ /* 0x000f280000100800 */
[----:B------:R-:W4:Y:S01]  /*1cdd0*/  LDL R107, [R1+0xd08] ;  /* 0x000d0800016b7983 */ /* 0x000f220000100800 */
[----:B--2---:R-:W-:-:S03]  /*1cde0*/  FFMA R97, R106, R2, R97 ;  /* 0x000000026a617223 */ /* 0x004fc60000000061 */
[----:B------:R-:W2:Y:S01]  /*1cdf0*/  LDL R106, [R1+0xb14] ;  /* 0x000b1400016a7983 */ /* 0x000ea20000100800 */
[----:B---3--:R-:W-:-:S03]  /*1ce00*/  FFMA R90, R3, R2, R90 ;  /* 0x00000002035a7223 */ /* 0x008fc6000000005a */
[----:B------:R-:W3:Y:S01]  /*1ce10*/  LDL R3, [R1+0xd0c] ;  /* 0x000d0c0001037983 */ /* 0x000ee20000100800 */
        /* <DEDUP_REMOVED lines=14> */
[----:B----4-:R-:W-:-:S03]  /*1cf00*/  FFMA R95, R112, R2, R95 ;  /* 0x00000002705f7223 */ /* 0x010fc6000000005f */
[----:B------:R-:W4:Y:S01]  /*1cf10*/  LDL R112, [R1+0xb44] ;  /* 0x000b440001707983 */ /* 0x000f220000100800 */
[----:B------:R-:W-:-:S03]  /*1cf20*/  FFMA R152, R107, R2, R152 ;  /* 0x000000026b987223 */ /* 0x000fc60000000098 */
[----:B------:R-:W4:Y:S01]  /*1cf30*/  LDL R107, [R1+0xb54] ;  /* 0x000b5400016b7983 */ /* 0x000f220000100800 */
[----:B------:R-:W-:-:S03]  /*1cf40*/  FFMA R93, R116, R2, R93 ;  /* 0x00000002745d7223 */ /* 0x000fc6000000005d */
[----:B------:R-:W4:Y:S01]  /*1cf50*/  LDL R116, [R1+0xb50] ;  /* 0x000b500001747983 */ /* 0x000f220000100800 */
[----:B--2---:R-:W-:-:S03]  /*1cf60*/  FFMA R29, R106, R2, R29 ;  /* 0x000000026a1d7223 */ /* 0x004fc6000000001d */
[----:B------:R-:W2:Y:S01]  /*1cf70*/  LDL R106, [R1+0xb64] ;  /* 0x000b6400016a7983 */ /* 0x000ea20000100800 */
[----:B---3--:R-:W-:-:S03]  /*1cf80*/  FFMA R153, R3, R2, R153 ;  /* 0x0000000203997223 */ /* 0x008fc60000000099 */
[----:B------:R-:W3:Y:S01]  /*1cf90*/  LDL R3, [R1+0xb58] ;  /* 0x000b580001037983 */ /* 0x000ee20000100800 */
[-C--:B------:R-:W-:Y:S01]  /*1cfa0*/  FFMA R4, R123, R2.reuse, R4 ;  /* 0x000000027b047223 */ /* 0x080fe20000000004 */
[-C--:B------:R-:W-:Y:S01]  /*1cfb0*/  FFMA R7, R122, R2.reuse, R7 ;  /* 0x000000027a077223 */ /* 0x080fe20000000007 */
[-C--:B------:R-:W-:Y:S01]  /*1cfc0*/  FFMA R92, R119, R2.reuse, R92 ;  /* 0x00000002775c7223 */ /* 0x080fe2000000005c */
[----:B------:R-:W3:Y:S04]  /*1cfd0*/  LDL R123, [R1+0xb3c] ;  /* 0x000b3c00017b7983 */ /* 0x000ee80000100800 */
[----:B------:R-:W3:Y:S04]  /*1cfe0*/  LDL R122, [R1+0xb48] ;  /* 0x000b4800017a7983 */ /* 0x000ee80000100800 */
        /* <DEDUP_REMOVED lines=36> */
[----:B------:R-:W3:Y:S04]  /*1d230*/  LDL R119, [R1+0xd20] ;  /* 0x000d200001777983 */ /* 0x000ee80000100800 */
[----:B------:R-:W3:Y:S04]  /*1d240*/  LDL R126, [R1+0xf10] ;  /* 0x000f1000017e7983 */ /* 0x000ee80000100800 */
[----:B------:R-:W3:Y:S04]  /*1d250*/  LDL R125, [R1+0xf20] ;  /* 0x000f2000017d7983 */ /* 0x000ee80000100800 */
[----:B------:R-:W3:Y:S04]  /*1d260*/  LDL R124, [R1+0xf24] ;  /* 0x000f2400017c7983 */ /* 0x000ee80000100800 */
        /* <DEDUP_REMOVED lines=8> */
[----:B------:R-:W5:Y:S04]  /*1d2f0*/  LDL R117, [R1+0xd24] ;  /* 0x000d240001757983 */ /* 0x000f680000100800 */
[----:B------:R-:W5:Y:S01]  /*1d300*/  LDL R115, [R1+0xf1c] ;  /* 0x000f1c0001737983 */ /* 0x000f620000100800 */
[----:B------:R-:W-:-:S03]  /*1d310*/  FFMA R109, R120, R2, R109 ;  /* 0x00000002786d7223 */ /* 0x000fc6000000006d */
[----:B------:R-:W5:Y:S01]  /*1d320*/  LDL R127, [R1+0xba4] ;  /* 0x000ba400017f7983 */ /* 0x000f620000100800 */
[----:B------:R-:W-:-:S03]  /*1d330*/  FFMA R10, R114, R2, R10 ;  /* 0x00000002720a7223 */ /* 0x000fc6000000000a */
[----:B------:R-:W5:Y:S04]  /*1d340*/  LDL R120, [R1+0xd34] ;  /* 0x000d340001787983 */ /* 0x000f680000100800 */
[----:B------:R-:W5:Y:S01]  /*1d350*/  LDL R114, [R1+0xd28] ;  /* 0x000d280001727983 */ /* 0x000f620000100800 */
[----:B------:R-:W-:Y:S01]  /*1d360*/  FFMA R105, R118, R2, R105 ;  /* 0x0000000276697223 */ /* 0x000fe20000000069 */
[----:B------:R-:W-:Y:S02]  /*1d370*/  FMUL R2, R174, R0 ;  /* 0x00000000ae027220 */ /* 0x000fe40000400000 */
[----:B------:R-:W5:Y:S02]  /*1d380*/  LDL R118, [R1+0xb80] ;  /* 0x000b800001767983 */ /* 0x000f640000100800 */
[----:B------:R-:W-:-:S02]  /*1d390*/  FFMA R4, R113, R2, R4 ;  /* 0x0000000271047223 */ /* 0x000fc40000000004 */
        /* <DEDUP_REMOVED lines=11> */
[----:B------:R-:W-:-:S03]  /*1d450*/  FFMA R92, R119, R2, R92 ;  /* 0x00000002775c7223 */ /* 0x000fc6000000005c */
        /* <DEDUP_REMOVED lines=78> */
[----:B------:R-:W3:Y:S01]  /*1d940*/  LDL R123, [R1+0xc24] ;  /* 0x000c2400017b7983 */ /* 0x000ee20000100800 */
[----:B-----5:R-:W-:Y:S01]  /*1d950*/  FFMA R109, R115, R2, R109 ;  /* 0x00000002736d7223 */ /* 0x020fe2000000006d */
[----:B------:R-:W-:-:S02]  /*1d960*/  FMUL R2, R102, R0 ;  /* 0x0000000066027220 */ /* 0x000fc40000400000 */
[----:B------:R-:W5:Y:S02]  /*1d970*/  LDL R115, [R1+0xd54] ;  /* 0x000d540001737983 */ /* 0x000f640000100800 */
[-C--:B------:R-:W-:Y:S02]  /*1d980*/  FFMA R4, R114, R2.reuse, R4 ;  /* 0x0000000272047223 */ /* 0x080fe40000000004 */
[----:B------:R-:W5:Y:S01]  /*1d990*/  LDL R114, [R1+0xd5c] ;  /* 0x000d5c0001727983 */ /* 0x000f620000100800 */
[-C--:B------:R-:W-:Y:S01]  /*1d9a0*/  FFMA R6, R119, R2.reuse, R6 ;  /* 0x0000000277067223 */ /* 0x080fe20000000006 */
[-C--:B------:R-:W-:Y:S02]  /*1d9b0*/  FFMA R7, R117, R2.reuse, R7 ;  /* 0x0000000275077223 */ /* 0x080fe40000000007 */
[----:B------:R-:W5:Y:S01]  /*1d9c0*/  LDL R117, [R1+0xd68] ;  /* 0x000d680001757983 */ /* 0x000f620000100800 */
[----:B------:R-:W-:-:S03]  /*1d9d0*/  FFMA R90, R118, R2, R90 ;  /* 0x00000002765a7223 */ /* 0x000fc6000000005a */
[----:B------:R-:W5:Y:S04]  /*1d9e0*/  LDL R119, [R1+0xc14] ;  /* 0x000c140001777983 */ /* 0x000f680000100800 */
        /* <DEDUP_REMOVED lines=35> */
[-C--:B------:R-:W-:Y:S01]  /*1dc20*/  FFMA R26, R118, R2.reuse, R26 ;  /* 0x00000002761a7223 */ /* 0x080fe2000000001a */
[-C--:B------:R-:W-:Y:S02]  /*1dc30*/  FFMA R27, R116, R2.reuse, R27 ;  /* 0x00000002741b7223 */ /* 0x080fe4000000001b */
[----:B------:R-:W4:Y:S04]  /*1dc40*/  LDL R118, [R1+0xafc] ;  /* 0x000afc0001767983 */ /* 0x000f280000100800 */
        /* <DEDUP_REMOVED lines=15> */
[----:B------:R-:W2:Y:S01]  /*1dd40*/  LDL R125, [R1+0x10cc] ;  /* 0x0010cc00017d7983 */ /* 0x000ea20000100800 */
[----:B------:R-:W-:-:S03]  /*1dd50*/  FFMA R9, R126, R2, R9 ;  /* 0x000000027e097223 */ /* 0x000fc60000000009 */
[----:B------:R-:W2:Y:S04]  /*1dd60*/  LDL R124, [R1+0x1110] ;  /* 0x00111000017c7983 */ /* 0x000ea80000100800 */
[----:B------:R-:W2:Y:S04]  /*1dd70*/  LDL R123, [R1+0x1118] ;  /* 0x00111800017b7983 */ /* 0x000ea80000100800 */
        /* <DEDUP_REMOVED lines=8> */
[----:B------:R-:W2:Y:S01]  /*1de00*/  LDL R126, [R1+0xc94] ;  /* 0x000c9400017e7983 */ /* 0x000ea20000100800 */
        /* <DEDUP_REMOVED lines=18> */
[----:B---3--:R-:W-:-:S03]  /*1df30*/  FFMA R8, R3, R2, R8 ;  /* 0x0000000203087223 */ /* 0x008fc60000000008 */
[----:B------:R-:W3:Y:S01]  /*1df40*/  LDL R3, [R1+0xdcc] ;  /* 0x000dcc0001037983 */ /* 0x000ee20000100800 */
[----:B------:R-:W-:-:S04]  /*1df50*/  FMUL R2, R101, R0 ;  /* 0x0000000065027220 */ /* 0x000fc80000400000 */
[-C--:B--2---:R-:W-:Y:S02]  /*1df60*/  FFMA R4, R106, R2.reuse, R4 ;  /* 0x000000026a047223 */ /* 0x084fe40000000004 */
[----:B------:R-:W2:Y:S01]  /*1df70*/  LDL R106, [R1+0xdec] ;  /* 0x000dec00016a7983 */ /* 0x000ea20000100800 */
[----:B-----5:R-:W-:-:S03]  /*1df80*/  FFMA R5, R115, R2, R5 ;  /* 0x0000000273057223 */ /* 0x020fc60000000005 */
        /* <DEDUP_REMOVED lines=9> */
[----:B---3--:R-:W-:-:S03]  /*1e020*/  FFMA R93, R3, R2, R93 ;  /* 0x00000002035d7223 */ /* 0x008fc6000000005d */
[----:B------:R-:W3:Y:S01]  /*1e030*/  LDL R3, [R1+0xca4] ;  /* 0x000ca40001037983 */ /* 0x000ee20000100800 */
[----:B--2---:R-:W-:-:S03]  /*1e040*/  FFMA R153, R106, R2, R153 ;  /* 0x000000026a997223 */ /* 0x004fc60000000099 */
[----:B------:R-:W2:Y:S01]  /*1e050*/  LDL R106, [R1+0xca8] ;  /* 0x000ca800016a7983 */ /* 0x000ea20000100800 */
[----:B------:R-:W-:-:S03]  /*1e060*/  FFMA R92, R117, R2, R92 ;  /* 0x00000002755c7223 */ /* 0x000fc6000000005c */
[----:B------:R-:W2:Y:S01]  /*1e070*/  LDL R117, [R1+0xca0] ;  /* 0x000ca00001757983 */ /* 0x000ea20000100800 */
        /* <DEDUP_REMOVED lines=9> */
[----:B------:R-:W2:Y:S04]  /*1e110*/  LDL R122, [R1+0xc98] ;  /* 0x000c9800017a7983 */ /* 0x000ea80000100800 */
[----:B------:R-:W2:Y:S04]  /*1e120*/  LDL R121, [R1+0xc9c] ;  /* 0x000c9c0001797983 */ /* 0x000ea80000100800 */
[----:B------:R-:W2:Y:S04]  /*1e130*/  LDL R125, [R1+0xcc8] ;  /* 0x000cc800017d7983 */ /* 0x000ea80000100800 */
[----:B------:R-:W2:Y:S04]  /*1e140*/  LDL R116, [R1+0xccc] ;  /* 0x000ccc0001747983 */ /* 0x000ea80000100800 */
[----:B------:R-:W2:Y:S04]  /*1e150*/  LDL R124, [R1+0xc60] ;  /* 0x000c6000017c7983 */ /* 0x000ea80000100800 */
[----:B------:R-:W2:Y:S04]  /*1e160*/  LDL R123, [R1+0xc58] ;  /* 0x000c5800017b7983 */ /* 0x000ea80000100800 */
[----:B------:R-:W2:Y:S04]  /*1e170*/  LDL R120, [R1+0xbdc] ;  /* 0x000bdc0001787983 */ /* 0x000ea80000100800 */
[----:B------:R-:W2:Y:S01]  /*1e180*/  LDL R119, [R1+0xb74] ;  /* 0x000b740001777983 */ /* 0x000ea20000100800 */
[----:B-----5:R-:W-:-:S03]  /*1e190*/  FFMA R108, R115, R2, R108 ;  /* 0x00000002736c7223 */ /* 0x020fc6000000006c */
[----:B------:R-:W5:Y:S04]  /*1e1a0*/  LDL R115, [R1+0xcd0] ;  /* 0x000cd00001737983 */ /* 0x000f680000100800 */
        /* <DEDUP_REMOVED lines=39> */
[----:B-----5:R-:W-:-:S03]  /*1e420*/  FFMA R19, R115, R2, R19 ;  /* 0x0000000273137223 */ /* 0x020fc60000000013 */
[----:B------:R-:W5:Y:S01]  /*1e430*/  LDL R115, [R1+0x1250] ;  /* 0x0012500001737983 */ /* 0x000f620000100800 */
[----:B------:R-:W-:-:S03]  /*1e440*/  FFMA R10, R118, R2, R10 ;  /* 0x00000002760a7223 */ /* 0x000fc6000000000a */
[----:B------:R-:W5:Y:S04]  /*1e450*/  LDL R118, [R1+0x1278] ;  /* 0x0012780001767983 */ /* 0x000f680000100800 */
[----:B------:R-:W5:Y:S01]  /*1e460*/  LDL R128, [R1+0xd70] ;  /* 0x000d700001807983 */ /* 0x000f620000100800 */
[----:B------:R-:W-:-:S03]  /*1e470*/  FFMA R12, R114, R2, R12 ;  /* 0x00000002720c7223 */ /* 0x000fc6000000000c */
[----:B------:R-:W5:Y:S04]  /*1e480*/  LDL R114, [R1+0x125c] ;  /* 0x00125c0001727983 */ /* 0x000f680000100800 */
[----:B------:R-:W5:Y:S04]  /*1e490*/  LDL R125, [R1+0xd50] ;  /* 0x000d5000017d7983 */ /* 0x000f680000100800 */
[----:B------:R-:W5:Y:S04]  /*1e4a0*/  LDL R124, [R1+0xd4c] ;  /* 0x000d4c00017c7983 */ /* 0x000f680000100800 */
[----:B------:R-:W5:Y:S04]  /*1e4b0*/  LDL R123, [R1+0xd48] ;  /* 0x000d4800017b7983 */ /* 0x000f680000100800 */
[----:B------:R-:W5:Y:S01]  /*1e4c0*/  LDL R130, [R1+0x1024] ;  /* 0x0010240001827983 */ /* 0x000f620000100800 */
[----:B------:R-:W-:-:S03]  /*1e4d0*/  FFMA R15, R113, R2, R15 ;  /* 0x00000002710f7223 */ /* 0x000fc6000000000f */
[----:B------:R-:W5:Y:S01]  /*1e4e0*/  LDL R113, [R1+0x1258] ;  /* 0x0012580001717983 */ /* 0x000f620000100800 */
[----:B----4-:R-:W-:-:S03]  /*1e4f0*/  FFMA R11, R112, R2, R11 ;  /* 0x00000002700b7223 */ /* 0x010fc6000000000b */
[----:B------:R-:W4:Y:S01]  /*1e500*/  LDL R112, [R1+0xe34] ;  /* 0x000e340001707983 */ /* 0x000f220000100800 */
[----:B------:R-:W-:Y:S01]  /*1e510*/  FFMA R109, R107, R2, R109 ;  /* 0x000000026b6d7223 */ /* 0x000fe2000000006d */
[----:B------:R-:W-:Y:S02]  /*1e520*/  FMUL R2, R100, R0 ;  /* 0x0000000064027220 */ /* 0x000fe40000400000 */
[----:B------:R-:W4:Y:S02]  /*1e530*/  LDL R107, [R1+0xe3c] ;  /* 0x000e3c00016b7983 */ /* 0x000f240000100800 */
[-C--:B---3--:R-:W-:Y:S02]  /*1e540*/  FFMA R7, R3, R2.reuse, R7 ;  /* 0x0000000203077223 */ /* 0x088fe40000000007 */
[----:B------:R-:W3:Y:S01]  /*1e550*/  LDL R3, [R1+0xe44] ;  /* 0x000e440001037983 */ /* 0x000ee20000100800 */
[----:B--2---:R-:W-:-:S03]  /*1e560*/  FFMA R88, R106, R2, R88 ;  /* 0x000000026a587223 */ /* 0x004fc60000000058 */
        /* <DEDUP_REMOVED lines=19> */
[-C--:B------:R-:W-:Y:S01]  /*1e6a0*/  FFMA R99, R118, R2.reuse, R99 ;  /* 0x0000000276637223 */ /* 0x080fe20000000063 */
[-C--:B------:R-:W-:Y:S02]  /*1e6b0*/  FFMA R152, R117, R2.reuse, R152 ;  /* 0x0000000275987223 */ /* 0x080fe40000000098 */
[----:B------:R-:W2:Y:S04]  /*1e6c0*/  LDL R118, [R1+0xcf4] ;  /* 0x000cf40001767983 */ /* 0x000ea80000100800 */
[----:B------:R-:W2:Y:S01]  /*1e6d0*/  LDL R117, [R1+0xc64] ;  /* 0x000c640001757983 */ /* 0x000ea20000100800 */
        /* <DEDUP_REMOVED lines=52> */
[----:B------:R-:W2:Y:S04]  /*1ea20*/  LDL R120, [R1+0x134c] ;  /* 0x00134c0001787983 */ /* 0x000ea80000100800 */
[----:B------:R-:W2:Y:S01]  /*1ea30*/  LDL R119, [R1+0x1348] ;  /* 0x0013480001777983 */ /* 0x000ea20000100800 */
[----:B-----5:R-:W-:-:S03]  /*1ea40*/  FFMA R14, R115, R2, R14 ;  /* 0x00000002730e7223 */ /* 0x020fc6000000000e */
[----:B------:R-:W5:Y:S04]  /*1ea50*/  LDL R115, [R1+0xe68] ;  /* 0x000e680001737983 */ /* 0x000f680000100800 */
[----:B------:R-:W5:Y:S04]  /*1ea60*/  LDL R116, [R1+0xe70] ;  /* 0x000e700001747983 */ /* 0x000f680000100800 */
[----:B------:R-:W5:Y:S01]  /*1ea70*/  LDL R129, [R1+0x1034] ;  /* 0x0010340001817983 */ /* 0x000f620000100800 */
[----:B------:R-:W-:-:S03]  /*1ea80*/  FFMA R15, R114, R2, R15 ;  /* 0x00000002720f7223 */ /* 0x000fc6000000000f */
[----:B------:R-:W5:Y:S04]  /*1ea90*/  LDL R114, [R1+0xe6c] ;  /* 0x000e6c0001727983 */ /* 0x000f680000100800 */
[----:B------:R-:W5:Y:S04]  /*1eaa0*/  LDL R128, [R1+0x1038] ;  /* 0x0010380001807983 */ /* 0x000f680000100800 */
[----:B------:R-:W5:Y:S04]  /*1eab0*/  LDL R127, [R1+0x1044] ;  /* 0x00104400017f7983 */ /* 0x000f680000100800 */
[----:B------:R-:W5:Y:S01]  /*1eac0*/  LDL R126, [R1+0x1048] ;  /* 0x00104800017e7983 */ /* 0x000f620000100800 */
[----:B------:R-:W-:-:S03]  /*1ead0*/  FFMA R11, R113, R2, R11 ;  /* 0x00000002710b7223 */ /* 0x000fc6000000000b */
[----:B------:R-:W5:Y:S01]  /*1eae0*/  LDL R113, [R1+0xe74] ;  /* 0x000e740001717983 */ /* 0x000f620000100800 */
[----:B----4-:R-:W-:Y:S01]  /*1eaf0*/  FFMA R109, R112, R2, R109 ;  /* 0x00000002706d7223 */ /* 0x010fe2000000006d */
[----:B------:R-:W-:Y:S02]  /*1eb00*/  FMUL R2, R164, R0 ;  /* 0x00000000a4027220 */ /* 0x000fe40000400000 */
[----:B------:R-:W4:Y:S02]  /*1eb10*/  LDL R112, [R1+0xe78] ;  /* 0x000e780001707983 */ /* 0x000f240000100800 */
[-C--:B------:R-:W-:Y:S02]  /*1eb20*/  FFMA R4, R107, R2.reuse, R4 ;  /* 0x000000026b047223 */ /* 0x080fe40000000004 */
        /* <DEDUP_REMOVED lines=84> */
[----:B------:R-:W-:Y:S01]  /*1f070*/  FFMA R109, R117, R2, R109 ;  /* 0x00000002756d7223 */ /* 0x000fe2000000006d */
[----:B------:R-:W-:Y:S02]  /*1f080*/  FMUL R2, R165, R0 ;  /* 0x00000000a5027220 */ /* 0x000fe40000400000 */
[----:B------:R-:W2:Y:S04]  /*1f090*/  LDL R123, [R1+0x10d4] ;  /* 0x0010d400017b7983 */ /* 0x000ea80000100800 */
[----:B------:R-:W2:Y:S01]  /*1f0a0*/  LDL R122, [R1+0x10e0] ;  /* 0x0010e000017a7983 */ /* 0x000ea20000100800 */
[----:B-----5:R-:W-:-:S03]  /*1f0b0*/  FFMA R5, R114, R2, R5 ;  /* 0x0000000272057223 */ /* 0x020fc60000000005 */
        /* <DEDUP_REMOVED lines=9> */
[----:B------:R-:W-:-:S03]  /*1f150*/  FFMA R89, R107, R2, R89 ;  /* 0x000000026b597223 */ /* 0x000fc60000000059 */
[----:B------:R-:W4:Y:S04]  /*1f160*/  LDL R112, [R1+0xed4] ;  /* 0x000ed40001707983 */ /* 0x000f280000100800 */
[----:B------:R-:W4:Y:S01]  /*1f170*/  LDL R107, [R1+0xed8] ;  /* 0x000ed800016b7983 */ /* 0x000f220000100800 */
[----:B---3--:R-:W-:-:S03]  /*1f180*/  FFMA R90, R3, R2, R90 ;  /* 0x00000002035a7223 */ /* 0x008fc6000000005a */
[----:B------:R-:W3:Y:S01]  /*1f190*/  LDL R3, [R1+0x10b0] ;  /* 0x0010b00001037983 */ /* 0x000ee20000100800 */
[----:B--2---:R-:W-:-:S03]  /*1f1a0*/  FFMA R91, R106, R2, R91 ;  /* 0x000000026a5b7223 */ /* 0x004fc6000000005b */
        /* <DEDUP_REMOVED lines=23> */
[----:B------:R-:W2:Y:S01]  /*1f320*/  LDL R133, [R1+0x116c] ;  /* 0x00116c0001857983 */ /* 0x000ea20000100800 */
[----:B------:R-:W-:-:S03]  /*1f330*/  FFMA R95, R115, R2, R95 ;  /* 0x00000002735f7223 */ /* 0x000fc6000000005f */
        /* <DEDUP_REMOVED lines=54> */
[----:B------:R-:W-:Y:S01]  /*1f6a0*/  FFMA R110, R113, R2, R110 ;  /* 0x00000002716e7223 */ /* 0x000fe2000000006e */
[----:B------:R-:W-:-:S02]  /*1f6b0*/  FMUL R2, R166, R0 ;  /* 0x00000000a6027220 */ /* 0x000fc40000400000 */
[----:B------:R-:W5:Y:S04]  /*1f6c0*/  LDL R113, [R1+0x1194] ;  /* 0x0011940001717983 */ /* 0x000f680000100800 */
[----:B------:R-:W5:Y:S01]  /*1f6d0*/  LDL R131, [R1+0x11bc] ;  /* 0x0011bc0001837983 */ /* 0x000f620000100800 */
[----:B----4-:R-:W-:-:S03]  /*1f6e0*/  FFMA R4, R112, R2, R4 ;  /* 0x0000000270047223 */ /* 0x010fc60000000004 */
[----:B------:R-:W4:Y:S01]  /*1f6f0*/  LDL R130, [R1+0x11c8] ;  /* 0x0011c80001827983 */ /* 0x000f220000100800 */
[----:B------:R-:W-:-:S03]  /*1f700*/  FFMA R7, R107, R2, R7 ;  /* 0x000000026b077223 */ /* 0x000fc60000000007 */
[----:B------:R-:W4:Y:S04]  /*1f710*/  LDL R112, [R1+0x119c] ;  /* 0x00119c0001707983 */ /* 0x000f280000100800 */
[----:B------:R-:W4:Y:S04]  /*1f720*/  LDL R107, [R1+0x11a4] ;  /* 0x0011a400016b7983 */ /* 0x000f280000100800 */
        /* <DEDUP_REMOVED lines=80> */
[----:B------:R-:W5:Y:S04]  /*1fc30*/  LDL R114, [R1+0x1634] ;  /* 0x0016340001727983 */ /* 0x000f680000100800 */
        /* <DEDUP_REMOVED lines=58> */
[----:B------:R-:W-:-:S03]  /*1ffe0*/  FFMA R30, R121, R2, R30 ;  /* 0x00000002791e7223 */ /* 0x000fc6000000001e */
[----:B------:R-:W2:Y:S01]  /*1fff0*/  LDL R121, [R1+0x16bc] ;  /* 0x0016bc0001797983 */ /* 0x000ea20000100800 */
[----:B------:R-:W-:-:S03]  /*20000*/  FFMA R31, R120, R2, R31 ;  /* 0x00000002781f7223 */ /* 0x000fc6000000001f */
[----:B------:R-:W2:Y:S01]  /*20010*/  LDL R120, [R1+0x16c8] ;  /* 0x0016c80001787983 */ /* 0x000ea20000100800 */
[-C--:B------:R-:W-:Y:S01]  /*20020*/  FFMA R24, R119, R2.reuse, R24 ;  /* 0x0000000277187223 */ /* 0x080fe20000000018 */
[-C--:B------:R-:W-:Y:S02]  /*20030*/  FFMA R25, R118, R2.reuse, R25 ;  /* 0x0000000276197223 */ /* 0x080fe40000000019 */
[----:B------:R-:W2:Y:S01]  /*20040*/  LDL R119, [R1+0x16cc] ;  /* 0x0016cc0001777983 */ /* 0x000ea20000100800 */
[----:B------:R-:W-:-:S03]  /*20050*/  FFMA R27, R116, R2, R27 ;  /* 0x00000002741b7223 */ /* 0x000fc6000000001b */
[----:B------:R-:W2:Y:S04]  /*20060*/  LDL R118, [R1+0x16d4] ;  /* 0x0016d40001767983 */ /* 0x000ea80000100800 */
        /* <DEDUP_REMOVED lines=38> */
[----:B------:R-:W2:Y:S02]  /*202d0*/  LDL R130, [R1+0x14f4] ;  /* 0x0014f40001827983 */ /* 0x000ea40000100800 */
[-C--:B------:R-:W-:Y:S02]  /*202e0*/  FFMA R88, R121, R2.reuse, R88 ;  /* 0x0000000279587223 */ /* 0x080fe40000000058 */
[----:B------:R-:W2:Y:S04]  /*202f0*/  LDL R129, [R1+0x1518] ;  /* 0x0015180001817983 */ /* 0x000ea80000100800 */
[----:B------:R-:W2:Y:S01]  /*20300*/  LDL R121, [R1+0x1374] ;  /* 0x0013740001797983 */ /* 0x000ea20000100800 */
[----:B------:R-:W-:-:S03]  /*20310*/  FFMA R89, R120, R2, R89 ;  /* 0x0000000278597223 */ /* 0x000fc60000000059 */
[----:B------:R-:W2:Y:S01]  /*20320*/  LDL R120, [R1+0x1378] ;  /* 0x0013780001787983 */ /* 0x000ea20000100800 */
[-C--:B------:R-:W-:Y:S01]  /*20330*/  FFMA R90, R119, R2.reuse, R90 ;  /* 0x00000002775a7223 */ /* 0x080fe2000000005a */
[-C--:B------:R-:W-:Y:S02]  /*20340*/  FFMA R91, R118, R2.reuse, R91 ;  /* 0x00000002765b7223 */ /* 0x080fe4000000005b */
[----:B------:R-:W2:Y:S04]  /*20350*/  LDL R119, [R1+0x137c] ;  /* 0x00137c0001777983 */ /* 0x000ea80000100800 */
        /* <DEDUP_REMOVED lines=78> */
[-C--:B------:R-:W-:Y:S01]  /*20840*/  FFMA R18, R122, R2.reuse, R18 ;  /* 0x000000027a127223 */ /* 0x080fe20000000012 */
[-C--:B------:R-:W-:Y:S02]  /*20850*/  FFMA R11, R114, R2.reuse, R11 ;  /* 0x00000002720b7223 */ /* 0x080fe4000000000b */
[----:B------:R-:W2:Y:S04]  /*20860*/  LDL R125, [R1+0x1840] ;  /* 0x00184000017d7983 */ /* 0x000ea80000100800 */
[----:B------:R-:W2:Y:S04]  /*20870*/  LDL R122, [R1+0x1880] ;  /* 0x00188000017a7983 */ /* 0x000ea80000100800 */
[----:B------:R-:W2:Y:S04]  /*20880*/  LDL R114, [R1+0x186c] ;  /* 0x00186c0001727983 */ /* 0x000ea80000100800 */
[----:B------:R-:W2:Y:S04]  /*20890*/  LDL R135, [R1+0xf8c] ;  /* 0x000f8c0001877983 */ /* 0x000ea80000100800 */
[----:B------:R-:W2:Y:S01]  /*208a0*/  LDL R134, [R1+0xf90] ;  /* 0x000f900001867983 */ /* 0x000ea20000100800 */
[----:B-----5:R-:W-:-:S03]  /*208b0*/  FFMA R109, R113, R2, R109 ;  /* 0x00000002716d7223 */ /* 0x020fc6000000006d */
[----:B------:R-:W5:Y:S01]  /*208c0*/  LDL R113, [R1+0x1874] ;  /* 0x0018740001717983 */ /* 0x000f620000100800 */
[----:B----4-:R-:W-:-:S03]  /*208d0*/  FFMA R105, R112, R2, R105 ;  /* 0x0000000270697223 */ /* 0x010fc60000000069 */
[----:B------:R-:W4:Y:S01]  /*208e0*/  LDL R112, [R1+0x13b0] ;  /* 0x0013b00001707983 */ /* 0x000f220000100800 */
[----:B------:R-:W-:Y:S01]  /*208f0*/  FFMA R35, R107, R2, R35 ;  /* 0x000000026b237223 */ /* 0x000fe20000000023 */
[----:B------:R-:W-:Y:S01]  /*20900*/  FMUL R107, R170, R0 ;  /* 0x00000000aa6b7220 */ /* 0x000fe20000400000 */
[----:B---3--:R-:W-:Y:S01]  /*20910*/  FFMA R110, R3, R2, R110 ;  /* 0x00000002036e7223 */ /* 0x008fe2000000006e */
[----:B------:R-:W-:-:S04]  /*20920*/  FMUL R3, R169, R0 ;  /* 0x00000000a9037220 */ /* 0x000fc80000400000 */
[-C--:B------:R-:W-:Y:S01]  /*20930*/  FFMA R6, R132, R3.reuse, R6 ;  /* 0x0000000384067223 */ /* 0x080fe20000000006 */
[-C--:B------:R-:W-:Y:S01]  /*20940*/  FFMA R152, R121, R3.reuse, R152 ;  /* 0x0000000379987223 */ /* 0x080fe20000000098 */
[----:B------:R-:W-:Y:S01]  /*20950*/  FFMA R7, R131, R3, R7 ;  /* 0x0000000383077223 */ /* 0x000fe20000000007 */
[----:B------:R-:W3:Y:S01]  /*20960*/  LDL R121, [R1+0x1588] ;  /* 0x0015880001797983 */ /* 0x000ee20000100800 */
[----:B------:R-:W-:Y:S01]  /*20970*/  FFMA R6, R120, R107, R6 ;  /* 0x0000006b78067223 */ /* 0x000fe20000000006 */
[----:B--2---:R-:W-:Y:S02]  /*20980*/  FFMA R4, R106, R3, R4 ;  /* 0x000000036a047223 */ /* 0x004fe40000000004 */
[----:B------:R-:W2:Y:S01]  /*20990*/  LDL R120, [R1+0x1678] ;  /* 0x0016780001787983 */ /* 0x000ea20000100800 */
[----:B------:R-:W-:Y:S01]  /*209a0*/  FMUL R2, R171, R0 ;  /* 0x00000000ab027220 */ /* 0x000fe20000400000 */
[-C--:B------:R-:W-:Y:S01]  /*209b0*/  FFMA R7, R119, R107.reuse, R7 ;  /* 0x0000006b77077223 */ /* 0x080fe20000000007 */
[----:B------:R-:W-:Y:S01]  /*209c0*/  FFMA R152, R118, R107, R152 ;  /* 0x0000006b76987223 */ /* 0x000fe20000000098 */
[----:B------:R-:W2:Y:S04]  /*209d0*/  LDL R106, [R1+0x13ac] ;  /* 0x0013ac00016a7983 */ /* 0x000ea80000100800 */
[----:B------:R-:W2:Y:S01]  /*209e0*/  LDL R118, [R1+0x1724] ;  /* 0x0017240001767983 */ /* 0x000ea20000100800 */
[----:B------:R-:W-:-:S03]  /*209f0*/  FFMA R7, R116, R2, R7 ;  /* 0x0000000274077223 */ /* 0x000fc60000000007 */
[----:B------:R-:W2:Y:S01]  /*20a00*/  LDL R116, [R1+0x17b4] ;  /* 0x0017b40001747983 */ /* 0x000ea20000100800 */
[-C--:B------:R-:W-:Y:S01]  /*20a10*/  FFMA R5, R133, R3.reuse, R5 ;  /* 0x0000000385057223 */ /* 0x080fe20000000005 */
[----:B------:R-:W-:Y:S01]  /*20a20*/  FFMA R153, R130, R3, R153 ;  /* 0x0000000382997223 */ /* 0x000fe20000000099 */
[-C--:B------:R-:W-:Y:S01]  /*20a30*/  FFMA R4, R129, R107.reuse, R4 ;  /* 0x0000006b81047223 */ /* 0x080fe20000000004 */
[----:B------:R-:W-:Y:S01]  /*20a40*/  FMUL R0, R172, R0 ;  /* 0x00000000ac007220 */ /* 0x000fe20000400000 */
[-C--:B------:R-:W-:Y:S01]  /*20a50*/  FFMA R5, R128, R107.reuse, R5 ;  /* 0x0000006b80057223 */ /* 0x080fe20000000005 */
[----:B------:R-:W-:Y:S01]  /*20a60*/  FFMA R153, R127, R107, R153 ;  /* 0x0000006b7f997223 */ /* 0x000fe20000000099 */
        /* <DEDUP_REMOVED lines=23> */
[----:B-----5:R-:W-:Y:S01]  /*20be0*/  FFMA R7, R113, R0, R7 ;  /* 0x0000000071077223 */ /* 0x020fe20000000007 */
[----:B------:R-:W-:-:S02]  /*20bf0*/  FFMA R113, R144, R4, RZ ;  /* 0x0000000490717223 */ /* 0x000fc400000000ff */
[----:B------:R-:W5:Y:S01]  /*20c00*/  LDL R130, [R1+0x1698] ;  /* 0x0016980001827983 */ /* 0x000f620000100800 */
[----:B----4-:R-:W-:-:S04]  /*20c10*/  FFMA R152, R112, R0, R152 ;  /* 0x0000000070987223 */ /* 0x010fc80000000098 */
[----:B------:R-:W-:Y:S01]  /*20c20*/  FFMA R112, R4, R152, RZ ;  /* 0x0000009804707223 */ /* 0x000fe200000000ff */
[----:B------:R0:W-:Y:S01]  /*20c30*/  STL.128 [R1], R4 ;  /* 0x0000000401007387 */ /* 0x0001e20000100c00 */
[----:B---3--:R-:W-:-:S03]  /*20c40*/  FFMA R108, R121, R3, R108 ;  /* 0x00000003796c7223 */ /* 0x008fc6000000006c */
[----:B------:R-:W3:Y:S01]  /*20c50*/  LDL R121, [R1+0x159c] ;  /* 0x00159c0001797983 */ /* 0x000ee20000100800 */
[----:B--2---:R-:W-:-:S03]  /*20c60*/  FFMA R108, R120, R107, R108 ;  /* 0x0000006b786c7223 */ /* 0x004fc6000000006c */
[----:B------:R-:W2:Y:S01]  /*20c70*/  LDL R120, [R1+0xf74] ;  /* 0x000f740001787983 */ /* 0x000ea20000100800 */
[----:B------:R-:W-:Y:S01]  /*20c80*/  FFMA R153, R106, R0, R153 ;  /* 0x000000006a997223 */ /* 0x000fe20000000099 */
[----:B------:R-:W-:Y:S01]  /*20c90*/  FFMA R106, R148, R4, RZ ;  /* 0x00000004946a7223 */ /* 0x000fe200000000ff */
[----:B------:R-:W-:Y:S02]  /*20ca0*/  FFMA R108, R118, R2, R108 ;  /* 0x00000002766c7223 */ /* 0x000fe4000000006c */
[----:B------:R-:W-:Y:S01]  /*20cb0*/  FFMA R112, R5, R153, R112 ;  /* 0x0000009905707223 */ /* 0x000fe20000000070 */
[-C--:B0-----:R-:W-:Y:S01]  /*20cc0*/  FFMA R4, R145, R5.reuse, R113 ;  /* 0x0000000591047223 */ /* 0x081fe20000000071 */
[----:B------:R-:W-:Y:S01]  /*20cd0*/  FFMA R106, R149, R5, R106 ;  /* 0x00000005956a7223 */ /* 0x000fe2000000006a */
[----:B------:R-:W-:Y:S01]  /*20ce0*/  FFMA R154, R116, R0, R108 ;  /* 0x00000000749a7223 */ /* 0x000fe2000000006c */
[----:B------:R-:W4:Y:S03]  /*20cf0*/  LDL R5, [R1+0x17c8] ;  /* 0x0017c80001057983 */ /* 0x000f260000100800 */
[----:B------:R-:W-:Y:S01]  /*20d00*/  FFMA R108, R6, R154, R112 ;  /* 0x0000009a066c7223 */ /* 0x000fe20000000070 */
[----:B------:R-:W5:Y:S04]  /*20d10*/  LDL R118, [R1+0xf7c] ;  /* 0x000f7c0001767983 */ /* 0x000f680000100800 */
[----:B------:R-:W3:Y:S01]  /*20d20*/  LDL R112, [R1+0xf80] ;  /* 0x000f800001707983 */ /* 0x000ee20000100800 */
[----:B------:R-:W-:-:S03]  /*20d30*/  FFMA R111, R119, R3, R111 ;  /* 0x00000003776f7223 */ /* 0x000fc6000000006f */
[----:B------:R-:W2:Y:S01]  /*20d40*/  LDL R119, [R1+0xf78] ;  /* 0x000f780001777983 */ /* 0x000ea20000100800 */
[----:B------:R-:W-:-:S03]  /*20d50*/  FFMA R111, R117, R107, R111 ;  /* 0x0000006b756f7223 */ /* 0x000fc6000000006f */
[----:B------:R-:W5:Y:S01]  /*20d60*/  LDL R117, [R1+0x15c4] ;  /* 0x0015c40001757983 */ /* 0x000f620000100800 */
[----:B------:R-:W-:-:S03]  /*20d70*/  FFMA R155, R115, R2, R111 ;  /* 0x00000002739b7223 */ /* 0x000fc6000000006f */
[----:B------:R-:W5:Y:S04]  /*20d80*/  LDL R116, [R1+0x15d0] ;  /* 0x0015d00001747983 */ /* 0x000f680000100800 */
[----:B------:R-:W5:Y:S04]  /*20d90*/  LDL R115, [R1+0x15d4] ;  /* 0x0015d40001737983 */ /* 0x000f680000100800 */
[----:B------:R-:W5:Y:S01]  /*20da0*/  LDL R113, [R1+0x15dc] ;  /* 0x0015dc0001717983 */ /* 0x000f620000100800 */
[----:B------:R-:W-:-:S03]  /*20db0*/  FFMA R155, R114, R0, R155 ;  /* 0x00000000729b7223 */ /* 0x000fc6000000009b */
[----:B------:R-:W5:Y:S01]  /*20dc0*/  LDL R114, [R1+0x15d8] ;  /* 0x0015d80001727983 */ /* 0x000f620000100800 */
[----:B----4-:R-:W-:-:S03]  /*20dd0*/  FFMA R90, R5, R3, R90 ;  /* 0x00000003055a7223 */ /* 0x010fc6000000005a */
[----:B------:R-:W4:Y:S01]  /*20de0*/  LDL R5, [R1+0x1410] ;  /* 0x0014100001057983 */ /* 0x000f220000100800 */
[----:B---3--:R-:W-:-:S03]  /*20df0*/  FFMA R95, R112, R3, R95 ;  /* 0x00000003705f7223 */ /* 0x008fc6000000005f */
[----:B------:R-:W3:Y:S01]  /*20e00*/  LDL R112, [R1+0x146c] ;  /* 0x00146c0001707983 */ /* 0x000ee20000100800 */
[-C--:B------:R-:W-:Y:S01]  /*20e10*/  FFMA R4, R146, R6.reuse, R4 ;  /* 0x0000000692047223 */ /* 0x080fe20000000004 */
[----:B------:R-:W-:Y:S01]  /*20e20*/  FFMA R106, R150, R6, R106 ;  /* 0x00000006966a7223 */ /* 0x000fe2000000006a */
[----:B------:R-:W-:Y:S01]  /*20e30*/  FFMA R108, R7, R155, R108 ;  /* 0x0000009b076c7223 */ /* 0x000fe2000000006c */
[----:B--2---:R-:W-:Y:S01]  /*20e40*/  FFMA R93, R119, R3, R93 ;  /* 0x00000003775d7223 */ /* 0x004fe2000000005d */
[-C--:B------:R-:W-:Y:S01]  /*20e50*/  FFMA R111, R147, R7.reuse, R4 ;  /* 0x00000007936f7223 */ /* 0x080fe20000000004 */
[----:B------:R-:W-:Y:S01]  /*20e60*/  FFMA R106, R151, R7, R106 ;  /* 0x00000007976a7223 */ /* 0x000fe2000000006a */
[-C--:B-----5:R-:W-:Y:S01]  /*20e70*/  FFMA R94, R118, R3.reuse, R94 ;  /* 0x00000003765e7223 */ /* 0x0a0fe2000000005e */
[----:B------:R-:W2:Y:S01]  /*20e80*/  LDL R7, [R1+0x1474] ;  /* 0x0014740001077983 */ /* 0x000ea20000100800 */
[----:B------:R-:W-:-:S03]  /*20e90*/  FFMA R30, R117, R3, R30 ;  /* 0x00000003751e7223 */ /* 0x000fc6000000001e */
[----:B------:R-:W5:Y:S04]  /*20ea0*/  LDL R119, [R1+0x1458] ;  /* 0x0014580001777983 */ /* 0x000f680000100800 */
[----:B------:R-:W5:Y:S04]  /*20eb0*/  LDL R118, [R1+0x1468] ;  /* 0x0014680001767983 */ /* 0x000f680000100800 */
[----:B------:R-:W5:Y:S01]  /*20ec0*/  LDL R117, [R1+0x147c] ;  /* 0x00147c0001757983 */ /* 0x000f620000100800 */
[-C--:B------:R-:W-:Y:S01]  /*20ed0*/  FFMA R31, R116, R3.reuse, R31 ;  /* 0x00000003741f7223 */ /* 0x080fe2000000001f */
[-C--:B------:R-:W-:Y:S01]  /*20ee0*/  FFMA R24, R115, R3.reuse, R24 ;  /* 0x0000000373187223 */ /* 0x080fe20000000018 */
[-C--:B------:R-:W-:Y:S01]  /*20ef0*/  FFMA R26, R113, R3.reuse, R26 ;  /* 0x00000003711a7223 */ /* 0x080fe2000000001a */
[----:B------:R-:W5:Y:S04]  /*20f00*/  LDL R116, [R1+0x148c] ;  /* 0x00148c0001747983 */ /* 0x000f680000100800 */
[----:B------:R-:W5:Y:S01]  /*20f10*/  LDL R115, [R1+0x1494] ;  /* 0x0014940001737983 */ /* 0x000f620000100800 */
[----:B------:R-:W-:-:S03]  /*20f20*/  FFMA R25, R114, R3, R25 ;  /* 0x0000000372197223 */ /* 0x000fc60000000019 */
[----:B------:R-:W5:Y:S04]  /*20f30*/  LDL R113, [R1+0xfcc] ;  /* 0x000fcc0001717983 */ /* 0x000f680000100800 */
[----:B------:R-:W5:Y:S04]  /*20f40*/  LDL R114, [R1+0x149c] ;  /* 0x00149c0001727983 */ /* 0x000f680000100800 */
[----:B------:R-:W5:Y:S04]  /*20f50*/  LDL R6, [R1+0x15e0] ;  /* 0x0015e00001067983 */ /* 0x000f680000100800 */
[----:B------:R-:W5:Y:S01]  /*20f60*/  LDL R4, [R1+0x141c] ;  /* 0x00141c0001047983 */ /* 0x000f620000100800 */
[----:B----4-:R-:W-:-:S03]  /*20f70*/  FFMA R20, R5, R3, R20 ;  /* 0x0000000305147223 */ /* 0x010fc60000000014 */
[----:B------:R-:W4:Y:S01]  /*20f80*/  LDL R5, [R1+0xfbc] ;  /* 0x000fbc0001057983 */ /* 0x000f220000100800 */
[----:B---3--:R-:W-:-:S03]  /*20f90*/  FFMA R13, R112, R3, R13 ;  /* 0x00000003700d7223 */ /* 0x008fc6000000000d */
[----:B------:R-:W3:Y:S01]  /*20fa0*/  LDL R112, [R1+0x181c] ;  /* 0x00181c0001707983 */ /* 0x000ee20000100800 */
[----:B------:R-:W-:Y:S01]  /*20fb0*/  FMUL R111, R111, 0.5 ;  /* 0x3f0000006f6f7820 */ /* 0x000fe20000400000 */
[----:B------:R-:W-:Y:S01]  /*20fc0*/  FMUL R106, R106, 0.5 ;  /* 0x3f0000006a6a7820 */ /* 0x000fe20000400000 */
[----:B------:R-:W-:-:S04]  /*20fd0*/  FMUL R108, R108, 0.5 ;  /* 0x3f0000006c6c7820 */ /* 0x000fc80000400000 */
[----:B------:R-:W-:Y:S01]  /*20fe0*/  FSETP.GT.AND P0, PT, R106, R111, PT ;  /* 0x0000006f6a00720b */ /* 0x000fe20003f04000 */
[-C--:B--2---:R-:W-:Y:S01]  /*20ff0*/  FFMA R14, R7, R3.reuse, R14 ;  /* 0x00000003070e7223 */ /* 0x084fe2000000000e */
[----:B------:R-:W-:Y:S02]  /*21000*/  FFMA R92, R120, R3, R92 ;  /* 0x00000003785c7223 */ /* 0x000fe4000000005c */
[----:B------:R-:W-:Y:S01]  /*21010*/  FSEL R7, R106, R111, P0 ;  /* 0x0000006f6a077208 */ /* 0x000fe20000000000 */
[-C--:B-----5:R-:W-:Y:S01]  /*21020*/  FFMA R19, R119, R3.reuse, R19 ;  /* 0x0000000377137223 */ /* 0x0a0fe20000000013 */
[----:B------:R-:W2:Y:S01]  /*21030*/  LDL R120, [R1+0x1454] ;  /* 0x0014540001787983 */ /* 0x000ea20000100800 */
[----:B------:R-:W-:Y:S01]  /*21040*/  FFMA R12, R118, R3, R12 ;  /* 0x00000003760c7223 */ /* 0x000fe2000000000c */
[----:B------:R-:W-:Y:S02]  /*21050*/  FSETP.GT.AND P0, PT, R108, R7, PT ;  /* 0x000000076c00720b */ /* 0x000fe40003f04000 */
[----:B------:R-:W5:Y:S01]  /*21060*/  LDL R119, [R1+0x1814] ;  /* 0x0018140001777983 */ /* 0x000f620000100800 */
[----:B------:R-:W-:-:S03]  /*21070*/  FFMA R15, R117, R3, R15 ;  /* 0x00000003750f7223 */ /* 0x000fc6000000000f */
[----:B------:R-:W5:Y:S04]  /*21080*/  LDL R118, [R1+0x1818] ;  /* 0x0018180001767983 */ /* 0x000f680000100800 */
[----:B------:R-:W5:Y:S01]  /*21090*/  LDL R117, [R1+0x1820] ;  /* 0x0018200001757983 */ /* 0x000f620000100800 */
[----:B------:R-:W-:Y:S01]  /*210a0*/  FSEL R7, R108, R7, P0 ;  /* 0x000000076c077208 */ /* 0x000fe20000000000 */
[-C--:B------:R-:W-:Y:S01]  /*210b0*/  FFMA R91, R127, R3.reuse, R91 ;  /* 0x000000037f5b7223 */ /* 0x080fe2000000005b */
[-C--:B------:R-:W-:Y:S01]  /*210c0*/  FFMA R9, R116, R3.reuse, R9 ;  /* 0x0000000374097223 */ /* 0x080fe20000000009 */
[-C--:B------:R-:W-:Y:S01]  /*210d0*/  FFMA R10, R115, R3.reuse, R10 ;  /* 0x00000003730a7223 */ /* 0x080fe2000000000a */
[-C--:B------:R-:W-:Y:S01]  /*210e0*/  FFMA R110, R113, R3.reuse, R110 ;  /* 0x00000003716e7223 */ /* 0x080fe2000000006e */
[----:B------:R-:W5:Y:S01]  /*210f0*/  LDL R116, [R1+0x1824] ;  /* 0x0018240001747983 */ /* 0x000f620000100800 */
[----:B------:R-:W-:-:S03]  /*21100*/  FFMA R11, R114, R3, R11 ;  /* 0x00000003720b7223 */ /* 0x000fc6000000000b */
[----:B------:R-:W5:Y:S04]  /*21110*/  LDL R115, [R1+0x1828] ;  /* 0x0018280001737983 */ /* 0x000f680000100800 */
[----:B------:R-:W5:Y:S04]  /*21120*/  LDL R114, [R1+0x182c] ;  /* 0x00182c0001727983 */ /* 0x000f680000100800 */
[----:B------:R-:W5:Y:S01]  /*21130*/  LDL R113, [R1+0xf84] ;  /* 0x000f840001717983 */ /* 0x000f620000100800 */
[-C--:B----4-:R-:W-:Y:S01]  /*21140*/  FFMA R5, R5, R3.reuse, R105 ;  /* 0x0000000305057223 */ /* 0x090fe20000000069 */
[----:B------:R-:W-:Y:S01]  /*21150*/  FADD R105, R111, -R7 ;  /* 0x800000076f697221 */ /* 0x000fe20000000000 */
[-C--:B------:R-:W-:Y:S01]  /*21160*/  FFMA R96, R125, R3.reuse, R96 ;  /* 0x000000037d607223 */ /* 0x080fe20000000060 */
[----:B------:R-:W4:Y:S01]  /*21170*/  LDL R111, [R1+0x1684] ;  /* 0x00168400016f7983 */ /* 0x000f220000100800 */
[-C--:B------:R-:W-:Y:S01]  /*21180*/  FFMA R97, R124, R3.reuse, R97 ;  /* 0x000000037c617223 */ /* 0x080fe20000000061 */
[-C--:B------:R-:W-:Y:S01]  /*21190*/  FFMA R98, R123, R3.reuse, R98 ;  /* 0x000000037b627223 */ /* 0x080fe20000000062 */
[-C--:B------:R-:W-:Y:S01]  /*211a0*/  FFMA R99, R122, R3.reuse, R99 ;  /* 0x000000037a637223 */ /* 0x080fe20000000063 */
[----:B------:R-:W-:Y:S01]  /*211b0*/  FFMA R29, R121, R3, R29 ;  /* 0x00000003791d7223 */ /* 0x000fe2000000001d */
[----:B---3--:R-:W-:Y:S01]  /*211c0*/  FFMA R91, R112, R107, R91 ;  /* 0x0000006b705b7223 */ /* 0x008fe2000000005b */
[-C--:B------:R-:W-:Y:S01]  /*211d0*/  FFMA R27, R6, R3.reuse, R27 ;  /* 0x00000003061b7223 */ /* 0x080fe2000000001b */
        /* <DEDUP_REMOVED lines=8> */
[----:B------:R-:W3:Y:S01]  /*21260*/  LDL R6, [R1+0xfc4] ;  /* 0x000fc40001067983 */ /* 0x000ee20000100800 */
[-C--:B------:R-:W-:Y:S01]  /*21270*/  FFMA R89, R128, R3.reuse, R89 ;  /* 0x0000000380597223 */ /* 0x080fe20000000059 */
[----:B--2---:R-:W-:Y:S01]  /*21280*/  FFMA R18, R120, R3, R18 ;  /* 0x0000000378127223 */ /* 0x004fe20000000012 */
[-C--:B-----5:R-:W-:Y:S01]  /*21290*/  FFMA R90, R118, R107.reuse, R90 ;  /* 0x0000006b765a7223 */ /* 0x0a0fe2000000005a */
[----:B------:R-:W2:Y:S01]  /*212a0*/  LDL R120, [R1+0x180c] ;  /* 0x00180c0001787983 */ /* 0x000ea20000100800 */
[-C--:B------:R-:W-:Y:S01]  /*212b0*/  FFMA R89, R119, R107.reuse, R89 ;  /* 0x0000006b77597223 */ /* 0x080fe20000000059 */
[----:B------:R-:W-:-:S02]  /*212c0*/  FFMA R96, R117, R107, R96 ;  /* 0x0000006b75607223 */ /* 0x000fc40000000060 */
[----:B------:R-:W5:Y:S04]  /*212d0*/  LDL R119, [R1+0x16a8] ;  /* 0x0016a80001777983 */ /* 0x000f680000100800 */
[----:B------:R-:W5:Y:S04]  /*212e0*/  LDL R118, [R1+0x14d4] ;  /* 0x0014d40001767983 */ /* 0x000f680000100800 */
[----:B------:R-:W5:Y:S01]  /*212f0*/  LDL R117, [R1+0x14d8] ;  /* 0x0014d80001757983 */ /* 0x000f620000100800 */
[----:B------:R-:W-:Y:S01]  /*21300*/  FFMA R28, R126, R3, R28 ;  /* 0x000000037e1c7223 */ /* 0x000fe2000000001c */
[-C--:B------:R-:W-:Y:S01]  /*21310*/  FFMA R97, R116, R107.reuse, R97 ;  /* 0x0000006b74617223 */ /* 0x080fe20000000061 */
[-C--:B------:R-:W-:Y:S01]  /*21320*/  FFMA R98, R115, R107.reuse, R98 ;  /* 0x0000006b73627223 */ /* 0x080fe20000000062 */
[-C--:B------:R-:W-:Y:S01]  /*21330*/  FFMA R99, R114, R107.reuse, R99 ;  /* 0x0000006b72637223 */ /* 0x080fe20000000063 */
[----:B------:R-:W-:Y:S01]  /*21340*/  FFMA R92, R113, R107, R92 ;  /* 0x0000006b715c7223 */ /* 0x000fe2000000005c */
[----:B------:R-:W5:Y:S04]  /*21350*/  LDL R116, [R1+0x1510] ;  /* 0x0015100001747983 */ /* 0x000f680000100800 */
[----:B------:R-:W5:Y:S04]  /*21360*/  LDL R115, [R1+0x1514] ;  /* 0x0015140001737983 */ /* 0x000f680000100800 */
[----:B------:R-:W5:Y:S04]  /*21370*/  LDL R114, [R1+0x151c] ;  /* 0x00151c0001727983 */ /* 0x000f680000100800 */
[----:B------:R-:W5:Y:S01]  /*21380*/  LDL R113, [R1+0x1520] ;  /* 0x0015200001717983 */ /* 0x000f620000100800 */
[----:B------:R-:W-:Y:S01]  /*21390*/  FFMA R88, R129, R3, R88 ;  /* 0x0000000381587223 */ /* 0x000fe20000000058 */
[--C-:B------:R-:W-:Y:S01]  /*213a0*/  FADD R106, R106, -R7.reuse ;  /* 0x800000076a6a7221 */ /* 0x100fe20000000000 */
[----:B------:R-:W-:Y:S01]  /*213b0*/  FADD R108, R108, -R7 ;  /* 0x800000076c6c7221 */ /* 0x000fe20000000000 */
        /* <DEDUP_REMOVED lines=18> */
[-C--:B------:R-:W-:Y:S01]  /*214e0*/  FFMA R4, R4, R3.reuse, R109 ;  /* 0x0000000304047223 */ /* 0x080fe2000000006d */
[----:B------:R-:W-:Y:S01]  /*214f0*/  FFMA R6, R6, R3, R35 ;  /* 0x0000000306067223 */ /* 0x000fe20000000023 */
[----:B------:R-:W-:Y:S01]  /*21500*/  HFMA2 R3, -RZ, RZ, 0.96630859375, -0.0022525787353515625 ;  /* 0x3bbb989dff037431 */ /* 0x000fe200000001ff */
[----:B------:R-:W-:Y:S01]  /*21510*/  MOV R109, 0x437c0000 ;  /* 0x437c0000006d7802 */ /* 0x000fe20000000f00 */
[----:B--2---:R-:W-:Y:S02]  /*21520*/  FFMA R88, R120, R107, R88 ;  /* 0x0000006b78587223 */ /* 0x004fe40000000058 */
[----:B------:R-:W2:Y:S01]  /*21530*/  LDL R120, [R1+0x1508] ;  /* 0x0015080001787983 */ /* 0x000ea20000100800 */
[-C--:B------:R-:W-:Y:S01]  /*21540*/  FFMA.SAT R35, R105, R3.reuse, 0.5 ;  /* 0x3f00000069237423 */ /* 0x080fe20000002003 */
[-C--:B------:R-:W-:Y:S01]  /*21550*/  FFMA.SAT R7, R106, R3.reuse, 0.5 ;  /* 0x3f0000006a077423 */ /* 0x080fe20000002003 */
[----:B------:R-:W-:Y:S01]  /*21560*/  FFMA.SAT R3, R108, R3, 0.5 ;  /* 0x3f0000006c037423 */ /* 0x000fe20000002003 */
[----:B-----5:R-:W-:Y:S01]  /*21570*/  FFMA R27, R119, R107, R27 ;  /* 0x0000006b771b7223 */ /* 0x020fe2000000001b */
[-C--:B------:R-:W-:Y:S01]  /*21580*/  FFMA.RM R35, R35, R109.reuse, 12582913 ;  /* 0x4b40000123237423 */ /* 0x080fe2000000406d */
[-C--:B------:R-:W-:Y:S01]  /*21590*/  FFMA.RM R7, R7, R109.reuse, 12582913 ;  /* 0x4b40000107077423 */ /* 0x080fe2000000406d */
[----:B------:R-:W-:Y:S01]  /*215a0*/  FFMA.RM R3, R3, R109, 12582913 ;  /* 0x4b40000103037423 */ /* 0x000fe2000000406d */
[-C--:B------:R-:W-:Y:S01]  /*215b0*/  FFMA R20, R118, R107.reuse, R20 ;  /* 0x0000006b76147223 */ /* 0x080fe20000000014 */
[----:B------:R-:W5:Y:S01]  /*215c0*/  LDL R109, [R1+0x1524] ;  /* 0x00152400016d7983 */ /* 0x000f620000100800 */
[----:B------:R-:W-:-:S03]  /*215d0*/  FFMA R21, R117, R107, R21 ;  /* 0x0000006b75157223 */ /* 0x000fc60000000015 */
[----:B------:R-:W5:Y:S04]  /*215e0*/  LDL R119, [R1+0x1090] ;  /* 0x0010900001777983 */ /* 0x000f680000100800 */
[----:B------:R-:W5:Y:S04]  /*215f0*/  LDL R118, [R1+0x1094] ;  /* 0x0010940001767983 */ /* 0x000f680000100800 */
[----:B------:R-:W5:Y:S01]  /*21600*/  LDL R117, [R1+0x109c] ;  /* 0x00109c0001757983 */ /* 0x000f620000100800 */
[-C--:B------:R-:W-:Y:S01]  /*21610*/  FFMA R14, R116, R107.reuse, R14 ;  /* 0x0000006b740e7223 */ /* 0x080fe2000000000e */
[-C--:B------:R-:W-:Y:S01]  /*21620*/  FFMA R15, R115, R107.reuse, R15 ;  /* 0x0000006b730f7223 */ /* 0x080fe2000000000f */
[-C--:B------:R-:W-:Y:S01]  /*21630*/  FFMA R8, R114, R107.reuse, R8 ;  /* 0x0000006b72087223 */ /* 0x080fe20000000008 */
[-C--:B------:R-:W-:Y:S01]  /*21640*/  FFMA R9, R113, R107.reuse, R9 ;  /* 0x0000006b71097223 */ /* 0x080fe20000000009 */
        /* <DEDUP_REMOVED lines=24> */
[----:B------:R-:W3:Y:S04]  /*217d0*/  LDL R122, [R1+0x17ec] ;  /* 0x0017ec00017a7983 */ /* 0x000ee80000100800 */
[----:B------:R-:W3:Y:S04]  /*217e0*/  LDL R128, [R1+0x1858] ;  /* 0x0018580001807983 */ /* 0x000ee80000100800 */
[----:B------:R-:W3:Y:S01]  /*217f0*/  LDL R127, [R1+0x1888] ;  /* 0x00188800017f7983 */ /* 0x000ee20000100800 */
[----:B--2---:R-:W-:-:S03]  /*21800*/  FFMA R13, R120, R107, R13 ;  /* 0x0000006b780d7223 */ /* 0x004fc6000000000d */
        /* <DEDUP_REMOVED lines=9> */
[----:B------:R-:W-:Y:S01]  /*218a0*/  FFMA R107, R117, R107, R110 ;  /* 0x0000006b756b7223 */ /* 0x000fe2000000006e */
[----:B------:R-:W-:Y:S02]  /*218b0*/  FADD R110, R7, -12583039 ;  /* 0xcb40007f076e7421 */ /* 0x000fe40000000000 */
[----:B------:R-:W5:Y:S02]  /*218c0*/  LDL R119, [R1+0x17fc] ;  /* 0x0017fc0001777983 */ /* 0x000f640000100800 */
[----:B------:R-:W-:Y:S01]  /*218d0*/  FFMA R110, R106, 1.4426950216293334961, -R110 ;  /* 0x3fb8aa3b6a6e7823 */ /* 0x000fe2000000086e */
[-C--:B------:R-:W-:Y:S01]  /*218e0*/  FFMA R90, R116, R2.reuse, R90 ;  /* 0x00000002745a7223 */ /* 0x080fe2000000005a */
[----:B------:R-:W5:Y:S02]  /*218f0*/  LDL R118, [R1+0x1800] ;  /* 0x0018000001767983 */ /* 0x000f640000100800 */
[----:B------:R-:W-:Y:S01]  /*21900*/  FFMA R106, R106, 1.925963033500011079e-08, R110 ;  /* 0x32a570606a6a7823 */ /* 0x000fe2000000006e */
[-C--:B------:R-:W-:Y:S01]  /*21910*/  FFMA R98, R115, R2.reuse, R98 ;  /* 0x0000000273627223 */ /* 0x080fe20000000062 */
[----:B------:R-:W5:Y:S01]  /*21920*/  LDL R117, [R1+0x1804] ;  /* 0x0018040001757983 */ /* 0x000f620000100800 */
[----:B------:R-:W-:-:S03]  /*21930*/  FFMA R99, R114, R2, R99 ;  /* 0x0000000272637223 */ /* 0x000fc60000000063 */
[----:B------:R-:W5:Y:S01]  /*21940*/  LDL R116, [R1+0x1808] ;  /* 0x0018080001747983 */ /* 0x000f620000100800 */
[----:B------:R-:W-:-:S03]  /*21950*/  FFMA R92, R113, R2, R92 ;  /* 0x00000002715c7223 */ /* 0x000fc6000000005c */
[----:B------:R-:W5:Y:S04]  /*21960*/  LDL R115, [R1+0x1650] ;  /* 0x0016500001737983 */ /* 0x000f680000100800 */
[----:B------:R-:W5:Y:S04]  /*21970*/  LDL R114, [R1+0x1660] ;  /* 0x0016600001727983 */ /* 0x000f680000100800 */
[----:B------:R-:W5:Y:S04]  /*21980*/  LDL R113, [R1+0x1670] ;  /* 0x0016700001717983 */ /* 0x000f680000100800 */
[----:B------:R-:W5:Y:S01]  /*21990*/  LDL R110, [R1+0x16a0] ;  /* 0x0016a000016e7983 */ /* 0x000f620000100800 */
[----:B----4-:R-:W-:-:S03]  /*219a0*/  FFMA R94, R111, R2, R94 ;  /* 0x000000026f5e7223 */ /* 0x010fc6000000005e */
[----:B------:R-:W4:Y:S04]  /*219b0*/  LDL R131, [R1+0x16ac] ;  /* 0x0016ac0001837983 */ /* 0x000f280000100800 */
[----:B------:R-:W4:Y:S01]  /*219c0*/  LDL R111, [R1+0x168c] ;  /* 0x00168c00016f7983 */ /* 0x000f220000100800 */
[----:B---3--:R-:W-:-:S03]  /*219d0*/  FFMA R93, R112, R2, R93 ;  /* 0x00000002705d7223 */ /* 0x008fc6000000005d */
[----:B------:R-:W3:Y:S01]  /*219e0*/  LDL R112, [R1+0x167c] ;  /* 0x00167c0001707983 */ /* 0x000ee20000100800 */
[----:B------:R-:W-:-:S03]  /*219f0*/  FADD R109, R35, -12583039 ;  /* 0xcb40007f236d7421 */ /* 0x000fc60000000000 */
[----:B------:R-:W3:Y:S01]  /*21a00*/  LDL R130, [R1+0x16b0] ;  /* 0x0016b00001827983 */ /* 0x000ee20000100800 */
[----:B------:R-:W-:-:S03]  /*21a10*/  FFMA R109, R105, 1.4426950216293334961, -R109 ;  /* 0x3fb8aa3b696d7823 */ /* 0x000fc6000000086d */
[----:B------:R-:W3:Y:S01]  /*21a20*/  LDL R134, [R1+0x1274] ;  /* 0x0012740001867983 */ /* 0x000ee20000100800 */
[----:B------:R-:W-:Y:S01]  /*21a30*/  FFMA R105, R105, 1.925963033500011079e-08, R109 ;  /* 0x32a5706069697823 */ /* 0x000fe2000000006d */
[----:B------:R-:W-:Y:S02]  /*21a40*/  FADD R109, R3, -12583039 ;  /* 0xcb40007f036d7421 */ /* 0x000fe40000000000 */
[----:B------:R-:W3:Y:S02]  /*21a50*/  LDL R133, [R1+0x1288] ;  /* 0x0012880001857983 */ /* 0x000ee40000100800 */
[C---:B------:R-:W-:Y:S02]  /*21a60*/  FFMA R109, R108.reuse, 1.4426950216293334961, -R109 ;  /* 0x3fb8aa3b6c6d7823 */ /* 0x040fe4000000086d */
[----:B------:R-:W3:Y:S02]  /*21a70*/  LDL R132, [R1+0x128c] ;  /* 0x00128c0001847983 */ /* 0x000ee40000100800 */
[----:B------:R-:W-:-:S02]  /*21a80*/  FFMA R108, R108, 1.925963033500011079e-08, R109 ;  /* 0x32a570606c6c7823 */ /* 0x000fc4000000006d */
[----:B------:R-:W3:Y:S01]  /*21a90*/  LDL R109, [R1+0x1270] ;  /* 0x00127000016d7983 */ /* 0x000ee20000100800 */
[----:B------:R-:W-:-:S03]  /*21aa0*/  FFMA R29, R122, R2, R29 ;  /* 0x000000027a1d7223 */ /* 0x000fc6000000001d */
[----:B------:R-:W3:Y:S01]  /*21ab0*/  LDL R122, [R1+0x1314] ;  /* 0x00131400017a7983 */ /* 0x000ee20000100800 */
[-C--:B------:R-:W-:Y:S01]  /*21ac0*/  FFMA R88, R129, R2.reuse, R88 ;  /* 0x0000000281587223 */ /* 0x080fe20000000058 */
[-C--:B------:R-:W-:Y:S01]  /*21ad0*/  FFMA R89, R128, R2.reuse, R89 ;  /* 0x0000000280597223 */ /* 0x080fe20000000059 */
[-C--:B------:R-:W-:Y:S01]  /*21ae0*/  FFMA R91, R127, R2.reuse, R91 ;  /* 0x000000027f5b7223 */ /* 0x080fe2000000005b */
        /* <DEDUP_REMOVED lines=35> */
[----:B------:R-:W0:Y:S08]  /*21d20*/  MUFU.EX2 R105, R105 ;  /* 0x0000006900697308 */ /* 0x000e300000000800 */
[----:B------:R-:W1:Y:S01]  /*21d30*/  MUFU.EX2 R106, R106 ;  /* 0x0000006a006a7308 */ /* 0x000e620000000800 */
[----:B------:R-:W-:-:S07]  /*21d40*/  FFMA R109, R109, R2, R107 ;  /* 0x000000026d6d7223 */ /* 0x000fce000000006b */
[----:B------:R-:W5:Y:S01]  /*21d50*/  MUFU.EX2 R107, R108 ;  /* 0x0000006c006b7308 */ /* 0x000f620000000800 */
[----:B------:R-:W-:Y:S01]  /*21d60*/  SHF.L.U32 R35, R35, 0x17, RZ ;  /* 0x0000001723237819 */ /* 0x000fe200000006ff */
[----:B------:R-:W-:Y:S01]  /*21d70*/  FFMA R109, R122, R0, R109 ;  /* 0x000000007a6d7223 */ /* 0x000fe2000000006d */
[----:B------:R-:W-:Y:S01]  /*21d80*/  SHF.L.U32 R7, R7, 0x17, RZ ;  /* 0x0000001707077819 */ /* 0x000fe200000006ff */
[-C--:B------:R-:W-:Y:S01]  /*21d90*/  FFMA R18, R131, R2.reuse, R18 ;  /* 0x0000000283127223 */ /* 0x080fe20000000012 */
[----:B------:R-:W-:Y:S01]  /*21da0*/  SHF.L.U32 R3, R3, 0x17, RZ ;  /* 0x0000001703037819 */ /* 0x000fe200000006ff */
[-C--:B------:R-:W-:Y:S01]  /*21db0*/  FFMA R19, R130, R2.reuse, R19 ;  /* 0x0000000282137223 */ /* 0x080fe20000000013 */
[-C--:B------:R-:W-:Y:S01]  /*21dc0*/  FFMA R12, R129, R2.reuse, R12 ;  /* 0x00000002810c7223 */ /* 0x080fe2000000000c */
[----:B------:R-:W-:Y:S01]  /*21dd0*/  R2UR UR70, R109 ;  /* 0x000000006d4672ca */ /* 0x000fe200000e0000 */
[----:B0-----:R-:W-:Y:S01]  /*21de0*/  FMUL R105, R35, R105 ;  /* 0x0000006923697220 */ /* 0x001fe20000400000 */
[----:B--2---:R-:W-:Y:S01]  /*21df0*/  FFMA R13, R128, R2, R13 ;  /* 0x00000002800d7223 */ /* 0x004fe2000000000d */
[----:B-1----:R-:W-:Y:S01]  /*21e00*/  FMUL R106, R7, R106 ;  /* 0x0000006a076a7220 */ /* 0x002fe20000400000 */
[----:B------:R-:W2:Y:S01]  /*21e10*/  LDL R131, [R1+0x1284] ;  /* 0x0012840001837983 */ /* 0x000ea20000100800 */
[----:B------:R-:W-:-:S03]  /*21e20*/  FFMA R14, R127, R2, R14 ;  /* 0x000000027f0e7223 */ /* 0x000fc6000000000e */
[----:B------:R-:W2:Y:S01]  /*21e30*/  LDL R130, [R1+0x183c] ;  /* 0x00183c0001827983 */ /* 0x000ea20000100800 */
[----:B-----5:R-:W-:Y:S01]  /*21e40*/  FMUL R107, R3, R107 ;  /* 0x0000006b036b7220 */ /* 0x020fe20000400000 */
        /* <DEDUP_REMOVED lines=45> */
[-C--:B--2---:R-:W-:Y:S01]  /*22120*/  FFMA R95, R131, R0.reuse, R95 ;  /* 0x00000000835f7223 */ /* 0x084fe2000000005f */
[-C--:B------:R-:W-:Y:S01]  /*22130*/  FFMA R28, R130, R0.reuse, R28 ;  /* 0x00000000821c7223 */ /* 0x080fe2000000001c */
[-C--:B-----5:R-:W-:Y:S01]  /*22140*/  FFMA R29, R129, R0.reuse, R29 ;  /* 0x00000000811d7223 */ /* 0x0a0fe2000000001d */
        /* <DEDUP_REMOVED lines=21> */
[----:B------:R-:W-:Y:S01]  /*222a0*/  MOV R7, UR70 ;  /* 0x0000004600077c02 */ /* 0x000fe20008000f00 */
[-C--:B------:R-:W-:Y:S01]  /*222b0*/  FFMA R5, R3, R0.reuse, R5 ;  /* 0x0000000003057223 */ /* 0x080fe20000000005 */
[----:B------:R-:W-:-:S05]  /*222c0*/  FFMA R6, R2, R0, R6 ;  /* 0x0000000002067223 */ /* 0x000fca0000000006 */
[----:B------:R0:W-:Y:S04]  /*222d0*/  STL.128 [R1+0x470], R4 ;  /* 0x0004700401007387 */ /* 0x0001e80000100c00 */
[----:B------:R0:W-:Y:S04]  /*222e0*/  STL.128 [R1+0x10], R88 ;  /* 0x0000105801007387 */ /* 0x0001e80000100c00 */
[----:B------:R0:W-:Y:S04]  /*222f0*/  STL.128 [R1+0x20], R96 ;  /* 0x0000206001007387 */ /* 0x0001e80000100c00 */
[----:B------:R0:W-:Y:S04]  /*22300*/  STL.128 [R1+0x30], R92 ;  /* 0x0000305c01007387 */ /* 0x0001e80000100c00 */
[----:B------:R0:W-:Y:S04]  /*22310*/  STL.128 [R1+0x240], R152 ;  /* 0x0002409801007387 */ /* 0x0001e80000100c00 */
[----:B------:R0:W-:Y:S04]  /*22320*/  STL.128 [R1+0x250], R28 ;  /* 0x0002501c01007387 */ /* 0x0001e80000100c00 */
[----:B------:R0:W-:Y:S04]  /*22330*/  STL.128 [R1+0x260], R24 ;  /* 0x0002601801007387 */ /* 0x0001e80000100c00 */
[----:B------:R0:W-:Y:S04]  /*22340*/  STL.128 [R1+0x270], R20 ;  /* 0x0002701401007387 */ /* 0x0001e80000100c00 */
[----:B------:R0:W-:Y:S01]  /*22350*/  STL.128 [R1+0x440], R16 ;  /* 0x0004401001007387 */ /* 0x0001e20000100c00 */
[----:B------:R-:W-:-:S04]  /*22360*/  UIADD3 UR42, UP0, UPT, UR42, 0x40, URZ ;  /* 0x000000402a2a7890 */ /* 0x000fc8000ff1e0ff */
[----:B------:R-:W-:Y:S01]  /*22370*/  UIADD3.X UR43, UPT, UPT, URZ, UR43, URZ, UP0, !UPT ;  /* 0x0000002bff2b7290 */ /* 0x000fe200087fe4ff */
[-C--:B----4-:R-:W-:Y:S01]  /*22380*/  FFMA R15, R111, R0.reuse, R15 ;  /* 0x000000006f0f7223 */ /* 0x090fe2000000000f */
[----:B---3--:R-:W-:Y:S01]  /*22390*/  FFMA R14, R112, R0, R14 ;  /* 0x00000000700e7223 */ /* 0x008fe2000000000e */
[----:B------:R-:W-:-:S04]  /*223a0*/  FADD R0, RZ, R105 ;  /* 0x00000069ff007221 */ /* 0x000fc80000000000 */
[----:B------:R-:W-:-:S04]  /*223b0*/  FADD R0, R0, R106 ;  /* 0x0000006a00007221 */ /* 0x000fc80000000000 */
[----:B------:R-:W-:Y:S01]  /*223c0*/  FADD R0, R0, R107 ;  /* 0x0000006b00007221 */ /* 0x000fe20000000000 */
[----:B------:R0:W-:Y:S04]  /*223d0*/  STL.128 [R1+0x450], R12 ;  /* 0x0004500c01007387 */ /* 0x0001e80000100c00 */
[----:B------:R-:W-:Y:S01]  /*223e0*/  IADD3 R2, PT, PT, R0, 0x1800000, RZ ;  /* 0x0180000000027810 */ /* 0x000fe20007ffe0ff */
[----:B------:R0:W-:Y:S03]  /*223f0*/  STL.128 [R1+0x460], R8 ;  /* 0x0004600801007387 */ /* 0x0001e60000100c00 */
[----:B------:R-:W-:-:S04]  /*22400*/  LOP3.LUT R2, R2, 0x7f800000, RZ, 0xc0, !PT ;  /* 0x7f80000002027812 */ /* 0x000fc800078ec0ff */
[----:B------:R-:W-:-:S13]  /*22410*/  ISETP.GT.U32.AND P0, PT, R2, 0x1ffffff, PT ;  /* 0x01ffffff0200780c */ /* 0x000fda0003f04070 */
[----:B0-----:R-:W-:Y:S05]  /*22420*/  @P0 BRA `(.L_x_26) ;  /* 0x00000000000c0947 */ /* 0x001fea0003800000 */
[----:B------:R-:W-:-:S07]  /*22430*/  MOV R2, 0x22450 ;  /* 0x0002245000027802 */ /* 0x000fce0000000f00 */
[----:B------:R-:W-:Y:S05]  /*22440*/  CALL.REL.NOINC `($__internal_0_$__cuda_sm20_rcp_rn_f32_slowpath) ;  /* 0x0000045800e07944 */ /* 0x000fea0003c00000 */
[----:B------:R-:W-:Y:S05]  /*22450*/  BRA `(.L_x_27) ;  /* 0x0000000000107947 */ /* 0x000fea0003800000 */
.L_x_26:
[----:B------:R-:W0:Y:S02]  /*22460*/  MUFU.RCP R2, R0 ;  /* 0x0000000000027308 */ /* 0x000e240000001000 */
[----:B0-----:R-:W-:-:S04]  /*22470*/  FFMA R0, R0, R2, -1 ;  /* 0xbf80000000007423 */ /* 0x001fc80000000002 */
[----:B------:R-:W-:-:S04]  /*22480*/  FADD.FTZ R0, -R0, -RZ ;  /* 0x800000ff00007221 */ /* 0x000fc80000010100 */
[----:B------:R-:W-:-:S07]  /*22490*/  FFMA R0, R2, R0, R2 ;  /* 0x0000000002007223 */ /* 0x000fce0000000002 */
.L_x_27:
[-C--:B------:R-:W-:Y:S01]  /*224a0*/  FFMA R3, R84, R88.reuse, RZ ;  /* 0x0000005854037223 */ /* 0x080fe200000000ff */
[----:B------:R-:W-:Y:S01]  /*224b0*/  FFMA R2, R56, R88, RZ ;  /* 0x0000005838027223 */ /* 0x000fe200000000ff */
[----:B------:R-:W-:Y:S01]  /*224c0*/  FFMA R88, R88, R28, RZ ;  /* 0x0000001c58587223 */ /* 0x000fe200000000ff */
[----:B------:R-:W-:Y:S01]  /*224d0*/  MOV R108, 0x437c0000 ;  /* 0x437c0000006c7802 */ /* 0x000fe20000000f00 */
[-C--:B------:R-:W-:Y:S01]  /*224e0*/  FFMA R3, R85, R89.reuse, R3 ;  /* 0x0000005955037223 */ /* 0x080fe20000000003 */
[----:B------:R-:W-:Y:S01]  /*224f0*/  FFMA R2, R57, R89, R2 ;  /* 0x0000005939027223 */ /* 0x000fe20000000002 */
[----:B------:R-:W-:Y:S01]  /*22500*/  FFMA R88, R89, R29, R88 ;  /* 0x0000001d59587223 */ /* 0x000fe20000000058 */
[----:B------:R-:W-:Y:S01]  /*22510*/  FMUL R105, R105, R0 ;  /* 0x0000000069697220 */ /* 0x000fe20000400000 */
[-C--:B------:R-:W-:Y:S01]  /*22520*/  FFMA R3, R86, R90.reuse, R3 ;  /* 0x0000005a56037223 */ /* 0x080fe20000000003 */
[----:B------:R-:W-:Y:S01]  /*22530*/  FFMA R2, R58, R90, R2 ;  /* 0x0000005a3a027223 */ /* 0x000fe20000000002 */
[----:B------:R-:W-:Y:S01]  /*22540*/  FFMA R88, R90, R30, R88 ;  /* 0x0000001e5a587223 */ /* 0x000fe20000000058 */
[----:B------:R-:W-:Y:S01]  /*22550*/  FMUL R106, R106, R0 ;  /* 0x000000006a6a7220 */ /* 0x000fe20000400000 */
[-C--:B------:R-:W-:Y:S01]  /*22560*/  FFMA R3, R87, R91.reuse, R3 ;  /* 0x0000005b57037223 */ /* 0x080fe20000000003 */
[----:B------:R-:W-:Y:S01]  /*22570*/  FFMA R89, R59, R91, R2 ;  /* 0x0000005b3b597223 */ /* 0x000fe20000000002 */
[----:B------:R-:W-:Y:S01]  /*22580*/  FFMA R35, R91, R31, R88 ;  /* 0x0000001f5b237223 */ /* 0x000fe20000000058 */
[----:B------:R-:W-:-:S02]  /*22590*/  HFMA2 R91, -RZ, RZ, 0.96630859375, -0.0022525787353515625 ;  /* 0x3bbb989dff5b7431 */ /* 0x000fc400000001ff */
[----:B------:R-:W-:Y:S01]  /*225a0*/  FMUL R2, R3, 0.5 ;  /* 0x3f00000003027820 */ /* 0x000fe20000400000 */
[----:B------:R-:W-:Y:S01]  /*225b0*/  FMUL R89, R89, 0.5 ;  /* 0x3f00000059597820 */ /* 0x000fe20000400000 */
[----:B------:R-:W-:-:S04]  /*225c0*/  FMUL R35, R35, 0.5 ;  /* 0x3f00000023237820 */ /* 0x000fc80000400000 */
[----:B------:R-:W-:-:S04]  /*225d0*/  FSETP.GT.AND P0, PT, R89, R2, PT ;  /* 0x000000025900720b */ /* 0x000fc80003f04000 */
[----:B------:R-:W-:-:S04]  /*225e0*/  FSEL R7, R89, R2, P0 ;  /* 0x0000000259077208 */ /* 0x000fc80000000000 */
[----:B------:R-:W-:-:S04]  /*225f0*/  FSETP.GT.AND P0, PT, R35, R7, PT ;  /* 0x000000072300720b */ /* 0x000fc80003f04000 */
[----:B------:R-:W-:-:S05]  /*22600*/  FSEL R7, R35, R7, P0 ;  /* 0x0000000723077208 */ /* 0x000fca0000000000 */
[--C-:B------:R-:W-:Y:S01]  /*22610*/  FADD R88, R2, -R7.reuse ;  /* 0x8000000702587221 */ /* 0x100fe20000000000 */
[--C-:B------:R-:W-:Y:S01]  /*22620*/  FADD R2, R35, -R7.reuse ;  /* 0x8000000723027221 */ /* 0x100fe20000000000 */
[----:B------:R-:W-:Y:S02]  /*22630*/  FADD R89, R89, -R7 ;  /* 0x8000000759597221 */ /* 0x000fe40000000000 */
[-C--:B------:R-:W-:Y:S01]  /*22640*/  FFMA.SAT R3, R88, R91.reuse, 0.5 ;  /* 0x3f00000058037423 */ /* 0x080fe2000000205b */
[-C--:B------:R-:W-:Y:S01]  /*22650*/  FFMA.SAT R7, R2, R91.reuse, 0.5 ;  /* 0x3f00000002077423 */ /* 0x080fe2000000205b */
[----:B------:R-:W-:Y:S01]  /*22660*/  FFMA.SAT R35, R89, R91, 0.5 ;  /* 0x3f00000059237423 */ /* 0x000fe2000000205b */
[----:B------:R-:W-:Y:S01]  /*22670*/  FMUL R91, R107, R0 ;  /* 0x000000006b5b7220 */ /* 0x000fe20000400000 */
[-C--:B------:R-:W-:Y:S01]  /*22680*/  FFMA.RM R3, R3, R108.reuse, 12582913 ;  /* 0x4b40000103037423 */ /* 0x080fe2000000406c */
[-C--:B------:R-:W-:Y:S01]  /*22690*/  FFMA.RM R7, R7, R108.reuse, 12582913 ;  /* 0x4b40000107077423 */ /* 0x080fe2000000406c */
[----:B------:R-:W-:Y:S01]  /*226a0*/  FFMA.RM R35, R35, R108, 12582913 ;  /* 0x4b40000123237423 */ /* 0x000fe2000000406c */
[-C--:B------:R-:W-:Y:S01]  /*226b0*/  FFMA R108, R72, R105.reuse, RZ ;  /* 0x00000069486c7223 */ /* 0x080fe200000000ff */
[----:B------:R-:W-:Y:S01]  /*226c0*/  FADD R90, R3, -12583039 ;  /* 0xcb40007f035a7421 */ /* 0x000fe20000000000 */
[----:B------:R-:W-:-:S02]  /*226d0*/  FFMA R0, R75, R105, RZ ;  /* 0x000000694b007223 */ /* 0x000fc400000000ff */
[-C--:B------:R-:W-:Y:S01]  /*226e0*/  FFMA R108, R44, R106.reuse, R108 ;  /* 0x0000006a2c6c7223 */ /* 0x080fe2000000006c */
[----:B------:R-:W-:Y:S01]  /*226f0*/  FFMA R90, R88, 1.4426950216293334961, -R90 ;  /* 0x3fb8aa3b585a7823 */ /* 0x000fe2000000085a */
[----:B------:R-:W-:-:S03]  /*22700*/  FFMA R0, R47, R106, R0 ;  /* 0x0000006a2f007223 */ /* 0x000fc60000000000 */
[----:B------:R-:W-:Y:S01]  /*22710*/  FFMA R88, R88, 1.925963033500011079e-08, R90 ;  /* 0x32a5706058587823 */ /* 0x000fe2000000005a */
[----:B------:R-:W-:-:S04]  /*22720*/  FADD R90, R7, -12583039 ;  /* 0xcb40007f075a7421 */ /* 0x000fc80000000000 */
[C---:B------:R-:W-:Y:S01]  /*22730*/  FFMA R90, R2.reuse, 1.4426950216293334961, -R90 ;  /* 0x3fb8aa3b025a7823 */ /* 0x040fe2000000085a */
[----:B------:R-:W0:Y:S03]  /*22740*/  MUFU.EX2 R88, R88 ;  /* 0x0000005800587308 */ /* 0x000e260000000800 */
[----:B------:R-:W-:Y:S01]  /*22750*/  FFMA R2, R2, 1.925963033500011079e-08, R90 ;  /* 0x32a5706002027823 */ /* 0x000fe2000000005a */
[C---:B------:R-:W-:Y:S01]  /*22760*/  FADD R90, R35.reuse, -12583039 ;  /* 0xcb40007f235a7421 */ /* 0x040fe20000000000 */
[----:B------:R-:W-:-:S03]  /*22770*/  SHF.L.U32 R35, R35, 0x17, RZ ;  /* 0x0000001723237819 */ /* 0x000fc600000006ff */
[C---:B------:R-:W-:Y:S01]  /*22780*/  FFMA R90, R89.reuse, 1.4426950216293334961, -R90 ;  /* 0x3fb8aa3b595a7823 */ /* 0x040fe2000000085a */
[----:B------:R-:W-:Y:S03]  /*22790*/  MUFU.EX2 R2, R2 ;  /* 0x0000000200027308 */ /* 0x000fe60000000800 */
[----:B------:R-:W-:Y:S01]  /*227a0*/  FFMA R89, R89, 1.925963033500011079e-08, R90 ;  /* 0x32a5706059597823 */ /* 0x000fe2000000005a */
[----:B------:R-:W-:-:S04]  /*227b0*/  FFMA R90, R74, R105, RZ ;  /* 0x000000694a5a7223 */ /* 0x000fc800000000ff */
[----:B------:R1:W2:Y:S01]  /*227c0*/  MUFU.EX2 R107, R89 ;  /* 0x00000059006b7308 */ /* 0x0002a20000000800 */
[----:B------:R-:W-:-:S04]  /*227d0*/  FFMA R90, R46, R106, R90 ;  /* 0x0000006a2e5a7223 */ /* 0x000fc8000000005a */
[----:B------:R-:W-:Y:S01]  /*227e0*/  FFMA R90, R18, R91, R90 ;  /* 0x0000005b125a7223 */ /* 0x000fe2000000005a */
[----:B-1----:R-:W-:Y:S01]  /*227f0*/  FFMA R89, R73, R105, RZ ;  /* 0x0000006949597223 */ /* 0x002fe200000000ff */
[----:B------:R-:W-:-:S03]  /*22800*/  SHF.L.U32 R105, R3, 0x17, RZ ;  /* 0x0000001703697819 */ /* 0x000fc600000006ff */
[----:B------:R-:W-:Y:S01]  /*22810*/  FFMA R89, R45, R106, R89 ;  /* 0x0000006a2d597223 */ /* 0x000fe20000000059 */
[----:B------:R-:W-:Y:S01]  /*22820*/  SHF.L.U32 R106, R7, 0x17, RZ ;  /* 0x00000017076a7819 */ /* 0x000fe200000006ff */
[----:B0-----:R-:W-:Y:S01]  /*22830*/  FMUL R105, R105, R88 ;  /* 0x0000005869697220 */ /* 0x001fe20000400000 */
[-C--:B------:R-:W-:Y:S01]  /*22840*/  FFMA R88, R16, R91.reuse, R108 ;  /* 0x0000005b10587223 */ /* 0x080fe2000000006c */
[-C--:B------:R-:W-:Y:S01]  /*22850*/  FFMA R89, R17, R91.reuse, R89 ;  /* 0x0000005b11597223 */ /* 0x080fe20000000059 */
[----:B------:R-:W-:Y:S01]  /*22860*/  FFMA R91, R19, R91, R0 ;  /* 0x0000005b135b7223 */ /* 0x000fe20000000000 */
[----:B--2---:R-:W-:Y:S01]  /*22870*/  FMUL R107, R35, R107 ;  /* 0x0000006b236b7220 */ /* 0x004fe20000400000 */
[----:B------:R-:W-:Y:S01]  /*22880*/  FADD R0, RZ, R105 ;  /* 0x00000069ff007221 */ /* 0x000fe20000000000 */
[----:B------:R-:W-:Y:S02]  /*22890*/  FMUL R106, R106, R2 ;  /* 0x000000026a6a7220 */ /* 0x000fe40000400000 */
[----:B------:R0:W-:Y:S01]  /*228a0*/  STL.128 [R1+0x40], R88 ;  /* 0x0000405801007387 */ /* 0x0001e20000100c00 */
[----:B------:R-:W-:-:S04]  /*228b0*/  FADD R0, R0, R107 ;  /* 0x0000006b00007221 */ /* 0x000fc80000000000 */
        /* <DEDUP_REMOVED lines=9> */
.L_x_28:
[----:B------:R-:W0:Y:S02]  /*22950*/  MUFU.RCP R0, R2 ;  /* 0x0000000200007308 */ /* 0x000e240000001000 */
[----:B0-----:R-:W-:-:S04]  /*22960*/  FFMA R2, R2, R0, -1 ;  /* 0xbf80000002027423 */ /* 0x001fc80000000000 */
[----:B------:R-:W-:-:S04]  /*22970*/  FADD.FTZ R2, -R2, -RZ ;  /* 0x800000ff02027221 */ /* 0x000fc80000010100 */
[----:B------:R-:W-:-:S07]  /*22980*/  FFMA R0, R0, R2, R0 ;  /* 0x0000000200007223 */ /* 0x000fce0000000000 */
.L_x_29:
[-C--:B------:R-:W-:Y:S01]  /*22990*/  FFMA R3, R80, R96.reuse, RZ ;  /* 0x0000006050037223 */ /* 0x080fe200000000ff */
[----:B------:R-:W-:Y:S01]  /*229a0*/  FFMA R2, R52, R96, RZ ;  /* 0x0000006034027223 */ /* 0x000fe200000000ff */
[----:B------:R-:W-:Y:S01]  /*229b0*/  FFMA R96, R96, R24, RZ ;  /* 0x0000001860607223 */ /* 0x000fe200000000ff */
[----:B------:R-:W-:Y:S01]  /*229c0*/  MOV R108, 0x437c0000 ;  /* 0x437c0000006c7802 */ /* 0x000fe20000000f00 */
[-C--:B------:R-:W-:Y:S01]  /*229d0*/  FFMA R3, R81, R97.reuse, R3 ;  /* 0x0000006151037223 */ /* 0x080fe20000000003 */
[----:B------:R-:W-:Y:S01]  /*229e0*/  FFMA R2, R53, R97, R2 ;  /* 0x0000006135027223 */ /* 0x000fe20000000002 */
[----:B------:R-:W-:Y:S02]  /*229f0*/  FFMA R96, R97, R25, R96 ;  /* 0x0000001961607223 */ /* 0x000fe40000000060 */
[-C--:B------:R-:W-:Y:S01]  /*22a00*/  FFMA R3, R82, R98.reuse, R3 ;  /* 0x0000006252037223 */ /* 0x080fe20000000003 */
[----:B------:R-:W-:Y:S01]  /*22a10*/  FFMA R2, R54, R98, R2 ;  /* 0x0000006236027223 */ /* 0x000fe20000000002 */
[----:B------:R-:W-:-:S02]  /*22a20*/  FFMA R96, R98, R26, R96 ;  /* 0x0000001a62607223 */ /* 0x000fc40000000060 */
[-C--:B------:R-:W-:Y:S01]  /*22a30*/  FFMA R3, R83, R99.reuse, R3 ;  /* 0x0000006353037223 */ /* 0x080fe20000000003 */
[----:B------:R-:W-:Y:S01]  /*22a40*/  FFMA R98, R55, R99, R2 ;  /* 0x0000006337627223 */ /* 0x000fe20000000002 */
[----:B------:R-:W-:Y:S01]  /*22a50*/  FFMA R35, R99, R27, R96 ;  /* 0x0000001b63237223 */ /* 0x000fe20000000060 */
[----:B------:R-:W-:Y:S02]  /*22a60*/  HFMA2 R99, -RZ, RZ, 0.96630859375, -0.0022525787353515625 ;  /* 0x3bbb989dff637431 */ /* 0x000fe400000001ff */
        /* <DEDUP_REMOVED lines=16> */
[----:B------:R-:W-:-:S02]  /*22b70*/  FFMA.RM R35, R35, R108, 12582913 ;  /* 0x4b40000123237423 */ /* 0x000fc4000000406c */
[----:B------:R-:W-:-:S04]  /*22b80*/  FADD R97, R3, -12583039 ;  /* 0xcb40007f03617421 */ /* 0x000fc80000000000 */
[----:B------:R-:W-:-:S04]  /*22b90*/  FFMA R97, R96, 1.4426950216293334961, -R97 ;  /* 0x3fb8aa3b60617823 */ /* 0x000fc80000000861 */
[----:B------:R-:W-:Y:S01]  /*22ba0*/  FFMA R96, R96, 1.925963033500011079e-08, R97 ;  /* 0x32a5706060607823 */ /* 0x000fe20000000061 */
[----:B------:R-:W-:-:S04]  /*22bb0*/  FADD R97, R7, -12583039 ;  /* 0xcb40007f07617421 */ /* 0x000fc80000000000 */
[C---:B------:R-:W-:Y:S01]  /*22bc0*/  FFMA R97, R2.reuse, 1.4426950216293334961, -R97 ;  /* 0x3fb8aa3b02617823 */ /* 0x040fe20000000861 */
[----:B------:R-:W-:Y:S03]  /*22bd0*/  MUFU.EX2 R96, R96 ;  /* 0x0000006000607308 */ /* 0x000fe60000000800 */
        /* <DEDUP_REMOVED lines=8> */
[----:B------:R1:W2:Y:S01]  /*22c60*/  MUFU.EX2 R107, R98 ;  /* 0x00000062006b7308 */ /* 0x0002a20000000800 */
[-C--:B------:R-:W-:Y:S01]  /*22c70*/  FFMA R108, R68, R97.reuse, RZ ;  /* 0x00000061446c7223 */ /* 0x080fe200000000ff */
[-C--:B------:R-:W-:Y:S01]  /*22c80*/  FFMA R106, R69, R97.reuse, RZ ;  /* 0x00000061456a7223 */ /* 0x080fe200000000ff */
[----:B------:R-:W-:Y:S02]  /*22c90*/  FFMA R0, R71, R97, RZ ;  /* 0x0000006147007223 */ /* 0x000fe400000000ff */
[-C--:B------:R-:W-:Y:S02]  /*22ca0*/  FFMA R108, R40, R105.reuse, R108 ;  /* 0x00000069286c7223 */ /* 0x080fe4000000006c */
[----:B------:R-:W-:Y:S01]  /*22cb0*/  FFMA R0, R43, R105, R0 ;  /* 0x000000692b007223 */ /* 0x000fe20000000000 */
[----:B-1----:R-:W-:Y:S01]  /*22cc0*/  FFMA R98, R70, R97, RZ ;  /* 0x0000006146627223 */ /* 0x002fe200000000ff */
[----:B------:R-:W-:Y:S01]  /*22cd0*/  FFMA R97, R41, R105, R106 ;  /* 0x0000006929617223 */ /* 0x000fe2000000006a */
[----:B------:R-:W-:-:S02]  /*22ce0*/  SHF.L.U32 R106, R7, 0x17, RZ ;  /* 0x00000017076a7819 */ /* 0x000fc400000006ff */
[----:B------:R-:W-:Y:S01]  /*22cf0*/  FFMA R98, R42, R105, R98 ;  /* 0x000000692a627223 */ /* 0x000fe20000000062 */
[----:B------:R-:W-:Y:S01]  /*22d00*/  SHF.L.U32 R105, R3, 0x17, RZ ;  /* 0x0000001703697819 */ /* 0x000fe200000006ff */
[-C--:B------:R-:W-:Y:S01]  /*22d10*/  FFMA R97, R13, R99.reuse, R97 ;  /* 0x000000630d617223 */ /* 0x080fe20000000061 */
[----:B0-----:R-:W-:Y:S01]  /*22d20*/  FMUL R106, R106, R2 ;  /* 0x000000026a6a7220 */ /* 0x001fe20000400000 */
[----:B------:R-:W-:Y:S01]  /*22d30*/  FFMA R98, R14, R99, R98 ;  /* 0x000000630e627223 */ /* 0x000fe20000000062 */
[----:B--2---:R-:W-:Y:S01]  /*22d40*/  FMUL R107, R35, R107 ;  /* 0x0000006b236b7220 */ /* 0x004fe20000400000 */
[----:B------:R-:W-:Y:S01]  /*22d50*/  FMUL R105, R105, R96 ;  /* 0x0000006069697220 */ /* 0x000fe20000400000 */
[-C--:B------:R-:W-:Y:S01]  /*22d60*/  FFMA R96, R12, R99.reuse, R108 ;  /* 0x000000630c607223 */ /* 0x080fe2000000006c */
[----:B------:R-:W-:Y:S02]  /*22d70*/  FFMA R99, R15, R99, R0 ;  /* 0x000000630f637223 */ /* 0x000fe40000000000 */
[----:B------:R-:W-:-:S03]  /*22d80*/  FADD R0, RZ, R105 ;  /* 0x00000069ff007221 */ /* 0x000fc60000000000 */
        /* <DEDUP_REMOVED lines=11> */
.L_x_30:
[----:B------:R-:W0:Y:S02]  /*22e40*/  MUFU.RCP R0, R2 ;  /* 0x0000000200007308 */ /* 0x000e240000001000 */
[----:B0-----:R-:W-:-:S04]  /*22e50*/  FFMA R2, R2, R0, -1 ;  /* 0xbf80000002027423 */ /* 0x001fc80000000000 */
[----:B------:R-:W-:-:S04]  /*22e60*/  FADD.FTZ R2, -R2, -RZ ;  /* 0x800000ff02027221 */ /* 0x000fc80000010100 */
[----:B------:R-:W-:-:S07]  /*22e70*/  FFMA R0, R0, R2, R0 ;  /* 0x0000000200007223 */ /* 0x000fce0000000000 */
.L_x_31:
        /* <DEDUP_REMOVED lines=75> */
.L_x_32:
[----:B------:R-:W0:Y:S02]  /*23330*/  MUFU.RCP R0, R2 ;  /* 0x0000000200007308 */ /* 0x000e240000001000 */
[----:B0-----:R-:W-:-:S04]  /*23340*/  FFMA R2, R2, R0, -1 ;  /* 0xbf80000002027423 */ /* 0x001fc80000000000 */
[----:B------:R-:W-:-:S04]  /*23350*/  FADD.FTZ R2, -R2, -RZ ;  /* 0x800000ff02027221 */ /* 0x000fc80000010100 */
[----:B------:R-:W-:-:S07]  /*23360*/  FFMA R0, R0, R2, R0 ;  /* 0x0000000200007223 */ /* 0x000fce0000000000 */
.L_x_33:
        /* <DEDUP_REMOVED lines=26> */
[----:B------:R-:W-:-:S03]  /*23510*/  FMUL R2, R107, R0 ;  /* 0x000000006b027220 */ /* 0x000fc60000400000 */
[----:B------:R-:W5:Y:S04]  /*23520*/  LDL R133, [R1+0x13b8] ;  /* 0x0013b80001857983 */ /* 0x000f680000100800 */
[----:B------:R-:W5:Y:S01]  /*23530*/  LDL R132, [R1+0x1398] ;  /* 0x0013980001847983 */ /* 0x000f620000100800 */
[-C--:B------:R-:W-:Y:S01]  /*23540*/  FMUL R3, R105, R0.reuse ;  /* 0x0000000069037220 */ /* 0x080fe20000400000 */
[----:B------:R-:W-:Y:S02]  /*23550*/  FMUL R106, R106, R0 ;  /* 0x000000006a6a7220 */ /* 0x000fe40000400000 */
[----:B------:R-:W5:Y:S04]  /*23560*/  LDL R136, [R1+0x13f4] ;  /* 0x0013f40001887983 */ /* 0x000f680000100800 */
[----:B------:R-:W5:Y:S04]  /*23570*/  LDL R135, [R1+0x13e0] ;  /* 0x0013e00001877983 */ /* 0x000f680000100800 */
[----:B------:R-:W5:Y:S01]  /*23580*/  LDL R134, [R1+0x1240] ;  /* 0x0012400001867983 */ /* 0x000f620000100800 */
[----:B--2---:R-:W-:-:S04]  /*23590*/  FFMA R114, R114, R88, RZ ;  /* 0x0000005872727223 */ /* 0x004fc800000000ff */
[-C--:B---3--:R-:W-:Y:S02]  /*235a0*/  FFMA R114, R121, R89.reuse, R114 ;  /* 0x0000005979727223 */ /* 0x088fe40000000072 */
[----:B------:R-:W2:Y:S01]  /*235b0*/  LDL R121, [R1+0x13cc] ;  /* 0x0013cc0001797983 */ /* 0x000ea20000100800 */
[-C--:B----4-:R-:W-:Y:S01]  /*235c0*/  FFMA R111, R111, R88.reuse, RZ ;  /* 0x000000586f6f7223 */ /* 0x090fe200000000ff */
[-C--:B-----5:R-:W-:Y:S01]  /*235d0*/  FFMA R107, R118, R88.reuse, RZ ;  /* 0x00000058766b7223 */ /* 0x0a0fe200000000ff */
[-C--:B------:R-:W-:Y:S01]  /*235e0*/  FFMA R110, R110, R88.reuse, RZ ;  /* 0x000000586e6e7223 */ /* 0x080fe200000000ff */
[----:B------:R-:W-:Y:S01]  /*235f0*/  FFMA R109, R109, R88, RZ ;  /* 0x000000586d6d7223 */ /* 0x000fe200000000ff */
[-C--:B------:R-:W-:Y:S02]  /*23600*/  FFMA R111, R131, R89.reuse, R111 ;  /* 0x00000059836f7223 */ /* 0x080fe4000000006f */
[----:B------:R-:W3:Y:S01]  /*23610*/  LDL R131, [R1+0x1294] ;  /* 0x0012940001837983 */ /* 0x000ee20000100800 */
[----:B------:R-:W-:-:S03]  /*23620*/  FFMA R107, R129, R89, R107 ;  /* 0x00000059816b7223 */ /* 0x000fc6000000006b */
[----:B------:R-:W4:Y:S01]  /*23630*/  LDL R129, [R1+0x14a8] ;  /* 0x0014a80001817983 */ /* 0x000f220000100800 */
[----:B------:R-:W-:-:S03]  /*23640*/  FFMA R110, R128, R89, R110 ;  /* 0x00000059806e7223 */ /* 0x000fc6000000006e */
[----:B------:R-:W5:Y:S01]  /*23650*/  LDL R128, [R1+0x1488] ;  /* 0x0014880001807983 */ /* 0x000f620000100800 */
[----:B------:R-:W-:-:S03]  /*23660*/  FFMA R109, R127, R89, R109 ;  /* 0x000000597f6d7223 */ /* 0x000fc6000000006d */
[----:B------:R-:W5:Y:S01]  /*23670*/  LDL R127, [R1+0x142c] ;  /* 0x00142c00017f7983 */ /* 0x000f620000100800 */
[----:B------:R-:W-:-:S04]  /*23680*/  FFMA R113, R113, R88, RZ ;  /* 0x0000005871717223 */ /* 0x000fc800000000ff */
[-C--:B------:R-:W-:Y:S02]  /*23690*/  FFMA R113, R124, R89.reuse, R113 ;  /* 0x000000597c717223 */ /* 0x080fe40000000071 */
[----:B------:R-:W5:Y:S01]  /*236a0*/  LDL R124, [R1+0x14a4] ;  /* 0x0014a400017c7983 */ /* 0x000f620000100800 */
[-C--:B------:R-:W-:Y:S01]  /*236b0*/  FFMA R7, R7, R88.reuse, RZ ;  /* 0x0000005807077223 */ /* 0x080fe200000000ff */
[-C--:B------:R-:W-:Y:S01]  /*236c0*/  FFMA R105, R117, R88.reuse, RZ ;  /* 0x0000005875697223 */ /* 0x080fe200000000ff */
[-C--:B------:R-:W-:Y:S01]  /*236d0*/  FFMA R116, R116, R88.reuse, RZ ;  /* 0x0000005874747223 */ /* 0x080fe200000000ff */
[C---:B------:R-:W-:Y:S01]  /*236e0*/  FFMA R118, R88.reuse, UR4, RZ ;  /* 0x0000000458767c23 */ /* 0x040fe200080000ff */
[C---:B------:R-:W-:Y:S01]  /*236f0*/  FFMA R0, R88.reuse, UR21, RZ ;  /* 0x0000001558007c23 */ /* 0x040fe200080000ff */
[-C--:B------:R-:W-:Y:S01]  /*23700*/  FFMA R35, R35, R88.reuse, RZ ;  /* 0x0000005823237223 */ /* 0x080fe200000000ff */
[----:B------:R-:W-:Y:S01]  /*23710*/  FFMA R117, R88, UR32, RZ ;  /* 0x0000002058757c23 */ /* 0x000fe200080000ff */
[-C--:B------:R-:W-:Y:S01]  /*23720*/  FFMA R7, R126, R89.reuse, R7 ;  /* 0x000000597e077223 */ /* 0x080fe20000000007 */
[-C--:B------:R-:W-:Y:S01]  /*23730*/  FFMA R105, R123, R89.reuse, R105 ;  /* 0x000000597b697223 */ /* 0x080fe20000000069 */
[-C--:B------:R-:W-:Y:S01]  /*23740*/  FFMA R112, R112, R88.reuse, RZ ;  /* 0x0000005870707223 */ /* 0x080fe200000000ff */
[----:B------:R-:W5:Y:S01]  /*23750*/  LDL R123, [R1+0x1480] ;  /* 0x00148000017b7983 */ /* 0x000f620000100800 */
[-C--:B------:R-:W-:Y:S01]  /*23760*/  FFMA R115, R115, R88.reuse, RZ ;  /* 0x0000005873737223 */ /* 0x080fe200000000ff */
[----:B------:R-:W-:Y:S01]  /*23770*/  FFMA R108, R108, R88, RZ ;  /* 0x000000586c6c7223 */ /* 0x000fe200000000ff */
[----:B------:R-:W-:Y:S01]  /*23780*/  FFMA R116, R119, R89, R116 ;  /* 0x0000005977747223 */ /* 0x000fe20000000074 */
[----:B------:R-:W-:Y:S01]  /*23790*/  FFMA R119, R62, R3, RZ ;  /* 0x000000033e777223 */ /* 0x000fe200000000ff */
[----:B------:R-:W-:Y:S01]  /*237a0*/  FFMA R118, R89, UR5, R118 ;  /* 0x0000000559767c23 */ /* 0x000fe20008000076 */
[-C--:B------:R-:W-:Y:S01]  /*237b0*/  FFMA R35, R125, R89.reuse, R35 ;  /* 0x000000597d237223 */ /* 0x080fe20000000023 */
[C---:B------:R-:W-:Y:S01]  /*237c0*/  FFMA R0, R89.reuse, UR22, R0 ;  /* 0x0000001659007c23 */ /* 0x040fe20008000000 */
[----:B------:R-:W5:Y:S01]  /*237d0*/  LDL R125, [R1+0xddc] ;  /* 0x000ddc00017d7983 */ /* 0x000f620000100800 */
[----:B------:R-:W-:Y:S01]  /*237e0*/  FFMA R117, R89, UR33, R117 ;  /* 0x0000002159757c23 */ /* 0x000fe20008000075 */
[----:B------:R-:W-:Y:S01]  /*237f0*/  FFMA R112, R130, R89, R112 ;  /* 0x0000005982707223 */ /* 0x000fe20000000070 */
[----:B------:R-:W-:Y:S01]  /*23800*/  FFMA R88, R60, R3, RZ ;  /* 0x000000033c587223 */ /* 0x000fe200000000ff */
[----:B------:R-:W5:Y:S01]  /*23810*/  LDL R130, [R1+0x1120] ;  /* 0x0011200001827983 */ /* 0x000f620000100800 */
[----:B------:R-:W-:-:S03]  /*23820*/  FFMA R115, R122, R89, R115 ;  /* 0x000000597a737223 */ /* 0x000fc60000000073 */
[----:B------:R-:W5:Y:S01]  /*23830*/  LDL R126, [R1+0xde8] ;  /* 0x000de800017e7983 */ /* 0x000f620000100800 */
[----:B------:R-:W-:Y:S01]  /*23840*/  FFMA R108, R120, R89, R108 ;  /* 0x00000059786c7223 */ /* 0x000fe2000000006c */
[-C--:B------:R-:W-:Y:S01]  /*23850*/  FFMA R89, R61, R3.reuse, RZ ;  /* 0x000000033d597223 */ /* 0x080fe200000000ff */
[----:B------:R-:W-:Y:S01]  /*23860*/  FFMA R120, R63, R3, RZ ;  /* 0x000000033f787223 */ /* 0x000fe200000000ff */
[----:B------:R-:W-:Y:S01]  /*23870*/  FFMA R3, R34, R2, R119 ;  /* 0x0000000222037223 */ /* 0x000fe20000000077 */
[----:B------:R-:W5:Y:S04]  /*23880*/  LDL R122, [R1+0x1424] ;  /* 0x00142400017a7983 */ /* 0x000f680000100800 */
[----:B------:R-:W5:Y:S01]  /*23890*/  LDL R119, [R1+0x1290] ;  /* 0x0012900001777983 */ /* 0x000f620000100800 */
[----:B--2---:R-:W-:-:S03]  /*238a0*/  FFMA R7, R121, R90, R7 ;  /* 0x0000005a79077223 */ /* 0x004fc60000000007 */
[----:B------:R-:W2:Y:S01]  /*238b0*/  LDL R121, [R1+0x13b4] ;  /* 0x0013b40001797983 */ /* 0x000ea20000100800 */
[-C--:B------:R-:W-:Y:S01]  /*238c0*/  FFMA R88, R32, R2.reuse, R88 ;  /* 0x0000000220587223 */ /* 0x080fe20000000058 */
[----:B------:R-:W-:Y:S01]  /*238d0*/  FFMA R89, R33, R2, R89 ;  /* 0x0000000221597223 */ /* 0x000fe20000000059 */
[----:B------:R-:W-:Y:S01]  /*238e0*/  FFMA R2, R2, UR69, R120 ;  /* 0x0000004502027c23 */ /* 0x000fe20008000078 */
[-C--:B------:R-:W-:Y:S01]  /*238f0*/  FFMA R35, R133, R90.reuse, R35 ;  /* 0x0000005a85237223 */ /* 0x080fe20000000023 */
[-C--:B------:R-:W-:Y:S01]  /*23900*/  FFMA R113, R132, R90.reuse, R113 ;  /* 0x0000005a84717223 */ /* 0x080fe20000000071 */
[----:B------:R-:W2:Y:S04]  /*23910*/  LDL R120, [R1+0x1380] ;  /* 0x0013800001787983 */ /* 0x000ea80000100800 */
[----:B------:R-:W2:Y:S04]  /*23920*/  LDL R133, [R1+0x1224] ;  /* 0x0012240001857983 */ /* 0x000ea80000100800 */
        /* <DEDUP_REMOVED lines=17> */
[----:B--2---:R-:W-:-:S03]  /*23a40*/  FFMA R35, R121, R91, R35 ;  /* 0x0000005b79237223 */ /* 0x004fc60000000023 */
[----:B------:R-:W2:Y:S01]  /*23a50*/  LDL R121, [R1+0x1208] ;  /* 0x0012080001797983 */ /* 0x000ea20000100800 */
[-C--:B------:R-:W-:Y:S01]  /*23a60*/  FFMA R110, R136, R90.reuse, R110 ;  /* 0x0000005a886e7223 */ /* 0x080fe2000000006e */
[-C--:B------:R-:W-:Y:S01]  /*23a70*/  FFMA R109, R135, R90.reuse, R109 ;  /* 0x0000005a876d7223 */ /* 0x080fe2000000006d */
[-C--:B------:R-:W-:Y:S01]  /*23a80*/  FFMA R115, R134, R90.reuse, R115 ;  /* 0x0000005a86737223 */ /* 0x080fe20000000073 */
[-C--:B------:R-:W-:Y:S01]  /*23a90*/  FFMA R114, R130, R90.reuse, R114 ;  /* 0x0000005a82727223 */ /* 0x080fe20000000072 */
[----:B------:R-:W-:Y:S01]  /*23aa0*/  FFMA R108, R126, R90, R108 ;  /* 0x0000005a7e6c7223 */ /* 0x000fe2000000006c */
[C---:B------:R-:W-:Y:S01]  /*23ab0*/  FFMA R118, R90.reuse, UR6, R118 ;  /* 0x000000065a767c23 */ /* 0x040fe20008000076 */
[C---:B------:R-:W-:Y:S01]  /*23ac0*/  FFMA R0, R90.reuse, UR23, R0 ;  /* 0x000000175a007c23 */ /* 0x040fe20008000000 */
[----:B------:R-:W-:Y:S01]  /*23ad0*/  FFMA R117, R90, UR56, R117 ;  /* 0x000000385a757c23 */ /* 0x000fe20008000075 */
[-C--:B------:R-:W-:Y:S01]  /*23ae0*/  FFMA R107, R122, R91.reuse, R107 ;  /* 0x0000005b7a6b7223 */ /* 0x080fe2000000006b */
[-C--:B------:R-:W-:Y:S01]  /*23af0*/  FFMA R113, R120, R91.reuse, R113 ;  /* 0x0000005b78717223 */ /* 0x080fe20000000071 */
[----:B------:R-:W2:Y:S01]  /*23b00*/  LDL R122, [R1+0x13c4] ;  /* 0x0013c400017a7983 */ /* 0x000ea20000100800 */
[-C--:B------:R-:W-:Y:S01]  /*23b10*/  FFMA R115, R133, R91.reuse, R115 ;  /* 0x0000005b85737223 */ /* 0x080fe20000000073 */
[-C--:B------:R-:W-:Y:S01]  /*23b20*/  FFMA R114, R132, R91.reuse, R114 ;  /* 0x0000005b84727223 */ /* 0x080fe20000000072 */
[C---:B------:R-:W-:Y:S01]  /*23b30*/  FFMA R116, R91.reuse, UR39, R116 ;  /* 0x000000275b747c23 */ /* 0x040fe20008000074 */
[C---:B------:R-:W-:Y:S01]  /*23b40*/  FFMA R90, R91.reuse, UR7, R118 ;  /* 0x000000075b5a7c23 */ /* 0x040fe20008000076 */
[----:B------:R-:W-:Y:S01]  /*23b50*/  FFMA R0, R91, UR24, R0 ;  /* 0x000000185b007c23 */ /* 0x000fe20008000000 */
[----:B------:R-:W2:Y:S01]  /*23b60*/  LDL R126, [R1+0x1478] ;  /* 0x00147800017e7983 */ /* 0x000ea20000100800 */
[----:B---3--:R-:W-:-:S03]  /*23b70*/  FFMA R108, R131, R91, R108 ;  /* 0x0000005b836c7223 */ /* 0x008fc6000000006c */
[----:B------:R-:W3:Y:S01]  /*23b80*/  LDL R130, [R1+0x14a0] ;  /* 0x0014a00001827983 */ /* 0x000ee20000100800 */
[----:B----4-:R-:W-:-:S03]  /*23b90*/  FFMA R110, R129, R91, R110 ;  /* 0x0000005b816e7223 */ /* 0x010fc6000000006e */
[----:B------:R-:W4:Y:S01]  /*23ba0*/  LDL R129, [R1+0x13a8] ;  /* 0x0013a80001817983 */ /* 0x000f220000100800 */
[----:B-----5:R-:W-:-:S03]  /*23bb0*/  FFMA R109, R128, R91, R109 ;  /* 0x0000005b806d7223 */ /* 0x020fc6000000006d */
[----:B------:R-:W5:Y:S01]  /*23bc0*/  LDL R128, [R1+0x1370] ;  /* 0x0013700001807983 */ /* 0x000f620000100800 */
[----:B------:R-:W-:Y:S01]  /*23bd0*/  FFMA R7, R127, R91, R7 ;  /* 0x0000005b7f077223 */ /* 0x000fe20000000007 */
[----:B------:R-:W-:Y:S02]  /*23be0*/  FFMA R91, R91, UR57, R117 ;  /* 0x000000395b5b7c23 */ /* 0x000fe40008000075 */
        /* <DEDUP_REMOVED lines=9> */
[----:B------:R-:W-:-:S03]  /*23c80*/  FFMA R109, R123, R96, R109 ;  /* 0x000000607b6d7223 */ /* 0x000fc6000000006d */
[----:B------:R-:W5:Y:S04]  /*23c90*/  LDL R118, [R1+0x15c0] ;  /* 0x0015c00001767983 */ /* 0x000f680000100800 */
[----:B------:R-:W5:Y:S01]  /*23ca0*/  LDL R123, [R1+0x1350] ;  /* 0x00135000017b7983 */ /* 0x000f620000100800 */
[----:B------:R-:W-:-:S03]  /*23cb0*/  FFMA R107, R125, R96, R107 ;  /* 0x000000607d6b7223 */ /* 0x000fc6000000006b */
[----:B------:R-:W5:Y:S01]  /*23cc0*/  LDL R125, [R1+0x13d4] ;  /* 0x0013d400017d7983 */ /* 0x000f620000100800 */
[----:B------:R-:W-:-:S03]  /*23cd0*/  FFMA R108, R119, R96, R108 ;  /* 0x00000060776c7223 */ /* 0x000fc6000000006c */
[----:B------:R-:W5:Y:S01]  /*23ce0*/  LDL R119, [R1+0x1624] ;  /* 0x0016240001777983 */ /* 0x000f620000100800 */
[----:B--2---:R-:W-:-:S03]  /*23cf0*/  FFMA R115, R121, R96, R115 ;  /* 0x0000006079737223 */ /* 0x004fc60000000073 */
[----:B------:R-:W2:Y:S01]  /*23d00*/  LDL R121, [R1+0x1718] ;  /* 0x0017180001797983 */ /* 0x000ea20000100800 */
[----:B------:R-:W-:-:S03]  /*23d10*/  FFMA R7, R122, R96, R7 ;  /* 0x000000607a077223 */ /* 0x000fc60000000007 */
[----:B------:R-:W2:Y:S01]  /*23d20*/  LDL R122, [R1+0x1264] ;  /* 0x00126400017a7983 */ /* 0x000ea20000100800 */
[----:B------:R-:W-:-:S03]  /*23d30*/  FFMA R112, R126, R96, R112 ;  /* 0x000000607e707223 */ /* 0x000fc60000000070 */
        /* <DEDUP_REMOVED lines=16> */
[----:B------:R-:W5:Y:S01]  /*23e40*/  LDL R127, [R1+0x174c] ;  /* 0x00174c00017f7983 */ /* 0x000f620000100800 */
[-C--:B------:R-:W-:Y:S01]  /*23e50*/  FFMA R109, R125, R97.reuse, R109 ;  /* 0x000000617d6d7223 */ /* 0x080fe2000000006d */
[-C--:B------:R-:W-:Y:S02]  /*23e60*/  FFMA R113, R123, R97.reuse, R113 ;  /* 0x000000617b717223 */ /* 0x080fe40000000071 */
[----:B------:R-:W5:Y:S04]  /*23e70*/  LDL R125, [R1+0x1578] ;  /* 0x00157800017d7983 */ /* 0x000f680000100800 */
[----:B------:R-:W5:Y:S01]  /*23e80*/  LDL R123, [R1+0x10dc] ;  /* 0x0010dc00017b7983 */ /* 0x000f620000100800 */
[C---:B------:R-:W-:Y:S01]  /*23e90*/  FFMA R90, R96.reuse, UR8, R90 ;  /* 0x00000008605a7c23 */ /* 0x040fe2000800005a */
[C---:B------:R-:W-:Y:S01]  /*23ea0*/  FFMA R0, R96.reuse, UR25, R0 ;  /* 0x0000001960007c23 */ /* 0x040fe20008000000 */
[----:B------:R-:W-:Y:S01]  /*23eb0*/  FFMA R91, R96, UR58, R91 ;  /* 0x0000003a605b7c23 */ /* 0x000fe2000800005b */
[-C--:B------:R-:W-:Y:S01]  /*23ec0*/  FFMA R115, R131, R97.reuse, R115 ;  /* 0x0000006183737223 */ /* 0x080fe20000000073 */
[-C--:B------:R-:W-:Y:S01]  /*23ed0*/  FFMA R111, R134, R97.reuse, R111 ;  /* 0x00000061866f7223 */ /* 0x080fe2000000006f */
[----:B------:R-:W-:Y:S01]  /*23ee0*/  FFMA R112, R133, R97, R112 ;  /* 0x0000006185707223 */ /* 0x000fe20000000070 */
[-C--:B------:R-:W-:Y:S01]  /*23ef0*/  FFMA R7, R118, R98.reuse, R7 ;  /* 0x0000006276077223 */ /* 0x080fe20000000007 */
[----:B------:R-:W5:Y:S01]  /*23f00*/  LDL R132, [R1+0x1658] ;  /* 0x0016580001847983 */ /* 0x000f620000100800 */
[-C--:B------:R-:W-:Y:S01]  /*23f10*/  FFMA R109, R119, R98.reuse, R109 ;  /* 0x00000062776d7223 */ /* 0x080fe2000000006d */
[----:B--2---:R-:W-:-:S02]  /*23f20*/  FFMA R107, R121, R98, R107 ;  /* 0x00000062796b7223 */ /* 0x004fc4000000006b */
[----:B------:R-:W2:Y:S04]  /*23f30*/  LDL R119, [R1+0x1574] ;  /* 0x0015740001777983 */ /* 0x000ea80000100800 */
[----:B------:R-:W2:Y:S01]  /*23f40*/  LDL R121, [R1+0x1780] ;  /* 0x0017800001797983 */ /* 0x000ea20000100800 */
[C---:B------:R-:W-:Y:S01]  /*23f50*/  FFMA R96, R97.reuse, UR45, R116 ;  /* 0x0000002d61607c23 */ /* 0x040fe20008000074 */
[-C--:B------:R-:W-:Y:S02]  /*23f60*/  FFMA R105, R122, R97.reuse, R105 ;  /* 0x000000617a697223 */ /* 0x080fe40000000069 */
[----:B------:R-:W2:Y:S04]  /*23f70*/  LDL R134, [R1+0x1740] ;  /* 0x0017400001867983 */ /* 0x000ea80000100800 */
[----:B------:R-:W2:Y:S01]  /*23f80*/  LDL R122, [R1+0xdbc] ;  /* 0x000dbc00017a7983 */ /* 0x000ea20000100800 */
[----:B------:R-:W-:Y:S01]  /*23f90*/  FFMA R110, R126, R97, R110 ;  /* 0x000000617e6e7223 */ /* 0x000fe2000000006e */
[----:B------:R-:W-:-:S02]  /*23fa0*/  FFMA R90, R97, UR9, R90 ;  /* 0x00000009615a7c23 */ /* 0x000fc4000800005a */
[----:B------:R-:W2:Y:S01]  /*23fb0*/  LDL R126, [R1+0x158c] ;  /* 0x00158c00017e7983 */ /* 0x000ea20000100800 */
[-C--:B---3--:R-:W-:Y:S01]  /*23fc0*/  FFMA R114, R130, R97.reuse, R114 ;  /* 0x0000006182727223 */ /* 0x088fe20000000072 */
[----:B------:R-:W-:Y:S02]  /*23fd0*/  FFMA R0, R97, UR26, R0 ;  /* 0x0000001a61007c23 */ /* 0x000fe40008000000 */
[----:B------:R-:W3:Y:S01]  /*23fe0*/  LDL R116, [R1+0x1774] ;  /* 0x0017740001747983 */ /* 0x000ee20000100800 */
[----:B----4-:R-:W-:Y:S01]  /*23ff0*/  FFMA R108, R129, R97, R108 ;  /* 0x00000061816c7223 */ /* 0x010fe2000000006c */
[----:B------:R-:W-:Y:S02]  /*24000*/  FFMA R91, R97, UR59, R91 ;  /* 0x0000003b615b7c23 */ /* 0x000fe4000800005b */
[----:B------:R-:W4:Y:S01]  /*24010*/  LDL R118, [R1+0x1230] ;  /* 0x0012300001767983 */ /* 0x000f220000100800 */
[----:B-----5:R-:W-:-:S03]  /*24020*/  FFMA R111, R128, R98, R111 ;  /* 0x00000062806f7223 */ /* 0x020fc6000000006f */
[----:B------:R-:W5:Y:S01]  /*24030*/  LDL R128, [R1+0x10d0] ;  /* 0x0010d00001807983 */ /* 0x000f620000100800 */
[----:B------:R-:W-:-:S03]  /*24040*/  FFMA R105, R117, R98, R105 ;  /* 0x0000006275697223 */ /* 0x000fc60000000069 */
[----:B------:R-:W4:Y:S04]  /*24050*/  LDL R117, [R1+0xdb8] ;  /* 0x000db80001757983 */ /* 0x000f280000100800 */
[----:B------:R-:W4:Y:S01]  /*24060*/  LDL R133, [R1+0x1714] ;  /* 0x0017140001857983 */ /* 0x000f220000100800 */
[----:B------:R-:W-:-:S03]  /*24070*/  FFMA R97, R124, R98, R115 ;  /* 0x000000627c617223 */ /* 0x000fc60000000073 */
[----:B------:R-:W4:Y:S01]  /*24080*/  LDL R115, [R1+0x173c] ;  /* 0x00173c0001737983 */ /* 0x000f220000100800 */
[----:B------:R-:W-:-:S03]  /*24090*/  FFMA R110, R120, R98, R110 ;  /* 0x00000062786e7223 */ /* 0x000fc6000000006e */
[----:B------:R-:W4:Y:S01]  /*240a0*/  LDL R120, [R1+0x1584] ;  /* 0x0015840001787983 */ /* 0x000f220000100800 */
[-C--:B------:R-:W-:Y:S01]  /*240b0*/  FFMA R113, R125, R98.reuse, R113 ;  /* 0x000000627d717223 */ /* 0x080fe20000000071 */
[-C--:B------:R-:W-:Y:S02]  /*240c0*/  FFMA R112, R127, R98.reuse, R112 ;  /* 0x000000627f707223 */ /* 0x080fe40000000070 */
[----:B------:R-:W4:Y:S01]  /*240d0*/  LDL R129, [R1+0x11c0] ;  /* 0x0011c00001817983 */ /* 0x000f220000100800 */
[----:B------:R-:W-:-:S03]  /*240e0*/  FFMA R114, R123, R98, R114 ;  /* 0x000000627b727223 */ /* 0x000fc60000000072 */
[----:B------:R-:W4:Y:S01]  /*240f0*/  LDL R123, [R1+0x1580] ;  /* 0x00158000017b7983 */ /* 0x000f220000100800 */
[C---:B------:R-:W-:Y:S01]  /*24100*/  FFMA R96, R98.reuse, UR46, R96 ;  /* 0x0000002e62607c23 */ /* 0x040fe20008000060 */
[C---:B------:R-:W-:Y:S02]  /*24110*/  FFMA R90, R98.reuse, UR10, R90 ;  /* 0x0000000a625a7c23 */ /* 0x040fe4000800005a */
[----:B------:R-:W4:Y:S01]  /*24120*/  LDL R127, [R1+0x1710] ;  /* 0x00171000017f7983 */ /* 0x000f220000100800 */
[C---:B------:R-:W-:Y:S01]  /*24130*/  FFMA R0, R98.reuse, UR27, R0 ;  /* 0x0000001b62007c23 */ /* 0x040fe20008000000 */
[----:B------:R-:W-:Y:S02]  /*24140*/  FFMA R91, R98, UR60, R91 ;  /* 0x0000003c625b7c23 */ /* 0x000fe4000800005b */
[----:B------:R-:W4:Y:S04]  /*24150*/  LDL R131, [R1+0x1618] ;  /* 0x0016180001837983 */ /* 0x000f280000100800 */
[----:B------:R-:W4:Y:S04]  /*24160*/  LDL R130, [R1+0x15bc] ;  /* 0x0015bc0001827983 */ /* 0x000f280000100800 */
[----:B------:R-:W4:Y:S04]  /*24170*/  LDL R125, [R1+0x1614] ;  /* 0x00161400017d7983 */ /* 0x000f280000100800 */
[----:B------:R-:W4:Y:S01]  /*24180*/  LDL R124, [R1+0x15b8] ;  /* 0x0015b800017c7983 */ /* 0x000f220000100800 */
[----:B--2---:R-:W-:-:S03]  /*24190*/  FFMA R113, R119, R99, R113 ;  /* 0x0000006377717223 */ /* 0x004fc60000000071 */
[----:B------:R-:W2:Y:S01]  /*241a0*/  LDL R119, [R1+0x10bc] ;  /* 0x0010bc0001777983 */ /* 0x000ea20000100800 */
[----:B------:R-:W-:-:S03]  /*241b0*/  FFMA R111, R121, R99, R111 ;  /* 0x00000063796f7223 */ /* 0x000fc6000000006f */
[----:B------:R-:W2:Y:S01]  /*241c0*/  LDL R121, [R1+0x1210] ;  /* 0x0012100001797983 */ /* 0x000ea20000100800 */
[----:B------:R-:W-:Y:S01]  /*241d0*/  FFMA R112, R134, R99, R112 ;  /* 0x0000006386707223 */ /* 0x000fe20000000070 */
[-C--:B------:R-:W-:Y:S02]  /*241e0*/  FFMA R108, R122, R98.reuse, R108 ;  /* 0x000000627a6c7223 */ /* 0x080fe4000000006c */
[----:B------:R-:W2:Y:S01]  /*241f0*/  LDL R122, [R1+0x1570] ;  /* 0x00157000017a7983 */ /* 0x000ea20000100800 */
[----:B------:R-:W-:-:S03]  /*24200*/  FFMA R35, R126, R98, R35 ;  /* 0x000000627e237223 */ /* 0x000fc60000000023 */
[----:B------:R-:W2:Y:S01]  /*24210*/  LDL R126, [R1+0x1654] ;  /* 0x00165400017e7983 */ /* 0x000ea20000100800 */
[----:B---3--:R-:W-:-:S03]  /*24220*/  FFMA R111, R116, R92, R111 ;  /* 0x0000005c746f7223 */ /* 0x008fc6000000006f */
[----:B------:R-:W3:Y:S01]  /*24230*/  LDL R116, [R1+0x1738] ;  /* 0x0017380001747983 */ /* 0x000ee20000100800 */
[----:B-----5:R-:W-:-:S03]  /*24240*/  FFMA R98, R128, R99, R114 ;  /* 0x0000006380627223 */ /* 0x020fc60000000072 */
        /* <DEDUP_REMOVED lines=10> */
[----:B------:R-:W-:Y:S02]  /*242f0*/  FFMA R110, R132, R99, R110 ;  /* 0x00000063846e7223 */ /* 0x000fe4000000006e */
[----:B------:R-:W4:Y:S01]  /*24300*/  LDL R128, [R1+0x11a0] ;  /* 0x0011a00001807983 */ /* 0x000f220000100800 */
[C---:B------:R-:W-:Y:S01]  /*24310*/  FFMA R96, R99.reuse, UR47, R96 ;  /* 0x0000002f63607c23 */ /* 0x040fe20008000060 */
[C---:B------:R-:W-:Y:S01]  /*24320*/  FFMA R90, R99.reuse, UR11, R90 ;  /* 0x0000000b635a7c23 */ /* 0x040fe2000800005a */
[C---:B------:R-:W-:Y:S01]  /*24330*/  FFMA R0, R99.reuse, UR28, R0 ;  /* 0x0000001c63007c23 */ /* 0x040fe20008000000 */
[----:B------:R-:W-:Y:S01]  /*24340*/  FFMA R91, R99, UR61, R91 ;  /* 0x0000003d635b7c23 */ /* 0x000fe2000800005b */
[----:B------:R-:W4:Y:S01]  /*24350*/  LDL R132, [R1+0x160c] ;  /* 0x00160c0001847983 */ /* 0x000f220000100800 */
[----:B------:R-:W-:-:S03]  /*24360*/  FFMA R35, R123, R92, R35 ;  /* 0x0000005c7b237223 */ /* 0x000fc60000000023 */
[----:B------:R-:W4:Y:S01]  /*24370*/  LDL R123, [R1+0xdb0] ;  /* 0x000db000017b7983 */ /* 0x000f220000100800 */
        /* <DEDUP_REMOVED lines=9> */
[----:B------:R-:W-:Y:S01]  /*24410*/  FFMA R7, R130, R99, R7 ;  /* 0x0000006382077223 */ /* 0x000fe20000000007 */
[----:B------:R-:W-:Y:S01]  /*24420*/  FFMA R110, R126, R92, R110 ;  /* 0x0000005c7e6e7223 */ /* 0x000fe2000000006e */
[----:B------:R-:W2:Y:S01]  /*24430*/  LDL R131, [R1+0x15b4] ;  /* 0x0015b40001837983 */ /* 0x000ea20000100800 */
[----:B---3--:R-:W-:-:S03]  /*24440*/  FFMA R112, R116, R93, R112 ;  /* 0x0000005d74707223 */ /* 0x008fc60000000070 */
[----:B------:R-:W3:Y:S04]  /*24450*/  LDL R126, [R1+0x10a4] ;  /* 0x0010a400017e7983 */ /* 0x000ee80000100800 */
[----:B------:R-:W3:Y:S01]  /*24460*/  LDL R116, [R1+0x1190] ;  /* 0x0011900001747983 */ /* 0x000ee20000100800 */
[----:B------:R-:W-:Y:S01]  /*24470*/  FFMA R99, R122, R92, R113 ;  /* 0x0000005c7a637223 */ /* 0x000fe20000000071 */
[-C--:B-----5:R-:W-:Y:S02]  /*24480*/  FFMA R110, R114, R93.reuse, R110 ;  /* 0x0000005d726e7223 */ /* 0x0a0fe4000000006e */
[----:B------:R-:W5:Y:S01]  /*24490*/  LDL R122, [R1+0x176c] ;  /* 0x00176c00017a7983 */ /* 0x000f620000100800 */
[----:B----4-:R-:W-:-:S03]  /*244a0*/  FFMA R111, R117, R93, R111 ;  /* 0x0000005d756f7223 */ /* 0x010fc6000000006f */
[----:B------:R-:W4:Y:S04]  /*244b0*/  LDL R114, [R1+0x1098] ;  /* 0x0010980001727983 */ /* 0x000f280000100800 */
[----:B------:R-:W4:Y:S01]  /*244c0*/  LDL R117, [R1+0x14bc] ;  /* 0x0014bc0001757983 */ /* 0x000f220000100800 */
[----:B------:R-:W-:Y:S01]  /*244d0*/  FFMA R107, R115, R93, R107 ;  /* 0x0000005d736b7223 */ /* 0x000fe2000000006b */
[-C--:B------:R-:W-:Y:S02]  /*244e0*/  FFMA R109, R125, R92.reuse, R109 ;  /* 0x0000005c7d6d7223 */ /* 0x080fe4000000006d */
[----:B------:R-:W4:Y:S01]  /*244f0*/  LDL R115, [R1+0x118c] ;  /* 0x00118c0001737983 */ /* 0x000f220000100800 */
[----:B------:R-:W-:-:S03]  /*24500*/  FFMA R108, R118, R92, R108 ;  /* 0x0000005c766c7223 */ /* 0x000fc6000000006c */
[----:B------:R-:W4:Y:S01]  /*24510*/  LDL R113, [R1+0xdac] ;  /* 0x000dac0001717983 */ /* 0x000f220000100800 */
[----:B------:R-:W-:-:S03]  /*24520*/  FFMA R97, R120, R92, R97 ;  /* 0x0000005c78617223 */ /* 0x000fc60000000061 */
[----:B------:R-:W4:Y:S04]  /*24530*/  LDL R125, [R1+0x15b0] ;  /* 0x0015b000017d7983 */ /* 0x000f280000100800 */
[----:B------:R-:W4:Y:S04]  /*24540*/  LDL R120, [R1+0x1708] ;  /* 0x0017080001787983 */ /* 0x000f280000100800 */
[----:B------:R-:W4:Y:S04]  /*24550*/  LDL R118, [R1+0x15f0] ;  /* 0x0015f00001767983 */ /* 0x000f280000100800 */
[----:B------:R-:W4:Y:S01]  /*24560*/  LDL R130, [R1+0x157c] ;  /* 0x00157c0001827983 */ /* 0x000f220000100800 */
[----:B------:R-:W-:-:S03]  /*24570*/  FFMA R108, R123, R93, R108 ;  /* 0x0000005d7b6c7223 */ /* 0x000fc6000000006c */
[----:B------:R-:W4:Y:S01]  /*24580*/  LDL R123, [R1+0x1768] ;  /* 0x00176800017b7983 */ /* 0x000f220000100800 */
[----:B--2---:R-:W-:-:S03]  /*24590*/  FFMA R110, R119, R94, R110 ;  /* 0x0000005e776e7223 */ /* 0x004fc6000000006e */
[----:B------:R-:W2:Y:S01]  /*245a0*/  LDL R119, [R1+0x1764] ;  /* 0x0017640001777983 */ /* 0x000ea20000100800 */
[----:B------:R-:W-:-:S03]  /*245b0*/  FFMA R112, R121, R94, R112 ;  /* 0x0000005e79707223 */ /* 0x000fc60000000070 */
[----:B------:R-:W2:Y:S01]  /*245c0*/  LDL R121, [R1+0x16f8] ;  /* 0x0016f80001797983 */ /* 0x000ea20000100800 */
[----:B------:R-:W-:Y:S01]  /*245d0*/  FFMA R7, R124, R92, R7 ;  /* 0x0000005c7c077223 */ /* 0x000fe20000000007 */
[-C--:B------:R-:W-:Y:S01]  /*245e0*/  FFMA R99, R129, R93.reuse, R99 ;  /* 0x0000005d81637223 */ /* 0x080fe20000000063 */
[-C--:B------:R-:W-:Y:S01]  /*245f0*/  FFMA R105, R128, R93.reuse, R105 ;  /* 0x0000005d80697223 */ /* 0x080fe20000000069 */
[----:B------:R-:W2:Y:S01]  /*24600*/  LDL R124, [R1+0x1568] ;  /* 0x00156800017c7983 */ /* 0x000ea20000100800 */
[-C--:B------:R-:W-:Y:S01]  /*24610*/  FFMA R97, R127, R93.reuse, R97 ;  /* 0x0000005d7f617223 */ /* 0x080fe20000000061 */
[-C--:B------:R-:W-:Y:S02]  /*24620*/  FFMA R109, R132, R93.reuse, R109 ;  /* 0x0000005d846d7223 */ /* 0x080fe4000000006d */
[----:B------:R-:W2:Y:S01]  /*24630*/  LDL R129, [R1+0x1754] ;  /* 0x0017540001817983 */ /* 0x000ea20000100800 */
[-C--:B---3--:R-:W-:Y:S01]  /*24640*/  FFMA R98, R126, R93.reuse, R98 ;  /* 0x0000005d7e627223 */ /* 0x088fe20000000062 */
[----:B------:R-:W-:Y:S01]  /*24650*/  FFMA R7, R131, R93, R7 ;  /* 0x0000005d83077223 */ /* 0x000fe20000000007 */
[----:B------:R-:W-:Y:S01]  /*24660*/  FFMA R88, R4, R106, R88 ;  /* 0x0000006a04587223 */ /* 0x000fe20000000058 */
[----:B------:R-:W3:Y:S01]  /*24670*/  LDL R127, [R1+0xc3c] ;  /* 0x000c3c00017f7983 */ /* 0x000ee20000100800 */
[----:B------:R-:W-:-:S03]  /*24680*/  FFMA R105, R116, R94, R105 ;  /* 0x0000005e74697223 */ /* 0x000fc60000000069 */
        /* <DEDUP_REMOVED lines=28> */
[C---:B------:R-:W-:Y:S01]  /*24850*/  FFMA R0, R92.reuse, UR29, R0 ;  /* 0x0000001d5c007c23 */ /* 0x040fe20008000000 */
[C---:B------:R-:W-:Y:S01]  /*24860*/  FFMA R91, R92.reuse, UR62, R91 ;  /* 0x0000003e5c5b7c23 */ /* 0x040fe2000800005b */
[C---:B------:R-:W-:Y:S01]  /*24870*/  FFMA R90, R92.reuse, UR12, R90 ;  /* 0x0000000c5c5a7c23 */ /* 0x040fe2000800005a */
[----:B------:R-:W-:Y:S01]  /*24880*/  FFMA R89, R5, R106, R89 ;  /* 0x0000006a05597223 */ /* 0x000fe20000000059 */
[----:B------:R-:W-:Y:S01]  /*24890*/  FFMA R96, R92, UR48, R96 ;  /* 0x000000305c607c23 */ /* 0x000fe20008000060 */
[C---:B------:R-:W-:Y:S01]  /*248a0*/  FFMA R92, R93.reuse, UR30, R0 ;  /* 0x0000001e5d5c7c23 */ /* 0x040fe20008000000 */
[C---:B------:R-:W-:Y:S01]  /*248b0*/  FFMA R0, R93.reuse, UR63, R91 ;  /* 0x0000003f5d007c23 */ /* 0x040fe2000800005b */
[C---:B------:R-:W-:Y:S01]  /*248c0*/  FFMA R90, R93.reuse, UR13, R90 ;  /* 0x0000000d5d5a7c23 */ /* 0x040fe2000800005a */
[----:B------:R-:W-:Y:S01]  /*248d0*/  FFMA R91, R106, UR70, R2 ;  /* 0x000000466a5b7c23 */ /* 0x000fe20008000002 */
[----:B------:R-:W-:Y:S01]  /*248e0*/  FFMA R96, R93, UR49, R96 ;  /* 0x000000315d607c23 */ /* 0x000fe20008000060 */
[----:B------:R-:W2:Y:S01]  /*248f0*/  LDL R124, [R1+0x1674] ;  /* 0x00167400017c7983 */ /* 0x000ea20000100800 */
[----:B---3--:R-:W-:-:S03]  /*24900*/  FFMA R35, R116, R95, R35 ;  /* 0x0000005f74237223 */ /* 0x008fc60000000023 */
[----:B------:R-:W3:Y:S01]  /*24910*/  LDL R116, [R1+0x15e8] ;  /* 0x0015e80001747983 */ /* 0x000ee20000100800 */
[-C--:B-----5:R-:W-:Y:S01]  /*24920*/  FFMA R2, R122, R95.reuse, R112 ;  /* 0x0000005f7a027223 */ /* 0x0a0fe20000000070 */
[-C--:B----4-:R-:W-:Y:S01]  /*24930*/  FFMA R105, R114, R95.reuse, R105 ;  /* 0x0000005f72697223 */ /* 0x090fe20000000069 */
[----:B------:R-:W-:Y:S01]  /*24940*/  FFMA R7, R117, R95, R7 ;  /* 0x0000005f75077223 */ /* 0x000fe20000000007 */
[----:B------:R-:W4:Y:S04]  /*24950*/  LDL R114, [R1+0x15e4] ;  /* 0x0015e40001727983 */ /* 0x000f280000100800 */
[----:B------:R-:W5:Y:S01]  /*24960*/  LDL R117, [R1+0x1640] ;  /* 0x0016400001757983 */ /* 0x000f620000100800 */
[----:B------:R-:W-:-:S03]  /*24970*/  FFMA R111, R115, R89, R111 ;  /* 0x00000059736f7223 */ /* 0x000fc6000000006f */
[----:B------:R-:W5:Y:S01]  /*24980*/  LDL R115, [R1+0x163c] ;  /* 0x00163c0001737983 */ /* 0x000f620000100800 */
[----:B------:R-:W-:Y:S01]  /*24990*/  FFMA R93, R94, UR14, R90 ;  /* 0x0000000e5e5d7c23 */ /* 0x000fe2000800005a */
[----:B------:R-:W-:Y:S01]  /*249a0*/  FFMA R97, R113, R95, R97 ;  /* 0x0000005f71617223 */ /* 0x000fe20000000061 */
[----:B------:R-:W-:Y:S01]  /*249b0*/  FFMA R90, R6, R106, R3 ;  /* 0x0000006a065a7223 */ /* 0x000fe20000000003 */
[----:B------:R-:W5:Y:S01]  /*249c0*/  LDL R113, [R1+0x162c] ;  /* 0x00162c0001717983 */ /* 0x000f620000100800 */
[----:B------:R-:W-:-:S03]  /*249d0*/  FFMA R2, R125, R88, R2 ;  /* 0x000000587d027223 */ /* 0x000fc60000000002 */
[----:B------:R-:W5:Y:S01]  /*249e0*/  LDL R112, [R1+0x15cc] ;  /* 0x0015cc0001707983 */ /* 0x000f620000100800 */
[-C--:B------:R-:W-:Y:S01]  /*249f0*/  FFMA R3, R120, R95.reuse, R110 ;  /* 0x0000005f78037223 */ /* 0x080fe2000000006e */
[----:B------:R-:W-:Y:S01]  /*24a00*/  FFMA R111, R129, R90, R111 ;  /* 0x0000005a816f7223 */ /* 0x000fe2000000006f */
[-C--:B------:R-:W-:Y:S01]  /*24a10*/  FFMA R106, R118, R95.reuse, R109 ;  /* 0x0000005f766a7223 */ /* 0x080fe2000000006d */
[----:B------:R-:W5:Y:S01]  /*24a20*/  LDL R110, [R1+0x1628] ;  /* 0x00162800016e7983 */ /* 0x000f620000100800 */
[C---:B------:R-:W-:Y:S01]  /*24a30*/  FFMA R96, R94.reuse, UR50, R96 ;  /* 0x000000325e607c23 */ /* 0x040fe20008000060 */
[C---:B------:R-:W-:Y:S02]  /*24a40*/  FFMA R92, R94.reuse, UR31, R92 ;  /* 0x0000001f5e5c7c23 */ /* 0x040fe4000800005c */
[----:B------:R-:W5:Y:S01]  /*24a50*/  LDL R109, [R1+0x15c8] ;  /* 0x0015c800016d7983 */ /* 0x000f620000100800 */
[----:B------:R-:W-:Y:S01]  /*24a60*/  FFMA R0, R94, UR64, R0 ;  /* 0x000000405e007c23 */ /* 0x000fe20008000000 */
[----:B------:R-:W-:Y:S01]  /*24a70*/  FFMA R94, R127, R95, R108 ;  /* 0x0000005f7f5e7223 */ /* 0x000fe2000000006c */
[----:B------:R-:W-:Y:S01]  /*24a80*/  FFMA R111, R126, R91, R111 ;  /* 0x0000005b7e6f7223 */ /* 0x000fe2000000006f */
[----:B------:R-:W5:Y:S01]  /*24a90*/  LDL R108, [R1+0x15a8] ;  /* 0x0015a800016c7983 */ /* 0x000f620000100800 */
[-C--:B------:R-:W-:Y:S01]  /*24aa0*/  FFMA R99, R130, R95.reuse, R99 ;  /* 0x0000005f82637223 */ /* 0x080fe20000000063 */
[C---:B------:R-:W-:Y:S01]  /*24ab0*/  FFMA R96, R95.reuse, UR51, R96 ;  /* 0x000000335f607c23 */ /* 0x040fe20008000060 */
[----:B------:R-:W-:Y:S01]  /*24ac0*/  FFMA R98, R128, R95, R98 ;  /* 0x0000005f80627223 */ /* 0x000fe20000000062 */
[----:B------:R-:W5:Y:S01]  /*24ad0*/  LDL R127, [R1+0x155c] ;  /* 0x00155c00017f7983 */ /* 0x000f620000100800 */
[C---:B------:R-:W-:Y:S01]  /*24ae0*/  FFMA R93, R95.reuse, UR15, R93 ;  /* 0x0000000f5f5d7c23 */ /* 0x040fe2000800005d */
[C---:B------:R-:W-:Y:S01]  /*24af0*/  FFMA R92, R95.reuse, UR34, R92 ;  /* 0x000000225f5c7c23 */ /* 0x040fe2000800005c */
[----:B------:R-:W-:Y:S01]  /*24b00*/  FFMA R95, R95, UR65, R0 ;  /* 0x000000415f5f7c23 */ /* 0x000fe20008000000 */
[----:B------:R-:W-:Y:S01]  /*24b10*/  FADD R0, R104, R111 ;  /* 0x0000006f68007221 */ /* 0x000fe20000000000 */
[----:B------:R-:W5:Y:S04]  /*24b20*/  LDL R126, [R1+0x15a4] ;  /* 0x0015a400017e7983 */ /* 0x000f680000100800 */
        /* <DEDUP_REMOVED lines=8> */
[----:B--2---:R-:W-:-:S03]  /*24bb0*/  FFMA R2, R121, R90, R2 ;  /* 0x0000005a79027223 */ /* 0x004fc60000000002 */
[----:B------:R-:W2:Y:S01]  /*24bc0*/  LDL R121, [R1+0x1180] ;  /* 0x0011800001797983 */ /* 0x000ea20000100800 */
[----:B------:R-:W-:-:S03]  /*24bd0*/  FFMA R2, R119, R91, R2 ;  /* 0x0000005b77027223 */ /* 0x000fc60000000002 */
[----:B------:R-:W2:Y:S01]  /*24be0*/  LDL R119, [R1+0x117c] ;  /* 0x00117c0001777983 */ /* 0x000ea20000100800 */
[----:B------:R-:W-:-:S03]  /*24bf0*/  FADD R2, R103, R2 ;  /* 0x0000000267027221 */ /* 0x000fc60000000000 */
[----:B------:R-:W2:Y:S01]  /*24c00*/  LDL R103, [R1+0x15a0] ;  /* 0x0015a00001677983 */ /* 0x000ea20000100800 */
[-C--:B---3--:R-:W-:Y:S01]  /*24c10*/  FFMA R106, R116, R88.reuse, R106 ;  /* 0x00000058746a7223 */ /* 0x088fe2000000006a */
[----:B------:R-:W-:Y:S02]  /*24c20*/  FFMA R107, R124, R88, R107 ;  /* 0x000000587c6b7223 */ /* 0x000fe4000000006b */
[----:B------:R-:W3:Y:S04]  /*24c30*/  LDL R116, [R1+0x12bc] ;  /* 0x0012bc0001747983 */ /* 0x000ee80000100800 */
        /* <DEDUP_REMOVED lines=14> */
[----:B------:R-:W-:Y:S02]  /*24d20*/  FADD R174, R174, R3 ;  /* 0x00000003aeae7221 */ /* 0x000fe40000000000 */
[----:B------:R-:W5:Y:S01]  /*24d30*/  LDL R109, [R1+0xfec] ;  /* 0x000fec00016d7983 */ /* 0x000f620000100800 */
[----:B------:R-:W-:Y:S01]  /*24d40*/  FADD R3, R102, R106 ;  /* 0x0000006a66037221 */ /* 0x000fe20000000000 */
[-C--:B------:R-:W-:Y:S02]  /*24d50*/  FFMA R7, R108, R88.reuse, R7 ;  /* 0x000000586c077223 */ /* 0x080fe40000000007 */
[----:B------:R-:W4:Y:S01]  /*24d60*/  LDL R106, [R1+0xc38] ;  /* 0x000c3800016a7983 */ /* 0x000f220000100800 */
        /* <DEDUP_REMOVED lines=12> */
[----:B------:R-:W-:-:S03]  /*24e30*/  FADD R173, R173, R107 ;  /* 0x0000006badad7221 */ /* 0x000fc60000000000 */
[----:B------:R-:W5:Y:S01]  /*24e40*/  LDL R107, [R1+0xfd0] ;  /* 0x000fd000016b7983 */ /* 0x000f620000100800 */
[----:B--2---:R-:W-:-:S03]  /*24e50*/  FFMA R7, R103, R90, R7 ;  /* 0x0000005a67077223 */ /* 0x004fc60000000007 */
[----:B------:R-:W2:Y:S01]  /*24e60*/  LDL R103, [R1+0xc30] ;  /* 0x000c300001677983 */ /* 0x000ea20000100800 */
[----:B------:R-:W-:Y:S01]  /*24e70*/  FFMA R35, R125, R90, R35 ;  /* 0x0000005a7d237223 */ /* 0x000fe20000000023 */
[----:B------:R-:W-:-:S03]  /*24e80*/  FFMA R105, R121, R88, R105 ;  /* 0x0000005879697223 */ /* 0x000fc60000000069 */
[----:B------:R-:W-:Y:S01]  /*24e90*/  FFMA R35, R123, R91, R35 ;  /* 0x0000005b7b237223 */ /* 0x000fe20000000023 */
[----:B------:R-:W-:-:S03]  /*24ea0*/  FFMA R105, R119, R89, R105 ;  /* 0x0000005977697223 */ /* 0x000fc60000000069 */
[----:B------:R-:W-:Y:S01]  /*24eb0*/  FADD R35, R100, R35 ;  /* 0x0000002364237221 */ /* 0x000fe20000000000 */
[----:B---3--:R-:W-:Y:S01]  /*24ec0*/  FFMA R7, R124, R91, R7 ;  /* 0x0000005b7c077223 */ /* 0x008fe20000000007 */
[----:B----4-:R-:W-:-:S04]  /*24ed0*/  FFMA R94, R106, R88, R94 ;  /* 0x000000586a5e7223 */ /* 0x010fc8000000005e */
[----:B-----5:R-:W-:Y:S01]  /*24ee0*/  FFMA R94, R104, R89, R94 ;  /* 0x00000059685e7223 */ /* 0x020fe2000000005e */
[----:B------:R-:W-:Y:S01]  /*24ef0*/  FFMA R99, R122, R88, R99 ;  /* 0x000000587a637223 */ /* 0x000fe20000000063 */
[----:B------:R-:W-:-:S03]  /*24f00*/  FADD R7, R101, R7 ;  /* 0x0000000765077221 */ /* 0x000fc60000000000 */
[----:B------:R-:W-:Y:S01]  /*24f10*/  FFMA R99, R120, R89, R99 ;  /* 0x0000005978637223 */ /* 0x000fe20000000063 */
[----:B------:R-:W-:-:S03]  /*24f20*/  FFMA R97, R114, R88, R97 ;  /* 0x0000005872617223 */ /* 0x000fc60000000061 */
[-C--:B------:R-:W-:Y:S01]  /*24f30*/  FFMA R99, R118, R90.reuse, R99 ;  /* 0x0000005a76637223 */ /* 0x080fe20000000063 */
[----:B------:R-:W-:Y:S01]  /*24f40*/  FFMA R105, R117, R90, R105 ;  /* 0x0000005a75697223 */ /* 0x000fe20000000069 */
[----:B------:R-:W-:Y:S01]  /*24f50*/  FFMA R98, R113, R88, R98 ;  /* 0x0000005871627223 */ /* 0x000fe20000000062 */
[----:B------:R-:W-:Y:S01]  /*24f60*/  FFMA R97, R112, R89, R97 ;  /* 0x0000005970617223 */ /* 0x000fe20000000061 */
[-C--:B------:R-:W-:Y:S01]  /*24f70*/  FFMA R99, R116, R91.reuse, R99 ;  /* 0x0000005b74637223 */ /* 0x080fe20000000063 */
[----:B------:R-:W-:Y:S01]  /*24f80*/  FFMA R105, R115, R91, R105 ;  /* 0x0000005b73697223 */ /* 0x000fe20000000069 */
[----:B------:R-:W-:Y:S01]  /*24f90*/  FFMA R98, R111, R89, R98 ;  /* 0x000000596f627223 */ /* 0x000fe20000000062 */
[-C--:B------:R-:W-:Y:S01]  /*24fa0*/  FFMA R97, R110, R90.reuse, R97 ;  /* 0x0000005a6e617223 */ /* 0x080fe20000000061 */
[----:B------:R-:W-:Y:S01]  /*24fb0*/  FADD R164, R164, R99 ;  /* 0x00000063a4a47221 */ /* 0x000fe20000000000 */
[----:B------:R-:W-:Y:S01]  /*24fc0*/  FADD R165, R165, R105 ;  /* 0x00000069a5a57221 */ /* 0x000fe20000000000 */
[----:B------:R-:W-:Y:S01]  /*24fd0*/  FFMA R98, R109, R90, R98 ;  /* 0x0000005a6d627223 */ /* 0x000fe20000000062 */
[----:B------:R-:W-:Y:S01]  /*24fe0*/  FFMA R97, R108, R91, R97 ;  /* 0x0000005b6c617223 */ /* 0x000fe20000000061 */
[----:B------:R-:W-:-:S02]  /*24ff0*/  FFMA R96, R88, UR52, R96 ;  /* 0x0000003458607c23 */ /* 0x000fc40008000060 */
[----:B------:R-:W-:Y:S01]  /*25000*/  FFMA R98, R107, R91, R98 ;  /* 0x0000005b6b627223 */ /* 0x000fe20000000062 */
[----:B------:R-:W-:Y:S01]  /*25010*/  FADD R166, R166, R97 ;  /* 0x00000061a6a67221 */ /* 0x000fe20000000000 */
[----:B------:R-:W-:Y:S01]  /*25020*/  FFMA R96, R89, UR53, R96 ;  /* 0x0000003559607c23 */ /* 0x000fe20008000060 */
[----:B------:R-:W-:Y:S01]  /*25030*/  FFMA R92, R88, UR35, R92 ;  /* 0x00000023585c7c23 */ /* 0x000fe2000800005c */
[----:B------:R-:W-:Y:S02]  /*25040*/  FADD R167, R167, R98 ;  /* 0x00000062a7a77221 */ /* 0x000fe40000000000 */
[----:B------:R-:W-:Y:S01]  /*25050*/  FFMA R96, R90, UR54, R96 ;  /* 0x000000365a607c23 */ /* 0x000fe20008000060 */
[----:B------:R-:W-:Y:S01]  /*25060*/  FFMA R92, R89, UR36, R92 ;  /* 0x00000024595c7c23 */ /* 0x000fe2000800005c */
[----:B------:R-:W-:Y:S02]  /*25070*/  FFMA R95, R88, UR66, R95 ;  /* 0x00000042585f7c23 */ /* 0x000fe4000800005f */
[----:B------:R-:W-:Y:S01]  /*25080*/  FFMA R96, R91, UR55, R96 ;  /* 0x000000375b607c23 */ /* 0x000fe20008000060 */
[----:B------:R-:W-:Y:S01]  /*25090*/  FFMA R92, R90, UR37, R92 ;  /* 0x000000255a5c7c23 */ /* 0x000fe2000800005c */
[----:B------:R-:W-:-:S02]  /*250a0*/  FFMA R95, R89, UR67, R95 ;  /* 0x00000043595f7c23 */ /* 0x000fc4000800005f */
[----:B------:R-:W-:Y:S01]  /*250b0*/  FADD R169, R169, R96 ;  /* 0x00000060a9a97221 */ /* 0x000fe20000000000 */
[----:B------:R-:W-:Y:S01]  /*250c0*/  FFMA R92, R91, UR38, R92 ;  /* 0x000000265b5c7c23 */ /* 0x000fe2000800005c */
[----:B------:R-:W-:Y:S01]  /*250d0*/  FFMA R95, R90, UR68, R95 ;  /* 0x000000445a5f7c23 */ /* 0x000fe2000800005f */
[----:B------:R-:W-:Y:S02]  /*250e0*/  HFMA2 R194, -RZ, RZ, 1.375, 0 ;  /* 0x3d800000ffc27431 */ /* 0x000fe400000001ff */
[----:B------:R-:W-:Y:S01]  /*250f0*/  FADD R171, R171, R92 ;  /* 0x0000005cabab7221 */ /* 0x000fe20000000000 */
[----:B------:R-:W-:-:S04]  /*25100*/  FFMA R95, R91, UR20, R95 ;  /* 0x000000145b5f7c23 */ /* 0x000fc8000800005f */
[----:B------:R-:W-:Y:S01]  /*25110*/  FADD R172, R172, R95 ;  /* 0x0000005facac7221 */ /* 0x000fe20000000000 */
[----:B------:R0:W-:Y:S01]  /*25120*/  STL.128 [R1+0x70], R88 ;  /* 0x0000705801007387 */ /* 0x0001e20000100c00 */
[----:B------:R-:W-:Y:S01]  /*25130*/  UMOV UR71, URZ ;  /* 0x000000ff00477c82 */ /* 0x000fe20008000000 */
[----:B------:R-:W-:Y:S01]  /*25140*/  UMOV UR72, UR76 ;  /* 0x0000004c00487c82 */ /* 0x000fe20008000000 */
[----:B--2---:R-:W-:-:S04]  /*25150*/  FFMA R94, R103, R90, R94 ;  /* 0x0000005a675e7223 */ /* 0x004fc8000000005e */
        /* <DEDUP_REMOVED lines=44> */
.L_x_34:
        /* <DEDUP_REMOVED lines=291> */
.L_x_35:
        /* <DEDUP_REMOVED lines=166> */
.L_x_37:
        /* <DEDUP_REMOVED lines=39> */
.L_x_36:
        /* <DEDUP_REMOVED lines=81> */
[----:B------:R-:W0:Y:S04]  /*27830*/  LDG.E R3, desc[UR40][R116.64+0xd0] ;  /* 0x0000d02874037981 */ /* 0x000e28000c1e1900 */
        /* <DEDUP_REMOVED lines=15> */
[----:B------:R-:W3:Y:S01]  /*27930*/  LDL R105, [R1+0xa94] ;  /* 0x000a940001697983 */ /* 0x000ee20000100800 */
        /* <DEDUP_REMOVED lines=8> */
[----:B0-----:R-:W-:Y:S01]  /*279c0*/  FADD R3, R99, R3 ;  /* 0x0000000363037221 */ /* 0x001fe20000000000 */
[----:B------:R-:W-:Y:S01]  /*279d0*/  FADD R92, R92, R110 ;  /* 0x0000006e5c5c7221 */ /* 0x000fe20000000000 */
[----:B------:R-:W-:Y:S01]  /*279e0*/  FADD R91, R91, R111 ;  /* 0x0000006f5b5b7221 */ /* 0x000fe20000000000 */
[----:B------:R-:W-:Y:S01]  /*279f0*/  FADD R90, R90, R112 ;  /* 0x000000705a5a7221 */ /* 0x000fe20000000000 */
[----:B------:R-:W-:Y:S01]  /*27a00*/  FFMA R100, R3, R3, R100 ;  /* 0x0000000303647223 */ /* 0x000fe20000000064 */
[----:B------:R-:W-:Y:S01]  /*27a10*/  FADD R89, R89, R113 ;  /* 0x0000007159597221 */ /* 0x000fe20000000000 */
[----:B------:R-:W-:Y:S01]  /*27a20*/  FADD R2, R114, R2 ;  /* 0x0000000272027221 */ /* 0x000fe20000000000 */
        /* <DEDUP_REMOVED lines=19> */
[----:B------:R0:W1:Y:S02]  /*27b60*/  MUFU.RSQ R128, R100 ;  /* 0x0000006400807308 */ /* 0x0000640000001400 */
[----:B0-----:R-:W5:Y:S01]  /*27b70*/  LDL R100, [R1+0xcb8] ;  /* 0x000cb80001647983 */ /* 0x001f620000100800 */
[----:B-1----:R-:W-:-:S04]  /*27b80*/  @!P0 FMUL R128, R128, 4096 ;  /* 0x4580000080808820 */ /* 0x002fc80000400000 */
        /* <DEDUP_REMOVED lines=15> */
[----:B------:R-:W-:Y:S01]  /*27c80*/  FMUL R128, R2, R128 ;  /* 0x0000008002807220 */ /* 0x000fe20000400000 */
[----:B------:R-:W-:Y:S01]  /*27c90*/  FFMA R7, R133, R133, RZ ;  /* 0x0000008585077223 */ /* 0x000fe200000000ff */
[----:B------:R-:W2:Y:S03]  /*27ca0*/  LDL R2, [R1+0xcbc] ;  /* 0x000cbc0001027983 */ /* 0x000ea60000100800 */
[----:B------:R-:W-:Y:S01]  /*27cb0*/  FFMA R7, R211, R211, R7 ;  /* 0x000000d3d3077223 */ /* 0x000fe20000000007 */
[----:B------:R-:W3:Y:S03]  /*27cc0*/  LDL R3, [R1+0xa84] ;  /* 0x000a840001037983 */ /* 0x000ee60000100800 */
        /* <DEDUP_REMOVED lines=25> */
[----:B0-----:R-:W3:Y:S01]  /*27e60*/  LDL R7, [R1+0xa88] ;  /* 0x000a880001077983 */ /* 0x001ee20000100800 */
[----:B-1----:R-:W-:-:S04]  /*27e70*/  @!P0 FMUL R114, R114, 4096 ;  /* 0x4580000072728820 */ /* 0x002fc80000400000 */
[----:B------:R-:W-:-:S04]  /*27e80*/  FMUL R0, R133, R114 ;  /* 0x0000007285007220 */ /* 0x000fc80000400000 */
[-C--:B--2---:R-:W-:Y:S02]  /*27e90*/  FFMA R156, R2, R0.reuse, RZ ;  /* 0x00000000029c7223 */ /* 0x084fe400000000ff */
[----:B------:R-:W2:Y:S01]  /*27ea0*/  LDL R2, [R1+0xa5c] ;  /* 0x000a5c0001027983 */ /* 0x000ea20000100800 */
[----:B------:R-:W-:-:S03]  /*27eb0*/  FFMA R91, R134, R0, RZ ;  /* 0x00000000865b7223 */ /* 0x000fc600000000ff */
[----:B------:R-:W4:Y:S01]  /*27ec0*/  LDL R134, [R1+0xe14] ;  /* 0x000e140001867983 */ /* 0x000f220000100800 */
[-C--:B------:R-:W-:Y:S01]  /*27ed0*/  FFMA R117, R118, R0.reuse, RZ ;  /* 0x0000000076757223 */ /* 0x080fe200000000ff */
[-C--:B------:R-:W-:Y:S01]  /*27ee0*/  FFMA R118, R115, R0.reuse, RZ ;  /* 0x0000000073767223 */ /* 0x080fe200000000ff */
[-C--:B------:R-:W-:Y:S01]  /*27ef0*/  FFMA R115, R101, R0.reuse, RZ ;  /* 0x0000000065737223 */ /* 0x080fe200000000ff */
[----:B------:R-:W-:Y:S01]  /*27f00*/  FFMA R90, R135, R0, RZ ;  /* 0x00000000875a7223 */ /* 0x000fe200000000ff */
[----:B------:R-:W-:Y:S01]  /*27f10*/  FMUL R35, R211, R114 ;  /* 0x00000072d3237220 */ /* 0x000fe20000400000 */
[-C--:B------:R-:W-:Y:S01]  /*27f20*/  FFMA R89, R136, R0.reuse, RZ ;  /* 0x0000000088597223 */ /* 0x080fe200000000ff */
[----:B------:R-:W3:Y:S01]  /*27f30*/  LDL R135, [R1+0xcdc] ;  /* 0x000cdc0001877983 */ /* 0x000ee20000100800 */
[----:B--2---:R-:W-:-:S03]  /*27f40*/  FFMA R101, R2, R0, RZ ;  /* 0x0000000002657223 */ /* 0x004fc600000000ff */
[----:B------:R-:W2:Y:S01]  /*27f50*/  LDL R2, [R1+0xe18] ;  /* 0x000e180001027983 */ /* 0x000ea20000100800 */
[----:B----4-:R-:W-:-:S03]  /*27f60*/  FFMA R89, R134, R35, R89 ;  /* 0x0000002386597223 */ /* 0x010fc60000000059 */
[----:B------:R-:W4:Y:S01]  /*27f70*/  LDL R134, [R1+0xce4] ;  /* 0x000ce40001867983 */ /* 0x000f220000100800 */
[----:B------:R-:W-:-:S03]  /*27f80*/  FFMA R91, R142, R35, R91 ;  /* 0x000000238e5b7223 */ /* 0x000fc6000000005b */
[----:B------:R-:W4:Y:S01]  /*27f90*/  LDL R142, [R1+0xcec] ;  /* 0x000cec00018e7983 */ /* 0x000f220000100800 */
        /* <DEDUP_REMOVED lines=10> */
[----:B------:R-:W4:Y:S01]  /*28040*/  LDL R160, [R1+0xce0] ;  /* 0x000ce00001a07983 */ /* 0x000f220000100800 */
[-C--:B------:R-:W-:Y:S01]  /*28050*/  FFMA R120, R159, R35.reuse, R120 ;  /* 0x000000239f787223 */ /* 0x080fe20000000078 */
[-C--:B------:R-:W-:Y:S01]  /*28060*/  FFMA R121, R158, R35.reuse, R121 ;  /* 0x000000239e797223 */ /* 0x080fe20000000079 */
[-C--:B------:R-:W-:Y:S01]  /*28070*/  FFMA R124, R140, R35.reuse, R124 ;  /* 0x000000238c7c7223 */ /* 0x080fe2000000007c */
[----:B------:R-:W4:Y:S01]  /*28080*/  LDL R143, [R1+0xa98] ;  /* 0x000a9800018f7983 */ /* 0x000f220000100800 */
[----:B--2---:R-:W-:-:S03]  /*28090*/  FFMA R90, R2, R35, R90 ;  /* 0x00000023025a7223 */ /* 0x004fc6000000005a */
[----:B------:R-:W2:Y:S04]  /*280a0*/  LDL R141, [R1+0xaa8] ;  /* 0x000aa800018d7983 */ /* 0x000ea80000100800 */
[----:B------:R-:W2:Y:S01]  /*280b0*/  LDL R2, [R1+0xce8] ;  /* 0x000ce80001027983 */ /* 0x000ea20000100800 */
[-C--:B------:R-:W-:Y:S01]  /*280c0*/  FFMA R127, R163, R35.reuse, R127 ;  /* 0x00000023a37f7223 */ /* 0x080fe2000000007f */
[-C--:B------:R-:W-:Y:S01]  /*280d0*/  FFMA R116, R119, R0.reuse, RZ ;  /* 0x0000000077747223 */ /* 0x080fe200000000ff */
[----:B-----5:R-:W-:Y:S01]  /*280e0*/  FFMA R119, R100, R0, RZ ;  /* 0x0000000064777223 */ /* 0x020fe200000000ff */
[----:B------:R-:W5:Y:S04]  /*280f0*/  LDL R159, [R1+0xaa4] ;  /* 0x000aa400019f7983 */ /* 0x000f680000100800 */
[----:B------:R-:W5:Y:S04]  /*28100*/  LDL R158, [R1+0xaac] ;  /* 0x000aac00019e7983 */ /* 0x000f680000100800 */
[----:B------:R-:W5:Y:S04]  /*28110*/  LDL R140, [R1+0xab0] ;  /* 0x000ab000018c7983 */ /* 0x000f680000100800 */
[----:B------:R-:W5:Y:S01]  /*28120*/  LDL R163, [R1+0xac0] ;  /* 0x000ac00001a37983 */ /* 0x000f620000100800 */
[----:B---3--:R-:W-:-:S03]  /*28130*/  FFMA R118, R135, R35, R118 ;  /* 0x0000002387767223 */ /* 0x008fc60000000076 */
[----:B------:R-:W3:Y:S04]  /*28140*/  LDL R100, [R1+0xa60] ;  /* 0x000a600001647983 */ /* 0x000ee80000100800 */
[----:B------:R-:W3:Y:S01]  /*28150*/  LDL R135, [R1+0xacc] ;  /* 0x000acc0001877983 */ /* 0x000ee20000100800 */
[----:B----4-:R-:W-:-:S03]  /*28160*/  FFMA R156, R134, R35, R156 ;  /* 0x00000023869c7223 */ /* 0x010fc6000000009c */
[----:B------:R-:W4:Y:S01]  /*28170*/  LDL R134, [R1+0xad0] ;  /* 0x000ad00001867983 */ /* 0x000f220000100800 */
[----:B------:R-:W-:-:S03]  /*28180*/  FFMA R157, R102, R0, RZ ;  /* 0x00000000669d7223 */ /* 0x000fc600000000ff */
[----:B------:R-:W4:Y:S01]  /*28190*/  LDL R102, [R1+0xa58] ;  /* 0x000a580001667983 */ /* 0x000f220000100800 */
[-C--:B------:R-:W-:Y:S01]  /*281a0*/  FFMA R137, R103, R0.reuse, RZ ;  /* 0x0000000067897223 */ /* 0x080fe200000000ff */
[----:B------:R-:W-:Y:S02]  /*281b0*/  FFMA R136, R105, R0, RZ ;  /* 0x0000000069887223 */ /* 0x000fe400000000ff */
[----:B------:R-:W4:Y:S01]  /*281c0*/  LDL R105, [R1+0xa4c] ;  /* 0x000a4c0001697983 */ /* 0x000f220000100800 */
[----:B------:R-:W-:-:S03]  /*281d0*/  FFMA R137, R142, R35, R137 ;  /* 0x000000238e897223 */ /* 0x000fc60000000089 */
[----:B------:R-:W4:Y:S01]  /*281e0*/  LDL R142, [R1+0xae0] ;  /* 0x000ae000018e7983 */ /* 0x000f220000100800 */
[-C--:B------:R-:W-:Y:S01]  /*281f0*/  FFMA R139, R104, R0.reuse, RZ ;  /* 0x00000000688b7223 */ /* 0x080fe200000000ff */
[----:B------:R-:W-:Y:S02]  /*28200*/  FFMA R3, R3, R0, RZ ;  /* 0x0000000003037223 */ /* 0x000fe400000000ff */
[----:B------:R-:W4:Y:S01]  /*28210*/  LDL R103, [R1+0xa54] ;  /* 0x000a540001677983 */ /* 0x000f220000100800 */
[----:B--2---:R-:W-:-:S03]  /*28220*/  FFMA R157, R2, R35, R157 ;  /* 0x00000023029d7223 */ /* 0x004fc6000000009d */
[----:B------:R-:W2:Y:S04]  /*28230*/  LDL R104, [R1+0xa50] ;  /* 0x000a500001687983 */ /* 0x000ea80000100800 */
[----:B------:R-:W2:Y:S01]  /*28240*/  LDL R2, [R1+0xad4] ;  /* 0x000ad40001027983 */ /* 0x000ea20000100800 */
        /* <DEDUP_REMOVED lines=9> */
[----:B------:R-:W2:Y:S01]  /*282e0*/  LDL R162, [R1+0xac8] ;  /* 0x000ac80001a27983 */ /* 0x000ea20000100800 */
[-C--:B------:R-:W-:Y:S01]  /*282f0*/  FFMA R119, R160, R35.reuse, R119 ;  /* 0x00000023a0777223 */ /* 0x080fe20000000077 */
[-C--:B------:R-:W-:Y:S01]  /*28300*/  FFMA R136, R143, R35.reuse, R136 ;  /* 0x000000238f887223 */ /* 0x080fe20000000088 */
[-C--:B------:R-:W-:Y:S01]  /*28310*/  FFMA R3, R141, R35.reuse, R3 ;  /* 0x000000238d037223 */ /* 0x080fe20000000003 */
[----:B------:R-:W2:Y:S01]  /*28320*/  LDL R161, [R1+0xad8] ;  /* 0x000ad80001a17983 */ /* 0x000ea20000100800 */
[-C--:B------:R-:W-:Y:S01]  /*28330*/  FFMA R125, R165, R35.reuse, R125 ;  /* 0x00000023a57d7223 */ /* 0x080fe2000000007d */
[-C--:B------:R-:W-:Y:S01]  /*28340*/  FFMA R126, R164, R35.reuse, R126 ;  /* 0x00000023a47e7223 */ /* 0x080fe2000000007e */
[-C--:B------:R-:W-:Y:S01]  /*28350*/  FFMA R115, R168, R35.reuse, R115 ;  /* 0x00000023a8737223 */ /* 0x080fe20000000073 */
[----:B------:R-:W2:Y:S01]  /*28360*/  LDL R160, [R1+0xadc] ;  /* 0x000adc0001a07983 */ /* 0x000ea20000100800 */
[-C--:B-----5:R-:W-:Y:S01]  /*28370*/  FFMA R7, R159, R35.reuse, R7 ;  /* 0x000000239f077223 */ /* 0x0a0fe20000000007 */
[-C--:B------:R-:W-:Y:S01]  /*28380*/  FFMA R92, R158, R35.reuse, R92 ;  /* 0x000000239e5c7223 */ /* 0x080fe2000000005c */
[-C--:B------:R-:W-:Y:S01]  /*28390*/  FFMA R93, R140, R35.reuse, R93 ;  /* 0x000000238c5d7223 */ /* 0x080fe2000000005d */
[----:B------:R-:W5:Y:S01]  /*283a0*/  LDL R143, [R1+0xae4] ;  /* 0x000ae400018f7983 */ /* 0x000f620000100800 */
[-C--:B------:R-:W-:Y:S01]  /*283b0*/  FFMA R94, R167, R35.reuse, R94 ;  /* 0x00000023a75e7223 */ /* 0x080fe2000000005e */
[----:B------:R-:W-:-:S02]  /*283c0*/  FFMA R97, R163, R35, R97 ;  /* 0x00000023a3617223 */ /* 0x000fc40000000061 */
[----:B------:R-:W5:Y:S01]  /*283d0*/  LDL R141, [R1+0xae8] ;  /* 0x000ae800018d7983 */ /* 0x000f620000100800 */
[----:B---3--:R-:W-:-:S03]  /*283e0*/  FFMA R100, R100, R0, RZ ;  /* 0x0000000064647223 */ /* 0x008fc600000000ff */
        /* <DEDUP_REMOVED lines=10> */
[----:B----4-:R-:W-:-:S03]  /*28490*/  FFMA R101, R134, R35, R101 ;  /* 0x0000002386657223 */ /* 0x010fc60000000065 */
[----:B------:R-:W4:Y:S01]  /*284a0*/  LDL R134, [R1+0xe88] ;  /* 0x000e880001867983 */ /* 0x000f220000100800 */
[-C--:B------:R-:W-:Y:S01]  /*284b0*/  FFMA R102, R102, R0.reuse, RZ ;  /* 0x0000000066667223 */ /* 0x080fe200000000ff */
[----:B------:R-:W-:-:S04]  /*284c0*/  FFMA R105, R105, R0, RZ ;  /* 0x0000000069697223 */ /* 0x000fc800000000ff */
[-C--:B------:R-:W-:Y:S02]  /*284d0*/  FFMA R105, R142, R35.reuse, R105 ;  /* 0x000000238e697223 */ /* 0x080fe40000000069 */
[----:B------:R-:W4:Y:S01]  /*284e0*/  LDL R142, [R1+0xe90] ;  /* 0x000e9000018e7983 */ /* 0x000f220000100800 */
[----:B--2---:R-:W-:-:S03]  /*284f0*/  FFMA R102, R2, R35, R102 ;  /* 0x0000002302667223 */ /* 0x004fc60000000066 */
        /* <DEDUP_REMOVED lines=21> */
[----:B-----5:R-:W-:-:S02]  /*28650*/  FFMA R106, R143, R35, R106 ;  /* 0x000000238f6a7223 */ /* 0x020fc4000000006a */
[----:B------:R-:W5:Y:S01]  /*28660*/  LDL R161, [R1+0xe9c] ;  /* 0x000e9c0001a17983 */ /* 0x000f620000100800 */
[-C--:B------:R-:W-:Y:S01]  /*28670*/  FFMA R107, R141, R35.reuse, R107 ;  /* 0x000000238d6b7223 */ /* 0x080fe2000000006b */
[-C--:B------:R-:W-:Y:S01]  /*28680*/  FFMA R139, R169, R35.reuse, R139 ;  /* 0x00000023a98b7223 */ /* 0x080fe2000000008b */
[-C--:B------:R-:W-:Y:S01]  /*28690*/  FFMA R95, R166, R35.reuse, R95 ;  /* 0x00000023a65f7223 */ /* 0x080fe2000000005f */
[----:B------:R-:W5:Y:S01]  /*286a0*/  LDL R160, [R1+0xea0] ;  /* 0x000ea00001a07983 */ /* 0x000f620000100800 */
[-C--:B---3--:R-:W-:Y:S01]  /*286b0*/  FFMA R96, R165, R35.reuse, R96 ;  /* 0x00000023a5607223 */ /* 0x088fe20000000060 */
[-C--:B------:R-:W-:Y:S02]  /*286c0*/  FFMA R138, R242, R35.reuse, R138 ;  /* 0x00000023f28a7223 */ /* 0x080fe4000000008a */
        /* <DEDUP_REMOVED lines=15> */
[----:B------:R-:W-:Y:S01]  /*287c0*/  FMUL R0, R213, R114 ;  /* 0x00000072d5007220 */ /* 0x000fe20000400000 */
[----:B------:R-:W3:Y:S03]  /*287d0*/  LDL R164, [R1+0xeac] ;  /* 0x000eac0001a47983 */ /* 0x000ee60000100800 */
[-C--:B------:R-:W-:Y:S01]  /*287e0*/  FFMA R89, R135, R0.reuse, R89 ;  /* 0x0000000087597223 */ /* 0x080fe20000000059 */
[----:B------:R-:W3:Y:S04]  /*287f0*/  LDL R163, [R1+0xd0c] ;  /* 0x000d0c0001a37983 */ /* 0x000ee80000100800 */
[----:B------:R-:W3:Y:S01]  /*28800*/  LDL R135, [R1+0xd04] ;  /* 0x000d040001877983 */ /* 0x000ee20000100800 */
[----:B----4-:R-:W-:-:S03]  /*28810*/  FFMA R90, R134, R0, R90 ;  /* 0x00000000865a7223 */ /* 0x010fc6000000005a */
[----:B------:R-:W4:Y:S01]  /*28820*/  LDL R134, [R1+0xd08] ;  /* 0x000d080001867983 */ /* 0x000f220000100800 */
[----:B------:R-:W-:-:S03]  /*28830*/  FFMA R120, R142, R0, R120 ;  /* 0x000000008e787223 */ /* 0x000fc60000000078 */
        /* <DEDUP_REMOVED lines=22> */
[----:B------:R-:W-:-:S03]  /*289a0*/  FFMA R139, R142, R0, R139 ;  /* 0x000000008e8b7223 */ /* 0x000fc6000000008b */
[----:B------:R-:W4:Y:S01]  /*289b0*/  LDL R142, [R1+0xb5c] ;  /* 0x000b5c00018e7983 */ /* 0x000f220000100800 */
[----:B--2---:R-:W-:-:S03]  /*289c0*/  FFMA R136, R2, R0, R136 ;  /* 0x0000000002887223 */ /* 0x004fc60000000088 */
[----:B------:R-:W2:Y:S01]  /*289d0*/  LDL R2, [R1+0xb4c] ;  /* 0x000b4c0001027983 */ /* 0x000ea20000100800 */
        /* <DEDUP_REMOVED lines=18> */
[----:B------:R-:W3:Y:S04]  /*28b00*/  LDL R163, [R1+0xb68] ;  /* 0x000b680001a37983 */ /* 0x000ee80000100800 */
[----:B------:R-:W3:Y:S04]  /*28b10*/  LDL R160, [R1+0xb04] ;  /* 0x000b040001a07983 */ /* 0x000ee80000100800 */
[----:B------:R-:W3:Y:S04]  /*28b20*/  LDL R143, [R1+0x9e8] ;  /* 0x0009e800018f7983 */ /* 0x000ee80000100800 */
        /* <DEDUP_REMOVED lines=39> */
[----:B------:R-:W-:Y:S02]  /*28da0*/  FMUL R0, R212, R114 ;  /* 0x00000072d4007220 */ /* 0x000fe40000400000 */
[----:B------:R-:W3:Y:S02]  /*28db0*/  LDL R141, [R1+0xd28] ;  /* 0x000d2800018d7983 */ /* 0x000ee40000100800 */
[-C--:B------:R-:W-:Y:S02]  /*28dc0*/  FFMA R88, R140, R0.reuse, R88 ;  /* 0x000000008c587223 */ /* 0x080fe40000000058 */
        /* <DEDUP_REMOVED lines=8> */
[----:B------:R-:W-:-:S03]  /*28e50*/  FFMA R122, R142, R0, R122 ;  /* 0x000000008e7a7223 */ /* 0x000fc6000000007a */
[----:B------:R-:W4:Y:S04]  /*28e60*/  LDL R142, [R1+0xb94] ;  /* 0x000b9400018e7983 */ /* 0x000f280000100800 */
[----:B------:R-:W4:Y:S04]  /*28e70*/  LDL R171, [R1+0xc10] ;  /* 0x000c100001ab7983 */ /* 0x000f280000100800 */
[----:B------:R-:W4:Y:S01]  /*28e80*/  LDL R170, [R1+0xc14] ;  /* 0x000c140001aa7983 */ /* 0x000f220000100800 */
        /* <DEDUP_REMOVED lines=37> */
[----:B------:R-:W2:Y:S01]  /*290e0*/  LDL R159, [R1+0xbd0] ;  /* 0x000bd000019f7983 */ /* 0x000ea20000100800 */
[----:B-----5:R-:W-:-:S03]  /*290f0*/  FFMA R95, R162, R0, R95 ;  /* 0x00000000a25f7223 */ /* 0x020fc6000000005f */
[----:B------:R-:W5:Y:S01]  /*29100*/  LDL R158, [R1+0xbd4] ;  /* 0x000bd400019e7983 */ /* 0x000f620000100800 */
[----:B------:R-:W-:-:S03]  /*29110*/  FFMA R96, R161, R0, R96 ;  /* 0x00000000a1607223 */ /* 0x000fc60000000060 */
[----:B------:R-:W5:Y:S04]  /*29120*/  LDL R169, [R1+0xb7c] ;  /* 0x000b7c0001a97983 */ /* 0x000f680000100800 */
[----:B------:R-:W5:Y:S04]  /*29130*/  LDL R168, [R1+0xb70] ;  /* 0x000b700001a87983 */ /* 0x000f680000100800 */
[----:B------:R-:W5:Y:S04]  /*29140*/  LDL R167, [R1+0xb00] ;  /* 0x000b000001a77983 */ /* 0x000f680000100800 */
[----:B------:R-:W5:Y:S04]  /*29150*/  LDL R162, [R1+0x9e0] ;  /* 0x0009e00001a27983 */ /* 0x000f680000100800 */
        /* <DEDUP_REMOVED lines=40> */
[----:B------:R-:W-:Y:S02]  /*293e0*/  FMUL R0, R210, R114 ;  /* 0x00000072d2007220 */ /* 0x000fe40000400000 */
[----:B------:R-:W5:Y:S02]  /*293f0*/  LDL R161, [R1+0xd64] ;  /* 0x000d640001a17983 */ /* 0x000f640000100800 */
[-C--:B---3--:R-:W-:Y:S02]  /*29400*/  FFMA R88, R141, R0.reuse, R88 ;  /* 0x000000008d587223 */ /* 0x088fe40000000058 */
        /* <DEDUP_REMOVED lines=13> */
[----:B--2---:R-:W-:-:S03]  /*294e0*/  FFMA R124, R2, R0, R124 ;  /* 0x00000000027c7223 */ /* 0x004fc6000000007c */
[----:B------:R-:W2:Y:S01]  /*294f0*/  LDL R2, [R1+0xc08] ;  /* 0x000c080001027983 */ /* 0x000ea20000100800 */
[----:B------:R-:W-:-:S03]  /*29500*/  FFMA R127, R159, R0, R127 ;  /* 0x000000009f7f7223 */ /* 0x000fc6000000007f */
[----:B------:R-:W2:Y:S01]  /*29510*/  LDL R159, [R1+0xc24] ;  /* 0x000c2400019f7983 */ /* 0x000ea20000100800 */
[----:B-----5:R-:W-:-:S03]  /*29520*/  FFMA R116, R158, R0, R116 ;  /* 0x000000009e747223 */ /* 0x020fc60000000074 */
[----:B------:R-:W5:Y:S01]  /*29530*/  LDL R158, [R1+0xc28] ;  /* 0x000c2800019e7983 */ /* 0x000f620000100800 */
[----:B---3--:R-:W-:-:S03]  /*29540*/  FFMA R118, R141, R0, R118 ;  /* 0x000000008d767223 */ /* 0x008fc60000000076 */
[----:B------:R-:W3:Y:S01]  /*29550*/  LDL R141, [R1+0xbf0] ;  /* 0x000bf000018d7983 */ /* 0x000ee20000100800 */
[----:B------:R-:W-:-:S03]  /*29560*/  FFMA R157, R140, R0, R157 ;  /* 0x000000008c9d7223 */ /* 0x000fc6000000009d */
[----:B------:R-:W3:Y:S01]  /*29570*/  LDL R140, [R1+0xbec] ;  /* 0x000bec00018c7983 */ /* 0x000ee20000100800 */
[----:B------:R-:W-:-:S03]  /*29580*/  FFMA R137, R135, R0, R137 ;  /* 0x0000000087897223 */ /* 0x000fc60000000089 */
[----:B------:R-:W3:Y:S01]  /*29590*/  LDL R135, [R1+0xc44] ;  /* 0x000c440001877983 */ /* 0x000ee20000100800 */
[----:B----4-:R-:W-:-:S03]  /*295a0*/  FFMA R136, R134, R0, R136 ;  /* 0x0000000086887223 */ /* 0x010fc60000000088 */
[----:B------:R-:W4:Y:S01]  /*295b0*/  LDL R134, [R1+0xc4c] ;  /* 0x000c4c0001867983 */ /* 0x000f220000100800 */
[-C--:B------:R-:W-:Y:S01]  /*295c0*/  FFMA R156, R161, R0.reuse, R156 ;  /* 0x00000000a19c7223 */ /* 0x080fe2000000009c */
[-C--:B------:R-:W-:Y:S02]  /*295d0*/  FFMA R115, R143, R0.reuse, R115 ;  /* 0x000000008f737223 */ /* 0x080fe40000000073 */
[----:B------:R-:W4:Y:S04]  /*295e0*/  LDL R161, [R1+0xc48] ;  /* 0x000c480001a17983 */ /* 0x000f280000100800 */
[----:B------:R-:W4:Y:S01]  /*295f0*/  LDL R143, [R1+0xafc] ;  /* 0x000afc00018f7983 */ /* 0x000f220000100800 */
        /* <DEDUP_REMOVED lines=29> */
[----:B-----5:R-:W-:-:S03]  /*297d0*/  FFMA R98, R158, R0, R98 ;  /* 0x000000009e627223 */ /* 0x020fc60000000062 */
        /* <DEDUP_REMOVED lines=31> */
[----:B------:R-:W-:-:S04]  /*299d0*/  FMUL R0, R209, R114 ;  /* 0x00000072d1007220 */ /* 0x000fc80000400000 */
[-C--:B------:R-:W-:Y:S02]  /*299e0*/  FFMA R88, R142, R0.reuse, R88 ;  /* 0x000000008e587223 */ /* 0x080fe40000000058 */
        /* <DEDUP_REMOVED lines=29> */
[----:B------:R-:W2:Y:S01]  /*29bc0*/  LDL R164, [R1+0xc9c] ;  /* 0x000c9c0001a47983 */ /* 0x000ea20000100800 */
[----:B-----5:R-:W-:-:S03]  /*29bd0*/  FFMA R137, R159, R0, R137 ;  /* 0x000000009f897223 */ /* 0x020fc60000000089 */
[----:B------:R-:W5:Y:S01]  /*29be0*/  LDL R163, [R1+0xca0] ;  /* 0x000ca00001a37983 */ /* 0x000f620000100800 */
[----:B------:R-:W-:-:S03]  /*29bf0*/  FFMA R139, R158, R0, R139 ;  /* 0x000000009e8b7223 */ /* 0x000fc6000000008b */
        /* <DEDUP_REMOVED lines=30> */
[-C--:B-----5:R-:W-:Y:S01]  /*29de0*/  FFMA R98, R163, R0.reuse, R98 ;  /* 0x00000000a3627223 */ /* 0x0a0fe20000000062 */
        /* <DEDUP_REMOVED lines=12> */
[----:B---3--:R-:W-:-:S03]  /*29eb0*/  FFMA R103, R141, R0, R103 ;  /* 0x000000008d677223 */ /* 0x008fc60000000067 */
[----:B------:R-:W3:Y:S01]  /*29ec0*/  LDL R141, [R1+0x123c] ;  /* 0x00123c00018d7983 */ /* 0x000ee20000100800 */
[----:B------:R-:W-:-:S03]  /*29ed0*/  FFMA R104, R140, R0, R104 ;  /* 0x000000008c687223 */ /* 0x000fc60000000068 */
[----:B------:R-:W5:Y:S04]  /*29ee0*/  LDL R140, [R1+0x125c] ;  /* 0x00125c00018c7983 */ /* 0x000f680000100800 */
[----:B------:R-:W5:Y:S04]  /*29ef0*/  LDL R170, [R1+0xd4c] ;  /* 0x000d4c0001aa7983 */ /* 0x000f680000100800 */
[----:B------:R-:W5:Y:S01]  /*29f00*/  LDL R169, [R1+0xd44] ;  /* 0x000d440001a97983 */ /* 0x000f620000100800 */
[----:B------:R-:W-:-:S03]  /*29f10*/  FFMA R107, R135, R0, R107 ;  /* 0x00000000876b7223 */ /* 0x000fc6000000006b */
[----:B------:R-:W5:Y:S04]  /*29f20*/  LDL R168, [R1+0xd40] ;  /* 0x000d400001a87983 */ /* 0x000f680000100800 */
[----:B------:R-:W5:Y:S01]  /*29f30*/  LDL R135, [R1+0xe34] ;  /* 0x000e340001877983 */ /* 0x000f620000100800 */
[----:B----4-:R-:W-:-:S03]  /*29f40*/  FFMA R111, R134, R0, R111 ;  /* 0x00000000866f7223 */ /* 0x010fc6000000006f */
[----:B------:R-:W4:Y:S01]  /*29f50*/  LDL R134, [R1+0xe3c] ;  /* 0x000e3c0001867983 */ /* 0x000f220000100800 */
[-C--:B------:R-:W-:Y:S01]  /*29f60*/  FFMA R110, R161, R0.reuse, R110 ;  /* 0x00000000a16e7223 */ /* 0x080fe2000000006e */
[----:B------:R-:W-:Y:S01]  /*29f70*/  FFMA R112, R143, R0, R112 ;  /* 0x000000008f707223 */ /* 0x000fe20000000070 */
[----:B------:R-:W-:Y:S01]  /*29f80*/  FMUL R0, R208, R114 ;  /* 0x00000072d0007220 */ /* 0x000fe20000400000 */
        /* <DEDUP_REMOVED lines=11> */
[----:B---3--:R-:W-:-:S03]  /*2a040*/  FFMA R121, R141, R0, R121 ;  /* 0x000000008d797223 */ /* 0x008fc60000000079 */
[----:B------:R-:W3:Y:S01]  /*2a050*/  LDL R141, [R1+0xd6c] ;  /* 0x000d6c00018d7983 */ /* 0x000ee20000100800 */
[----:B-----5:R-:W-:-:S03]  /*2a060*/  FFMA R123, R140, R0, R123 ;  /* 0x000000008c7b7223 */ /* 0x020fc6000000007b */
[----:B------:R-:W5:Y:S01]  /*2a070*/  LDL R140, [R1+0xd78] ;  /* 0x000d7800018c7983 */ /* 0x000f620000100800 */
[----:B------:R-:W-:-:S03]  /*2a080*/  FFMA R116, R135, R0, R116 ;  /* 0x0000000087747223 */ /* 0x000fc60000000074 */
[----:B------:R-:W5:Y:S01]  /*2a090*/  LDL R135, [R1+0xd48] ;  /* 0x000d480001877983 */ /* 0x000f620000100800 */
[----:B----4-:R-:W-:-:S03]  /*2a0a0*/  FFMA R117, R134, R0, R117 ;  /* 0x0000000086757223 */ /* 0x010fc60000000075 */
[----:B------:R-:W4:Y:S01]  /*2a0b0*/  LDL R134, [R1+0xd18] ;  /* 0x000d180001867983 */ /* 0x000f220000100800 */
        /* <DEDUP_REMOVED lines=8> */
[----:B------:R-:W2:Y:S01]  /*2a140*/  LDL R159, [R1+0xd38] ;  /* 0x000d3800019f7983 */ /* 0x000ea20000100800 */
[-C--:B------:R-:W-:Y:S01]  /*2a150*/  FFMA R90, R166, R0.reuse, R90 ;  /* 0x00000000a65a7223 */ /* 0x080fe2000000005a */
[-C--:B------:R-:W-:Y:S02]  /*2a160*/  FFMA R91, R165, R0.reuse, R91 ;  /* 0x00000000a55b7223 */ /* 0x080fe4000000005b */
[----:B------:R-:W2:Y:S01]  /*2a170*/  LDL R158, [R1+0xd1c] ;  /* 0x000d1c00019e7983 */ /* 0x000ea20000100800 */
[-C--:B------:R-:W-:Y:S01]  /*2a180*/  FFMA R124, R164, R0.reuse, R124 ;  /* 0x00000000a47c7223 */ /* 0x080fe2000000007c */
[----:B------:R-:W-:-:S02]  /*2a190*/  FFMA R125, R163, R0, R125 ;  /* 0x00000000a37d7223 */ /* 0x000fc4000000007d */
[----:B------:R-:W2:Y:S01]  /*2a1a0*/  LDL R161, [R1+0xc6c] ;  /* 0x000c6c0001a17983 */ /* 0x000ea20000100800 */
[-C--:B------:R-:W-:Y:S01]  /*2a1b0*/  FFMA R136, R162, R0.reuse, R136 ;  /* 0x00000000a2887223 */ /* 0x080fe20000000088 */
[-C--:B------:R-:W-:Y:S02]  /*2a1c0*/  FFMA R139, R160, R0.reuse, R139 ;  /* 0x00000000a08b7223 */ /* 0x080fe4000000008b */
[----:B------:R-:W2:Y:S04]  /*2a1d0*/  LDL R143, [R1+0xc5c] ;  /* 0x000c5c00018f7983 */ /* 0x000ea80000100800 */
[----:B------:R-:W2:Y:S04]  /*2a1e0*/  LDL R166, [R1+0xcf4] ;  /* 0x000cf40001a67983 */ /* 0x000ea80000100800 */
[----:B------:R-:W2:Y:S04]  /*2a1f0*/  LDL R165, [R1+0xcf0] ;  /* 0x000cf00001a57983 */ /* 0x000ea80000100800 */
[----:B------:R-:W2:Y:S04]  /*2a200*/  LDL R164, [R1+0xf94] ;  /* 0x000f940001a47983 */ /* 0x000ea80000100800 */
[----:B------:R-:W2:Y:S04]  /*2a210*/  LDL R163, [R1+0xf98] ;  /* 0x000f980001a37983 */ /* 0x000ea80000100800 */
[----:B------:R-:W2:Y:S01]  /*2a220*/  LDL R162, [R1+0xf9c] ;  /* 0x000f9c0001a27983 */ /* 0x000ea20000100800 */
[----:B---3--:R-:W-:-:S03]  /*2a230*/  FFMA R137, R141, R0, R137 ;  /* 0x000000008d897223 */ /* 0x008fc60000000089 */
[----:B------:R-:W3:Y:S01]  /*2a240*/  LDL R160, [R1+0xfa0] ;  /* 0x000fa00001a07983 */ /* 0x000ee20000100800 */
[----:B-----5:R-:W-:-:S03]  /*2a250*/  FFMA R115, R140, R0, R115 ;  /* 0x000000008c737223 */ /* 0x020fc60000000073 */
[----:B------:R-:W5:Y:S04]  /*2a260*/  LDL R141, [R1+0xc54] ;  /* 0x000c5400018d7983 */ /* 0x000f680000100800 */
        /* <DEDUP_REMOVED lines=39> */
[----:B------:R-:W3:Y:S04]  /*2a4e0*/  LDL R140, [R1+0x1348] ;  /* 0x00134800018c7983 */ /* 0x000ee80000100800 */
[----:B------:R-:W3:Y:S04]  /*2a4f0*/  LDL R168, [R1+0x101c] ;  /* 0x00101c0001a87983 */ /* 0x000ee80000100800 */
[----:B------:R-:W3:Y:S01]  /*2a500*/  LDL R167, [R1+0x1020] ;  /* 0x0010200001a77983 */ /* 0x000ee20000100800 */
[----:B------:R-:W-:Y:S01]  /*2a510*/  FFMA R112, R135, R0, R112 ;  /* 0x0000000087707223 */ /* 0x000fe20000000070 */
[----:B------:R-:W-:-:S02]  /*2a520*/  FMUL R0, R207, R114 ;  /* 0x00000072cf007220 */ /* 0x000fc40000400000 */
[----:B------:R-:W3:Y:S02]  /*2a530*/  LDL R135, [R1+0xe6c] ;  /* 0x000e6c0001877983 */ /* 0x000ee40000100800 */
[-C--:B----4-:R-:W-:Y:S02]  /*2a540*/  FFMA R90, R134, R0.reuse, R90 ;  /* 0x00000000865a7223 */ /* 0x090fe4000000005a */
[----:B------:R-:W4:Y:S04]  /*2a550*/  LDL R170, [R1+0xe74] ;  /* 0x000e740001aa7983 */ /* 0x000f280000100800 */
[----:B------:R-:W4:Y:S04]  /*2a560*/  LDL R134, [R1+0xe70] ;  /* 0x000e700001867983 */ /* 0x000f280000100800 */
[----:B------:R-:W4:Y:S04]  /*2a570*/  LDL R169, [R1+0xe78] ;  /* 0x000e780001a97983 */ /* 0x000f280000100800 */
        /* <DEDUP_REMOVED lines=49> */
[----:B---3--:R-:W-:-:S03]  /*2a890*/  FFMA R96, R140, R0, R96 ;  /* 0x000000008c607223 */ /* 0x008fc60000000060 */
[----:B------:R-:W3:Y:S04]  /*2a8a0*/  LDL R141, [R1+0x107c] ;  /* 0x00107c00018d7983 */ /* 0x000ee80000100800 */
        /* <DEDUP_REMOVED lines=38> */
[----:B------:R-:W-:Y:S01]  /*2ab10*/  FFMA R112, R140, R0, R112 ;  /* 0x000000008c707223 */ /* 0x000fe20000000070 */
[----:B------:R-:W-:Y:S02]  /*2ab20*/  FMUL R0, R206, R114 ;  /* 0x00000072ce007220 */ /* 0x000fe40000400000 */
[----:B------:R-:W5:Y:S04]  /*2ab30*/  LDL R140, [R1+0xed0] ;  /* 0x000ed000018c7983 */ /* 0x000f680000100800 */
[----:B------:R-:W5:Y:S01]  /*2ab40*/  LDL R170, [R1+0x10ec] ;  /* 0x0010ec0001aa7983 */ /* 0x000f620000100800 */
[----:B------:R-:W-:-:S03]  /*2ab50*/  FFMA R88, R135, R0, R88 ;  /* 0x0000000087587223 */ /* 0x000fc60000000058 */
[----:B------:R-:W5:Y:S04]  /*2ab60*/  LDL R169, [R1+0x10f8] ;  /* 0x0010f80001a97983 */ /* 0x000f680000100800 */
[----:B------:R-:W5:Y:S01]  /*2ab70*/  LDL R135, [R1+0xed4] ;  /* 0x000ed40001877983 */ /* 0x000f620000100800 */
[----:B----4-:R-:W-:-:S03]  /*2ab80*/  FFMA R120, R134, R0, R120 ;  /* 0x0000000086787223 */ /* 0x010fc60000000078 */
        /* <DEDUP_REMOVED lines=88> */
[----:B-----5:R-:W-:Y:S01]  /*2b110*/  FFMA R35, R140, R0, R35 ;  /* 0x000000008c237223 */ /* 0x020fe20000000023 */
[----:B------:R-:W-:Y:S02]  /*2b120*/  FMUL R0, R205, R114 ;  /* 0x00000072cd007220 */ /* 0x000fe40000400000 */
[----:B------:R-:W5:Y:S04]  /*2b130*/  LDL R140, [R1+0xef8] ;  /* 0x000ef800018c7983 */ /* 0x000f680000100800 */
[----:B------:R-:W5:Y:S04]  /*2b140*/  LDL R167, [R1+0xee4] ;  /* 0x000ee40001a77983 */ /* 0x000f680000100800 */
[----:B------:R-:W5:Y:S01]  /*2b150*/  LDL R166, [R1+0xee8] ;  /* 0x000ee80001a67983 */ /* 0x000f620000100800 */
[----:B------:R-:W-:-:S03]  /*2b160*/  FFMA R88, R135, R0, R88 ;  /* 0x0000000087587223 */ /* 0x000fc60000000058 */
[----:B------:R-:W5:Y:S04]  /*2b170*/  LDL R165, [R1+0x11a4] ;  /* 0x0011a40001a57983 */ /* 0x000f680000100800 */
[----:B------:R-:W5:Y:S01]  /*2b180*/  LDL R135, [R1+0x119c] ;  /* 0x00119c0001877983 */ /* 0x000f620000100800 */
[----:B----4-:R-:W-:-:S03]  /*2b190*/  FFMA R91, R134, R0, R91 ;  /* 0x00000000865b7223 */ /* 0x010fc6000000005b */
[----:B------:R-:W4:Y:S04]  /*2b1a0*/  LDL R164, [R1+0x11a8] ;  /* 0x0011a80001a47983 */ /* 0x000f280000100800 */
[----:B------:R-:W4:Y:S01]  /*2b1b0*/  LDL R134, [R1+0x11b8] ;  /* 0x0011b80001867983 */ /* 0x000f220000100800 */
[----:B------:R-:W-:-:S03]  /*2b1c0*/  FFMA R90, R143, R0, R90 ;  /* 0x000000008f5a7223 */ /* 0x000fc6000000005a */
        /* <DEDUP_REMOVED lines=93> */
[-C--:B---3--:R-:W-:Y:S02]  /*2b7a0*/  FFMA R88, R141, R0.reuse, R88 ;  /* 0x000000008d587223 */ /* 0x088fe40000000058 */
        /* <DEDUP_REMOVED lines=44> */
[----:B------:R-:W2:Y:S04]  /*2ba70*/  LDL R164, [R1+0x12d8] ;  /* 0x0012d80001a47983 */ /* 0x000ea80000100800 */
[----:B------:R-:W2:Y:S04]  /*2ba80*/  LDL R163, [R1+0x12dc] ;  /* 0x0012dc0001a37983 */ /* 0x000ea80000100800 */
        /* <DEDUP_REMOVED lines=45> */
[----:B---3--:R-:W-:Y:S01]  /*2bd60*/  FFMA R35, R141, R0, R35 ;  /* 0x000000008d237223 */ /* 0x008fe20000000023 */
[----:B------:R-:W-:-:S02]  /*2bd70*/  FMUL R0, R132, R114 ;  /* 0x0000007284007220 */ /* 0x000fc40000400000 */
[----:B------:R-:W3:Y:S02]  /*2bd80*/  LDL R141, [R1+0x14cc] ;  /* 0x0014cc00018d7983 */ /* 0x000ee40000100800 */
[-C--:B-----5:R-:W-:Y:S02]  /*2bd90*/  FFMA R91, R140, R0.reuse, R91 ;  /* 0x000000008c5b7223 */ /* 0x0a0fe4000000005b */
        /* <DEDUP_REMOVED lines=52> */
[----:B------:R-:W-:-:S02]  /*2c0e0*/  FFMA R96, R158, R0, R96 ;  /* 0x000000009e607223 */ /* 0x000fc40000000060 */
        /* <DEDUP_REMOVED lines=45> */
[-C--:B------:R-:W-:Y:S01]  /*2c3c0*/  FFMA R89, R159, R0.reuse, R89 ;  /* 0x000000009f597223 */ /* 0x080fe20000000059 */
[-C--:B------:R-:W-:Y:S01]  /*2c3d0*/  FFMA R90, R158, R0.reuse, R90 ;  /* 0x000000009e5a7223 */ /* 0x080fe2000000005a */
[----:B------:R-:W2:Y:S01]  /*2c3e0*/  LDL R159, [R1+0xf7c] ;  /* 0x000f7c00019f7983 */ /* 0x000ea20000100800 */
[----:B------:R-:W-:-:S03]  /*2c3f0*/  FFMA R91, R143, R0, R91 ;  /* 0x000000008f5b7223 */ /* 0x000fc6000000005b */
[----:B------:R-:W2:Y:S01]  /*2c400*/  LDL R158, [R1+0xf80] ;  /* 0x000f8000019e7983 */ /* 0x000ea20000100800 */
[----:B------:R-:W-:-:S03]  /*2c410*/  FFMA R121, R142, R0, R121 ;  /* 0x000000008e797223 */ /* 0x000fc60000000079 */
        /* <DEDUP_REMOVED lines=43> */
[----:B------:R-:W3:Y:S04]  /*2c6d0*/  LDL R165, [R1+0x1238] ;  /* 0x0012380001a57983 */ /* 0x000ee80000100800 */
        /* <DEDUP_REMOVED lines=44> */
[----:B--2---:R-:W-:Y:S01]  /*2c9a0*/  FFMA R35, R2, R0, R35 ;  /* 0x0000000002237223 */ /* 0x004fe20000000023 */
[-C--:B------:R-:W-:Y:S01]  /*2c9b0*/  FMUL R2, R130, R114.reuse ;  /* 0x0000007282027220 */ /* 0x080fe20000400000 */
[----:B------:R-:W-:-:S03]  /*2c9c0*/  FMUL R0, R129, R114 ;  /* 0x0000007281007220 */ /* 0x000fc60000400000 */
[-C--:B------:R-:W-:Y:S01]  /*2c9d0*/  FFMA R88, R169, R2.reuse, R88 ;  /* 0x00000002a9587223 */ /* 0x080fe20000000058 */
[-C--:B------:R-:W-:Y:S01]  /*2c9e0*/  FFMA R91, R161, R2.reuse, R91 ;  /* 0x00000002a15b7223 */ /* 0x080fe2000000005b */
[-C--:B------:R-:W-:Y:S01]  /*2c9f0*/  FFMA R156, R166, R2.reuse, R156 ;  /* 0x00000002a69c7223 */ /* 0x080fe2000000009c */
[-C--:B------:R-:W-:Y:S01]  /*2ca00*/  FFMA R89, R168, R2.reuse, R89 ;  /* 0x00000002a8597223 */ /* 0x080fe20000000059 */
[----:B------:R-:W2:Y:S01]  /*2ca10*/  LDL R161, [R1+0x1678] ;  /* 0x0016780001a17983 */ /* 0x000ea20000100800 */
[----:B------:R-:W-:Y:S01]  /*2ca20*/  FFMA R157, R165, R2, R157 ;  /* 0x00000002a59d7223 */ /* 0x000fe2000000009d */
[-C--:B------:R-:W-:Y:S02]  /*2ca30*/  FFMA R88, R160, R0.reuse, R88 ;  /* 0x00000000a0587223 */ /* 0x080fe40000000058 */
[----:B------:R-:W2:Y:S01]  /*2ca40*/  LDL R160, [R1+0x1680] ;  /* 0x0016800001a07983 */ /* 0x000ea20000100800 */
[----:B------:R-:W-:Y:S01]  /*2ca50*/  FFMA R156, R159, R0, R156 ;  /* 0x000000009f9c7223 */ /* 0x000fe2000000009c */
[----:B------:R-:W-:Y:S01]  /*2ca60*/  FMUL R114, R128, R114 ;  /* 0x0000007280727220 */ /* 0x000fe20000400000 */
[-C--:B------:R-:W-:Y:S01]  /*2ca70*/  FFMA R89, R164, R0.reuse, R89 ;  /* 0x00000000a4597223 */ /* 0x080fe20000000059 */
[----:B------:R-:W2:Y:S01]  /*2ca80*/  LDL R159, [R1+0x1724] ;  /* 0x00172400019f7983 */ /* 0x000ea20000100800 */
[----:B------:R-:W-:-:S03]  /*2ca90*/  FFMA R157, R158, R0, R157 ;  /* 0x000000009e9d7223 */ /* 0x000fc6000000009d */
[----:B------:R-:W2:Y:S01]  /*2caa0*/  LDL R158, [R1+0x1744] ;  /* 0x00174400019e7983 */ /* 0x000ea20000100800 */
[-C--:B------:R-:W-:Y:S01]  /*2cab0*/  FFMA R88, R143, R114.reuse, R88 ;  /* 0x000000728f587223 */ /* 0x080fe20000000058 */
[----:B------:R-:W-:Y:S02]  /*2cac0*/  FFMA R89, R142, R114, R89 ;  /* 0x000000728e597223 */ /* 0x000fe40000000059 */
[----:B------:R-:W2:Y:S04]  /*2cad0*/  LDL R143, [R1+0x17b4] ;  /* 0x0017b400018f7983 */ /* 0x000ea80000100800 */
[----:B------:R-:W2:Y:S01]  /*2cae0*/  LDL R142, [R1+0x17b8] ;  /* 0x0017b800018e7983 */ /* 0x000ea20000100800 */
[----:B------:R-:W-:Y:S01]  /*2caf0*/  FFMA R90, R167, R2, R90 ;  /* 0x00000002a75a7223 */ /* 0x000fe2000000005a */
[----:B------:R-:W-:-:S02]  /*2cb00*/  FFMA R91, R162, R0, R91 ;  /* 0x00000000a25b7223 */ /* 0x000fc4000000005b */
        /* <DEDUP_REMOVED lines=9> */
[-C--:B---3--:R-:W-:Y:S01]  /*2cba0*/  FFMA R90, R141, R114.reuse, R90 ;  /* 0x000000728d5a7223 */ /* 0x088fe2000000005a */
[----:B-----5:R-:W-:Y:S01]  /*2cbb0*/  FFMA R91, R140, R114, R91 ;  /* 0x000000728c5b7223 */ /* 0x020fe2000000005b */
[----:B------:R-:W-:Y:S01]  /*2cbc0*/  FFMA R140, R152, R88, RZ ;  /* 0x00000058988c7223 */ /* 0x000fe200000000ff */
[----:B------:R-:W-:-:S03]  /*2cbd0*/  FFMA R156, R135, R114, R156 ;  /* 0x00000072879c7223 */ /* 0x000fc6000000009c */
[----:B------:R0:W-:Y:S01]  /*2cbe0*/  STL.128 [R1], R88 ;  /* 0x0000005801007387 */ /* 0x0001e20000100c00 */
[----:B------:R-:W-:Y:S01]  /*2cbf0*/  FFMA R135, R148, R88, RZ ;  /* 0x0000005894877223 */ /* 0x000fe200000000ff */
[----:B------:R-:W-:Y:S01]  /*2cc00*/  FFMA R141, R88, R156, RZ ;  /* 0x0000009c588d7223 */ /* 0x000fe200000000ff */
[----:B----4-:R-:W-:Y:S01]  /*2cc10*/  FFMA R157, R134, R114, R157 ;  /* 0x00000072869d7223 */ /* 0x010fe2000000009d */
[----:B------:R-:W-:Y:S01]  /*2cc20*/  FFMA R134, R144, R88, RZ ;  /* 0x0000005890867223 */ /* 0x000fe200000000ff */
[-C--:B0-----:R-:W-:Y:S02]  /*2cc30*/  FFMA R88, R153, R89.reuse, R140 ;  /* 0x0000005999587223 */ /* 0x081fe4000000008c */
[----:B------:R-:W3:Y:S01]  /*2cc40*/  LDL R140, [R1+0x1820] ;  /* 0x00182000018c7983 */ /* 0x000ee20000100800 */
[-C--:B------:R-:W-:Y:S01]  /*2cc50*/  FFMA R134, R145, R89.reuse, R134 ;  /* 0x0000005991867223 */ /* 0x080fe20000000086 */
[----:B------:R-:W-:Y:S01]  /*2cc60*/  FFMA R135, R149, R89, R135 ;  /* 0x0000005995877223 */ /* 0x000fe20000000087 */
[----:B------:R-:W-:-:S02]  /*2cc70*/  FFMA R89, R89, R157, R141 ;  /* 0x0000009d59597223 */ /* 0x000fc4000000008d */
[----:B------:R-:W4:Y:S01]  /*2cc80*/  LDL R141, [R1+0x169c] ;  /* 0x00169c00018d7983 */ /* 0x000f220000100800 */
[----:B--2---:R-:W-:-:S03]  /*2cc90*/  FFMA R137, R161, R2, R137 ;  /* 0x00000002a1897223 */ /* 0x004fc60000000089 */
[----:B------:R-:W2:Y:S01]  /*2cca0*/  LDL R161, [R1+0x1684] ;  /* 0x0016840001a17983 */ /* 0x000ea20000100800 */
[----:B------:R-:W-:-:S03]  /*2ccb0*/  FFMA R136, R160, R2, R136 ;  /* 0x00000002a0887223 */ /* 0x000fc60000000088 */
[----:B------:R-:W5:Y:S01]  /*2ccc0*/  LDL R160, [R1+0x1688] ;  /* 0x0016880001a07983 */ /* 0x000f620000100800 */
[-C--:B------:R-:W-:Y:S01]  /*2ccd0*/  FFMA R137, R159, R0.reuse, R137 ;  /* 0x000000009f897223 */ /* 0x080fe20000000089 */
[----:B------:R-:W-:-:S03]  /*2cce0*/  FFMA R159, R158, R0, R136 ;  /* 0x000000009e9f7223 */ /* 0x000fc60000000088 */
[-C--:B------:R-:W-:Y:S02]  /*2ccf0*/  FFMA R158, R143, R114.reuse, R137 ;  /* 0x000000728f9e7223 */ /* 0x080fe40000000089 */
[----:B------:R-:W5:Y:S01]  /*2cd00*/  LDL R143, [R1+0x1694] ;  /* 0x00169400018f7983 */ /* 0x000f620000100800 */
[----:B------:R-:W-:-:S03]  /*2cd10*/  FFMA R159, R142, R114, R159 ;  /* 0x000000728e9f7223 */ /* 0x000fc6000000009f */
[----:B------:R-:W5:Y:S01]  /*2cd20*/  LDL R142, [R1+0x1698] ;  /* 0x00169800018e7983 */ /* 0x000f620000100800 */
[-C--:B------:R-:W-:Y:S01]  /*2cd30*/  FFMA R134, R146, R90.reuse, R134 ;  /* 0x0000005a92867223 */ /* 0x080fe20000000086 */
[-C--:B------:R-:W-:Y:S01]  /*2cd40*/  FFMA R135, R150, R90.reuse, R135 ;  /* 0x0000005a96877223 */ /* 0x080fe20000000087 */
[----:B------:R-:W-:Y:S01]  /*2cd50*/  FFMA R88, R154, R90, R88 ;  /* 0x0000005a9a587223 */ /* 0x000fe20000000058 */
[----:B------:R-:W-:Y:S02]  /*2cd60*/  FFMA R89, R90, R158, R89 ;  /* 0x0000009e5a597223 */ /* 0x000fe40000000059 */
[----:B------:R-:W5:Y:S01]  /*2cd70*/  LDL R90, [R1+0x1690] ;  /* 0x00169000015a7983 */ /* 0x000f620000100800 */
[-C--:B------:R-:W-:Y:S01]  /*2cd80*/  FFMA R134, R147, R91.reuse, R134 ;  /* 0x0000005b93867223 */ /* 0x080fe20000000086 */
[-C--:B------:R-:W-:Y:S01]  /*2cd90*/  FFMA R135, R151, R91.reuse, R135 ;  /* 0x0000005b97877223 */ /* 0x080fe20000000087 */
[----:B------:R-:W-:Y:S01]  /*2cda0*/  FFMA R136, R155, R91, R88 ;  /* 0x0000005b9b887223 */ /* 0x000fe20000000058 */
[----:B------:R-:W-:Y:S01]  /*2cdb0*/  FFMA R137, R91, R159, R89 ;  /* 0x0000009f5b897223 */ /* 0x000fe20000000059 */
[----:B------:R-:W-:-:S02]  /*2cdc0*/  FFMA R119, R162, R2, R119 ;  /* 0x00000002a2777223 */ /* 0x000fc40000000077 */
[----:B------:R-:W5:Y:S01]  /*2cdd0*/  LDL R162, [R1+0x1510] ;  /* 0x0015100001a27983 */ /* 0x000f620000100800 */
[----:B---3--:R-:W-:-:S03]  /*2cde0*/  FFMA R124, R140, R2, R124 ;  /* 0x000000028c7c7223 */ /* 0x008fc6000000007c */
[----:B------:R-:W3:Y:S01]  /*2cdf0*/  LDL R140, [R1+0x16a4] ;  /* 0x0016a400018c7983 */ /* 0x000ee20000100800 */
[----:B----4-:R-:W-:-:S03]  /*2ce00*/  FFMA R93, R141, R2, R93 ;  /* 0x000000028d5d7223 */ /* 0x010fc6000000005d */
[----:B------:R-:W4:Y:S01]  /*2ce10*/  LDL R141, [R1+0x152c] ;  /* 0x00152c00018d7983 */ /* 0x000f220000100800 */
[----:B--2---:R-:W-:-:S03]  /*2ce20*/  FFMA R88, R161, R2, R139 ;  /* 0x00000002a1587223 */ /* 0x004fc6000000008b */
[----:B------:R-:W2:Y:S01]  /*2ce30*/  LDL R161, [R1+0x1514] ;  /* 0x0015140001a17983 */ /* 0x000ea20000100800 */
[----:B-----5:R-:W-:-:S03]  /*2ce40*/  FFMA R89, R160, R2, R115 ;  /* 0x00000002a0597223 */ /* 0x020fc60000000073 */
        /* <DEDUP_REMOVED lines=29> */
[----:B---3--:R-:W-:-:S03]  /*2d020*/  FFMA R94, R140, R2, R94 ;  /* 0x000000028c5e7223 */ /* 0x008fc6000000005e */
[----:B------:R-:W3:Y:S01]  /*2d030*/  LDL R140, [R1+0x108c] ;  /* 0x00108c00018c7983 */ /* 0x000ee20000100800 */
[-C--:B------:R-:W-:Y:S01]  /*2d040*/  FFMA R106, R162, R2.reuse, R106 ;  /* 0x00000002a26a7223 */ /* 0x080fe2000000006a */
[-C--:B----4-:R-:W-:Y:S02]  /*2d050*/  FFMA R111, R141, R2.reuse, R111 ;  /* 0x000000028d6f7223 */ /* 0x090fe4000000006f */
[----:B------:R-:W4:Y:S04]  /*2d060*/  LDL R162, [R1+0x188c] ;  /* 0x00188c0001a27983 */ /* 0x000f280000100800 */
[----:B------:R-:W4:Y:S01]  /*2d070*/  LDL R141, [R1+0x1088] ;  /* 0x00108800018d7983 */ /* 0x000f220000100800 */
[----:B--2---:R-:W-:-:S03]  /*2d080*/  FFMA R107, R161, R2, R107 ;  /* 0x00000002a16b7223 */ /* 0x004fc6000000006b */
[----:B------:R-:W2:Y:S01]  /*2d090*/  LDL R161, [R1+0x1898] ;  /* 0x0018980001a17983 */ /* 0x000ea20000100800 */
[----:B-----5:R-:W-:-:S03]  /*2d0a0*/  FFMA R108, R160, R2, R108 ;  /* 0x00000002a06c7223 */ /* 0x020fc6000000006c */
[----:B------:R-:W5:Y:S01]  /*2d0b0*/  LDL R160, [R1+0x1040] ;  /* 0x0010400001a07983 */ /* 0x000f620000100800 */
[----:B------:R-:W-:-:S03]  /*2d0c0*/  FFMA R109, R143, R2, R109 ;  /* 0x000000028f6d7223 */ /* 0x000fc6000000006d */
[----:B------:R-:W5:Y:S01]  /*2d0d0*/  LDL R143, [R1+0x103c] ;  /* 0x00103c00018f7983 */ /* 0x000f620000100800 */
[----:B------:R-:W-:-:S03]  /*2d0e0*/  FFMA R110, R142, R2, R110 ;  /* 0x000000028e6e7223 */ /* 0x000fc6000000006e */
[----:B------:R-:W5:Y:S01]  /*2d0f0*/  LDL R142, [R1+0x1054] ;  /* 0x00105400018e7983 */ /* 0x000f620000100800 */
[----:B------:R-:W-:Y:S01]  /*2d100*/  FMUL R134, R134, 0.5 ;  /* 0x3f00000086867820 */ /* 0x000fe20000400000 */
[----:B------:R-:W-:Y:S01]  /*2d110*/  FMUL R135, R135, 0.5 ;  /* 0x3f00000087877820 */ /* 0x000fe20000400000 */
[----:B------:R-:W-:-:S04]  /*2d120*/  FMUL R136, R136, 0.5 ;  /* 0x3f00000088887820 */ /* 0x000fc80000400000 */
[----:B------:R-:W-:-:S04]  /*2d130*/  FSETP.GT.AND P0, PT, R135, R134, PT ;  /* 0x000000868700720b */ /* 0x000fc80003f04000 */
[----:B------:R-:W-:Y:S01]  /*2d140*/  FSEL R3, R135, R134, P0 ;  /* 0x0000008687037208 */ /* 0x000fe20000000000 */
[----:B------:R-:W-:-:S03]  /*2d150*/  FMUL R137, R137, 0.5 ;  /* 0x3f00000089897820 */ /* 0x000fc60000400000 */
[----:B------:R-:W-:-:S04]  /*2d160*/  FSETP.GT.AND P0, PT, R136, R3, PT ;  /* 0x000000038800720b */ /* 0x000fc80003f04000 */
[----:B------:R-:W-:Y:S01]  /*2d170*/  FSEL R3, R136, R3, P0 ;  /* 0x0000000388037208 */ /* 0x000fe20000000000 */
[----:B------:R-:W-:-:S03]  /*2d180*/  FFMA R35, R7, R2, R35 ;  /* 0x0000000207237223 */ /* 0x000fc60000000023 */
[----:B------:R-:W-:Y:S01]  /*2d190*/  FSETP.GT.AND P0, PT, R137, R3, PT ;  /* 0x000000038900720b */ /* 0x000fe20003f04000 */
[----:B------:R-:W-:-:S03]  /*2d1a0*/  HFMA2 R7, -RZ, RZ, 0.96630859375, -0.0022525787353515625 ;  /* 0x3bbb989dff077431 */ /* 0x000fc600000001ff */
[----:B------:R-:W-:Y:S01]  /*2d1b0*/  FSEL R3, R137, R3, P0 ;  /* 0x0000000389037208 */ /* 0x000fe20000000000 */
[-C--:B------:R-:W-:Y:S01]  /*2d1c0*/  FFMA R113, R139, R2.reuse, R113 ;  /* 0x000000028b717223 */ /* 0x080fe20000000071 */
[----:B------:R-:W-:-:S03]  /*2d1d0*/  FFMA R95, R173, R2, R95 ;  /* 0x00000002ad5f7223 */ /* 0x000fc6000000005f */
[--C-:B------:R-:W-:Y:S01]  /*2d1e0*/  FADD R134, R134, -R3.reuse ;  /* 0x8000000386867221 */ /* 0x100fe20000000000 */
[--C-:B------:R-:W-:Y:S01]  /*2d1f0*/  FADD R135, R135, -R3.reuse ;  /* 0x8000000387877221 */ /* 0x100fe20000000000 */
[----:B------:R-:W-:Y:S01]  /*2d200*/  FADD R136, R136, -R3 ;  /* 0x8000000388887221 */ /* 0x000fe20000000000 */
        /* <DEDUP_REMOVED lines=9> */
[----:B------:R-:W-:Y:S01]  /*2d2a0*/  FADD R137, R137, -R3 ;  /* 0x8000000389897221 */ /* 0x000fe20000000000 */
[----:B------:R-:W-:Y:S01]  /*2d2b0*/  MOV R139, 0x437c0000 ;  /* 0x437c0000008b7802 */ /* 0x000fe20000000f00 */
[-C--:B------:R-:W-:Y:S01]  /*2d2c0*/  FFMA R105, R163, R2.reuse, R105 ;  /* 0x00000002a3697223 */ /* 0x080fe20000000069 */
[-C--:B------:R-:W-:Y:S01]  /*2d2d0*/  FFMA.SAT R3, R136, R7.reuse, 0.5 ;  /* 0x3f00000088037423 */ /* 0x080fe20000002007 */
[----:B------:R-:W5:Y:S01]  /*2d2e0*/  LDL R169, [R1+0x17ec] ;  /* 0x0017ec0001a97983 */ /* 0x000f620000100800 */
[----:B------:R-:W-:Y:S01]  /*2d2f0*/  FFMA R138, R115, R2, R138 ;  /* 0x00000002738a7223 */ /* 0x000fe2000000008a */
[----:B------:R-:W-:Y:S01]  /*2d300*/  FFMA.SAT R115, R134, R7, 0.5 ;  /* 0x3f00000086737423 */ /* 0x000fe20000002007 */
[-C--:B------:R-:W-:Y:S01]  /*2d310*/  FFMA.RM R3, R3, R139.reuse, 12582913 ;  /* 0x4b40000103037423 */ /* 0x080fe2000000408b */
[----:B------:R-:W5:Y:S02]  /*2d320*/  LDL R166, [R1+0x17fc] ;  /* 0x0017fc0001a67983 */ /* 0x000f640000100800 */
[----:B------:R-:W-:-:S02]  /*2d330*/  FFMA.RM R115, R115, R139, 12582913 ;  /* 0x4b40000173737423 */ /* 0x000fc4000000408b */
[----:B------:R-:W5:Y:S04]  /*2d340*/  LDL R173, [R1+0x1888] ;  /* 0x0018880001ad7983 */ /* 0x000f680000100800 */
[----:B------:R-:W5:Y:S01]  /*2d350*/  LDL R172, [R1+0x1890] ;  /* 0x0018900001ac7983 */ /* 0x000f620000100800 */
[----:B---3--:R-:W-:Y:S01]  /*2d360*/  FFMA R112, R140, R2, R112 ;  /* 0x000000028c707223 */ /* 0x008fe20000000070 */
[-C--:B------:R-:W-:Y:S01]  /*2d370*/  FFMA.SAT R2, R135, R7.reuse, 0.5 ;  /* 0x3f00000087027423 */ /* 0x080fe20000002007 */
[----:B------:R-:W-:Y:S01]  /*2d380*/  FFMA.SAT R7, R137, R7, 0.5 ;  /* 0x3f00000089077423 */ /* 0x000fe20000002007 */
[----:B------:R-:W3:Y:S02]  /*2d390*/  LDL R171, [R1+0x1894] ;  /* 0x0018940001ab7983 */ /* 0x000ee40000100800 */
[-C--:B------:R-:W-:Y:S01]  /*2d3a0*/  FFMA.RM R2, R2, R139.reuse, 12582913 ;  /* 0x4b40000102027423 */ /* 0x080fe2000000408b */
[----:B------:R-:W-:Y:S01]  /*2d3b0*/  FFMA.RM R7, R7, R139, 12582913 ;  /* 0x4b40000107077423 */ /* 0x000fe2000000408b */
[----:B------:R-:W-:Y:S01]  /*2d3c0*/  FADD R140, R115, -12583039 ;  /* 0xcb40007f738c7421 */ /* 0x000fe20000000000 */
[----:B------:R-:W3:Y:S01]  /*2d3d0*/  LDL R170, [R1+0x17e4] ;  /* 0x0017e40001aa7983 */ /* 0x000ee20000100800 */
[----:B------:R-:W-:-:S02]  /*2d3e0*/  FADD R139, R2, -12583039 ;  /* 0xcb40007f028b7421 */ /* 0x000fc40000000000 */
[C---:B------:R-:W-:Y:S01]  /*2d3f0*/  FFMA R140, R134.reuse, 1.4426950216293334961, -R140 ;  /* 0x3fb8aa3b868c7823 */ /* 0x040fe2000000088c */
[----:B------:R-:W3:Y:S01]  /*2d400*/  LDL R168, [R1+0x17f4] ;  /* 0x0017f40001a87983 */ /* 0x000ee20000100800 */
[----:B------:R-:W-:Y:S02]  /*2d410*/  FFMA R139, R135, 1.4426950216293334961, -R139 ;  /* 0x3fb8aa3b878b7823 */ /* 0x000fe4000000088b */
[----:B------:R-:W-:Y:S01]  /*2d420*/  FFMA R134, R134, 1.925963033500011079e-08, R140 ;  /* 0x32a5706086867823 */ /* 0x000fe2000000008c */
[----:B------:R-:W-:Y:S01]  /*2d430*/  FADD R140, R3, -12583039 ;  /* 0xcb40007f038c7421 */ /* 0x000fe20000000000 */
[----:B------:R-:W-:Y:S01]  /*2d440*/  FFMA R135, R135, 1.925963033500011079e-08, R139 ;  /* 0x32a5706087877823 */ /* 0x000fe2000000008b */
[----:B------:R-:W-:Y:S01]  /*2d450*/  FADD R139, R7, -12583039 ;  /* 0xcb40007f078b7421 */ /* 0x000fe20000000000 */
[----:B------:R-:W3:Y:S01]  /*2d460*/  LDL R167, [R1+0x17f8] ;  /* 0x0017f80001a77983 */ /* 0x000ee20000100800 */
[C---:B------:R-:W-:Y:S02]  /*2d470*/  FFMA R140, R136.reuse, 1.4426950216293334961, -R140 ;  /* 0x3fb8aa3b888c7823 */ /* 0x040fe4000000088c */
[C---:B------:R-:W-:Y:S01]  /*2d480*/  FFMA R139, R137.reuse, 1.4426950216293334961, -R139 ;  /* 0x3fb8aa3b898b7823 */ /* 0x040fe2000000088b */
[----:B------:R-:W3:Y:S01]  /*2d490*/  LDL R165, [R1+0x1800] ;  /* 0x0018000001a57983 */ /* 0x000ee20000100800 */
[----:B------:R-:W-:Y:S01]  /*2d4a0*/  FFMA R136, R136, 1.925963033500011079e-08, R140 ;  /* 0x32a5706088887823 */ /* 0x000fe2000000008c */
[-C--:B----4-:R-:W-:Y:S01]  /*2d4b0*/  FFMA R124, R162, R0.reuse, R124 ;  /* 0x00000000a27c7223 */ /* 0x090fe2000000007c */
[----:B------:R-:W-:Y:S01]  /*2d4c0*/  FFMA R137, R137, 1.925963033500011079e-08, R139 ;  /* 0x32a5706089897823 */ /* 0x000fe2000000008b */
[----:B------:R-:W4:Y:S01]  /*2d4d0*/  LDL R164, [R1+0x1804] ;  /* 0x0018040001a47983 */ /* 0x000f220000100800 */
[----:B------:R-:W-:-:S03]  /*2d4e0*/  FFMA R119, R141, R0, R119 ;  /* 0x000000008d777223 */ /* 0x000fc60000000077 */
[----:B------:R-:W4:Y:S04]  /*2d4f0*/  LDL R163, [R1+0x1808] ;  /* 0x0018080001a37983 */ /* 0x000f280000100800 */
[----:B------:R-:W4:Y:S04]  /*2d500*/  LDL R162, [R1+0x1650] ;  /* 0x0016500001a27983 */ /* 0x000f280000100800 */
[----:B------:R-:W4:Y:S04]  /*2d510*/  LDL R141, [R1+0x16a0] ;  /* 0x0016a000018d7983 */ /* 0x000f280000100800 */
        /* <DEDUP_REMOVED lines=10> */
[-C--:B------:R-:W-:Y:S01]  /*2d5c0*/  FFMA R121, R175, R0.reuse, R121 ;  /* 0x00000000af797223 */ /* 0x080fe20000000079 */
[-C--:B------:R-:W-:Y:S02]  /*2d5d0*/  FFMA R122, R174, R0.reuse, R122 ;  /* 0x00000000ae7a7223 */ /* 0x080fe4000000007a */
        /* <DEDUP_REMOVED lines=40> */
[----:B------:R-:W0:Y:S08]  /*2d860*/  MUFU.EX2 R134, R134 ;  /* 0x0000008600867308 */ /* 0x000e300000000800 */
[----:B------:R-:W1:Y:S08]  /*2d870*/  MUFU.EX2 R136, R136 ;  /* 0x0000008800887308 */ /* 0x000e700000000800 */
[----:B------:R-:W1:Y:S08]  /*2d880*/  MUFU.EX2 R137, R137 ;  /* 0x0000008900897308 */ /* 0x000e700000000800 */
[----:B------:R-:W1:Y:S01]  /*2d890*/  MUFU.EX2 R135, R135 ;  /* 0x0000008700877308 */ /* 0x000e620000000800 */
[----:B------:R-:W-:Y:S01]  /*2d8a0*/  SHF.L.U32 R115, R115, 0x17, RZ ;  /* 0x0000001773737819 */ /* 0x000fe200000006ff */
[----:B------:R-:W-:Y:S01]  /*2d8b0*/  FFMA R120, R184, R0, R120 ;  /* 0x00000000b8787223 */ /* 0x000fe20000000078 */
[----:B------:R-:W-:-:S02]  /*2d8c0*/  SHF.L.U32 R3, R3, 0x17, RZ ;  /* 0x0000001703037819 */ /* 0x000fc400000006ff */
[----:B------:R-:W-:Y:S02]  /*2d8d0*/  SHF.L.U32 R7, R7, 0x17, RZ ;  /* 0x0000001707077819 */ /* 0x000fe400000006ff */
[----:B------:R-:W-:Y:S01]  /*2d8e0*/  SHF.L.U32 R2, R2, 0x17, RZ ;  /* 0x0000001702027819 */ /* 0x000fe200000006ff */
[-C--:B------:R-:W-:Y:S01]  /*2d8f0*/  FFMA R104, R175, R0.reuse, R104 ;  /* 0x00000000af687223 */ /* 0x080fe20000000068 */
[----:B------:R-:W-:Y:S01]  /*2d900*/  FFMA R105, R174, R0, R105 ;  /* 0x00000000ae697223 */ /* 0x000fe20000000069 */
[----:B0-----:R-:W-:Y:S01]  /*2d910*/  FMUL R134, R115, R134 ;  /* 0x0000008673867220 */ /* 0x001fe20000400000 */
[----:B-1----:R-:W-:Y:S01]  /*2d920*/  FMUL R136, R3, R136 ;  /* 0x0000008803887220 */ /* 0x002fe20000400000 */
[----:B------:R-:W-:Y:S01]  /*2d930*/  FMUL R137, R7, R137 ;  /* 0x0000008907897220 */ /* 0x000fe20000400000 */
[----:B------:R-:W5:Y:S01]  /*2d940*/  LDL R184, [R1+0x1284] ;  /* 0x0012840001b87983 */ /* 0x000f620000100800 */
[----:B------:R-:W-:Y:S01]  /*2d950*/  FFMA R35, R169, R0, R35 ;  /* 0x00000000a9237223 */ /* 0x000fe20000000023 */
[----:B------:R-:W-:-:S02]  /*2d960*/  FMUL R135, R2, R135 ;  /* 0x0000008702877220 */ /* 0x000fc40000400000 */
[----:B------:R-:W5:Y:S01]  /*2d970*/  LDL R175, [R1+0x183c] ;  /* 0x00183c0001af7983 */ /* 0x000f620000100800 */
[----:B------:R-:W-:-:S03]  /*2d980*/  FFMA R35, R166, R114, R35 ;  /* 0x00000072a6237223 */ /* 0x000fc60000000023 */
[----:B------:R-:W5:Y:S01]  /*2d990*/  LDL R174, [R1+0x1848] ;  /* 0x0018480001ae7983 */ /* 0x000f620000100800 */
[-C--:B------:R-:W-:Y:S01]  /*2d9a0*/  FFMA R106, R173, R0.reuse, R106 ;  /* 0x00000000ad6a7223 */ /* 0x080fe2000000006a */
[----:B------:R-:W-:Y:S02]  /*2d9b0*/  R2UR UR71, R35 ;  /* 0x00000000234772ca */ /* 0x000fe400000e0000 */
        /* <DEDUP_REMOVED lines=49> */
[-C--:B---3--:R-:W-:Y:S01]  /*2dcd0*/  FFMA R94, R169, R114.reuse, R94 ;  /* 0x00000072a95e7223 */ /* 0x088fe2000000005e */
[-C--:B------:R-:W-:Y:S01]  /*2dce0*/  FFMA R92, R171, R114.reuse, R92 ;  /* 0x00000072ab5c7223 */ /* 0x080fe2000000005c */
[-C--:B------:R-:W-:Y:S01]  /*2dcf0*/  FFMA R93, R170, R114.reuse, R93 ;  /* 0x00000072aa5d7223 */ /* 0x080fe2000000005d */
[-C--:B------:R-:W-:Y:S01]  /*2dd00*/  FFMA R95, R168, R114.reuse, R95 ;  /* 0x00000072a85f7223 */ /* 0x080fe2000000005f */
[-C--:B------:R-:W-:Y:S01]  /*2dd10*/  FFMA R96, R167, R114.reuse, R96 ;  /* 0x00000072a7607223 */ /* 0x080fe20000000060 */
[-C--:B------:R-:W-:Y:S01]  /*2dd20*/  FFMA R97, R166, R114.reuse, R97 ;  /* 0x00000072a6617223 */ /* 0x080fe20000000061 */
[-C--:B----4-:R-:W-:Y:S01]  /*2dd30*/  FFMA R98, R165, R114.reuse, R98 ;  /* 0x00000072a5627223 */ /* 0x090fe20000000062 */
        /* <DEDUP_REMOVED lines=11> */
[----:B------:R-:W-:Y:S01]  /*2ddf0*/  MOV R115, UR71 ;  /* 0x0000004700737c02 */ /* 0x000fe20008000f00 */
[----:B------:R-:W-:-:S04]  /*2de00*/  UIADD3 UR42, UP0, UPT, UR42, 0x40, URZ ;  /* 0x000000402a2a7890 */ /* 0x000fc8000ff1e0ff */
[----:B------:R-:W-:Y:S01]  /*2de10*/  UIADD3.X UR43, UPT, UPT, URZ, UR43, URZ, UP0, !UPT ;  /* 0x0000002bff2b7290 */ /* 0x000fe200087fe4ff */
[-C--:B--2---:R-:W-:Y:S01]  /*2de20*/  FFMA R102, R161, R114.reuse, R102 ;  /* 0x00000072a1667223 */ /* 0x084fe20000000066 */
[-C--:B-----5:R-:W-:Y:S01]  /*2de30*/  FFMA R103, R160, R114.reuse, R103 ;  /* 0x00000072a0677223 */ /* 0x0a0fe20000000067 */
[-C--:B------:R-:W-:Y:S01]  /*2de40*/  FFMA R104, R143, R114.reuse, R104 ;  /* 0x000000728f687223 */ /* 0x080fe20000000068 */
[-C--:B------:R-:W-:Y:S01]  /*2de50*/  FFMA R105, R142, R114.reuse, R105 ;  /* 0x000000728e697223 */ /* 0x080fe20000000069 */
[----:B------:R-:W-:Y:S01]  /*2de60*/  FFMA R114, R2, R114, R0 ;  /* 0x0000007202727223 */ /* 0x000fe20000000000 */
[----:B------:R-:W-:-:S04]  /*2de70*/  FADD R0, RZ, R134 ;  /* 0x00000086ff007221 */ /* 0x000fc80000000000 */
[----:B------:R-:W-:Y:S01]  /*2de80*/  FADD R0, R0, R135 ;  /* 0x0000008700007221 */ /* 0x000fe20000000000 */
[----:B------:R0:W-:Y:S03]  /*2de90*/  STL.128 [R1+0x4b0], R112 ;  /* 0x0004b07001007387 */ /* 0x0001e60000100c00 */
[----:B------:R-:W-:Y:S01]  /*2dea0*/  FADD R0, R0, R136 ;  /* 0x0000008800007221 */ /* 0x000fe20000000000 */
[----:B------:R0:W-:Y:S03]  /*2deb0*/  STL.128 [R1+0x10], R120 ;  /* 0x0000107801007387 */ /* 0x0001e60000100c00 */
[----:B------:R-:W-:Y:S01]  /*2dec0*/  FADD R0, R0, R137 ;  /* 0x0000008900007221 */ /* 0x000fe20000000000 */
[----:B------:R0:W-:Y:S04]  /*2ded0*/  STL.128 [R1+0x20], R124 ;  /* 0x0000207c01007387 */ /* 0x0001e80000100c00 */
[----:B------:R0:W-:Y:S01]  /*2dee0*/  STL.128 [R1+0x30], R116 ;  /* 0x0000307401007387 */ /* 0x0001e20000100c00 */
[----:B------:R-:W-:-:S03]  /*2def0*/  IADD3 R2, PT, PT, R0, 0x1800000, RZ ;  /* 0x0180000000027810 */ /* 0x000fc60007ffe0ff */
[----:B------:R0:W-:Y:S04]  /*2df00*/  STL.128 [R1+0x280], R156 ;  /* 0x0002809c01007387 */ /* 0x0001e80000100c00 */
        /* <DEDUP_REMOVED lines=10> */
[----:B0-----:R-:W-:Y:S05]  /*2dfb0*/  CALL.REL.NOINC `($__internal_0_$__cuda_sm20_rcp_rn_f32_slowpath) ;  /* 0x000003a000047944 */ /* 0x001fea0003c00000 */
[----:B------:R-:W-:Y:S05]  /*2dfc0*/  BRA `(.L_x_39) ;  /* 0x0000000000107947 */ /* 0x000fea0003800000 */
.L_x_38:
[----:B------:R-:W1:Y:S02]  /*2dfd0*/  MUFU.RCP R2, R0 ;  /* 0x0000000000027308 */ /* 0x000e640000001000 */
[----:B-1----:R-:W-:-:S04]  /*2dfe0*/  FFMA R0, R0, R2, -1 ;  /* 0xbf80000000007423 */ /* 0x002fc80000000002 */
[----:B------:R-:W-:-:S04]  /*2dff0*/  FADD.FTZ R0, -R0, -RZ ;  /* 0x800000ff00007221 */ /* 0x000fc80000010100 */
[----:B------:R-:W-:-:S07]  /*2e000*/  FFMA R0, R2, R0, R2 ;  /* 0x0000000002007223 */ /* 0x000fce0000000002 */
.L_x_39:
[-C--:B------:R-:W-:Y:S01]  /*2e010*/  FFMA R7, R84, R120.reuse, RZ ;  /* 0x0000007854077223 */ /* 0x080fe200000000ff */
[-C--:B------:R-:W-:Y:S01]  /*2e020*/  FFMA R3, R56, R120.reuse, RZ ;  /* 0x0000007838037223 */ /* 0x080fe200000000ff */
[----:B------:R-:W-:Y:S01]  /*2e030*/  FFMA R2, R28, R120, RZ ;  /* 0x000000781c027223 */ /* 0x000fe200000000ff */
[----:B0-----:R-:W-:Y:S01]  /*2e040*/  FFMA R120, R120, R88, RZ ;  /* 0x0000005878787223 */ /* 0x001fe200000000ff */
[-C--:B------:R-:W-:Y:S01]  /*2e050*/  FFMA R7, R85, R121.reuse, R7 ;  /* 0x0000007955077223 */ /* 0x080fe20000000007 */
[-C--:B------:R-:W-:Y:S01]  /*2e060*/  FFMA R3, R57, R121.reuse, R3 ;  /* 0x0000007939037223 */ /* 0x080fe20000000003 */
[----:B------:R-:W-:Y:S01]  /*2e070*/  FFMA R2, R29, R121, R2 ;  /* 0x000000791d027223 */ /* 0x000fe20000000002 */
[----:B------:R-:W-:Y:S01]  /*2e080*/  FFMA R120, R121, R89, R120 ;  /* 0x0000005979787223 */ /* 0x000fe20000000078 */
        /* <DEDUP_REMOVED lines=8> */
[----:B------:R-:W-:Y:S01]  /*2e110*/  FMUL R115, R7, 0.5 ;  /* 0x3f00000007737820 */ /* 0x000fe20000400000 */
[----:B------:R-:W-:Y:S01]  /*2e120*/  FMUL R3, R3, 0.5 ;  /* 0x3f00000003037820 */ /* 0x000fe20000400000 */
[----:B------:R-:W-:Y:S01]  /*2e130*/  FMUL R121, R2, 0.5 ;  /* 0x3f00000002797820 */ /* 0x000fe20000400000 */
[----:B------:R-:W-:Y:S01]  /*2e140*/  FMUL R138, R120, 0.5 ;  /* 0x3f000000788a7820 */ /* 0x000fe20000400000 */
[----:B------:R-:W-:Y:S01]  /*2e150*/  HFMA2 R123, -RZ, RZ, 0.96630859375, -0.0022525787353515625 ;  /* 0x3bbb989dff7b7431 */ /* 0x000fe200000001ff */
[----:B------:R-:W-:Y:S01]  /*2e160*/  MOV R139, 0x437c0000 ;  /* 0x437c0000008b7802 */ /* 0x000fe20000000f00 */
[----:B------:R-:W-:Y:S01]  /*2e170*/  FMUL R135, R135, R0 ;  /* 0x0000000087877220 */ /* 0x000fe20000400000 */
[----:B------:R-:W-:-:S04]  /*2e180*/  FSETP.GT.AND P0, PT, R3, R115, PT ;  /* 0x000000730300720b */ /* 0x000fc80003f04000 */
[----:B------:R-:W-:-:S04]  /*2e190*/  FSEL R2, R3, R115, P0 ;  /* 0x0000007303027208 */ /* 0x000fc80000000000 */
[----:B------:R-:W-:-:S04]  /*2e1a0*/  FSETP.GT.AND P0, PT, R121, R2, PT ;  /* 0x000000027900720b */ /* 0x000fc80003f04000 */
[----:B------:R-:W-:-:S04]  /*2e1b0*/  FSEL R2, R121, R2, P0 ;  /* 0x0000000279027208 */ /* 0x000fc80000000000 */
[----:B------:R-:W-:-:S04]  /*2e1c0*/  FSETP.GT.AND P0, PT, R138, R2, PT ;  /* 0x000000028a00720b */ /* 0x000fc80003f04000 */
[----:B------:R-:W-:-:S05]  /*2e1d0*/  FSEL R2, R138, R2, P0 ;  /* 0x000000028a027208 */ /* 0x000fca0000000000 */
[--C-:B------:R-:W-:Y:S01]  /*2e1e0*/  FADD R115, R115, -R2.reuse ;  /* 0x8000000273737221 */ /* 0x100fe20000000000 */
[--C-:B------:R-:W-:Y:S01]  /*2e1f0*/  FADD R3, R3, -R2.reuse ;  /* 0x8000000203037221 */ /* 0x100fe20000000000 */
[--C-:B------:R-:W-:Y:S01]  /*2e200*/  FADD R121, R121, -R2.reuse ;  /* 0x8000000279797221 */ /* 0x100fe20000000000 */
[----:B------:R-:W-:Y:S01]  /*2e210*/  FADD R138, R138, -R2 ;  /* 0x800000028a8a7221 */ /* 0x000fe20000000000 */
[-C--:B------:R-:W-:Y:S01]  /*2e220*/  FFMA.SAT R120, R115, R123.reuse, 0.5 ;  /* 0x3f00000073787423 */ /* 0x080fe2000000207b */
[-C--:B------:R-:W-:Y:S01]  /*2e230*/  FFMA.SAT R2, R3, R123.reuse, 0.5 ;  /* 0x3f00000003027423 */ /* 0x080fe2000000207b */
[----:B------:R-:W-:Y:S02]  /*2e240*/  FFMA.SAT R35, R121, R123, 0.5 ;  /* 0x3f00000079237423 */ /* 0x000fe4000000207b */
[-C--:B------:R-:W-:Y:S01]  /*2e250*/  FFMA.RM R120, R120, R139.reuse, 12582913 ;  /* 0x4b40000178787423 */ /* 0x080fe2000000408b */
[-C--:B------:R-:W-:Y:S01]  /*2e260*/  FFMA.RM R2, R2, R139.reuse, 12582913 ;  /* 0x4b40000102027423 */ /* 0x080fe2000000408b */
[----:B------:R-:W-:-:S02]  /*2e270*/  FFMA.RM R35, R35, R139, 12582913 ;  /* 0x4b40000123237423 */ /* 0x000fc4000000408b */
[----:B------:R-:W-:Y:S01]  /*2e280*/  FADD R7, R120, -12583039 ;  /* 0xcb40007f78077421 */ /* 0x000fe20000000000 */
[----:B------:R-:W-:-:S03]  /*2e290*/  FADD R122, R2, -12583039 ;  /* 0xcb40007f027a7421 */ /* 0x000fc60000000000 */
[----:B------:R-:W-:Y:S01]  /*2e2a0*/  FFMA R7, R115, 1.4426950216293334961, -R7 ;  /* 0x3fb8aa3b73077823 */ /* 0x000fe20000000807 */
[----:B------:R-:W-:-:S03]  /*2e2b0*/  FFMA R122, R3, 1.4426950216293334961, -R122 ;  /* 0x3fb8aa3b037a7823 */ /* 0x000fc6000000087a */
[----:B------:R-:W-:Y:S01]  /*2e2c0*/  FFMA R115, R115, 1.925963033500011079e-08, R7 ;  /* 0x32a5706073737823 */ /* 0x000fe20000000007 */
[----:B------:R-:W-:Y:S01]  /*2e2d0*/  FFMA.SAT R7, R138, R123, 0.5 ;  /* 0x3f0000008a077423 */ /* 0x000fe2000000207b */
[----:B------:R-:W-:Y:S01]  /*2e2e0*/  FFMA R3, R3, 1.925963033500011079e-08, R122 ;  /* 0x32a5706003037823 */ /* 0x000fe2000000007a */
[----:B------:R-:W-:Y:S01]  /*2e2f0*/  FADD R122, R35, -12583039 ;  /* 0xcb40007f237a7421 */ /* 0x000fe20000000000 */
[-C--:B------:R-:W-:Y:S01]  /*2e300*/  FMUL R123, R137, R0.reuse ;  /* 0x00000000897b7220 */ /* 0x080fe20000400000 */
[----:B------:R-:W-:Y:S01]  /*2e310*/  FFMA.RM R7, R7, R139, 12582913 ;  /* 0x4b40000107077423 */ /* 0x000fe2000000408b */
[----:B------:R-:W0:Y:S01]  /*2e320*/  MUFU.EX2 R115, R115 ;  /* 0x0000007300737308 */ /* 0x000e220000000800 */
[----:B------:R-:W-:Y:S01]  /*2e330*/  FFMA R122, R121, 1.4426950216293334961, -R122 ;  /* 0x3fb8aa3b797a7823 */ /* 0x000fe2000000087a */
[----:B------:R-:W-:Y:S01]  /*2e340*/  SHF.L.U32 R35, R35, 0x17, RZ ;  /* 0x0000001723237819 */ /* 0x000fe200000006ff */
[C---:B------:R-:W-:Y:S01]  /*2e350*/  FADD R139, R7.reuse, -12583039 ;  /* 0xcb40007f078b7421 */ /* 0x040fe20000000000 */
[----:B------:R-:W-:Y:S01]  /*2e360*/  SHF.L.U32 R7, R7, 0x17, RZ ;  /* 0x0000001707077819 */ /* 0x000fe200000006ff */
[----:B------:R-:W-:Y:S01]  /*2e370*/  FFMA R121, R121, 1.925963033500011079e-08, R122 ;  /* 0x32a5706079797823 */ /* 0x000fe2000000007a */
[-C--:B------:R-:W-:Y:S01]  /*2e380*/  FMUL R122, R134, R0.reuse ;  /* 0x00000000867a7220 */ /* 0x080fe20000400000 */
[----:B------:R-:W-:Y:S01]  /*2e390*/  FFMA R139, R138, 1.4426950216293334961, -R139 ;  /* 0x3fb8aa3b8a8b7823 */ /* 0x000fe2000000088b */
[----:B------:R-:W-:Y:S01]  /*2e3a0*/  FMUL R134, R136, R0 ;  /* 0x0000000088867220 */ /* 0x000fe20000400000 */
[----:B------:R-:W-:Y:S01]  /*2e3b0*/  MUFU.EX2 R3, R3 ;  /* 0x0000000300037308 */ /* 0x000fe20000000800 */
[-C--:B------:R-:W-:Y:S01]  /*2e3c0*/  FFMA R0, R74, R122.reuse, RZ ;  /* 0x0000007a4a007223 */ /* 0x080fe200000000ff */
[----:B------:R-:W-:Y:S01]  /*2e3d0*/  FFMA R137, R138, 1.925963033500011079e-08, R139 ;  /* 0x32a570608a897823 */ /* 0x000fe2000000008b */
[-C--:B------:R-:W-:Y:S01]  /*2e3e0*/  FFMA R138, R72, R122.reuse, RZ ;  /* 0x0000007a488a7223 */ /* 0x080fe200000000ff */
[----:B------:R-:W-:-:S03]  /*2e3f0*/  FFMA R139, R75, R122, RZ ;  /* 0x0000007a4b8b7223 */ /* 0x000fc600000000ff */
[-C--:B------:R-:W-:Y:S01]  /*2e400*/  FFMA R138, R44, R135.reuse, R138 ;  /* 0x000000872c8a7223 */ /* 0x080fe2000000008a */
[----:B------:R1:W2:Y:S08]  /*2e410*/  MUFU.EX2 R136, R121 ;  /* 0x0000007900887308 */ /* 0x0002b00000000800 */
[----:B------:R-:W3:Y:S01]  /*2e420*/  MUFU.EX2 R137, R137 ;  /* 0x0000008900897308 */ /* 0x000ee20000000800 */
[----:B-1----:R-:W-:Y:S01]  /*2e430*/  FFMA R121, R73, R122, RZ ;  /* 0x0000007a49797223 */ /* 0x002fe200000000ff */
[-C--:B------:R-:W-:Y:S01]  /*2e440*/  FFMA R122, R46, R135.reuse, R0 ;  /* 0x000000872e7a7223 */ /* 0x080fe20000000000 */
[----:B------:R-:W-:-:S02]  /*2e450*/  FFMA R0, R47, R135, R139 ;  /* 0x000000872f007223 */ /* 0x000fc4000000008b */
[----:B------:R-:W-:Y:S01]  /*2e460*/  FFMA R121, R45, R135, R121 ;  /* 0x000000872d797223 */ /* 0x000fe20000000079 */
[----:B------:R-:W-:Y:S01]  /*2e470*/  SHF.L.U32 R135, R120, 0x17, RZ ;  /* 0x0000001778877819 */ /* 0x000fe200000006ff */
[-C--:B------:R-:W-:Y:S01]  /*2e480*/  FFMA R120, R16, R134.reuse, R138 ;  /* 0x0000008610787223 */ /* 0x080fe2000000008a */
[-C--:B------:R-:W-:Y:S01]  /*2e490*/  FFMA R122, R18, R134.reuse, R122 ;  /* 0x00000086127a7223 */ /* 0x080fe2000000007a */
[-C--:B------:R-:W-:Y:S01]  /*2e4a0*/  FFMA R121, R17, R134.reuse, R121 ;  /* 0x0000008611797223 */ /* 0x080fe20000000079 */
[----:B------:R-:W-:Y:S01]  /*2e4b0*/  FFMA R0, R19, R134, R0 ;  /* 0x0000008613007223 */ /* 0x000fe20000000000 */
[----:B0-----:R-:W-:Y:S01]  /*2e4c0*/  FMUL R134, R135, R115 ;  /* 0x0000007387867220 */ /* 0x001fe20000400000 */
[----:B------:R-:W-:Y:S01]  /*2e4d0*/  SHF.L.U32 R135, R2, 0x17, RZ ;  /* 0x0000001702877819 */ /* 0x000fe200000006ff */
[----:B--2---:R-:W-:Y:S01]  /*2e4e0*/  FMUL R136, R35, R136 ;  /* 0x0000008823887220 */ /* 0x004fe20000400000 */
[-C--:B------:R-:W-:Y:S01]  /*2e4f0*/  FFMA R120, R100, R123.reuse, R120 ;  /* 0x0000007b64787223 */ /* 0x080fe20000000078 */
[----:B------:R-:W-:Y:S01]  /*2e500*/  FADD R2, RZ, R134 ;  /* 0x00000086ff027221 */ /* 0x000fe20000000000 */
[----:B------:R-:W-:Y:S01]  /*2e510*/  FFMA R121, R101, R123, R121 ;  /* 0x0000007b65797223 */ /* 0x000fe20000000079 */
[----:B------:R-:W-:Y:S01]  /*2e520*/  FMUL R135, R135, R3 ;  /* 0x0000000387877220 */ /* 0x000fe20000400000 */
[----:B---3--:R-:W-:Y:S01]  /*2e530*/  FMUL R137, R7, R137 ;  /* 0x0000008907897220 */ /* 0x008fe20000400000 */
[-C--:B------:R-:W-:Y:S01]  /*2e540*/  FFMA R122, R102, R123.reuse, R122 ;  /* 0x0000007b667a7223 */ /* 0x080fe2000000007a */
[----:B------:R-:W-:Y:S01]  /*2e550*/  FFMA R123, R103, R123, R0 ;  /* 0x0000007b677b7223 */ /* 0x000fe20000000000 */
[----:B------:R-:W-:-:S04]  /*2e560*/  FADD R2, R2, R135 ;  /* 0x0000008702027221 */ /* 0x000fc80000000000 */
[----:B------:R-:W-:Y:S01]  /*2e570*/  FADD R2, R2, R136 ;  /* 0x0000008802027221 */ /* 0x000fe20000000000 */
[----:B------:R0:W-:Y:S03]  /*2e580*/  STL.128 [R1+0x40], R120 ;  /* 0x0000407801007387 */ /* 0x0001e60000100c00 */
        /* <DEDUP_REMOVED lines=9> */
.L_x_40:
[----:B------:R-:W0:Y:S02]  /*2e620*/  MUFU.RCP R0, R2 ;  /* 0x0000000200007308 */ /* 0x000e240000001000 */
[----:B0-----:R-:W-:-:S04]  /*2e630*/  FFMA R2, R2, R0, -1 ;  /* 0xbf80000002027423 */ /* 0x001fc80000000000 */
[----:B------:R-:W-:-:S04]  /*2e640*/  FADD.FTZ R2, -R2, -RZ ;  /* 0x800000ff02027221 */ /* 0x000fc80000010100 */
[----:B------:R-:W-:-:S07]  /*2e650*/  FFMA R0, R0, R2, R0 ;  /* 0x0000000200007223 */ /* 0x000fce0000000000 */
.L_x_41:
[-C--:B------:R-:W-:Y:S01]  /*2e660*/  FFMA R7, R80, R124.reuse, RZ ;  /* 0x0000007c50077223 */ /* 0x080fe200000000ff */
[-C--:B------:R-:W-:Y:S01]  /*2e670*/  FFMA R3, R52, R124.reuse, RZ ;  /* 0x0000007c34037223 */ /* 0x080fe200000000ff */
[----:B------:R-:W-:Y:S01]  /*2e680*/  FFMA R2, R24, R124, RZ ;  /* 0x0000007c18027223 */ /* 0x000fe200000000ff */
[----:B------:R-:W-:Y:S01]  /*2e690*/  FFMA R124, R124, R92, RZ ;  /* 0x0000005c7c7c7223 */ /* 0x000fe200000000ff */
        /* <DEDUP_REMOVED lines=93> */
.L_x_42:
[----:B------:R-:W0:Y:S02]  /*2ec70*/  MUFU.RCP R0, R2 ;  /* 0x0000000200007308 */ /* 0x000e240000001000 */
[----:B0-----:R-:W-:-:S04]  /*2ec80*/  FFMA R2, R2, R0, -1 ;  /* 0xbf80000002027423 */ /* 0x001fc80000000000 */
[----:B------:R-:W-:-:S04]  /*2ec90*/  FADD.FTZ R2, -R2, -RZ ;  /* 0x800000ff02027221 */ /* 0x000fc80000010100 */
[----:B------:R-:W-:-:S07]  /*2eca0*/  FFMA R0, R0, R2, R0 ;  /* 0x0000000200007223 */ /* 0x000fce0000000000 */
.L_x_43:
        /* <DEDUP_REMOVED lines=97> */
.L_x_44:
[----:B------:R-:W0:Y:S02]  /*2f2c0*/  MUFU.RCP R0, R2 ;  /* 0x0000000200007308 */ /* 0x000e240000001000 */
[----:B0-----:R-:W-:-:S04]  /*2f2d0*/  FFMA R2, R2, R0, -1 ;  /* 0xbf80000002027423 */ /* 0x001fc80000000000 */
[----:B------:R-:W-:-:S04]  /*2f2e0*/  FADD.FTZ R2, -R2, -RZ ;  /* 0x800000ff02027221 */ /* 0x000fc80000010100 */
[----:B------:R-:W-:-:S07]  /*2f2f0*/  FFMA R0, R0, R2, R0 ;  /* 0x0000000200007223 */ /* 0x000fce0000000000 */
.L_x_45:
        /* <DEDUP_REMOVED lines=25> */
[-C--:B------:R-:W-:Y:S01]  /*2f490*/  FMUL R135, R135, R0.reuse ;  /* 0x0000000087877220 */ /* 0x080fe20000400000 */
[-C--:B------:R-:W-:Y:S01]  /*2f4a0*/  FMUL R136, R136, R0.reuse ;  /* 0x0000000088887220 */ /* 0x080fe20000400000 */
[----:B------:R-:W5:Y:S01]  /*2f4b0*/  LDL R167, [R1+0xdfc] ;  /* 0x000dfc0001a77983 */ /* 0x000f620000100800 */
[----:B------:R-:W-:Y:S01]  /*2f4c0*/  FMUL R137, R137, R0 ;  /* 0x0000000089897220 */ /* 0x000fe20000400000 */
[----:B------:R-:W-:-:S02]  /*2f4d0*/  FFMA R162, R120, UR32, RZ ;  /* 0x0000002078a27c23 */ /* 0x000fc400080000ff */
        /* <DEDUP_REMOVED lines=9> */
[-C--:B------:R-:W-:Y:S01]  /*2f570*/  FFMA R141, R141, R120.reuse, RZ ;  /* 0x000000788d8d7223 */ /* 0x080fe200000000ff */
[-C--:B------:R-:W-:Y:S01]  /*2f580*/  FFMA R160, R35, R120.reuse, RZ ;  /* 0x0000007823a07223 */ /* 0x080fe200000000ff */
[C---:B------:R-:W-:Y:S01]  /*2f590*/  FFMA R35, R120.reuse, UR4, RZ ;  /* 0x0000000478237c23 */ /* 0x040fe200080000ff */
[-C--:B------:R-:W-:Y:S01]  /*2f5a0*/  FFMA R0, R7, R120.reuse, RZ ;  /* 0x0000007807007223 */ /* 0x080fe200000000ff */
[----:B------:R-:W-:Y:S01]  /*2f5b0*/  FFMA R7, R120, UR21, RZ ;  /* 0x0000001578077c23 */ /* 0x000fe200080000ff */
[-C--:B------:R-:W-:Y:S01]  /*2f5c0*/  FFMA R161, R161, R120.reuse, RZ ;  /* 0x00000078a1a17223 */ /* 0x080fe200000000ff */
[-C--:B------:R-:W-:Y:S01]  /*2f5d0*/  FFMA R143, R143, R120.reuse, RZ ;  /* 0x000000788f8f7223 */ /* 0x080fe200000000ff */
[-C--:B------:R-:W-:Y:S01]  /*2f5e0*/  FFMA R115, R115, R120.reuse, RZ ;  /* 0x0000007873737223 */ /* 0x080fe200000000ff */
[-C--:B------:R-:W-:Y:S01]  /*2f5f0*/  FFMA R139, R139, R120.reuse, RZ ;  /* 0x000000788b8b7223 */ /* 0x080fe200000000ff */
[-C--:B------:R-:W-:Y:S01]  /*2f600*/  FFMA R3, R3, R120.reuse, RZ ;  /* 0x0000007803037223 */ /* 0x080fe200000000ff */
[----:B------:R-:W-:Y:S01]  /*2f610*/  FFMA R2, R2, R120, RZ ;  /* 0x0000007802027223 */ /* 0x000fe200000000ff */
[----:B------:R-:W-:-:S02]  /*2f620*/  FFMA R120, R173, R121, R163 ;  /* 0x00000079ad787223 */ /* 0x000fc400000000a3 */
[----:B------:R-:W3:Y:S01]  /*2f630*/  LDL R173, [R1+0x1488] ;  /* 0x0014880001ad7983 */ /* 0x000ee20000100800 */
[----:B------:R-:W-:-:S03]  /*2f640*/  FFMA R140, R172, R121, R140 ;  /* 0x00000079ac8c7223 */ /* 0x000fc6000000008c */
        /* <DEDUP_REMOVED lines=20> */
[----:B------:R-:W-:Y:S01]  /*2f790*/  FFMA R2, R164, R121, R2 ;  /* 0x00000079a4027223 */ /* 0x000fe20000000002 */
[C---:B------:R-:W-:Y:S01]  /*2f7a0*/  FFMA R35, R121.reuse, UR5, R35 ;  /* 0x0000000579237c23 */ /* 0x040fe20008000023 */
[----:B------:R-:W2:Y:S01]  /*2f7b0*/  LDL R167, [R1+0xddc] ;  /* 0x000ddc0001a77983 */ /* 0x000ea20000100800 */
[C---:B------:R-:W-:Y:S01]  /*2f7c0*/  FFMA R7, R121.reuse, UR22, R7 ;  /* 0x0000001679077c23 */ /* 0x040fe20008000007 */
[----:B------:R-:W-:Y:S01]  /*2f7d0*/  FFMA R121, R121, UR33, R162 ;  /* 0x0000002179797c23 */ /* 0x000fe200080000a2 */
[-C--:B------:R-:W-:Y:S01]  /*2f7e0*/  FFMA R164, R60, R134.reuse, RZ ;  /* 0x000000863ca47223 */ /* 0x080fe200000000ff */
[-C--:B------:R-:W-:Y:S01]  /*2f7f0*/  FFMA R163, R61, R134.reuse, RZ ;  /* 0x000000863da37223 */ /* 0x080fe200000000ff */
[-C--:B------:R-:W-:Y:S01]  /*2f800*/  FFMA R162, R62, R134.reuse, RZ ;  /* 0x000000863ea27223 */ /* 0x080fe200000000ff */
[----:B------:R-:W-:Y:S01]  /*2f810*/  FFMA R134, R63, R134, RZ ;  /* 0x000000863f867223 */ /* 0x000fe200000000ff */
[-C--:B------:R-:W-:Y:S01]  /*2f820*/  FFMA R164, R32, R135.reuse, R164 ;  /* 0x0000008720a47223 */ /* 0x080fe200000000a4 */
[-C--:B------:R-:W-:Y:S01]  /*2f830*/  FFMA R163, R33, R135.reuse, R163 ;  /* 0x0000008721a37223 */ /* 0x080fe200000000a3 */
[----:B------:R-:W-:Y:S01]  /*2f840*/  FFMA R162, R34, R135, R162 ;  /* 0x0000008722a27223 */ /* 0x000fe200000000a2 */
[----:B------:R-:W-:-:S02]  /*2f850*/  FFMA R134, R135, UR69, R134 ;  /* 0x0000004587867c23 */ /* 0x000fc40008000086 */
        /* <DEDUP_REMOVED lines=25> */
[C---:B------:R-:W-:Y:S01]  /*2f9f0*/  FFMA R35, R122.reuse, UR6, R35 ;  /* 0x000000067a237c23 */ /* 0x040fe20008000023 */
[----:B------:R-:W-:Y:S01]  /*2fa00*/  FFMA R2, R167, R122, R2 ;  /* 0x0000007aa7027223 */ /* 0x000fe20000000002 */
[C---:B------:R-:W-:Y:S01]  /*2fa10*/  FFMA R7, R122.reuse, UR23, R7 ;  /* 0x000000177a077c23 */ /* 0x040fe20008000007 */
[----:B------:R-:W-:Y:S01]  /*2fa20*/  FFMA R121, R122, UR56, R121 ;  /* 0x000000387a797c23 */ /* 0x000fe20008000079 */
[-C--:B------:R-:W-:Y:S01]  /*2fa30*/  FFMA R164, R4, R136.reuse, R164 ;  /* 0x0000008804a47223 */ /* 0x080fe200000000a4 */
[-C--:B------:R-:W-:Y:S01]  /*2fa40*/  FFMA R163, R5, R136.reuse, R163 ;  /* 0x0000008805a37223 */ /* 0x080fe200000000a3 */
[----:B------:R-:W-:Y:S01]  /*2fa50*/  FFMA R122, R6, R136, R162 ;  /* 0x00000088067a7223 */ /* 0x000fe200000000a2 */
[----:B------:R-:W-:Y:S01]  /*2fa60*/  FFMA R134, R136, UR70, R134 ;  /* 0x0000004688867c23 */ /* 0x000fe20008000086 */
[----:B------:R-:W2:Y:S04]  /*2fa70*/  LDL R167, [R1+0x1418] ;  /* 0x0014180001a77983 */ /* 0x000ea80000100800 */
[----:B------:R-:W2:Y:S01]  /*2fa80*/  LDL R136, [R1+0x10f0] ;  /* 0x0010f00001887983 */ /* 0x000ea20000100800 */
[----:B------:R-:W-:-:S03]  /*2fa90*/  FFMA R141, R135, R123, R141 ;  /* 0x0000007b878d7223 */ /* 0x000fc6000000008d */
[----:B------:R-:W2:Y:S04]  /*2faa0*/  LDL R162, [R1+0x1208] ;  /* 0x0012080001a27983 */ /* 0x000ea80000100800 */
[----:B------:R-:W2:Y:S01]  /*2fab0*/  LDL R135, [R1+0xdd0] ;  /* 0x000dd00001877983 */ /* 0x000ea20000100800 */
[-C--:B------:R-:W-:Y:S01]  /*2fac0*/  FFMA R139, R186, R123.reuse, R139 ;  /* 0x0000007bba8b7223 */ /* 0x080fe2000000008b */
[-C--:B------:R-:W-:Y:S01]  /*2fad0*/  FFMA R142, R185, R123.reuse, R142 ;  /* 0x0000007bb98e7223 */ /* 0x080fe2000000008e */
[C---:B------:R-:W-:Y:S01]  /*2fae0*/  FFMA R2, R123.reuse, UR39, R2 ;  /* 0x000000277b027c23 */ /* 0x040fe20008000002 */
        /* <DEDUP_REMOVED lines=11> */
[----:B------:R-:W3:Y:S04]  /*2fba0*/  LDL R170, [R1+0x1370] ;  /* 0x0013700001aa7983 */ /* 0x000ee80000100800 */
[----:B------:R-:W3:Y:S01]  /*2fbb0*/  LDL R165, [R1+0x1280] ;  /* 0x0012800001a57983 */ /* 0x000ee20000100800 */
[-C--:B------:R-:W-:Y:S01]  /*2fbc0*/  FFMA R120, R171, R123.reuse, R120 ;  /* 0x0000007bab787223 */ /* 0x080fe20000000078 */
[----:B------:R-:W-:Y:S02]  /*2fbd0*/  FFMA R143, R168, R124, R143 ;  /* 0x0000007ca88f7223 */ /* 0x000fe4000000008f */
[----:B------:R-:W3:Y:S04]  /*2fbe0*/  LDL R171, [R1+0x13a8] ;  /* 0x0013a80001ab7983 */ /* 0x000ee80000100800 */
[----:B------:R-:W3:Y:S01]  /*2fbf0*/  LDL R168, [R1+0x13d4] ;  /* 0x0013d40001a87983 */ /* 0x000ee20000100800 */
[-C--:B------:R-:W-:Y:S01]  /*2fc00*/  FFMA R160, R184, R123.reuse, R160 ;  /* 0x0000007bb8a07223 */ /* 0x080fe200000000a0 */
[----:B------:R-:W-:-:S02]  /*2fc10*/  FFMA R3, R175, R123, R3 ;  /* 0x0000007baf037223 */ /* 0x000fc40000000003 */
[----:B------:R-:W3:Y:S01]  /*2fc20*/  LDL R184, [R1+0x140c] ;  /* 0x00140c0001b87983 */ /* 0x000ee20000100800 */
[----:B------:R-:W-:-:S03]  /*2fc30*/  FFMA R0, R174, R123, R0 ;  /* 0x0000007bae007223 */ /* 0x000fc60000000000 */
[----:B------:R-:W3:Y:S01]  /*2fc40*/  LDL R175, [R1+0x13a4] ;  /* 0x0013a40001af7983 */ /* 0x000ee20000100800 */
[----:B------:R-:W-:-:S03]  /*2fc50*/  FFMA R161, R169, R124, R161 ;  /* 0x0000007ca9a17223 */ /* 0x000fc600000000a1 */
[----:B------:R-:W3:Y:S04]  /*2fc60*/  LDL R123, [R1+0x1264] ;  /* 0x00126400017b7983 */ /* 0x000ee80000100800 */
[----:B------:R-:W3:Y:S01]  /*2fc70*/  LDL R169, [R1+0x13e8] ;  /* 0x0013e80001a97983 */ /* 0x000ee20000100800 */
[C---:B------:R-:W-:Y:S01]  /*2fc80*/  FFMA R2, R124.reuse, UR44, R2 ;  /* 0x0000002c7c027c23 */ /* 0x040fe20008000002 */
[C---:B------:R-:W-:Y:S01]  /*2fc90*/  FFMA R35, R124.reuse, UR8, R35 ;  /* 0x000000087c237c23 */ /* 0x040fe20008000023 */
[C---:B------:R-:W-:Y:S01]  /*2fca0*/  FFMA R7, R124.reuse, UR25, R7 ;  /* 0x000000197c077c23 */ /* 0x040fe20008000007 */
[----:B------:R-:W-:Y:S01]  /*2fcb0*/  FFMA R121, R124, UR58, R121 ;  /* 0x0000003a7c797c23 */ /* 0x000fe20008000079 */
        /* <DEDUP_REMOVED lines=11> */
[----:B----4-:R-:W-:-:S03]  /*2fd70*/  FFMA R120, R173, R124, R120 ;  /* 0x0000007cad787223 */ /* 0x010fc60000000078 */
[----:B------:R-:W4:Y:S01]  /*2fd80*/  LDL R173, [R1+0x10e8] ;  /* 0x0010e80001ad7983 */ /* 0x000f220000100800 */
[----:B-----5:R-:W-:-:S03]  /*2fd90*/  FFMA R140, R172, R124, R140 ;  /* 0x0000007cac8c7223 */ /* 0x020fc6000000008c */
[----:B------:R-:W5:Y:S01]  /*2fda0*/  LDL R172, [R1+0xdc0] ;  /* 0x000dc00001ac7983 */ /* 0x000f620000100800 */
[----:B---3--:R-:W-:-:S03]  /*2fdb0*/  FFMA R142, R170, R124, R142 ;  /* 0x0000007caa8e7223 */ /* 0x008fc6000000008e */
[----:B------:R-:W3:Y:S01]  /*2fdc0*/  LDL R170, [R1+0x174c] ;  /* 0x00174c0001aa7983 */ /* 0x000ee20000100800 */
[----:B------:R-:W-:-:S03]  /*2fdd0*/  FFMA R141, R165, R124, R141 ;  /* 0x0000007ca58d7223 */ /* 0x000fc6000000008d */
        /* <DEDUP_REMOVED lines=13> */
[-C--:B------:R-:W-:Y:S02]  /*2feb0*/  FFMA R115, R184, R125.reuse, R115 ;  /* 0x0000007db8737223 */ /* 0x080fe40000000073 */
[----:B------:R-:W2:Y:S01]  /*2fec0*/  LDL R185, [R1+0x1714] ;  /* 0x0017140001b97983 */ /* 0x000ea20000100800 */
[-C--:B------:R-:W-:Y:S01]  /*2fed0*/  FFMA R161, R186, R125.reuse, R161 ;  /* 0x0000007dbaa17223 */ /* 0x080fe200000000a1 */
[-C--:B------:R-:W-:Y:S01]  /*2fee0*/  FFMA R139, R175, R125.reuse, R139 ;  /* 0x0000007daf8b7223 */ /* 0x080fe2000000008b */
[----:B------:R-:W-:Y:S01]  /*2fef0*/  FFMA R138, R167, R125, R138 ;  /* 0x0000007da78a7223 */ /* 0x000fe2000000008a */
[----:B------:R-:W2:Y:S01]  /*2ff00*/  LDL R186, [R1+0x1740] ;  /* 0x0017400001ba7983 */ /* 0x000ea20000100800 */
[----:B------:R-:W-:-:S03]  /*2ff10*/  FFMA R140, R136, R126, R140 ;  /* 0x0000007e888c7223 */ /* 0x000fc6000000008c */
[----:B------:R-:W2:Y:S04]  /*2ff20*/  LDL R167, [R1+0x1248] ;  /* 0x0012480001a77983 */ /* 0x000ea80000100800 */
[----:B------:R-:W2:Y:S01]  /*2ff30*/  LDL R136, [R1+0x1574] ;  /* 0x0015740001887983 */ /* 0x000ea20000100800 */
[----:B------:R-:W-:-:S03]  /*2ff40*/  FFMA R160, R174, R125, R160 ;  /* 0x0000007daea07223 */ /* 0x000fc600000000a0 */
[----:B------:R-:W2:Y:S01]  /*2ff50*/  LDL R175, [R1+0x1618] ;  /* 0x0016180001af7983 */ /* 0x000ea20000100800 */
[-C--:B------:R-:W-:Y:S01]  /*2ff60*/  FFMA R120, R162, R126.reuse, R120 ;  /* 0x0000007ea2787223 */ /* 0x080fe20000000078 */
[----:B------:R-:W-:Y:S02]  /*2ff70*/  FFMA R138, R135, R126, R138 ;  /* 0x0000007e878a7223 */ /* 0x000fe4000000008a */
[----:B------:R-:W2:Y:S04]  /*2ff80*/  LDL R162, [R1+0x1584] ;  /* 0x0015840001a27983 */ /* 0x000ea80000100800 */
[----:B------:R-:W2:Y:S01]  /*2ff90*/  LDL R135, [R1+0x1230] ;  /* 0x0012300001877983 */ /* 0x000ea20000100800 */
[C---:B------:R-:W-:Y:S01]  /*2ffa0*/  FFMA R2, R125.reuse, UR45, R2 ;  /* 0x0000002d7d027c23 */ /* 0x040fe20008000002 */
[----:B------:R-:W-:-:S02]  /*2ffb0*/  FFMA R35, R125, UR9, R35 ;  /* 0x000000097d237c23 */ /* 0x000fc40008000023 */
[----:B------:R-:W2:Y:S01]  /*2ffc0*/  LDL R184, [R1+0x1658] ;  /* 0x0016580001b87983 */ /* 0x000ea20000100800 */
[C---:B------:R-:W-:Y:S01]  /*2ffd0*/  FFMA R7, R125.reuse, UR26, R7 ;  /* 0x0000001a7d077c23 */ /* 0x040fe20008000007 */
[----:B------:R-:W-:Y:S02]  /*2ffe0*/  FFMA R121, R125, UR59, R121 ;  /* 0x0000003b7d797c23 */ /* 0x000fe40008000079 */
[----:B------:R-:W2:Y:S01]  /*2fff0*/  LDL R174, [R1+0x15bc] ;  /* 0x0015bc0001ae7983 */ /* 0x000ea20000100800 */
[----:B----4-:R-:W-:-:S03]  /*30000*/  FFMA R3, R173, R125, R3 ;  /* 0x0000007dad037223 */ /* 0x010fc60000000003 */
[----:B------:R-:W4:Y:S01]  /*30010*/  LDL R173, [R1+0x11c0] ;  /* 0x0011c00001ad7983 */ /* 0x000f220000100800 */
[----:B---3--:R-:W-:-:S03]  /*30020*/  FFMA R143, R170, R126, R143 ;  /* 0x0000007eaa8f7223 */ /* 0x008fc6000000008f */
[----:B------:R-:W3:Y:S01]  /*30030*/  LDL R170, [R1+0x1710] ;  /* 0x0017100001aa7983 */ /* 0x000ee20000100800 */
[----:B-----5:R-:W-:-:S03]  /*30040*/  FFMA R115, R165, R126, R115 ;  /* 0x0000007ea5737223 */ /* 0x020fc60000000073 */
[----:B------:R-:W5:Y:S01]  /*30050*/  LDL R165, [R1+0x1780] ;  /* 0x0017800001a57983 */ /* 0x000f620000100800 */
[----:B------:R-:W-:-:S03]  /*30060*/  FFMA R3, R124, R126, R3 ;  /* 0x0000007e7c037223 */ /* 0x000fc60000000003 */
[----:B------:R-:W4:Y:S01]  /*30070*/  LDL R124, [R1+0x173c] ;  /* 0x00173c00017c7983 */ /* 0x000f220000100800 */
[----:B------:R-:W-:-:S03]  /*30080*/  FFMA R142, R168, R126, R142 ;  /* 0x0000007ea88e7223 */ /* 0x000fc6000000008e */
[----:B------:R-:W4:Y:S01]  /*30090*/  LDL R168, [R1+0x1614] ;  /* 0x0016140001a87983 */ /* 0x000f220000100800 */
[----:B------:R-:W-:Y:S01]  /*300a0*/  FFMA R0, R172, R125, R0 ;  /* 0x0000007dac007223 */ /* 0x000fe20000000000 */
[-C--:B------:R-:W-:Y:S02]  /*300b0*/  FFMA R161, R171, R126.reuse, R161 ;  /* 0x0000007eaba17223 */ /* 0x080fe400000000a1 */
[----:B------:R-:W4:Y:S04]  /*300c0*/  LDL R125, [R1+0x1774] ;  /* 0x00177400017d7983 */ /* 0x000f280000100800 */
[----:B------:R-:W4:Y:S01]  /*300d0*/  LDL R172, [R1+0x10d0] ;  /* 0x0010d00001ac7983 */ /* 0x000f220000100800 */
[----:B------:R-:W-:-:S03]  /*300e0*/  FFMA R0, R123, R126, R0 ;  /* 0x0000007e7b007223 */ /* 0x000fc60000000000 */
[----:B------:R-:W4:Y:S01]  /*300f0*/  LDL R171, [R1+0xdb8] ;  /* 0x000db80001ab7983 */ /* 0x000f220000100800 */
[----:B------:R-:W-:-:S03]  /*30100*/  FFMA R139, R169, R126, R139 ;  /* 0x0000007ea98b7223 */ /* 0x000fc6000000008b */
[----:B------:R-:W4:Y:S04]  /*30110*/  LDL R169, [R1+0x1654] ;  /* 0x0016540001a97983 */ /* 0x000f280000100800 */
[----:B------:R-:W4:Y:S01]  /*30120*/  LDL R123, [R1+0x1580] ;  /* 0x00158000017b7983 */ /* 0x000f220000100800 */
[----:B--2---:R-:W-:-:S03]  /*30130*/  FFMA R160, R166, R126, R160 ;  /* 0x0000007ea6a07223 */ /* 0x004fc600000000a0 */
[----:B------:R-:W2:Y:S01]  /*30140*/  LDL R166, [R1+0x1570] ;  /* 0x0015700001a67983 */ /* 0x000ea20000100800 */
[-C--:B------:R-:W-:Y:S01]  /*30150*/  FFMA R115, R185, R127.reuse, R115 ;  /* 0x0000007fb9737223 */ /* 0x080fe20000000073 */
[C---:B------:R-:W-:Y:S01]  /*30160*/  FFMA R2, R126.reuse, UR46, R2 ;  /* 0x0000002e7e027c23 */ /* 0x040fe20008000002 */
[C---:B------:R-:W-:Y:S01]  /*30170*/  FFMA R35, R126.reuse, UR10, R35 ;  /* 0x0000000a7e237c23 */ /* 0x040fe20008000023 */
[C---:B------:R-:W-:Y:S01]  /*30180*/  FFMA R7, R126.reuse, UR27, R7 ;  /* 0x0000001b7e077c23 */ /* 0x040fe20008000007 */
[----:B------:R-:W-:Y:S01]  /*30190*/  FFMA R121, R126, UR60, R121 ;  /* 0x0000003c7e797c23 */ /* 0x000fe20008000079 */
[-C--:B------:R-:W-:Y:S01]  /*301a0*/  FFMA R143, R186, R127.reuse, R143 ;  /* 0x0000007fba8f7223 */ /* 0x080fe2000000008f */
[----:B------:R-:W-:Y:S02]  /*301b0*/  FFMA R141, R167, R126, R141 ;  /* 0x0000007ea78d7223 */ /* 0x000fe4000000008d */
        /* <DEDUP_REMOVED lines=22> */
[-C--:B------:R-:W-:Y:S01]  /*30320*/  FFMA R160, R173, R127.reuse, R160 ;  /* 0x0000007fada07223 */ /* 0x080fe200000000a0 */
[----:B------:R-:W-:Y:S02]  /*30330*/  FFMA R161, R125, R116, R161 ;  /* 0x000000747da17223 */ /* 0x000fe400000000a1 */
        /* <DEDUP_REMOVED lines=12> */
[C---:B------:R-:W-:Y:S01]  /*30400*/  FFMA R2, R127.reuse, UR47, R2 ;  /* 0x0000002f7f027c23 */ /* 0x040fe20008000002 */
[C---:B------:R-:W-:Y:S01]  /*30410*/  FFMA R35, R127.reuse, UR11, R35 ;  /* 0x0000000b7f237c23 */ /* 0x040fe20008000023 */
[C---:B------:R-:W-:Y:S01]  /*30420*/  FFMA R7, R127.reuse, UR28, R7 ;  /* 0x0000001c7f077c23 */ /* 0x040fe20008000007 */
[----:B------:R-:W-:Y:S01]  /*30430*/  FFMA R121, R127, UR61, R121 ;  /* 0x0000003d7f797c23 */ /* 0x000fe20008000079 */
[-C--:B------:R-:W-:Y:S01]  /*30440*/  FFMA R138, R167, R116.reuse, R138 ;  /* 0x00000074a78a7223 */ /* 0x080fe2000000008a */
[-C--:B------:R-:W-:Y:S01]  /*30450*/  FFMA R3, R136, R116.reuse, R3 ;  /* 0x0000007488037223 */ /* 0x080fe20000000003 */
[----:B------:R-:W2:Y:S01]  /*30460*/  LDL R167, [R1+0x1734] ;  /* 0x0017340001a77983 */ /* 0x000ea20000100800 */
[----:B------:R-:W-:Y:S01]  /*30470*/  FFMA R161, R126, R117, R161 ;  /* 0x000000757ea17223 */ /* 0x000fe200000000a1 */
[-C--:B------:R-:W-:Y:S01]  /*30480*/  FFMA R160, R162, R116.reuse, R160 ;  /* 0x00000074a2a07223 */ /* 0x080fe200000000a0 */
[----:B------:R-:W-:Y:S01]  /*30490*/  FFMA R0, R135, R116, R0 ;  /* 0x0000007487007223 */ /* 0x000fe20000000000 */
[----:B------:R-:W2:Y:S01]  /*304a0*/  LDL R162, [R1+0x15f0] ;  /* 0x0015f00001a27983 */ /* 0x000ea20000100800 */
[----:B------:R-:W-:-:S03]  /*304b0*/  FFMA R2, R116, UR48, R2 ;  /* 0x0000003074027c23 */ /* 0x000fc60008000002 */
[----:B------:R-:W2:Y:S01]  /*304c0*/  LDL R135, [R1+0x1568] ;  /* 0x0015680001877983 */ /* 0x000ea20000100800 */
[C---:B------:R-:W-:Y:S01]  /*304d0*/  FFMA R35, R116.reuse, UR12, R35 ;  /* 0x0000000c74237c23 */ /* 0x040fe20008000023 */
[C---:B------:R-:W-:Y:S01]  /*304e0*/  FFMA R7, R116.reuse, UR29, R7 ;  /* 0x0000001d74077c23 */ /* 0x040fe20008000007 */
[----:B------:R-:W-:Y:S01]  /*304f0*/  FFMA R121, R116, UR62, R121 ;  /* 0x0000003e74797c23 */ /* 0x000fe20008000079 */
[----:B------:R-:W2:Y:S01]  /*30500*/  LDL R127, [R1+0x14bc] ;  /* 0x0014bc00017f7983 */ /* 0x000ea20000100800 */
[----:B------:R-:W-:-:S03]  /*30510*/  FFMA R140, R184, R117, R140 ;  /* 0x00000075b88c7223 */ /* 0x000fc6000000008c */
        /* <DEDUP_REMOVED lines=48> */
[-C--:B------:R-:W-:Y:S01]  /*30820*/  FFMA R3, R124, R118.reuse, R3 ;  /* 0x000000767c037223 */ /* 0x080fe20000000003 */
[----:B------:R-:W-:Y:S01]  /*30830*/  FFMA R160, R125, R118, R160 ;  /* 0x000000767da07223 */ /* 0x000fe200000000a0 */
[----:B------:R-:W-:Y:S01]  /*30840*/  FFMA R120, R112, R137, R164 ;  /* 0x0000008970787223 */ /* 0x000fe200000000a4 */
[----:B------:R-:W5:Y:S04]  /*30850*/  LDL R124, [R1+0x1080] ;  /* 0x00108000017c7983 */ /* 0x000f680000100800 */
[----:B------:R-:W5:Y:S04]  /*30860*/  LDL R125, [R1+0xc3c] ;  /* 0x000c3c00017d7983 */ /* 0x000f680000100800 */
[----:B------:R-:W5:Y:S01]  /*30870*/  LDL R164, [R1+0x1664] ;  /* 0x0016640001a47983 */ /* 0x000f620000100800 */
[----:B------:R-:W-:-:S03]  /*30880*/  FFMA R143, R117, R119, R143 ;  /* 0x00000077758f7223 */ /* 0x000fc6000000008f */
[----:B------:R-:W5:Y:S01]  /*30890*/  LDL R117, [R1+0x1750] ;  /* 0x0017500001757983 */ /* 0x000f620000100800 */
[----:B--2---:R-:W-:-:S03]  /*308a0*/  FFMA R140, R166, R119, R140 ;  /* 0x00000077a68c7223 */ /* 0x004fc6000000008c */
[----:B------:R-:W2:Y:S01]  /*308b0*/  LDL R166, [R1+0x1668] ;  /* 0x0016680001a67983 */ /* 0x000ea20000100800 */
[----:B------:R-:W-:Y:S01]  /*308c0*/  FFMA R0, R123, R118, R0 ;  /* 0x000000767b007223 */ /* 0x000fe20000000000 */
[C---:B------:R-:W-:Y:S01]  /*308d0*/  FFMA R2, R118.reuse, UR50, R2 ;  /* 0x0000003276027c23 */ /* 0x040fe20008000002 */
[C---:B------:R-:W-:Y:S01]  /*308e0*/  FFMA R35, R118.reuse, UR14, R35 ;  /* 0x0000000e76237c23 */ /* 0x040fe20008000023 */
[C---:B------:R-:W-:Y:S01]  /*308f0*/  FFMA R7, R118.reuse, UR31, R7 ;  /* 0x0000001f76077c23 */ /* 0x040fe20008000007 */
[----:B------:R-:W-:Y:S01]  /*30900*/  FFMA R118, R118, UR64, R121 ;  /* 0x0000004076767c23 */ /* 0x000fe20008000079 */
[----:B------:R-:W-:Y:S01]  /*30910*/  FFMA R121, R113, R137, R163 ;  /* 0x0000008971797223 */ /* 0x000fe200000000a3 */
[----:B------:R-:W-:Y:S01]  /*30920*/  FFMA R115, R169, R119, R115 ;  /* 0x00000077a9737223 */ /* 0x000fe20000000073 */
[----:B------:R-:W2:Y:S01]  /*30930*/  LDL R163, [R1+0x1640] ;  /* 0x0016400001a37983 */ /* 0x000ea20000100800 */
[----:B------:R-:W-:Y:S01]  /*30940*/  FFMA R122, R114, R137, R122 ;  /* 0x00000089727a7223 */ /* 0x000fe2000000007a */
[----:B------:R-:W-:-:S02]  /*30950*/  FFMA R123, R137, UR71, R134 ;  /* 0x00000047897b7c23 */ /* 0x000fc40008000086 */
[----:B------:R-:W2:Y:S01]  /*30960*/  LDL R137, [R1+0x163c] ;  /* 0x00163c0001897983 */ /* 0x000ea20000100800 */
[-C--:B------:R-:W-:Y:S01]  /*30970*/  FFMA R161, R167, R120.reuse, R161 ;  /* 0x00000078a7a17223 */ /* 0x080fe200000000a1 */
[----:B------:R-:W-:Y:S01]  /*30980*/  FFMA R139, R172, R119, R139 ;  /* 0x00000077ac8b7223 */ /* 0x000fe2000000008b */
[----:B------:R-:W-:Y:S01]  /*30990*/  FFMA R118, R119, UR65, R118 ;  /* 0x0000004177767c23 */ /* 0x000fe20008000076 */
[----:B------:R-:W-:Y:S01]  /*309a0*/  FFMA R143, R171, R120, R143 ;  /* 0x00000078ab8f7223 */ /* 0x000fe2000000008f */
[----:B------:R-:W2:Y:S04]  /*309b0*/  LDL R169, [R1+0x1728] ;  /* 0x0017280001a97983 */ /* 0x000ea80000100800 */
[----:B------:R-:W2:Y:S01]  /*309c0*/  LDL R171, [R1+0x155c] ;  /* 0x00155c0001ab7983 */ /* 0x000ea20000100800 */
[----:B------:R-:W-:-:S03]  /*309d0*/  FFMA R161, R162, R121, R161 ;  /* 0x00000079a2a17223 */ /* 0x000fc600000000a1 */
[----:B------:R-:W2:Y:S01]  /*309e0*/  LDL R167, [R1+0x1720] ;  /* 0x0017200001a77983 */ /* 0x000ea20000100800 */
[----:B------:R-:W-:-:S03]  /*309f0*/  FFMA R141, R135, R119, R141 ;  /* 0x00000077878d7223 */ /* 0x000fc6000000008d */
[----:B------:R-:W2:Y:S04]  /*30a00*/  LDL R162, [R1+0x15e8] ;  /* 0x0015e80001a27983 */ /* 0x000ea80000100800 */
[----:B------:R-:W2:Y:S01]  /*30a10*/  LDL R135, [R1+0x162c] ;  /* 0x00162c0001877983 */ /* 0x000ea20000100800 */
[-C--:B------:R-:W-:Y:S01]  /*30a20*/  FFMA R160, R127, R119.reuse, R160 ;  /* 0x000000777fa07223 */ /* 0x080fe200000000a0 */
[----:B------:R-:W-:Y:S02]  /*30a30*/  FFMA R161, R126, R122, R161 ;  /* 0x0000007a7ea17223 */ /* 0x000fe400000000a1 */
[----:B------:R-:W2:Y:S04]  /*30a40*/  LDL R127, [R1+0x1628] ;  /* 0x00162800017f7983 */ /* 0x000ea80000100800 */
[----:B------:R-:W2:Y:S01]  /*30a50*/  LDL R134, [R1+0x15cc] ;  /* 0x0015cc0001867983 */ /* 0x000ea20000100800 */
[----:B------:R-:W-:-:S03]  /*30a60*/  FFMA R142, R136, R119, R142 ;  /* 0x00000077888e7223 */ /* 0x000fc6000000008e */
[----:B------:R-:W2:Y:S04]  /*30a70*/  LDL R136, [R1+0x15e4] ;  /* 0x0015e40001887983 */ /* 0x000ea80000100800 */
[----:B------:R-:W2:Y:S01]  /*30a80*/  LDL R126, [R1+0x15c8] ;  /* 0x0015c800017e7983 */ /* 0x000ea20000100800 */
[----:B---3--:R-:W-:-:S03]  /*30a90*/  FFMA R115, R170, R120, R115 ;  /* 0x00000078aa737223 */ /* 0x008fc60000000073 */
[----:B------:R-:W3:Y:S01]  /*30aa0*/  LDL R170, [R1+0x15a4] ;  /* 0x0015a40001aa7983 */ /* 0x000ee20000100800 */
[----:B----4-:R-:W-:Y:S01]  /*30ab0*/  FFMA R115, R168, R121, R115 ;  /* 0x00000079a8737223 */ /* 0x010fe20000000073 */
[-C--:B-----5:R-:W-:Y:S02]  /*30ac0*/  FFMA R138, R165, R119.reuse, R138 ;  /* 0x00000077a58a7223 */ /* 0x0a0fe4000000008a */
[----:B------:R-:W4:Y:S01]  /*30ad0*/  LDL R168, [R1+0x14b0] ;  /* 0x0014b00001a87983 */ /* 0x000f220000100800 */
[----:B------:R-:W-:-:S03]  /*30ae0*/  FFMA R124, R124, R119, R3 ;  /* 0x000000777c7c7223 */ /* 0x000fc60000000003 */
[----:B------:R-:W5:Y:S01]  /*30af0*/  LDL R165, [R1+0x171c] ;  /* 0x00171c0001a57983 */ /* 0x000f620000100800 */
[----:B------:R-:W-:Y:S01]  /*30b00*/  FFMA R3, R125, R119, R0 ;  /* 0x000000777d037223 */ /* 0x000fe20000000000 */
[C---:B------:R-:W-:Y:S01]  /*30b10*/  FFMA R125, R119.reuse, UR51, R2 ;  /* 0x00000033777d7c23 */ /* 0x040fe20008000002 */
[----:B------:R-:W-:Y:S02]  /*30b20*/  FFMA R2, R119, UR15, R35 ;  /* 0x0000000f77027c23 */ /* 0x000fe40008000023 */
[----:B------:R-:W4:Y:S01]  /*30b30*/  LDL R35, [R1+0x15a0] ;  /* 0x0015a00001237983 */ /* 0x000f220000100800 */
[----:B------:R-:W-:Y:S01]  /*30b40*/  FFMA R0, R117, R123, R161 ;  /* 0x0000007b75007223 */ /* 0x000fe200000000a1 */
[----:B------:R-:W-:Y:S02]  /*30b50*/  FFMA R117, R119, UR34, R7 ;  /* 0x0000002277757c23 */ /* 0x000fe40008000007 */
[----:B------:R-:W4:Y:S04]  /*30b60*/  LDL R161, [R1+0x12bc] ;  /* 0x0012bc0001a17983 */ /* 0x000f280000100800 */
[----:B------:R-:W3:Y:S04]  /*30b70*/  LDL R119, [R1+0x15a8] ;  /* 0x0015a80001777983 */ /* 0x000ee80000100800 */
[----:B------:R-:W4:Y:S01]  /*30b80*/  LDL R7, [R1+0x14c0] ;  /* 0x0014c00001077983 */ /* 0x000f220000100800 */
[----:B--2---:R-:W-:-:S03]  /*30b90*/  FFMA R115, R166, R122, R115 ;  /* 0x0000007aa6737223 */ /* 0x004fc60000000073 */
[----:B------:R-:W2:Y:S01]  /*30ba0*/  LDL R166, [R1+0x1180] ;  /* 0x0011800001a67983 */ /* 0x000ea20000100800 */
[----:B------:R-:W-:-:S03]  /*30bb0*/  FFMA R115, R164, R123, R115 ;  /* 0x0000007ba4737223 */ /* 0x000fc60000000073 */
[----:B------:R-:W2:Y:S01]  /*30bc0*/  LDL R164, [R1+0x117c] ;  /* 0x00117c0001a47983 */ /* 0x000ea20000100800 */
[----:B------:R-:W-:-:S03]  /*30bd0*/  FADD R213, R213, R115 ;  /* 0x00000073d5d57221 */ /* 0x000fc60000000000 */
[----:B------:R-:W2:Y:S01]  /*30be0*/  LDL R115, [R1+0x1544] ;  /* 0x0015440001737983 */ /* 0x000ea20000100800 */
[----:B------:R-:W-:-:S03]  /*30bf0*/  FFMA R116, R163, R120, R116 ;  /* 0x00000078a3747223 */ /* 0x000fc60000000074 */
[----:B------:R-:W2:Y:S01]  /*30c00*/  LDL R163, [R1+0x1300] ;  /* 0x0013000001a37983 */ /* 0x000ea20000100800 */
[-C--:B------:R-:W-:Y:S01]  /*30c10*/  FFMA R116, R137, R121.reuse, R116 ;  /* 0x0000007989747223 */ /* 0x080fe20000000074 */
[----:B------:R-:W-:Y:S02]  /*30c20*/  FFMA R143, R169, R121, R143 ;  /* 0x00000079a98f7223 */ /* 0x000fe4000000008f */
[----:B------:R-:W2:Y:S01]  /*30c30*/  LDL R137, [R1+0x1144] ;  /* 0x0011440001897983 */ /* 0x000ea20000100800 */
[----:B------:R-:W-:-:S03]  /*30c40*/  FFMA R139, R171, R120, R139 ;  /* 0x00000078ab8b7223 */ /* 0x000fc6000000008b */
[----:B------:R-:W2:Y:S01]  /*30c50*/  LDL R169, [R1+0x1590] ;  /* 0x0015900001a97983 */ /* 0x000ea20000100800 */
[-C--:B------:R-:W-:Y:S01]  /*30c60*/  FFMA R116, R135, R122.reuse, R116 ;  /* 0x0000007a87747223 */ /* 0x080fe20000000074 */
[----:B------:R-:W-:Y:S01]  /*30c70*/  FFMA R143, R167, R122, R143 ;  /* 0x0000007aa78f7223 */ /* 0x000fe2000000008f */
[----:B------:R-:W-:Y:S01]  /*30c80*/  FFMA R140, R162, R120, R140 ;  /* 0x00000078a28c7223 */ /* 0x000fe2000000008c */
[----:B------:R-:W2:Y:S01]  /*30c90*/  LDL R167, [R1+0x14b4] ;  /* 0x0014b40001a77983 */ /* 0x000ea20000100800 */
[----:B------:R-:W-:-:S03]  /*30ca0*/  FFMA R116, R127, R123, R116 ;  /* 0x0000007b7f747223 */ /* 0x000fc60000000074 */
[----:B------:R-:W2:Y:S01]  /*30cb0*/  LDL R162, [R1+0x114c] ;  /* 0x00114c0001a27983 */ /* 0x000ea20000100800 */
[----:B------:R-:W-:-:S03]  /*30cc0*/  FADD R212, R212, R116 ;  /* 0x00000074d4d47221 */ /* 0x000fc60000000000 */
[----:B------:R-:W2:Y:S01]  /*30cd0*/  LDL R116, [R1+0xc38] ;  /* 0x000c380001747983 */ /* 0x000ea20000100800 */
[----:B------:R-:W-:-:S03]  /*30ce0*/  FFMA R140, R136, R121, R140 ;  /* 0x00000079888c7223 */ /* 0x000fc6000000008c */
[----:B------:R-:W2:Y:S01]  /*30cf0*/  LDL R136, [R1+0x1014] ;  /* 0x0010140001887983 */ /* 0x000ea20000100800 */
[----:B------:R-:W-:-:S03]  /*30d00*/  FADD R0, R133, R0 ;  /* 0x0000000085007221 */ /* 0x000fc60000000000 */
[----:B------:R-:W2:Y:S01]  /*30d10*/  LDL R135, [R1+0x1134] ;  /* 0x0011340001877983 */ /* 0x000ea20000100800 */
[----:B------:R-:W-:-:S03]  /*30d20*/  FFMA R140, R134, R122, R140 ;  /* 0x0000007a868c7223 */ /* 0x000fc6000000008c */
[----:B------:R-:W2:Y:S01]  /*30d30*/  LDL R134, [R1+0xffc] ;  /* 0x000ffc0001867983 */ /* 0x000ea20000100800 */
[----:B------:R-:W-:-:S03]  /*30d40*/  FFMA R140, R126, R123, R140 ;  /* 0x0000007b7e8c7223 */ /* 0x000fc6000000008c */
[----:B------:R-:W2:Y:S04]  /*30d50*/  LDL R133, [R1+0x1130] ;  /* 0x0011300001857983 */ /* 0x000ea80000100800 */
[----:B------:R-:W2:Y:S04]  /*30d60*/  LDL R127, [R1+0xfec] ;  /* 0x000fec00017f7983 */ /* 0x000ea80000100800 */
[----:B------:R-:W2:Y:S01]  /*30d70*/  LDL R126, [R1+0x112c] ;  /* 0x00112c00017e7983 */ /* 0x000ea20000100800 */
[----:B---3--:R-:W-:Y:S01]  /*30d80*/  FFMA R138, R119, R120, R138 ;  /* 0x00000078778a7223 */ /* 0x008fe2000000008a */
[----:B-----5:R-:W-:-:S02]  /*30d90*/  FFMA R143, R165, R123, R143 ;  /* 0x0000007ba58f7223 */ /* 0x020fc4000000008f */
[----:B------:R-:W3:Y:S01]  /*30da0*/  LDL R119, [R1+0xfd0] ;  /* 0x000fd00001777983 */ /* 0x000ee20000100800 */
[----:B------:R-:W-:-:S03]  /*30db0*/  FFMA R138, R170, R121, R138 ;  /* 0x00000079aa8a7223 */ /* 0x000fc6000000008a */
[----:B------:R-:W5:Y:S01]  /*30dc0*/  LDL R165, [R1+0x1344] ;  /* 0x0013440001a57983 */ /* 0x000f620000100800 */
[----:B----4-:R-:W-:-:S03]  /*30dd0*/  FFMA R138, R35, R122, R138 ;  /* 0x0000007a238a7223 */ /* 0x010fc6000000008a */
[----:B------:R-:W4:Y:S01]  /*30de0*/  LDL R35, [R1+0xc30] ;  /* 0x000c300001237983 */ /* 0x000f220000100800 */
[----:B------:R-:W-:-:S03]  /*30df0*/  FADD R211, R211, R143 ;  /* 0x0000008fd3d37221 */ /* 0x000fc60000000000 */
[----:B------:R-:W3:Y:S01]  /*30e00*/  LDL R143, [R1+0x1148] ;  /* 0x00114800018f7983 */ /* 0x000ee20000100800 */
[----:B--2---:R-:W-:-:S03]  /*30e10*/  FFMA R139, R115, R121, R139 ;  /* 0x00000079738b7223 */ /* 0x004fc6000000008b */
[----:B------:R-:W2:Y:S01]  /*30e20*/  LDL R115, [R1+0xc34] ;  /* 0x000c340001737983 */ /* 0x000ea20000100800 */
[----:B------:R-:W-:-:S03]  /*30e30*/  FFMA R139, R7, R122, R139 ;  /* 0x0000007a078b7223 */ /* 0x000fc6000000008b */
[----:B------:R-:W4:Y:S01]  /*30e40*/  LDL R7, [R1+0xc2c] ;  /* 0x000c2c0001077983 */ /* 0x000f220000100800 */
[----:B------:R-:W-:Y:S01]  /*30e50*/  FADD R210, R210, R140 ;  /* 0x0000008cd2d27221 */ /* 0x000fe20000000000 */
[-C--:B------:R-:W-:Y:S01]  /*30e60*/  FFMA R141, R166, R120.reuse, R141 ;  /* 0x00000078a68d7223 */ /* 0x080fe2000000008d */
[-C--:B------:R-:W-:Y:S01]  /*30e70*/  FFMA R3, R116, R120.reuse, R3 ;  /* 0x0000007874037223 */ /* 0x080fe20000000003 */
[-C--:B------:R-:W-:Y:S01]  /*30e80*/  FFMA R142, R167, R120.reuse, R142 ;  /* 0x00000078a78e7223 */ /* 0x080fe2000000008e */
[-C--:B------:R-:W-:Y:S01]  /*30e90*/  FFMA R138, R169, R123.reuse, R138 ;  /* 0x0000007ba98a7223 */ /* 0x080fe2000000008a */
[----:B------:R-:W-:Y:S01]  /*30ea0*/  FFMA R139, R168, R123, R139 ;  /* 0x0000007ba88b7223 */ /* 0x000fe2000000008b */
[-C--:B------:R-:W-:Y:S01]  /*30eb0*/  FFMA R141, R164, R121.reuse, R141 ;  /* 0x00000079a48d7223 */ /* 0x080fe2000000008d */
[----:B------:R-:W-:Y:S01]  /*30ec0*/  FFMA R160, R137, R120, R160 ;  /* 0x0000007889a07223 */ /* 0x000fe200000000a0 */
[----:B------:R-:W-:Y:S01]  /*30ed0*/  FADD R209, R209, R138 ;  /* 0x0000008ad1d17221 */ /* 0x000fe20000000000 */
[----:B------:R-:W-:Y:S01]  /*30ee0*/  FADD R208, R208, R139 ;  /* 0x0000008bd0d07221 */ /* 0x000fe20000000000 */
[----:B------:R-:W-:Y:S01]  /*30ef0*/  FFMA R141, R162, R122, R141 ;  /* 0x0000007aa28d7223 */ /* 0x000fe2000000008d */
[----:B------:R-:W-:Y:S01]  /*30f00*/  FFMA R124, R136, R120, R124 ;  /* 0x00000078887c7223 */ /* 0x000fe2000000007c */
[----:B------:R-:W-:-:S03]  /*30f10*/  FFMA R160, R135, R121, R160 ;  /* 0x0000007987a07223 */ /* 0x000fc600000000a0 */
[----:B------:R-:W-:Y:S01]  /*30f20*/  FFMA R124, R134, R121, R124 ;  /* 0x00000079867c7223 */ /* 0x000fe2000000007c */
[-C--:B------:R-:W-:Y:S01]  /*30f30*/  FFMA R160, R133, R122.reuse, R160 ;  /* 0x0000007a85a07223 */ /* 0x080fe200000000a0 */
[----:B------:R-:W-:Y:S02]  /*30f40*/  FFMA R125, R120, UR52, R125 ;  /* 0x00000034787d7c23 */ /* 0x000fe4000800007d */
[----:B------:R-:W-:Y:S01]  /*30f50*/  FFMA R124, R127, R122, R124 ;  /* 0x0000007a7f7c7223 */ /* 0x000fe2000000007c */
[----:B------:R-:W-:Y:S01]  /*30f60*/  FFMA R160, R126, R123, R160 ;  /* 0x0000007b7ea07223 */ /* 0x000fe200000000a0 */
[----:B------:R-:W-:-:S03]  /*30f70*/  FFMA R125, R121, UR53, R125 ;  /* 0x00000035797d7c23 */ /* 0x000fc6000800007d */
[----:B------:R-:W-:Y:S01]  /*30f80*/  FADD R205, R205, R160 ;  /* 0x000000a0cdcd7221 */ /* 0x000fe20000000000 */
[----:B------:R-:W-:Y:S01]  /*30f90*/  FFMA R125, R122, UR54, R125 ;  /* 0x000000367a7d7c23 */ /* 0x000fe2000800007d */
[C---:B------:R-:W-:Y:S01]  /*30fa0*/  FFMA R117, R120.reuse, UR35, R117 ;  /* 0x0000002378757c23 */ /* 0x040fe20008000075 */
[----:B------:R-:W-:-:S03]  /*30fb0*/  FFMA R118, R120, UR66, R118 ;  /* 0x0000004278767c23 */ /* 0x000fc60008000076 */
[----:B------:R-:W-:Y:S01]  /*30fc0*/  FFMA R117, R121, UR36, R117 ;  /* 0x0000002479757c23 */ /* 0x000fe20008000075 */
[----:B-----5:R-:W-:-:S04]  /*30fd0*/  FFMA R142, R165, R121, R142 ;  /* 0x00000079a58e7223 */ /* 0x020fc8000000008e */
[----:B------:R-:W-:-:S04]  /*30fe0*/  FFMA R142, R163, R122, R142 ;  /* 0x0000007aa38e7223 */ /* 0x000fc8000000008e */
[-C--:B------:R-:W-:Y:S01]  /*30ff0*/  FFMA R142, R161, R123.reuse, R142 ;  /* 0x0000007ba18e7223 */ /* 0x080fe2000000008e */
[----:B---3--:R-:W-:-:S03]  /*31000*/  FFMA R141, R143, R123, R141 ;  /* 0x0000007b8f8d7223 */ /* 0x008fc6000000008d */
[----:B------:R-:W-:Y:S01]  /*31010*/  FADD R207, R207, R142 ;  /* 0x0000008ecfcf7221 */ /* 0x000fe20000000000 */
[----:B------:R-:W-:Y:S01]  /*31020*/  FADD R206, R206, R141 ;  /* 0x0000008dcece7221 */ /* 0x000fe20000000000 */
[----:B------:R-:W-:-:S04]  /*31030*/  FFMA R124, R119, R123, R124 ;  /* 0x0000007b777c7223 */ /* 0x000fc8000000007c */
[----:B------:R-:W-:Y:S01]  /*31040*/  FADD R204, R204, R124 ;  /* 0x0000007ccccc7221 */ /* 0x000fe20000000000 */
[----:B------:R-:W-:Y:S01]  /*31050*/  FFMA R117, R122, UR37, R117 ;  /* 0x000000257a757c23 */ /* 0x000fe20008000075 */
[----:B------:R-:W-:-:S04]  /*31060*/  FFMA R118, R121, UR67, R118 ;  /* 0x0000004379767c23 */ /* 0x000fc80008000076 */
[----:B------:R-:W-:Y:S01]  /*31070*/  FFMA R118, R122, UR68, R118 ;  /* 0x000000447a767c23 */ /* 0x000fe20008000076 */
[----:B------:R-:W-:-:S03]  /*31080*/  HFMA2 R225, -RZ, RZ, 1.375, 0 ;  /* 0x3d800000ffe17431 */ /* 0x000fc600000001ff */
[----:B------:R-:W-:Y:S01]  /*31090*/  FFMA R118, R123, UR20, R118 ;  /* 0x000000147b767c23 */ /* 0x000fe20008000076 */
[----:B------:R0:W-:Y:S01]  /*310a0*/  STL.128 [R1+0x70], R120 ;  /* 0x0000707801007387 */ /* 0x0001e20000100c00 */
[----:B------:R-:W-:Y:S01]  /*310b0*/  UMOV UR72, URZ ;  /* 0x000000ff00487c82 */ /* 0x000fe20008000000 */
[----:B------:R-:W-:Y:S01]  /*310c0*/  UMOV UR74, UR76 ;  /* 0x0000004c004a7c82 */ /* 0x000fe20008000000 */
[----:B--2---:R-:W-:-:S04]  /*310d0*/  FFMA R3, R115, R121, R3 ;  /* 0x0000007973037223 */ /* 0x004fc80000000003 */
[----:B----4-:R-:W-:-:S04]  /*310e0*/  FFMA R3, R35, R122, R3 ;  /* 0x0000007a23037223 */ /* 0x010fc80000000003 */
[----:B------:R-:W-:Y:S01]  /*310f0*/  FFMA R3, R7, R123, R3 ;  /* 0x0000007b07037223 */ /* 0x000fe20000000003 */
        /* <DEDUP_REMOVED lines=12> */
[----:B------:R-:W-:Y:S01]  /*311c0*/  FFMA R35, R123, UR55, R125 ;  /* 0x000000377b237c23 */ /* 0x000fe2000800007d */
[----:B------:R-:W-:Y:S01]  /*311d0*/  FADD R115, R132, R3 ;  /* 0x0000000384737221 */ /* 0x000fe20000000000 */
[----:B------:R-:W-:Y:S01]  /*311e0*/  FFMA R7, R122, UR18, R7 ;  /* 0x000000127a077c23 */ /* 0x000fe20008000007 */
[----:B------:R-:W-:Y:S01]  /*311f0*/  FFMA R2, R204, R204, R2 ;  /* 0x000000cccc027223 */ /* 0x000fe20000000002 */
[----:B------:R-:W-:Y:S02]  /*31200*/  FADD R35, R131, R35 ;  /* 0x0000002383237221 */ /* 0x000fe40000000000 */
[----:B------:R-:W-:Y:S01]  /*31210*/  FFMA R7, R123, UR19, R7 ;  /* 0x000000137b077c23 */ /* 0x000fe20008000007 */
[----:B------:R-:W-:Y:S01]  /*31220*/  FFMA R2, R115, R115, R2 ;  /* 0x0000007373027223 */ /* 0x000fe20000000002 */
[----:B------:R-:W-:Y:S02]  /*31230*/  FFMA R3, R123, UR38, R117 ;  /* 0x000000267b037c23 */ /* 0x000fe40008000075 */
[----:B------:R-:W-:Y:S01]  /*31240*/  FADD R7, R130, R7 ;  /* 0x0000000782077221 */ /* 0x000fe20000000000 */
[----:B------:R-:W-:Y:S01]  /*31250*/  FFMA R2, R35, R35, R2 ;  /* 0x0000002323027223 */ /* 0x000fe20000000002 */
[----:B------:R-:W-:-:S03]  /*31260*/  FADD R3, R129, R3 ;  /* 0x0000000381037221 */ /* 0x000fc60000000000 */
[----:B------:R-:W-:Y:S01]  /*31270*/  FFMA R116, R7, R7, R2 ;  /* 0x0000000707747223 */ /* 0x000fe20000000002 */
[----:B------:R-:W-:-:S03]  /*31280*/  FADD R2, R128, R118 ;  /* 0x0000007680027221 */ /* 0x000fc60000000000 */
[----:B------:R-:W-:-:S04]  /*31290*/  FFMA R116, R3, R3, R116 ;  /* 0x0000000303747223 */ /* 0x000fc80000000074 */
[----:B------:R-:W-:-:S04]  /*312a0*/  FFMA R116, R2, R2, R116 ;  /* 0x0000000202747223 */ /* 0x000fc80000000074 */
[----:B------:R-:W-:-:S05]  /*312b0*/  FFMA R116, R116, R225, 9.9999997473787516356e-06 ;  /* 0x3727c5ac74747423 */ /* 0x000fca00000000e1 */
[----:B------:R-:W-:-:S13]  /*312c0*/  FSETP.GEU.AND P0, PT, |R116|, 1.175494350822287508e-38, PT ;  /* 0x008000007400780b */ /* 0x000fda0003f0e200 */
[----:B------:R-:W-:-:S04]  /*312d0*/  @!P0 FMUL R116, R116, 16777216 ;  /* 0x4b80000074748820 */ /* 0x000fc80000400000 */
[----:B------:R-:W1:Y:S02]  /*312e0*/  MUFU.RSQ R131, R116 ;  /* 0x0000007400837308 */ /* 0x000e640000001400 */
[----:B-1----:R-:W-:-:S04]  /*312f0*/  @!P0 FMUL R131, R131, 4096 ;  /* 0x4580000083838820 */ /* 0x002fc80000400000 */
[-C--:B------:R-:W-:Y:S01]  /*31300*/  FMUL R116, R0, R131.reuse ;  /* 0x0000008300747220 */ /* 0x080fe20000400000 */
[-C--:B------:R-:W-:Y:S01]  /*31310*/  FMUL R117, R211, R131.reuse ;  /* 0x00000083d3757220 */ /* 0x080fe20000400000 */
[-C--:B------:R-:W-:Y:S01]  /*31320*/  FMUL R118, R213, R131.reuse ;  /* 0x00000083d5767220 */ /* 0x080fe20000400000 */
[-C--:B------:R-:W-:Y:S01]  /*31330*/  FMUL R119, R212, R131.reuse ;  /* 0x00000083d4777220 */ /* 0x080fe20000400000 */
        /* <DEDUP_REMOVED lines=12> */
.L_x_46:
        /* <DEDUP_REMOVED lines=78> */
[----:B------:R-:W3:Y:S04]  /*318e0*/  LDL.128 R116, [R1+0x90] ;  /* 0x0000900001747983 */ /* 0x000ee80000100c00 */
[----:B------:R-:W4:Y:S04]  /*318f0*/  LDL.128 R120, [R1+0xa0] ;  /* 0x0000a00001787983 */ /* 0x000f280000100c00 */
[----:B------:R-:W5:Y:S04]  /*31900*/  LDL.128 R124, [R1+0xb0] ;  /* 0x0000b000017c7983 */ /* 0x000f680000100c00 */
[----:B------:R-:W5:Y:S04]  /*31910*/  LDL.128 R128, [R1+0xc0] ;  /* 0x0000c00001807983 */ /* 0x000f680000100c00 */
[----:B0-----:R-:W5:Y:S04]  /*31920*/  LDL.128 R132, [R1+0xd0] ;  /* 0x0000d00001847983 */ /* 0x001f680000100c00 */
        /* <DEDUP_REMOVED lines=13> */
[C---:B--2---:R-:W-:Y:S01]  /*31a00*/  FMUL R214, R200.reuse, R200 ;  /* 0x000000c8c8d67220 */ /* 0x044fe20000400000 */
[----:B------:R-:W-:Y:S02]  /*31a10*/  FSETP.GT.AND P6, PT, R200, RZ, PT ;  /* 0x000000ffc800720b */ /* 0x000fe40003fc4000 */
        /* <DEDUP_REMOVED lines=10> */
[----:B------:R-:W-:Y:S01]  /*31ac0*/  FSETP.GT.AND P0, PT, R117, RZ, PT ;  /* 0x000000ff7500720b */ /* 0x000fe20003f04000 */
[C---:B------:R-:W-:Y:S01]  /*31ad0*/  FMUL R214, R119.reuse, R119 ;  /* 0x0000007777d67220 */ /* 0x040fe20000400000 */
[----:B------:R-:W-:Y:S01]  /*31ae0*/  FSETP.GT.AND P6, PT, R119, RZ, PT ;  /* 0x000000ff7700720b */ /* 0x000fe20003fc4000 */
[----:B------:R-:W-:Y:S01]  /*31af0*/  FMUL R216, R118, R118 ;  /* 0x0000007676d87220 */ /* 0x000fe20000400000 */
[----:B------:R-:W-:Y:S01]  /*31b00*/  FSEL R117, R201, RZ, P5 ;  /* 0x000000ffc9757208 */ /* 0x000fe20002800000 */
[----:B----4-:R-:W-:Y:S01]  /*31b10*/  FMUL R201, R120, R120 ;  /* 0x0000007878c97220 */ /* 0x010fe20000400000 */
[----:B------:R-:W-:-:S02]  /*31b20*/  FSETP.GT.AND P4, PT, R118, RZ, PT ;  /* 0x000000ff7600720b */ /* 0x000fc40003f84000 */
[----:B------:R-:W-:Y:S02]  /*31b30*/  FSETP.GT.AND P5, PT, R120, RZ, PT ;  /* 0x000000ff7800720b */ /* 0x000fe40003fa4000 */
[----:B------:R-:W-:Y:S01]  /*31b40*/  FSEL R118, R202, RZ, P3 ;  /* 0x000000ffca767208 */ /* 0x000fe20001800000 */
[----:B------:R-:W-:Y:S01]  /*31b50*/  FMUL R202, R121, R121 ;  /* 0x0000007979ca7220 */ /* 0x000fe20000400000 */
[----:B------:R-:W-:Y:S01]  /*31b60*/  FSEL R120, R200, RZ, P1 ;  /* 0x000000ffc8787208 */ /* 0x000fe20000800000 */
[C---:B------:R-:W-:Y:S01]  /*31b70*/  FMUL R200, R123.reuse, R123 ;  /* 0x0000007b7bc87220 */ /* 0x040fe20000400000 */
[----:B------:R-:W-:Y:S02]  /*31b80*/  FSETP.GT.AND P1, PT, R123, RZ, PT ;  /* 0x000000ff7b00720b */ /* 0x000fe40003f24000 */
[----:B------:R-:W-:Y:S02]  /*31b90*/  FSETP.GT.AND P3, PT, R121, RZ, PT ;  /* 0x000000ff7900720b */ /* 0x000fe40003f64000 */
[----:B------:R-:W-:Y:S01]  /*31ba0*/  FSEL R119, R203, RZ, P2 ;  /* 0x000000ffcb777208 */ /* 0x000fe20001000000 */
[----:B------:R-:W-:Y:S01]  /*31bb0*/  FMUL R203, R122, R122 ;  /* 0x0000007a7acb7220 */ /* 0x000fe20000400000 */
[----:B------:R-:W-:Y:S01]  /*31bc0*/  FSEL R123, R214, RZ, P6 ;  /* 0x000000ffd67b7208 */ /* 0x000fe20003000000 */
[C---:B-----5:R-:W-:Y:S01]  /*31bd0*/  FMUL R214, R126.reuse, R126 ;  /* 0x0000007e7ed67220 */ /* 0x060fe20000400000 */
[----:B------:R-:W-:-:S02]  /*31be0*/  FSETP.GT.AND P6, PT, R126, RZ, PT ;  /* 0x000000ff7e00720b */ /* 0x000fc40003fc4000 */
[----:B------:R-:W-:Y:S02]  /*31bf0*/  FSETP.GT.AND P2, PT, R122, RZ, PT ;  /* 0x000000ff7a00720b */ /* 0x000fe40003f44000 */
[----:B------:R-:W-:Y:S01]  /*31c00*/  FSEL R126, R201, RZ, P5 ;  /* 0x000000ffc97e7208 */ /* 0x000fe20002800000 */
[----:B------:R-:W-:Y:S01]  /*31c10*/  FMUL R201, R127, R127 ;  /* 0x0000007f7fc97220 */ /* 0x000fe20000400000 */
[----:B------:R-:W-:Y:S02]  /*31c20*/  FSEL R121, R215, RZ, P0 ;  /* 0x000000ffd7797208 */ /* 0x000fe40000000000 */
[----:B------:R-:W-:Y:S02]  /*31c30*/  FSETP.GT.AND P5, PT, R127, RZ, PT ;  /* 0x000000ff7f00720b */ /* 0x000fe40003fa4000 */
[C---:B------:R-:W-:Y:S01]  /*31c40*/  FSETP.GT.AND P0, PT, R124.reuse, RZ, PT ;  /* 0x000000ff7c00720b */ /* 0x040fe20003f04000 */
[----:B------:R-:W-:Y:S01]  /*31c50*/  FMUL R124, R124, R124 ;  /* 0x0000007c7c7c7220 */ /* 0x000fe20000400000 */
[----:B------:R-:W-:Y:S01]  /*31c60*/  FSEL R127, R202, RZ, P3 ;  /* 0x000000ffca7f7208 */ /* 0x000fe20001800000 */
[----:B------:R-:W-:Y:S01]  /*31c70*/  FMUL R202, R128, R128 ;  /* 0x0000008080ca7220 */ /* 0x000fe20000400000 */
[----:B------:R-:W-:-:S02]  /*31c80*/  FSEL R122, R216, RZ, P4 ;  /* 0x000000ffd87a7208 */ /* 0x000fc40002000000 */
[----:B------:R-:W-:Y:S02]  /*31c90*/  FSETP.GT.AND P3, PT, R128, RZ, PT ;  /* 0x000000ff8000720b */ /* 0x000fe40003f64000 */
[C---:B------:R-:W-:Y:S01]  /*31ca0*/  FSETP.GT.AND P4, PT, R125.reuse, RZ, PT ;  /* 0x000000ff7d00720b */ /* 0x040fe20003f84000 */
[----:B------:R-:W-:Y:S01]  /*31cb0*/  FMUL R125, R125, R125 ;  /* 0x0000007d7d7d7220 */ /* 0x000fe20000400000 */
        /* <DEDUP_REMOVED lines=131> */
[----:B------:R-:W-:Y:S02]  /*324f0*/  FSEL R195, R200, RZ, P1 ;  /* 0x000000ffc8c37208 */ /* 0x000fe40000800000 */
        /* <DEDUP_REMOVED lines=9> */
[----:B------:R-:W-:Y:S02]  /*32590*/  FSEL R199, R201, RZ, P5 ;  /* 0x000000ffc9c77208 */ /* 0x000fe40002800000 */
[----:B------:R-:W-:Y:S02]  /*325a0*/  FSEL R200, R202, RZ, P3 ;  /* 0x000000ffcac87208 */ /* 0x000fe40001800000 */
[----:B------:R-:W-:Y:S02]  /*325b0*/  FSEL R201, R203, RZ, P2 ;  /* 0x000000ffcbc97208 */ /* 0x000fe40001000000 */
[----:B------:R-:W-:-:S02]  /*325c0*/  FSEL R202, R215, RZ, P1 ;  /* 0x000000ffd7ca7208 */ /* 0x000fc40000800000 */
[----:B------:R-:W-:Y:S02]  /*325d0*/  FSEL R203, R124, RZ, P0 ;  /* 0x000000ff7ccb7208 */ /* 0x000fe40000000000 */
[----:B------:R-:W-:Y:S02]  /*325e0*/  FSEL R215, R216, RZ, P6 ;  /* 0x000000ffd8d77208 */ /* 0x000fe40003000000 */
[----:B------:R-:W-:Y:S02]  /*325f0*/  MOV R124, UR72 ;  /* 0x00000048007c7c02 */ /* 0x000fe40008000f00 */
[----:B------:R-:W-:Y:S02]  /*32600*/  FSEL R214, R125, RZ, P4 ;  /* 0x000000ff7dd67208 */ /* 0x000fe40002000000 */
[----:B------:R-:W-:Y:S01]  /*32610*/  MOV R125, UR43 ;  /* 0x0000002b007d7c02 */ /* 0x000fe20008000f00 */
[----:B------:R-:W-:-:S06]  /*32620*/  UMOV UR43, UR77 ;  /* 0x0000004d002b7c82 */ /* 0x000fcc0008000000 */
.L_x_47:
        /* <DEDUP_REMOVED lines=166> */
.L_x_49:
        /* <DEDUP_REMOVED lines=39> */
.L_x_48:
        /* <DEDUP_REMOVED lines=54> */
[----:B0-----:R-:W3:Y:S04]  /*33660*/  LDL R216, [R1+0xaac] ;  /* 0x000aac0001d87983 */ /* 0x001ee80000100800 */
        /* <DEDUP_REMOVED lines=55> */
[----:B0-----:R-:W-:Y:S01]  /*339e0*/  FADD R3, R126, R3 ;  /* 0x000000037e037221 */ /* 0x001fe20000000000 */
[----:B------:R-:W-:Y:S01]  /*339f0*/  FADD R119, R119, R137 ;  /* 0x0000008977777221 */ /* 0x000fe20000000000 */
[----:B------:R-:W-:Y:S01]  /*33a00*/  FADD R118, R118, R138 ;  /* 0x0000008a76767221 */ /* 0x000fe20000000000 */
[----:B------:R-:W-:Y:S01]  /*33a10*/  FADD R117, R117, R139 ;  /* 0x0000008b75757221 */ /* 0x000fe20000000000 */
[----:B------:R-:W-:Y:S01]  /*33a20*/  FFMA R127, R3, R3, R127 ;  /* 0x00000003037f7223 */ /* 0x000fe2000000007f */
[----:B------:R-:W-:Y:S01]  /*33a30*/  FADD R116, R116, R140 ;  /* 0x0000008c74747221 */ /* 0x000fe20000000000 */
[----:B------:R-:W-:Y:S01]  /*33a40*/  FADD R2, R141, R2 ;  /* 0x000000028d027221 */ /* 0x000fe20000000000 */
        /* <DEDUP_REMOVED lines=21> */
[----:B0-----:R-:W4:Y:S01]  /*33ba0*/  LDL R127, [R1+0xa64] ;  /* 0x000a6400017f7983 */ /* 0x001f220000100800 */
[----:B-1----:R-:W-:-:S04]  /*33bb0*/  @!P0 FMUL R198, R198, 4096 ;  /* 0x45800000c6c68820 */ /* 0x002fc80000400000 */
[-C--:B------:R-:W-:Y:S01]  /*33bc0*/  FMUL R185, R7, R198.reuse ;  /* 0x000000c607b97220 */ /* 0x080fe20000400000 */
[-C--:B------:R-:W-:Y:S01]  /*33bd0*/  FMUL R197, R115, R198.reuse ;  /* 0x000000c673c57220 */ /* 0x080fe20000400000 */
[-C--:B------:R-:W-:Y:S01]  /*33be0*/  FMUL R196, R0, R198.reuse ;  /* 0x000000c600c47220 */ /* 0x080fe20000400000 */
[-C--:B------:R-:W-:Y:S01]  /*33bf0*/  FMUL R195, R35, R198.reuse ;  /* 0x000000c623c37220 */ /* 0x080fe20000400000 */
[----:B------:R-:W-:Y:S01]  /*33c00*/  FFMA R7, R185, R185, RZ ;  /* 0x000000b9b9077223 */ /* 0x000fe200000000ff */
        /* <DEDUP_REMOVED lines=13> */
[----:B------:R-:W-:Y:S01]  /*33ce0*/  FMUL R199, R116, R198 ;  /* 0x000000c674c77220 */ /* 0x000fe20000400000 */
        /* <DEDUP_REMOVED lines=17> */
[----:B------:R-:W-:Y:S01]  /*33e00*/  FFMA R7, R200, R200, R7 ;  /* 0x000000c8c8077223 */ /* 0x000fe20000000007 */
[----:B------:R-:W-:Y:S02]  /*33e10*/  FMUL R198, R2, R198 ;  /* 0x000000c602c67220 */ /* 0x000fe40000400000 */
[----:B------:R-:W4:Y:S01]  /*33e20*/  LDL R2, [R1+0xa84] ;  /* 0x000a840001027983 */ /* 0x000f220000100800 */
[----:B------:R-:W-:-:S04]  /*33e30*/  FFMA R7, R199, R199, R7 ;  /* 0x000000c7c7077223 */ /* 0x000fc80000000007 */
[----:B------:R-:W-:-:S04]  /*33e40*/  FFMA R7, R198, R198, R7 ;  /* 0x000000c6c6077223 */ /* 0x000fc80000000007 */
[----:B------:R-:W-:Y:S02]  /*33e50*/  FFMA R7, R7, R225, 9.9999997473787516356e-06 ;  /* 0x3727c5ac07077423 */ /* 0x000fe400000000e1 */
[----:B------:R-:W4:Y:S03]  /*33e60*/  LDL R225, [R1+0x1884] ;  /* 0x0018840001e17983 */ /* 0x000f260000100800 */
[----:B------:R-:W-:-:S13]  /*33e70*/  FSETP.GEU.AND P0, PT, |R7|, 1.175494350822287508e-38, PT ;  /* 0x008000000700780b */ /* 0x000fda0003f0e200 */
[----:B------:R-:W-:-:S04]  /*33e80*/  @!P0 FMUL R7, R7, 16777216 ;  /* 0x4b80000007078820 */ /* 0x000fc80000400000 */
[----:B------:R0:W1:Y:S02]  /*33e90*/  MUFU.RSQ R143, R7 ;  /* 0x00000007008f7308 */ /* 0x0000640000001400 */
[----:B0-----:R-:W4:Y:S01]  /*33ea0*/  LDL R7, [R1+0xa88] ;  /* 0x000a880001077983 */ /* 0x001f220000100800 */
[----:B-1----:R-:W-:-:S04]  /*33eb0*/  @!P0 FMUL R143, R143, 4096 ;  /* 0x458000008f8f8820 */ /* 0x002fc80000400000 */
[-C--:B------:R-:W-:Y:S01]  /*33ec0*/  FMUL R0, R185, R143.reuse ;  /* 0x0000008fb9007220 */ /* 0x080fe20000400000 */
[----:B------:R-:W-:-:S03]  /*33ed0*/  FMUL R3, R197, R143 ;  /* 0x0000008fc5037220 */ /* 0x000fc60000400000 */
[-C--:B------:R-:W-:Y:S01]  /*33ee0*/  FFMA R117, R173, R0.reuse, RZ ;  /* 0x00000000ad757223 */ /* 0x080fe200000000ff */
[-C--:B------:R-:W-:Y:S01]  /*33ef0*/  FFMA R118, R172, R0.reuse, RZ ;  /* 0x00000000ac767223 */ /* 0x080fe200000000ff */
[-C--:B------:R-:W-:Y:S01]  /*33f00*/  FFMA R119, R171, R0.reuse, RZ ;  /* 0x00000000ab777223 */ /* 0x080fe200000000ff */
[-C--:B------:R-:W-:Y:S01]  /*33f10*/  FFMA R171, R167, R0.reuse, RZ ;  /* 0x00000000a7ab7223 */ /* 0x080fe200000000ff */
[-C--:B------:R-:W-:Y:S01]  /*33f20*/  FFMA R117, R203, R3.reuse, R117 ;  /* 0x00000003cb757223 */ /* 0x080fe20000000075 */
[-C--:B------:R-:W-:Y:S01]  /*33f30*/  FFMA R118, R202, R3.reuse, R118 ;  /* 0x00000003ca767223 */ /* 0x080fe20000000076 */
[-C--:B------:R-:W-:Y:S01]  /*33f40*/  FFMA R172, R166, R0.reuse, RZ ;  /* 0x00000000a6ac7223 */ /* 0x080fe200000000ff */
[----:B------:R-:W4:Y:S04]  /*33f50*/  LDL R203, [R1+0xce4] ;  /* 0x000ce40001cb7983 */ /* 0x000f280000100800 */
[----:B------:R-:W4:Y:S01]  /*33f60*/  LDL R202, [R1+0xce8] ;  /* 0x000ce80001ca7983 */ /* 0x000f220000100800 */
[-C--:B------:R-:W-:Y:S01]  /*33f70*/  FFMA R119, R201, R3.reuse, R119 ;  /* 0x00000003c9777223 */ /* 0x080fe20000000077 */
[-C--:B------:R-:W-:Y:S01]  /*33f80*/  FFMA R171, R206, R3.reuse, R171 ;  /* 0x00000003ceab7223 */ /* 0x080fe200000000ab */
[-C--:B------:R-:W-:Y:S01]  /*33f90*/  FFMA R172, R207, R3.reuse, R172 ;  /* 0x00000003cfac7223 */ /* 0x080fe200000000ac */
[----:B------:R-:W-:Y:S01]  /*33fa0*/  FFMA R173, R165, R0, RZ ;  /* 0x00000000a5ad7223 */ /* 0x000fe200000000ff */
[----:B------:R-:W4:Y:S04]  /*33fb0*/  LDL R201, [R1+0xcec] ;  /* 0x000cec0001c97983 */ /* 0x000f280000100800 */
[----:B------:R-:W4:Y:S04]  /*33fc0*/  LDL R206, [R1+0xaa0] ;  /* 0x000aa00001ce7983 */ /* 0x000f280000100800 */
[----:B------:R-:W4:Y:S01]  /*33fd0*/  LDL R207, [R1+0xaa4] ;  /* 0x000aa40001cf7983 */ /* 0x000f220000100800 */
[----:B------:R-:W-:-:S03]  /*33fe0*/  FFMA R173, R184, R3, R173 ;  /* 0x00000003b8ad7223 */ /* 0x000fc600000000ad */
[----:B------:R-:W4:Y:S01]  /*33ff0*/  LDL R184, [R1+0xab0] ;  /* 0x000ab00001b87983 */ /* 0x000f220000100800 */
[-C--:B------:R-:W-:Y:S01]  /*34000*/  FFMA R116, R174, R0.reuse, RZ ;  /* 0x00000000ae747223 */ /* 0x080fe200000000ff */
[-C--:B------:R-:W-:Y:S01]  /*34010*/  FFMA R170, R170, R0.reuse, RZ ;  /* 0x00000000aaaa7223 */ /* 0x080fe200000000ff */
[-C--:B------:R-:W-:Y:S01]  /*34020*/  FFMA R174, R164, R0.reuse, RZ ;  /* 0x00000000a4ae7223 */ /* 0x080fe200000000ff */
[-C--:B------:R-:W-:Y:S01]  /*34030*/  FFMA R175, R163, R0.reuse, RZ ;  /* 0x00000000a3af7223 */ /* 0x080fe200000000ff */
[-C--:B------:R-:W-:Y:S01]  /*34040*/  FFMA R116, R209, R3.reuse, R116 ;  /* 0x00000003d1747223 */ /* 0x080fe20000000074 */
[-C--:B------:R-:W-:Y:S01]  /*34050*/  FFMA R170, R212, R3.reuse, R170 ;  /* 0x00000003d4aa7223 */ /* 0x080fe200000000aa */
[-C--:B------:R-:W-:Y:S01]  /*34060*/  FFMA R174, R205, R3.reuse, R174 ;  /* 0x00000003cdae7223 */ /* 0x080fe200000000ae */
[----:B------:R-:W-:Y:S01]  /*34070*/  FFMA R175, R210, R3, R175 ;  /* 0x00000003d2af7223 */ /* 0x000fe200000000af */
[-C--:B------:R-:W-:Y:S01]  /*34080*/  FFMA R165, R161, R0.reuse, RZ ;  /* 0x00000000a1a57223 */ /* 0x080fe200000000ff */
[-C--:B------:R-:W-:Y:S01]  /*34090*/  FFMA R166, R160, R0.reuse, RZ ;  /* 0x00000000a0a67223 */ /* 0x080fe200000000ff */
[----:B------:R-:W4:Y:S01]  /*340a0*/  LDL R209, [R1+0xce0] ;  /* 0x000ce00001d17983 */ /* 0x000f220000100800 */
[-C--:B-----5:R-:W-:Y:S01]  /*340b0*/  FFMA R167, R129, R0.reuse, RZ ;  /* 0x0000000081a77223 */ /* 0x0a0fe200000000ff */
[-C--:B--2---:R-:W-:Y:S01]  /*340c0*/  FFMA R160, R128, R0.reuse, RZ ;  /* 0x0000000080a07223 */ /* 0x084fe200000000ff */
[-C--:B---3--:R-:W-:Y:S01]  /*340d0*/  FFMA R161, R130, R0.reuse, RZ ;  /* 0x0000000082a17223 */ /* 0x088fe200000000ff */
[----:B------:R-:W2:Y:S04]  /*340e0*/  LDL R205, [R1+0xab8] ;  /* 0x000ab80001cd7983 */ /* 0x000ea80000100800 */
[----:B------:R-:W3:Y:S04]  /*340f0*/  LDL R212, [R1+0xabc] ;  /* 0x000abc0001d47983 */ /* 0x000ee80000100800 */
[----:B------:R-:W5:Y:S01]  /*34100*/  LDL R210, [R1+0xac0] ;  /* 0x000ac00001d27983 */ /* 0x000f620000100800 */
[----:B------:R-:W-:-:S03]  /*34110*/  FFMA R164, R162, R0, RZ ;  /* 0x00000000a2a47223 */ /* 0x000fc600000000ff */
[----:B------:R-:W5:Y:S01]  /*34120*/  LDL R128, [R1+0xa60] ;  /* 0x000a600001807983 */ /* 0x000f620000100800 */
[----:B------:R-:W-:-:S03]  /*34130*/  FFMA R166, R204, R3, R166 ;  /* 0x00000003cca67223 */ /* 0x000fc600000000a6 */
[----:B------:R-:W5:Y:S04]  /*34140*/  LDL R129, [R1+0xa5c] ;  /* 0x000a5c0001817983 */ /* 0x000f680000100800 */
[----:B------:R-:W5:Y:S01]  /*34150*/  LDL R130, [R1+0xa58] ;  /* 0x000a580001827983 */ /* 0x000f620000100800 */
[----:B----4-:R-:W-:-:S03]  /*34160*/  FFMA R162, R131, R0, RZ ;  /* 0x0000000083a27223 */ /* 0x010fc600000000ff */
[----:B------:R-:W4:Y:S01]  /*34170*/  LDL R204, [R1+0xacc] ;  /* 0x000acc0001cc7983 */ /* 0x000f220000100800 */
        /* <DEDUP_REMOVED lines=11> */
[----:B------:R-:W4:Y:S01]  /*34230*/  LDL R131, [R1+0xa54] ;  /* 0x000a540001837983 */ /* 0x000f220000100800 */
[----:B------:R-:W-:-:S03]  /*34240*/  FFMA R160, R203, R3, R160 ;  /* 0x00000003cba07223 */ /* 0x000fc600000000a0 */
[----:B------:R-:W4:Y:S01]  /*34250*/  LDL R132, [R1+0xa50] ;  /* 0x000a500001847983 */ /* 0x000f220000100800 */
[----:B------:R-:W-:-:S03]  /*34260*/  FFMA R161, R202, R3, R161 ;  /* 0x00000003caa17223 */ /* 0x000fc600000000a1 */
[----:B------:R-:W4:Y:S04]  /*34270*/  LDL R203, [R1+0xad0] ;  /* 0x000ad00001cb7983 */ /* 0x000f280000100800 */
[----:B------:R-:W4:Y:S01]  /*34280*/  LDL R202, [R1+0xad4] ;  /* 0x000ad40001ca7983 */ /* 0x000f220000100800 */
[-C--:B------:R-:W-:Y:S01]  /*34290*/  FFMA R162, R201, R3.reuse, R162 ;  /* 0x00000003c9a27223 */ /* 0x080fe200000000a2 */
[-C--:B------:R-:W-:Y:S02]  /*342a0*/  FFMA R35, R206, R3.reuse, R35 ;  /* 0x00000003ce237223 */ /* 0x080fe40000000023 */
[----:B------:R-:W4:Y:S01]  /*342b0*/  LDL R201, [R1+0xae4] ;  /* 0x000ae40001c97983 */ /* 0x000f220000100800 */
        /* <DEDUP_REMOVED lines=11> */
[----:B------:R-:W4:Y:S01]  /*34370*/  LDL R214, [R1+0xac4] ;  /* 0x000ac40001d67983 */ /* 0x000f220000100800 */
[----:B--2---:R-:W-:-:S03]  /*34380*/  FFMA R123, R205, R3, R123 ;  /* 0x00000003cd7b7223 */ /* 0x004fc6000000007b */
[----:B------:R-:W2:Y:S01]  /*34390*/  LDL R213, [R1+0xad8] ;  /* 0x000ad80001d57983 */ /* 0x000ea20000100800 */
[----:B---3--:R-:W-:-:S03]  /*343a0*/  FFMA R124, R212, R3, R124 ;  /* 0x00000003d47c7223 */ /* 0x008fc6000000007c */
[----:B------:R-:W3:Y:S01]  /*343b0*/  LDL R211, [R1+0xadc] ;  /* 0x000adc0001d37983 */ /* 0x000ee20000100800 */
[----:B-----5:R-:W-:-:S03]  /*343c0*/  FFMA R125, R210, R3, R125 ;  /* 0x00000003d27d7223 */ /* 0x020fc6000000007d */
[----:B------:R-:W5:Y:S01]  /*343d0*/  LDL R209, [R1+0xae0] ;  /* 0x000ae00001d17983 */ /* 0x000f620000100800 */
[----:B------:R-:W-:-:S03]  /*343e0*/  FFMA R128, R128, R0, RZ ;  /* 0x0000000080807223 */ /* 0x000fc600000000ff */
[----:B------:R-:W5:Y:S01]  /*343f0*/  LDL R205, [R1+0xaf4] ;  /* 0x000af40001cd7983 */ /* 0x000f620000100800 */
[----:B------:R-:W-:-:S03]  /*34400*/  FFMA R129, R129, R0, RZ ;  /* 0x0000000081817223 */ /* 0x000fc600000000ff */
[----:B------:R-:W5:Y:S01]  /*34410*/  LDL R217, [R1+0xaf8] ;  /* 0x000af80001d97983 */ /* 0x000f620000100800 */
[----:B------:R-:W-:-:S03]  /*34420*/  FFMA R130, R130, R0, RZ ;  /* 0x0000000082827223 */ /* 0x000fc600000000ff */
[----:B------:R-:W5:Y:S04]  /*34430*/  LDL R212, [R1+0xa28] ;  /* 0x000a280001d47983 */ /* 0x000f680000100800 */
[----:B------:R-:W5:Y:S01]  /*34440*/  LDL R210, [R1+0x9c8] ;  /* 0x0009c80001d27983 */ /* 0x000f620000100800 */
[-C--:B----4-:R-:W-:Y:S01]  /*34450*/  FFMA R128, R204, R3.reuse, R128 ;  /* 0x00000003cc807223 */ /* 0x090fe20000000080 */
[-C--:B------:R-:W-:Y:S01]  /*34460*/  FFMA R134, R134, R0.reuse, RZ ;  /* 0x0000000086867223 */ /* 0x080fe200000000ff */
[-C--:B------:R-:W-:Y:S01]  /*34470*/  FFMA R135, R135, R0.reuse, RZ ;  /* 0x0000000087877223 */ /* 0x080fe200000000ff */
[-C--:B------:R-:W-:Y:S01]  /*34480*/  FFMA R136, R136, R0.reuse, RZ ;  /* 0x0000000088887223 */ /* 0x080fe200000000ff */
[----:B------:R-:W4:Y:S01]  /*34490*/  LDL R204, [R1+0xe84] ;  /* 0x000e840001cc7983 */ /* 0x000f220000100800 */
[----:B------:R-:W-:Y:S01]  /*344a0*/  FFMA R137, R137, R0, RZ ;  /* 0x0000000089897223 */ /* 0x000fe200000000ff */
[----:B------:R-:W-:-:S02]  /*344b0*/  FFMA R129, R203, R3, R129 ;  /* 0x00000003cb817223 */ /* 0x000fc40000000081 */
        /* <DEDUP_REMOVED lines=24> */
[-C--:B------:R-:W-:Y:S01]  /*34640*/  FFMA R127, R208, R3.reuse, R127 ;  /* 0x00000003d07f7223 */ /* 0x080fe2000000007f */
[----:B------:R-:W-:Y:S01]  /*34650*/  FFMA R0, R183, R0, RZ ;  /* 0x00000000b7007223 */ /* 0x000fe200000000ff */
[----:B------:R-:W4:Y:S01]  /*34660*/  LDL R208, [R1+0xe80] ;  /* 0x000e800001d07983 */ /* 0x000f220000100800 */
[-C--:B------:R-:W-:Y:S01]  /*34670*/  FFMA R163, R219, R3.reuse, R163 ;  /* 0x00000003dba37223 */ /* 0x080fe200000000a3 */
[-C--:B------:R-:W-:Y:S01]  /*34680*/  FFMA R115, R218, R3.reuse, R115 ;  /* 0x00000003da737223 */ /* 0x080fe20000000073 */
[-C--:B------:R-:W-:Y:S01]  /*34690*/  FFMA R120, R216, R3.reuse, R120 ;  /* 0x00000003d8787223 */ /* 0x080fe20000000078 */
[-C--:B------:R-:W-:Y:S01]  /*346a0*/  FFMA R122, R215, R3.reuse, R122 ;  /* 0x00000003d77a7223 */ /* 0x080fe2000000007a */
[-C--:B------:R-:W-:Y:S01]  /*346b0*/  FFMA R126, R214, R3.reuse, R126 ;  /* 0x00000003d67e7223 */ /* 0x080fe2000000007e */
[-C--:B--2---:R-:W-:Y:S01]  /*346c0*/  FFMA R131, R213, R3.reuse, R131 ;  /* 0x00000003d5837223 */ /* 0x084fe20000000083 */
[-C--:B---3--:R-:W-:Y:S01]  /*346d0*/  FFMA R132, R211, R3.reuse, R132 ;  /* 0x00000003d3847223 */ /* 0x088fe20000000084 */
[-C--:B-----5:R-:W-:Y:S01]  /*346e0*/  FFMA R133, R209, R3.reuse, R133 ;  /* 0x00000003d1857223 */ /* 0x0a0fe20000000085 */
[-C--:B------:R-:W-:Y:S01]  /*346f0*/  FFMA R138, R205, R3.reuse, R138 ;  /* 0x00000003cd8a7223 */ /* 0x080fe2000000008a */
[-C--:B------:R-:W-:Y:S01]  /*34700*/  FFMA R142, R242, R3.reuse, R142 ;  /* 0x00000003f28e7223 */ /* 0x080fe2000000008e */
[-C--:B------:R-:W-:Y:S01]  /*34710*/  FFMA R139, R217, R3.reuse, R139 ;  /* 0x00000003d98b7223 */ /* 0x080fe2000000008b */
[----:B------:R-:W2:Y:S01]  /*34720*/  LDL R205, [R1+0xd00] ;  /* 0x000d000001cd7983 */ /* 0x000ea20000100800 */
[----:B------:R-:W-:-:S03]  /*34730*/  FFMA R140, R212, R3, R140 ;  /* 0x00000003d48c7223 */ /* 0x000fc6000000008c */
[----:B------:R-:W3:Y:S01]  /*34740*/  LDL R211, [R1+0xeac] ;  /* 0x000eac0001d37983 */ /* 0x000ee20000100800 */
[-C--:B------:R-:W-:Y:S01]  /*34750*/  FFMA R141, R210, R3.reuse, R141 ;  /* 0x00000003d28d7223 */ /* 0x080fe2000000008d */
[----:B------:R-:W-:Y:S01]  /*34760*/  FFMA R3, R182, R3, R0 ;  /* 0x00000003b6037223 */ /* 0x000fe20000000000 */
[----:B------:R-:W-:Y:S01]  /*34770*/  FMUL R0, R196, R143 ;  /* 0x0000008fc4007220 */ /* 0x000fe20000400000 */
[----:B------:R-:W5:Y:S03]  /*34780*/  LDL R209, [R1+0xcfc] ;  /* 0x000cfc0001d17983 */ /* 0x000f660000100800 */
[-C--:B----4-:R-:W-:Y:S01]  /*34790*/  FFMA R117, R204, R0.reuse, R117 ;  /* 0x00000000cc757223 */ /* 0x090fe20000000075 */
        /* <DEDUP_REMOVED lines=60> */
[-C--:B---3--:R-:W-:Y:S01]  /*34b60*/  FFMA R126, R211, R0.reuse, R126 ;  /* 0x00000000d37e7223 */ /* 0x088fe2000000007e */
[-C--:B-----5:R-:W-:Y:S02]  /*34b70*/  FFMA R127, R209, R0.reuse, R127 ;  /* 0x00000000d17f7223 */ /* 0x0a0fe4000000007f */
[----:B------:R-:W3:Y:S04]  /*34b80*/  LDL R211, [R1+0xf10] ;  /* 0x000f100001d37983 */ /* 0x000ee80000100800 */
[----:B------:R-:W5:Y:S01]  /*34b90*/  LDL R209, [R1+0xf14] ;  /* 0x000f140001d17983 */ /* 0x000f620000100800 */
[----:B----4-:R-:W-:-:S03]  /*34ba0*/  FFMA R129, R204, R0, R129 ;  /* 0x00000000cc817223 */ /* 0x010fc60000000081 */
        /* <DEDUP_REMOVED lines=34> */
[-C--:B--2---:R-:W-:Y:S02]  /*34dd0*/  FFMA R116, R205, R0.reuse, R116 ;  /* 0x00000000cd747223 */ /* 0x084fe40000000074 */
[----:B------:R-:W2:Y:S01]  /*34de0*/  LDL R205, [R1+0xd2c] ;  /* 0x000d2c0001cd7983 */ /* 0x000ea20000100800 */
[----:B---3--:R-:W-:-:S03]  /*34df0*/  FFMA R119, R211, R0, R119 ;  /* 0x00000000d3777223 */ /* 0x008fc60000000077 */
[----:B------:R-:W3:Y:S04]  /*34e00*/  LDL R211, [R1+0xba0] ;  /* 0x000ba00001d37983 */ /* 0x000ee80000100800 */
[----:B------:R-:W3:Y:S01]  /*34e10*/  LDL R219, [R1+0xd34] ;  /* 0x000d340001db7983 */ /* 0x000ee20000100800 */
[----:B----4-:R-:W-:-:S03]  /*34e20*/  FFMA R117, R204, R0, R117 ;  /* 0x00000000cc757223 */ /* 0x010fc60000000075 */
[----:B------:R-:W4:Y:S01]  /*34e30*/  LDL R204, [R1+0xd30] ;  /* 0x000d300001cc7983 */ /* 0x000f220000100800 */
[----:B-----5:R-:W-:-:S03]  /*34e40*/  FFMA R168, R209, R0, R168 ;  /* 0x00000000d1a87223 */ /* 0x020fc600000000a8 */
[----:B------:R-:W5:Y:S04]  /*34e50*/  LDL R209, [R1+0xba4] ;  /* 0x000ba40001d17983 */ /* 0x000f680000100800 */
[----:B------:R-:W5:Y:S04]  /*34e60*/  LDL R216, [R1+0xb90] ;  /* 0x000b900001d87983 */ /* 0x000f680000100800 */
        /* <DEDUP_REMOVED lines=28> */
[-C--:B---3--:R-:W-:Y:S01]  /*35030*/  FFMA R122, R211, R0.reuse, R122 ;  /* 0x00000000d37a7223 */ /* 0x088fe2000000007a */
[----:B------:R-:W3:Y:S04]  /*35040*/  LDL R210, [R1+0xbc0] ;  /* 0x000bc00001d27983 */ /* 0x000ee80000100800 */
[----:B------:R-:W3:Y:S01]  /*35050*/  LDL R208, [R1+0xbc4] ;  /* 0x000bc40001d07983 */ /* 0x000ee20000100800 */
[----:B----4-:R-:W-:-:S03]  /*35060*/  FFMA R160, R204, R0, R160 ;  /* 0x00000000cca07223 */ /* 0x010fc600000000a0 */
[----:B------:R-:W4:Y:S01]  /*35070*/  LDL R204, [R1+0xbc8] ;  /* 0x000bc80001cc7983 */ /* 0x000f220000100800 */
[----:B-----5:R-:W-:-:S03]  /*35080*/  FFMA R123, R209, R0, R123 ;  /* 0x00000000d17b7223 */ /* 0x020fc6000000007b */
        /* <DEDUP_REMOVED lines=31> */
[----:B--2---:R-:W-:-:S03]  /*35280*/  FFMA R128, R205, R0, R128 ;  /* 0x00000000cd807223 */ /* 0x004fc60000000080 */
[----:B------:R-:W2:Y:S04]  /*35290*/  LDL R217, [R1+0xc1c] ;  /* 0x000c1c0001d97983 */ /* 0x000ea80000100800 */
[----:B------:R-:W2:Y:S01]  /*352a0*/  LDL R205, [R1+0xfc8] ;  /* 0x000fc80001cd7983 */ /* 0x000ea20000100800 */
[-C--:B---3--:R-:W-:Y:S01]  /*352b0*/  FFMA R130, R210, R0.reuse, R130 ;  /* 0x00000000d2827223 */ /* 0x088fe20000000082 */
[-C--:B------:R-:W-:Y:S02]  /*352c0*/  FFMA R131, R208, R0.reuse, R131 ;  /* 0x00000000d0837223 */ /* 0x080fe40000000083 */
[----:B------:R-:W3:Y:S01]  /*352d0*/  LDL R210, [R1+0x1008] ;  /* 0x0010080001d27983 */ /* 0x000ee20000100800 */
[----:B----4-:R-:W-:-:S03]  /*352e0*/  FFMA R132, R204, R0, R132 ;  /* 0x00000000cc847223 */ /* 0x010fc60000000084 */
[----:B------:R-:W4:Y:S04]  /*352f0*/  LDL R208, [R1+0xd54] ;  /* 0x000d540001d07983 */ /* 0x000f280000100800 */
[----:B------:R-:W3:Y:S01]  /*35300*/  LDL R204, [R1+0xfe4] ;  /* 0x000fe40001cc7983 */ /* 0x000ee20000100800 */
[-C--:B-----5:R-:W-:Y:S01]  /*35310*/  FFMA R139, R211, R0.reuse, R139 ;  /* 0x00000000d38b7223 */ /* 0x0a0fe2000000008b */
[-C--:B------:R-:W-:Y:S02]  /*35320*/  FFMA R140, R209, R0.reuse, R140 ;  /* 0x00000000d18c7223 */ /* 0x080fe4000000008c */
[----:B------:R-:W5:Y:S04]  /*35330*/  LDL R211, [R1+0xd60] ;  /* 0x000d600001d37983 */ /* 0x000f680000100800 */
[----:B------:R-:W5:Y:S01]  /*35340*/  LDL R209, [R1+0xd64] ;  /* 0x000d640001d17983 */ /* 0x000f620000100800 */
        /* <DEDUP_REMOVED lines=11> */
[-C--:B------:R-:W-:Y:S02]  /*35400*/  FFMA R116, R184, R0.reuse, R116 ;  /* 0x00000000b8747223 */ /* 0x080fe40000000074 */
        /* <DEDUP_REMOVED lines=18> */
[----:B------:R-:W5:Y:S04]  /*35530*/  LDL R210, [R1+0xc24] ;  /* 0x000c240001d27983 */ /* 0x000f680000100800 */
[----:B------:R-:W5:Y:S04]  /*35540*/  LDL R208, [R1+0xc28] ;  /* 0x000c280001d07983 */ /* 0x000f680000100800 */
        /* <DEDUP_REMOVED lines=12> */
[----:B--2---:R-:W-:-:S03]  /*35610*/  FFMA R162, R205, R0, R162 ;  /* 0x00000000cda27223 */ /* 0x004fc600000000a2 */
[----:B------:R-:W2:Y:S04]  /*35620*/  LDL R212, [R1+0xc48] ;  /* 0x000c480001d47983 */ /* 0x000ea80000100800 */
[----:B------:R-:W2:Y:S04]  /*35630*/  LDL R205, [R1+0xbe4] ;  /* 0x000be40001cd7983 */ /* 0x000ea80000100800 */
[----:B------:R-:W2:Y:S01]  /*35640*/  LDL R211, [R1+0xbe0] ;  /* 0x000be00001d37983 */ /* 0x000ea20000100800 */
[----:B---3--:R-:W-:-:S03]  /*35650*/  FFMA R163, R204, R0, R163 ;  /* 0x00000000cca37223 */ /* 0x008fc600000000a3 */
        /* <DEDUP_REMOVED lines=36> */
[----:B------:R-:W2:Y:S04]  /*358a0*/  LDL R212, [R1+0x1154] ;  /* 0x0011540001d47983 */ /* 0x000ea80000100800 */
[----:B------:R-:W2:Y:S01]  /*358b0*/  LDL R205, [R1+0x1104] ;  /* 0x0011040001cd7983 */ /* 0x000ea20000100800 */
[-C--:B------:R-:W-:Y:S01]  /*358c0*/  FFMA R136, R211, R0.reuse, R136 ;  /* 0x00000000d3887223 */ /* 0x080fe20000000088 */
[-C--:B---3--:R-:W-:Y:S02]  /*358d0*/  FFMA R138, R209, R0.reuse, R138 ;  /* 0x00000000d18a7223 */ /* 0x088fe4000000008a */
        /* <DEDUP_REMOVED lines=11> */
[----:B-----5:R-:W-:-:S03]  /*35990*/  FFMA R137, R202, R0, R137 ;  /* 0x00000000ca897223 */ /* 0x020fc60000000089 */
[----:B------:R-:W5:Y:S01]  /*359a0*/  LDL R202, [R1+0x113c] ;  /* 0x00113c0001ca7983 */ /* 0x000f620000100800 */
[----:B------:R-:W-:Y:S01]  /*359b0*/  FFMA R140, R201, R0, R140 ;  /* 0x00000000c98c7223 */ /* 0x000fe2000000008c */
[----:B------:R-:W-:Y:S02]  /*359c0*/  FMUL R0, R193, R143 ;  /* 0x0000008fc1007220 */ /* 0x000fe40000400000 */
[----:B------:R-:W5:Y:S02]  /*359d0*/  LDL R201, [R1+0xdcc] ;  /* 0x000dcc0001c97983 */ /* 0x000f640000100800 */
[-C--:B------:R-:W-:Y:S02]  /*359e0*/  FFMA R168, R184, R0.reuse, R168 ;  /* 0x00000000b8a87223 */ /* 0x080fe400000000a8 */
[----:B------:R-:W5:Y:S01]  /*359f0*/  LDL R184, [R1+0xdec] ;  /* 0x000dec0001b87983 */ /* 0x000f620000100800 */
[----:B------:R-:W-:-:S03]  /*35a00*/  FFMA R116, R206, R0, R116 ;  /* 0x00000000ce747223 */ /* 0x000fc60000000074 */
[----:B------:R-:W5:Y:S01]  /*35a10*/  LDL R206, [R1+0xdd8] ;  /* 0x000dd80001ce7983 */ /* 0x000f620000100800 */
[-C--:B------:R-:W-:Y:S01]  /*35a20*/  FFMA R118, R210, R0.reuse, R118 ;  /* 0x00000000d2767223 */ /* 0x080fe20000000076 */
[-C--:B------:R-:W-:Y:S02]  /*35a30*/  FFMA R119, R208, R0.reuse, R119 ;  /* 0x00000000d0777223 */ /* 0x080fe40000000077 */
        /* <DEDUP_REMOVED lines=73> */
[----:B------:R-:W2:Y:S04]  /*35ed0*/  LDL R205, [R1+0x125c] ;  /* 0x00125c0001cd7983 */ /* 0x000ea80000100800 */
[----:B------:R-:W2:Y:S04]  /*35ee0*/  LDL R209, [R1+0x1278] ;  /* 0x0012780001d17983 */ /* 0x000ea80000100800 */
[----:B------:R-:W2:Y:S01]  /*35ef0*/  LDL R210, [R1+0xe44] ;  /* 0x000e440001d27983 */ /* 0x000ea20000100800 */
[----:B---3--:R-:W-:-:S03]  /*35f00*/  FFMA R134, R204, R0, R134 ;  /* 0x00000000cc867223 */ /* 0x008fc60000000086 */
        /* <DEDUP_REMOVED lines=8> */
[----:B-----5:R-:W-:Y:S01]  /*35f90*/  FFMA R139, R202, R0, R139 ;  /* 0x00000000ca8b7223 */ /* 0x020fe2000000008b */
[----:B------:R-:W-:Y:S02]  /*35fa0*/  FMUL R0, R192, R143 ;  /* 0x0000008fc0007220 */ /* 0x000fe40000400000 */
[----:B------:R-:W5:Y:S02]  /*35fb0*/  LDL R202, [R1+0xe3c] ;  /* 0x000e3c0001ca7983 */ /* 0x000f640000100800 */
[-C--:B------:R-:W-:Y:S02]  /*35fc0*/  FFMA R116, R201, R0.reuse, R116 ;  /* 0x00000000c9747223 */ /* 0x080fe40000000074 */
[----:B------:R-:W5:Y:S01]  /*35fd0*/  LDL R201, [R1+0xe54] ;  /* 0x000e540001c97983 */ /* 0x000f620000100800 */
[----:B------:R-:W-:-:S03]  /*35fe0*/  FFMA R168, R184, R0, R168 ;  /* 0x00000000b8a87223 */ /* 0x000fc600000000a8 */
[----:B------:R-:W5:Y:S01]  /*35ff0*/  LDL R184, [R1+0xd70] ;  /* 0x000d700001b87983 */ /* 0x000f620000100800 */
[----:B------:R-:W-:-:S03]  /*36000*/  FFMA R119, R206, R0, R119 ;  /* 0x00000000ce777223 */ /* 0x000fc60000000077 */
        /* <DEDUP_REMOVED lines=85> */
[----:B------:R-:W3:Y:S01]  /*36560*/  LDL R221, [R1+0x10b8] ;  /* 0x0010b80001dd7983 */ /* 0x000ee20000100800 */
[----:B----4-:R-:W-:Y:S01]  /*36570*/  FFMA R140, R203, R0, R140 ;  /* 0x00000000cb8c7223 */ /* 0x010fe2000000008c */
[----:B------:R-:W-:-:S02]  /*36580*/  FMUL R0, R191, R143 ;  /* 0x0000008fbf007220 */ /* 0x000fc40000400000 */
[----:B------:R-:W4:Y:S02]  /*36590*/  LDL R203, [R1+0xe6c] ;  /* 0x000e6c0001cb7983 */ /* 0x000f240000100800 */
[-C--:B-----5:R-:W-:Y:S02]  /*365a0*/  FFMA R119, R202, R0.reuse, R119 ;  /* 0x00000000ca777223 */ /* 0x0a0fe40000000077 */
        /* <DEDUP_REMOVED lines=84> */
[----:B------:R-:W2:Y:S04]  /*36af0*/  LDL R205, [R1+0xecc] ;  /* 0x000ecc0001cd7983 */ /* 0x000ea80000100800 */
[----:B------:R-:W2:Y:S01]  /*36b00*/  LDL R209, [R1+0xec8] ;  /* 0x000ec80001d17983 */ /* 0x000ea20000100800 */
[----:B---3--:R-:W-:Y:S01]  /*36b10*/  FFMA R140, R204, R0, R140 ;  /* 0x00000000cc8c7223 */ /* 0x008fe2000000008c */
[----:B------:R-:W-:-:S02]  /*36b20*/  FMUL R0, R190, R143 ;  /* 0x0000008fbe007220 */ /* 0x000fc40000400000 */
        /* <DEDUP_REMOVED lines=95> */
[----:B------:R-:W-:Y:S01]  /*37120*/  FFMA R142, R205, R0, R142 ;  /* 0x00000000cd8e7223 */ /* 0x000fe2000000008e */
[----:B------:R-:W-:Y:S02]  /*37130*/  FMUL R0, R189, R143 ;  /* 0x0000008fbd007220 */ /* 0x000fe40000400000 */
[----:B------:R-:W2:Y:S02]  /*37140*/  LDL R205, [R1+0xee4] ;  /* 0x000ee40001cd7983 */ /* 0x000ea40000100800 */
[-C--:B---3--:R-:W-:Y:S02]  /*37150*/  FFMA R116, R204, R0.reuse, R116 ;  /* 0x00000000cc747223 */ /* 0x088fe40000000074 */
        /* <DEDUP_REMOVED lines=53> */
[----:B------:R-:W5:Y:S04]  /*374b0*/  LDL R216, [R1+0xe5c] ;  /* 0x000e5c0001d87983 */ /* 0x000f680000100800 */
        /* <DEDUP_REMOVED lines=43> */
[----:B--2---:R-:W-:Y:S01]  /*37770*/  FFMA R142, R205, R0, R142 ;  /* 0x00000000cd8e7223 */ /* 0x004fe2000000008e */
[----:B------:R-:W-:Y:S02]  /*37780*/  FMUL R0, R188, R143 ;  /* 0x0000008fbc007220 */ /* 0x000fe40000400000 */
[----:B------:R-:W2:Y:S02]  /*37790*/  LDL R205, [R1+0xf60] ;  /* 0x000f600001cd7983 */ /* 0x000ea40000100800 */
[----:B---3--:R-:W-:-:S02]  /*377a0*/  FFMA R118, R204, R0, R118 ;  /* 0x00000000cc767223 */ /* 0x008fc40000000076 */
        /* <DEDUP_REMOVED lines=93> */
[----:B---3--:R-:W-:Y:S01]  /*37d80*/  FFMA R3, R204, R0, R3 ;  /* 0x00000000cc037223 */ /* 0x008fe20000000003 */
[----:B------:R-:W-:Y:S02]  /*37d90*/  FMUL R0, R187, R143 ;  /* 0x0000008fbb007220 */ /* 0x000fe40000400000 */
[----:B------:R-:W3:Y:S02]  /*37da0*/  LDL R204, [R1+0x14cc] ;  /* 0x0014cc0001cc7983 */ /* 0x000ee40000100800 */
[-C--:B------:R-:W-:Y:S01]  /*37db0*/  FFMA R117, R211, R0.reuse, R117 ;  /* 0x00000000d3757223 */ /* 0x080fe20000000075 */
[-C--:B------:R-:W-:Y:S01]  /*37dc0*/  FFMA R118, R209, R0.reuse, R118 ;  /* 0x00000000d1767223 */ /* 0x080fe20000000076 */
        /* <DEDUP_REMOVED lines=143> */
[----:B--2---:R-:W-:-:S03]  /*386c0*/  FFMA R163, R205, R0, R163 ;  /* 0x00000000cda37223 */ /* 0x004fc600000000a3 */
[----:B------:R-:W2:Y:S01]  /*386d0*/  LDL R205, [R1+0x1474] ;  /* 0x0014740001cd7983 */ /* 0x000ea20000100800 */
[----:B---3--:R-:W-:-:S03]  /*386e0*/  FFMA R115, R204, R0, R115 ;  /* 0x00000000cc737223 */ /* 0x008fc60000000073 */
[----:B------:R-:W3:Y:S04]  /*386f0*/  LDL R215, [R1+0x1870] ;  /* 0x0018700001d77983 */ /* 0x000ee80000100800 */
[----:B------:R-:W3:Y:S04]  /*38700*/  LDL R204, [R1+0x147c] ;  /* 0x00147c0001cc7983 */ /* 0x000ee80000100800 */
        /* <DEDUP_REMOVED lines=31> */
[----:B--2---:R-:W-:-:S03]  /*38900*/  FFMA R134, R205, R0, R134 ;  /* 0x00000000cd867223 */ /* 0x004fc60000000086 */
[----:B------:R-:W2:Y:S01]  /*38910*/  LDL R205, [R1+0x1880] ;  /* 0x0018800001cd7983 */ /* 0x000ea20000100800 */
[----:B---3--:R-:W-:-:S03]  /*38920*/  FFMA R135, R204, R0, R135 ;  /* 0x00000000cc877223 */ /* 0x008fc60000000087 */
[----:B------:R-:W3:Y:S01]  /*38930*/  LDL R204, [R1+0x186c] ;  /* 0x00186c0001cc7983 */ /* 0x000ee20000100800 */
[----:B-----5:R-:W-:Y:S01]  /*38940*/  FFMA R3, R184, R0, R3 ;  /* 0x00000000b8037223 */ /* 0x020fe20000000003 */
[----:B------:R-:W-:-:S04]  /*38950*/  FMUL R184, R200, R143 ;  /* 0x0000008fc8b87220 */ /* 0x000fc80000400000 */
[-C--:B----4-:R-:W-:Y:S02]  /*38960*/  FFMA R119, R207, R184.reuse, R119 ;  /* 0x000000b8cf777223 */ /* 0x090fe40000000077 */
[----:B------:R-:W4:Y:S01]  /*38970*/  LDL R207, [R1+0x1678] ;  /* 0x0016780001cf7983 */ /* 0x000f220000100800 */
[----:B------:R-:W-:-:S03]  /*38980*/  FFMA R160, R206, R184, R160 ;  /* 0x000000b8cea07223 */ /* 0x000fc600000000a0 */
[----:B------:R-:W5:Y:S01]  /*38990*/  LDL R206, [R1+0x1724] ;  /* 0x0017240001ce7983 */ /* 0x000f620000100800 */
[-C--:B------:R-:W-:Y:S01]  /*389a0*/  FFMA R136, R203, R0.reuse, R136 ;  /* 0x00000000cb887223 */ /* 0x080fe20000000088 */
[----:B------:R-:W-:Y:S01]  /*389b0*/  FFMA R137, R202, R0, R137 ;  /* 0x00000000ca897223 */ /* 0x000fe20000000089 */
[-C--:B------:R-:W-:Y:S01]  /*389c0*/  FFMA R116, R218, R184.reuse, R116 ;  /* 0x000000b8da747223 */ /* 0x080fe20000000074 */
[----:B------:R-:W-:Y:S01]  /*389d0*/  FFMA R117, R217, R184, R117 ;  /* 0x000000b8d9757223 */ /* 0x000fe20000000075 */
[----:B------:R-:W-:Y:S01]  /*389e0*/  FFMA R138, R201, R0, R138 ;  /* 0x00000000c98a7223 */ /* 0x000fe2000000008a */
[-C--:B------:R-:W-:Y:S01]  /*389f0*/  FMUL R0, R199, R143.reuse ;  /* 0x0000008fc7007220 */ /* 0x080fe20000400000 */
[-C--:B------:R-:W-:Y:S01]  /*38a00*/  FFMA R118, R211, R184.reuse, R118 ;  /* 0x000000b8d3767223 */ /* 0x080fe20000000076 */
[----:B------:R-:W-:Y:S01]  /*38a10*/  FFMA R161, R216, R184, R161 ;  /* 0x000000b8d8a17223 */ /* 0x000fe200000000a1 */
[----:B------:R-:W2:Y:S01]  /*38a20*/  LDL R211, [R1+0x1680] ;  /* 0x0016800001d37983 */ /* 0x000ea20000100800 */
[----:B------:R-:W-:Y:S01]  /*38a30*/  FMUL R143, R198, R143 ;  /* 0x0000008fc68f7220 */ /* 0x000fe20000400000 */
[-C--:B------:R-:W-:Y:S01]  /*38a40*/  FFMA R116, R215, R0.reuse, R116 ;  /* 0x00000000d7747223 */ /* 0x080fe20000000074 */
[-C--:B------:R-:W-:Y:S01]  /*38a50*/  FFMA R117, R210, R0.reuse, R117 ;  /* 0x00000000d2757223 */ /* 0x080fe20000000075 */
[----:B------:R-:W-:Y:S01]  /*38a60*/  FFMA R161, R209, R0, R161 ;  /* 0x00000000d1a17223 */ /* 0x000fe200000000a1 */
[----:B------:R-:W3:Y:S01]  /*38a70*/  LDL R210, [R1+0x1744] ;  /* 0x0017440001d27983 */ /* 0x000ee20000100800 */
[----:B------:R-:W-:-:S03]  /*38a80*/  FFMA R116, R208, R143, R116 ;  /* 0x0000008fd0747223 */ /* 0x000fc60000000074 */
[----:B------:R-:W3:Y:S04]  /*38a90*/  LDL R209, [R1+0x17b4] ;  /* 0x0017b40001d17983 */ /* 0x000ee80000100800 */
[----:B------:R-:W3:Y:S04]  /*38aa0*/  LDL R208, [R1+0x17b8] ;  /* 0x0017b80001d07983 */ /* 0x000ee80000100800 */
[----:B------:R-:W3:Y:S04]  /*38ab0*/  LDL R202, [R1+0x13b0] ;  /* 0x0013b00001ca7983 */ /* 0x000ee80000100800 */
[----:B------:R-:W3:Y:S04]  /*38ac0*/  LDL R203, [R1+0x1874] ;  /* 0x0018740001cb7983 */ /* 0x000ee80000100800 */
[----:B------:R-:W3:Y:S01]  /*38ad0*/  LDL R201, [R1+0x13ac] ;  /* 0x0013ac0001c97983 */ /* 0x000ee20000100800 */
[-C--:B------:R-:W-:Y:S01]  /*38ae0*/  FFMA R118, R214, R0.reuse, R118 ;  /* 0x00000000d6767223 */ /* 0x080fe20000000076 */
[-C--:B------:R-:W-:Y:S01]  /*38af0*/  FFMA R119, R213, R0.reuse, R119 ;  /* 0x00000000d5777223 */ /* 0x080fe20000000077 */
[----:B------:R-:W-:Y:S01]  /*38b00*/  FFMA R160, R212, R0, R160 ;  /* 0x00000000d4a07223 */ /* 0x000fe200000000a0 */
        /* <DEDUP_REMOVED lines=19> */
[-C--:B------:R-:W-:Y:S01]  /*38c40*/  FFMA R117, R205, R143.reuse, R117 ;  /* 0x0000008fcd757223 */ /* 0x080fe20000000075 */
[-C--:B------:R-:W-:Y:S01]  /*38c50*/  FFMA R160, R202, R143.reuse, R160 ;  /* 0x0000008fcaa07223 */ /* 0x080fe200000000a0 */
[-C--:B------:R-:W-:Y:S01]  /*38c60*/  FFMA R118, R204, R143.reuse, R118 ;  /* 0x0000008fcc767223 */ /* 0x080fe20000000076 */
[-C--:B------:R-:W-:Y:S01]  /*38c70*/  FFMA R202, R148, R116.reuse, RZ ;  /* 0x0000007494ca7223 */ /* 0x080fe200000000ff */
[-C--:B------:R-:W-:Y:S01]  /*38c80*/  FFMA R119, R203, R143.reuse, R119 ;  /* 0x0000008fcb777223 */ /* 0x080fe20000000077 */
[-C--:B------:R-:W-:Y:S01]  /*38c90*/  FFMA R203, R152, R116.reuse, RZ ;  /* 0x0000007498cb7223 */ /* 0x080fe200000000ff */
[-C--:B------:R-:W-:Y:S01]  /*38ca0*/  FFMA R204, R156, R116.reuse, RZ ;  /* 0x000000749ccc7223 */ /* 0x080fe200000000ff */
[----:B------:R-:W-:Y:S01]  /*38cb0*/  FFMA R161, R201, R143, R161 ;  /* 0x0000008fc9a17223 */ /* 0x000fe200000000a1 */
[----:B------:R-:W-:Y:S01]  /*38cc0*/  FFMA R201, R144, R116, RZ ;  /* 0x0000007490c97223 */ /* 0x000fe200000000ff */
[----:B------:R-:W-:Y:S01]  /*38cd0*/  FFMA R205, R116, R160, RZ ;  /* 0x000000a074cd7223 */ /* 0x000fe200000000ff */
[----:B------:R0:W-:Y:S01]  /*38ce0*/  STL.128 [R1], R116 ;  /* 0x0000007401007387 */ /* 0x0001e20000100c00 */
[-C--:B------:R-:W-:Y:S01]  /*38cf0*/  FFMA R202, R149, R117.reuse, R202 ;  /* 0x0000007595ca7223 */ /* 0x080fe200000000ca */
[-C--:B------:R-:W-:Y:S01]  /*38d00*/  FFMA R201, R145, R117.reuse, R201 ;  /* 0x0000007591c97223 */ /* 0x080fe200000000c9 */
[----:B------:R-:W-:-:S02]  /*38d10*/  FFMA R203, R153, R117, R203 ;  /* 0x0000007599cb7223 */ /* 0x000fc400000000cb */
[-C--:B------:R-:W-:Y:S01]  /*38d20*/  FFMA R202, R150, R118.reuse, R202 ;  /* 0x0000007696ca7223 */ /* 0x080fe200000000ca */
[-C--:B------:R-:W-:Y:S01]  /*38d30*/  FFMA R201, R146, R118.reuse, R201 ;  /* 0x0000007692c97223 */ /* 0x080fe200000000c9 */
[----:B------:R-:W-:Y:S01]  /*38d40*/  FFMA R203, R154, R118, R203 ;  /* 0x000000769acb7223 */ /* 0x000fe200000000cb */
[----:B0-----:R-:W-:Y:S01]  /*38d50*/  FFMA R116, R157, R117, R204 ;  /* 0x000000759d747223 */ /* 0x001fe200000000cc */
[----:B------:R-:W-:-:S03]  /*38d60*/  FFMA R117, R117, R161, R205 ;  /* 0x000000a175757223 */ /* 0x000fc600000000cd */
[----:B------:R-:W-:Y:S01]  /*38d70*/  FFMA R116, R158, R118, R116 ;  /* 0x000000769e747223 */ /* 0x000fe20000000074 */
[----:B------:R-:W-:Y:S01]  /*38d80*/  FFMA R117, R118, R162, R117 ;  /* 0x000000a276757223 */ /* 0x000fe20000000075 */
        /* <DEDUP_REMOVED lines=39> */
[----:B------:R-:W3:Y:S04]  /*39000*/  LDL R209, [R1+0x1520] ;  /* 0x0015200001d17983 */ /* 0x000ee80000100800 */
        /* <DEDUP_REMOVED lines=28> */
[----:B------:R-:W-:-:S03]  /*391d0*/  FMUL R205, R205, 0.5 ;  /* 0x3f000000cdcd7820 */ /* 0x000fc60000400000 */
[----:B------:R-:W-:-:S04]  /*391e0*/  FSETP.GT.AND P0, PT, R204, R2, PT ;  /* 0x00000002cc00720b */ /* 0x000fc80003f04000 */
[----:B------:R-:W-:Y:S01]  /*391f0*/  FSEL R2, R204, R2, P0 ;  /* 0x00000002cc027208 */ /* 0x000fe20000000000 */
[-C--:B------:R-:W-:Y:S01]  /*39200*/  FFMA R123, R223, R184.reuse, R123 ;  /* 0x000000b8df7b7223 */ /* 0x080fe2000000007b */
[-C--:B------:R-:W-:Y:S01]  /*39210*/  FFMA R124, R222, R184.reuse, R124 ;  /* 0x000000b8de7c7223 */ /* 0x080fe2000000007c */
[----:B------:R-:W-:Y:S01]  /*39220*/  FFMA R125, R221, R184, R125 ;  /* 0x000000b8dd7d7223 */ /* 0x000fe2000000007d */
[----:B------:R-:W-:Y:S01]  /*39230*/  FSETP.GT.AND P0, PT, R205, R2, PT ;  /* 0x00000002cd00720b */ /* 0x000fe20003f04000 */
        /* <DEDUP_REMOVED lines=8> */
[----:B------:R-:W-:Y:S01]  /*392c0*/  FSEL R2, R205, R2, P0 ;  /* 0x00000002cd027208 */ /* 0x000fe20000000000 */
[----:B------:R-:W3:Y:S04]  /*392d0*/  LDL R223, [R1+0x1088] ;  /* 0x0010880001df7983 */ /* 0x000ee80000100800 */
[--C-:B------:R-:W-:Y:S01]  /*392e0*/  FADD R201, R201, -R2.reuse ;  /* 0x80000002c9c97221 */ /* 0x100fe20000000000 */
[--C-:B------:R-:W-:Y:S01]  /*392f0*/  FADD R202, R202, -R2.reuse ;  /* 0x80000002caca7221 */ /* 0x100fe20000000000 */
[--C-:B------:R-:W-:Y:S01]  /*39300*/  FADD R203, R203, -R2.reuse ;  /* 0x80000002cbcb7221 */ /* 0x100fe20000000000 */
[--C-:B------:R-:W-:Y:S01]  /*39310*/  FADD R204, R204, -R2.reuse ;  /* 0x80000002cccc7221 */ /* 0x100fe20000000000 */
[----:B------:R-:W-:Y:S01]  /*39320*/  FADD R205, R205, -R2 ;  /* 0x80000002cdcd7221 */ /* 0x000fe20000000000 */
        /* <DEDUP_REMOVED lines=14> */
[-C--:B----4-:R-:W-:Y:S01]  /*39410*/  FFMA R139, R207, R184.reuse, R139 ;  /* 0x000000b8cf8b7223 */ /* 0x090fe2000000008b */
[-C--:B-----5:R-:W-:Y:S01]  /*39420*/  FFMA R140, R206, R184.reuse, R140 ;  /* 0x000000b8ce8c7223 */ /* 0x0a0fe2000000008c */
[----:B------:R-:W-:Y:S01]  /*39430*/  FFMA R184, R7, R184, R3 ;  /* 0x000000b807b87223 */ /* 0x000fe20000000003 */
[----:B------:R-:W-:Y:S01]  /*39440*/  HFMA2 R7, -RZ, RZ, 0.96630859375, -0.0022525787353515625 ;  /* 0x3bbb989dff077431 */ /* 0x000fe200000001ff */
[----:B------:R-:W-:-:S04]  /*39450*/  MOV R207, 0x437c0000 ;  /* 0x437c000000cf7802 */ /* 0x000fc80000000f00 */
[----:B------:R-:W-:-:S04]  /*39460*/  FFMA.SAT R115, R201, R7, 0.5 ;  /* 0x3f000000c9737423 */ /* 0x000fc80000002007 */
[----:B------:R-:W-:Y:S01]  /*39470*/  FFMA.RM R115, R115, R207, 12582913 ;  /* 0x4b40000173737423 */ /* 0x000fe200000040cf */
[-C--:B------:R-:W-:Y:S01]  /*39480*/  FFMA.SAT R35, R202, R7.reuse, 0.5 ;  /* 0x3f000000ca237423 */ /* 0x080fe20000002007 */
[-C--:B------:R-:W-:Y:S02]  /*39490*/  FFMA.SAT R2, R203, R7.reuse, 0.5 ;  /* 0x3f000000cb027423 */ /* 0x080fe40000002007 */
[----:B------:R-:W-:Y:S01]  /*394a0*/  FADD R206, R115, -12583039 ;  /* 0xcb40007f73ce7421 */ /* 0x000fe20000000000 */
[-C--:B------:R-:W-:Y:S01]  /*394b0*/  FFMA.SAT R3, R204, R7.reuse, 0.5 ;  /* 0x3f000000cc037423 */ /* 0x080fe20000002007 */
[----:B------:R-:W-:Y:S01]  /*394c0*/  FFMA.SAT R7, R205, R7, 0.5 ;  /* 0x3f000000cd077423 */ /* 0x000fe20000002007 */
[-C--:B------:R-:W-:Y:S01]  /*394d0*/  FFMA.RM R35, R35, R207.reuse, 12582913 ;  /* 0x4b40000123237423 */ /* 0x080fe200000040cf */
[----:B------:R-:W-:Y:S01]  /*394e0*/  FFMA R206, R201, 1.4426950216293334961, -R206 ;  /* 0x3fb8aa3bc9ce7823 */ /* 0x000fe200000008ce */
[-C--:B------:R-:W-:Y:S01]  /*394f0*/  FFMA.RM R2, R2, R207.reuse, 12582913 ;  /* 0x4b40000102027423 */ /* 0x080fe200000040cf */
[-C--:B------:R-:W-:Y:S01]  /*39500*/  FFMA.RM R3, R3, R207.reuse, 12582913 ;  /* 0x4b40000103037423 */ /* 0x080fe200000040cf */
[----:B------:R-:W-:Y:S01]  /*39510*/  FFMA.RM R7, R7, R207, 12582913 ;  /* 0x4b40000107077423 */ /* 0x000fe200000040cf */
[----:B------:R-:W-:Y:S01]  /*39520*/  FFMA R201, R201, 1.925963033500011079e-08, R206 ;  /* 0x32a57060c9c97823 */ /* 0x000fe200000000ce */
[----:B------:R-:W-:Y:S01]  /*39530*/  FADD R207, R35, -12583039 ;  /* 0xcb40007f23cf7421 */ /* 0x000fe20000000000 */
[----:B------:R-:W-:-:S03]  /*39540*/  FADD R206, R2, -12583039 ;  /* 0xcb40007f02ce7421 */ /* 0x000fc60000000000 */
[----:B------:R-:W-:Y:S01]  /*39550*/  FFMA R207, R202, 1.4426950216293334961, -R207 ;  /* 0x3fb8aa3bcacf7823 */ /* 0x000fe200000008cf */
[----:B------:R-:W-:-:S03]  /*39560*/  FFMA R206, R203, 1.4426950216293334961, -R206 ;  /* 0x3fb8aa3bcbce7823 */ /* 0x000fc600000008ce */
[----:B------:R-:W-:Y:S01]  /*39570*/  FFMA R202, R202, 1.925963033500011079e-08, R207 ;  /* 0x32a57060caca7823 */ /* 0x000fe200000000cf */
[----:B------:R-:W-:Y:S01]  /*39580*/  FFMA R203, R203, 1.925963033500011079e-08, R206 ;  /* 0x32a57060cbcb7823 */ /* 0x000fe200000000ce */
[----:B------:R-:W-:Y:S01]  /*39590*/  FADD R207, R3, -12583039 ;  /* 0xcb40007f03cf7421 */ /* 0x000fe20000000000 */
[----:B------:R-:W-:-:S03]  /*395a0*/  FADD R206, R7, -12583039 ;  /* 0xcb40007f07ce7421 */ /* 0x000fc60000000000 */
[----:B------:R-:W-:Y:S01]  /*395b0*/  FFMA R207, R204, 1.4426950216293334961, -R207 ;  /* 0x3fb8aa3bcccf7823 */ /* 0x000fe200000008cf */
[----:B------:R-:W-:Y:S01]  /*395c0*/  FFMA R206, R205, 1.4426950216293334961, -R206 ;  /* 0x3fb8aa3bcdce7823 */ /* 0x000fe200000008ce */
[-C--:B--2---:R-:W-:Y:S01]  /*395d0*/  FFMA R175, R211, R0.reuse, R175 ;  /* 0x00000000d3af7223 */ /* 0x084fe200000000af */
[-C--:B---3--:R-:W-:Y:S01]  /*395e0*/  FFMA R164, R210, R0.reuse, R164 ;  /* 0x00000000d2a47223 */ /* 0x088fe200000000a4 */
[----:B------:R-:W-:Y:S01]  /*395f0*/  FFMA R204, R204, 1.925963033500011079e-08, R207 ;  /* 0x32a57060cccc7823 */ /* 0x000fe200000000cf */
[----:B------:R-:W-:Y:S01]  /*39600*/  FFMA R205, R205, 1.925963033500011079e-08, R206 ;  /* 0x32a57060cdcd7823 */ /* 0x000fe200000000ce */
[-C--:B------:R-:W-:Y:S01]  /*39610*/  FFMA R165, R209, R0.reuse, R165 ;  /* 0x00000000d1a57223 */ /* 0x080fe200000000a5 */
[-C--:B------:R-:W-:Y:S01]  /*39620*/  FFMA R166, R208, R0.reuse, R166 ;  /* 0x00000000d0a67223 */ /* 0x080fe200000000a6 */
[----:B------:R-:W2:Y:S04]  /*39630*/  LDL R211, [R1+0x167c] ;  /* 0x00167c0001d37983 */ /* 0x000ea80000100800 */
[----:B------:R-:W3:Y:S04]  /*39640*/  LDL R210, [R1+0x168c] ;  /* 0x00168c0001d27983 */ /* 0x000ee80000100800 */
[----:B------:R-:W4:Y:S04]  /*39650*/  LDL R209, [R1+0x16a0] ;  /* 0x0016a00001d17983 */ /* 0x000f280000100800 */
        /* <DEDUP_REMOVED lines=46> */
[----:B------:R-:W1:Y:S08]  /*39940*/  MUFU.EX2 R205, R205 ;  /* 0x000000cd00cd7308 */ /* 0x000e700000000800 */
[----:B------:R-:W1:Y:S01]  /*39950*/  MUFU.EX2 R203, R203 ;  /* 0x000000cb00cb7308 */ /* 0x000e620000000800 */
[----:B------:R-:W-:Y:S01]  /*39960*/  SHF.L.U32 R115, R115, 0x17, RZ ;  /* 0x0000001773737819 */ /* 0x000fe200000006ff */
[-C--:B------:R-:W-:Y:S01]  /*39970*/  FFMA R168, R227, R0.reuse, R168 ;  /* 0x00000000e3a87223 */ /* 0x080fe200000000a8 */
[----:B------:R-:W-:Y:S01]  /*39980*/  SHF.L.U32 R35, R35, 0x17, RZ ;  /* 0x0000001723237819 */ /* 0x000fe200000006ff */
[----:B------:R-:W-:Y:S01]  /*39990*/  FFMA R169, R226, R0, R169 ;  /* 0x00000000e2a97223 */ /* 0x000fe200000000a9 */
[----:B------:R-:W-:-:S02]  /*399a0*/  SHF.L.U32 R3, R3, 0x17, RZ ;  /* 0x0000001703037819 */ /* 0x000fc400000006ff */
[----:B------:R-:W-:Y:S02]  /*399b0*/  SHF.L.U32 R7, R7, 0x17, RZ ;  /* 0x0000001707077819 */ /* 0x000fe400000006ff */
[----:B------:R-:W-:Y:S01]  /*399c0*/  SHF.L.U32 R2, R2, 0x17, RZ ;  /* 0x0000001702027819 */ /* 0x000fe200000006ff */
        /* <DEDUP_REMOVED lines=11> */
[----:B0-----:R-:W-:Y:S01]  /*39a80*/  FMUL R201, R115, R201 ;  /* 0x000000c973c97220 */ /* 0x001fe20000400000 */
[----:B-1----:R-:W-:Y:S01]  /*39a90*/  FMUL R202, R35, R202 ;  /* 0x000000ca23ca7220 */ /* 0x002fe20000400000 */
[----:B------:R-:W-:Y:S01]  /*39aa0*/  FMUL R204, R3, R204 ;  /* 0x000000cc03cc7220 */ /* 0x000fe20000400000 */
[----:B------:R-:W-:Y:S01]  /*39ab0*/  FMUL R205, R7, R205 ;  /* 0x000000cd07cd7220 */ /* 0x000fe20000400000 */
[-C--:B------:R-:W-:Y:S01]  /*39ac0*/  FFMA R168, R214, R143.reuse, R168 ;  /* 0x0000008fd6a87223 */ /* 0x080fe200000000a8 */
[-C--:B------:R-:W-:Y:S01]  /*39ad0*/  FFMA R169, R213, R143.reuse, R169 ;  /* 0x0000008fd5a97223 */ /* 0x080fe200000000a9 */
[----:B------:R-:W-:Y:S01]  /*39ae0*/  FFMA R170, R212, R143, R170 ;  /* 0x0000008fd4aa7223 */ /* 0x000fe200000000aa */
[----:B------:R-:W-:Y:S01]  /*39af0*/  FMUL R203, R2, R203 ;  /* 0x000000cb02cb7220 */ /* 0x000fe20000400000 */
        /* <DEDUP_REMOVED lines=37> */
[----:B------:R0:W-:Y:S04]  /*39d50*/  STL.128 [R1+0x10], R168 ;  /* 0x000010a801007387 */ /* 0x0001e80000100c00 */
[----:B------:R0:W-:Y:S04]  /*39d60*/  STL.128 [R1+0x20], R172 ;  /* 0x000020ac01007387 */ /* 0x0001e80000100c00 */
[----:B------:R0:W-:Y:S04]  /*39d70*/  STL.128 [R1+0x30], R164 ;  /* 0x000030a401007387 */ /* 0x0001e80000100c00 */
[----:B------:R0:W-:Y:S01]  /*39d80*/  STL.128 [R1+0x2c0], R160 ;  /* 0x0002c0a001007387 */ /* 0x0001e20000100c00 */
[----:B------:R-:W-:Y:S01]  /*39d90*/  UIADD3 UR42, UP0, UPT, UR42, 0x40, URZ ;  /* 0x000000402a2a7890 */ /* 0x000fe2000ff1e0ff */
        /* <DEDUP_REMOVED lines=21> */
[----:B------:R0:W-:Y:S04]  /*39ef0*/  STL.128 [R1+0x2d0], R116 ;  /* 0x0002d07401007387 */ /* 0x0001e80000100c00 */
[----:B------:R0:W-:Y:S04]  /*39f00*/  STL.128 [R1+0x2e0], R120 ;  /* 0x0002e07801007387 */ /* 0x0001e80000100c00 */
[----:B------:R0:W-:Y:S04]  /*39f10*/  STL.128 [R1+0x2f0], R124 ;  /* 0x0002f07c01007387 */ /* 0x0001e80000100c00 */
[----:B------:R0:W-:Y:S01]  /*39f20*/  STL.128 [R1+0x4c0], R128 ;  /* 0x0004c08001007387 */ /* 0x0001e20000100c00 */
[----:B------:R-:W-:Y:S01]  /*39f30*/  UIADD3.X UR43, UPT, UPT, URZ, UR43, URZ, UP0, !UPT ;  /* 0x0000002bff2b7290 */ /* 0x000fe200087fe4ff */
[-C--:B--2---:R-:W-:Y:S01]  /*39f40*/  FFMA R132, R211, R143.reuse, R132 ;  /* 0x0000008fd3847223 */ /* 0x084fe20000000084 */
[-C--:B---3--:R-:W-:Y:S01]  /*39f50*/  FFMA R133, R210, R143.reuse, R133 ;  /* 0x0000008fd2857223 */ /* 0x088fe20000000085 */
[-C--:B----4-:R-:W-:Y:S01]  /*39f60*/  FFMA R134, R209, R143.reuse, R134 ;  /* 0x0000008fd1867223 */ /* 0x090fe20000000086 */
[-C--:B-----5:R-:W-:Y:S01]  /*39f70*/  FFMA R135, R208, R143.reuse, R135 ;  /* 0x0000008fd0877223 */ /* 0x0a0fe20000000087 */
[-C--:B------:R-:W-:Y:S01]  /*39f80*/  FFMA R136, R207, R143.reuse, R136 ;  /* 0x0000008fcf887223 */ /* 0x080fe20000000088 */
[-C--:B------:R-:W-:Y:S01]  /*39f90*/  FFMA R137, R206, R143.reuse, R137 ;  /* 0x0000008fce897223 */ /* 0x080fe20000000089 */
[----:B------:R-:W-:Y:S01]  /*39fa0*/  FFMA R143, R2, R143, R0 ;  /* 0x0000008f028f7223 */ /* 0x000fe20000000000 */
[----:B------:R-:W-:-:S04]  /*39fb0*/  FADD R0, RZ, R201 ;  /* 0x000000c9ff007221 */ /* 0x000fc80000000000 */
[----:B------:R-:W-:-:S04]  /*39fc0*/  FADD R0, R0, R202 ;  /* 0x000000ca00007221 */ /* 0x000fc80000000000 */
[----:B------:R-:W-:-:S04]  /*39fd0*/  FADD R0, R0, R203 ;  /* 0x000000cb00007221 */ /* 0x000fc80000000000 */
[----:B------:R-:W-:-:S04]  /*39fe0*/  FADD R0, R0, R204 ;  /* 0x000000cc00007221 */ /* 0x000fc80000000000 */
[----:B------:R-:W-:Y:S01]  /*39ff0*/  FADD R0, R0, R205 ;  /* 0x000000cd00007221 */ /* 0x000fe20000000000 */
[----:B------:R0:W-:Y:S04]  /*3a000*/  STL.128 [R1+0x4d0], R132 ;  /* 0x0004d08401007387 */ /* 0x0001e80000100c00 */
[----:B------:R-:W-:Y:S01]  /*3a010*/  IADD3 R2, PT, PT, R0, 0x1800000, RZ ;  /* 0x0180000000027810 */ /* 0x000fe20007ffe0ff */
[----:B------:R0:W-:Y:S03]  /*3a020*/  STL.128 [R1+0x4e0], R136 ;  /* 0x0004e08801007387 */ /* 0x0001e60000100c00 */
[----:B------:R-:W-:Y:S01]  /*3a030*/  LOP3.LUT R2, R2, 0x7f800000, RZ, 0xc0, !PT ;  /* 0x7f80000002027812 */ /* 0x000fe200078ec0ff */
[----:B------:R0:W-:Y:S03]  /*3a040*/  STL.128 [R1+0x4f0], R140 ;  /* 0x0004f08c01007387 */ /* 0x0001e60000100c00 */
[----:B------:R-:W-:-:S13]  /*3a050*/  ISETP.GT.U32.AND P0, PT, R2, 0x1ffffff, PT ;  /* 0x01ffffff0200780c */ /* 0x000fda0003f04070 */
[----:B0-----:R-:W-:Y:S05]  /*3a060*/  @P0 BRA `(.L_x_50) ;  /* 0x00000000000c0947 */ /* 0x001fea0003800000 */
[----:B------:R-:W-:-:S07]  /*3a070*/  MOV R2, 0x3a090 ;  /* 0x0003a09000027802 */ /* 0x000fce0000000f00 */
[----:B------:R-:W-:Y:S05]  /*3a080*/  CALL.REL.NOINC `($__internal_0_$__cuda_sm20_rcp_rn_f32_slowpath) ;  /* 0x000002dc00d07944 */ /* 0x000fea0003c00000 */
[----:B------:R-:W-:Y:S05]  /*3a090*/  BRA `(.L_x_51) ;  /* 0x0000000000107947 */ /* 0x000fea0003800000 */
.L_x_50:
[----:B------:R-:W0:Y:S02]  /*3a0a0*/  MUFU.RCP R2, R0 ;  /* 0x0000000000027308 */ /* 0x000e240000001000 */
[----:B0-----:R-:W-:-:S04]  /*3a0b0*/  FFMA R0, R0, R2, -1 ;  /* 0xbf80000000007423 */ /* 0x001fc80000000002 */
[----:B------:R-:W-:-:S04]  /*3a0c0*/  FADD.FTZ R0, -R0, -RZ ;  /* 0x800000ff00007221 */ /* 0x000fc80000010100 */
[----:B------:R-:W-:-:S07]  /*3a0d0*/  FFMA R0, R2, R0, R2 ;  /* 0x0000000002007223 */ /* 0x000fce0000000002 */
.L_x_51:
[-C--:B------:R-:W-:Y:S01]  /*3a0e0*/  FFMA R7, R84, R168.reuse, RZ ;  /* 0x000000a854077223 */ /* 0x080fe200000000ff */
[-C--:B------:R-:W-:Y:S01]  /*3a0f0*/  FFMA R35, R56, R168.reuse, RZ ;  /* 0x000000a838237223 */ /* 0x080fe200000000ff */
[-C--:B------:R-:W-:Y:S01]  /*3a100*/  FFMA R3, R88, R168.reuse, RZ ;  /* 0x000000a858037223 */ /* 0x080fe200000000ff */
[----:B------:R-:W-:Y:S01]  /*3a110*/  FFMA R2, R28, R168, RZ ;  /* 0x000000a81c027223 */ /* 0x000fe200000000ff */
[-C--:B------:R-:W-:Y:S01]  /*3a120*/  FFMA R7, R85, R169.reuse, R7 ;  /* 0x000000a955077223 */ /* 0x080fe20000000007 */
[-C--:B------:R-:W-:Y:S01]  /*3a130*/  FFMA R35, R57, R169.reuse, R35 ;  /* 0x000000a939237223 */ /* 0x080fe20000000023 */
[-C--:B------:R-:W-:Y:S01]  /*3a140*/  FFMA R115, R89, R169.reuse, R3 ;  /* 0x000000a959737223 */ /* 0x080fe20000000003 */
[----:B------:R-:W-:Y:S01]  /*3a150*/  FFMA R2, R29, R169, R2 ;  /* 0x000000a91d027223 */ /* 0x000fe20000000002 */
[-C--:B------:R-:W-:Y:S01]  /*3a160*/  FFMA R3, R86, R170.reuse, R7 ;  /* 0x000000aa56037223 */ /* 0x080fe20000000007 */
[----:B------:R-:W-:Y:S01]  /*3a170*/  FFMA R35, R58, R170, R35 ;  /* 0x000000aa3a237223 */ /* 0x000fe20000000023 */
[----:B------:R-:W-:Y:S01]  /*3a180*/  FFMA R168, R168, R116, RZ ;  /* 0x00000074a8a87223 */ /* 0x000fe200000000ff */
[-C--:B------:R-:W-:Y:S01]  /*3a190*/  FFMA R7, R30, R170.reuse, R2 ;  /* 0x000000aa1e077223 */ /* 0x080fe20000000002 */
[-C--:B------:R-:W-:Y:S01]  /*3a1a0*/  FFMA R3, R87, R171.reuse, R3 ;  /* 0x000000ab57037223 */ /* 0x080fe20000000003 */
[-C--:B------:R-:W-:Y:S01]  /*3a1b0*/  FFMA R35, R59, R171.reuse, R35 ;  /* 0x000000ab3b237223 */ /* 0x080fe20000000023 */
[----:B------:R-:W-:Y:S01]  /*3a1c0*/  FFMA R115, R90, R170, R115 ;  /* 0x000000aa5a737223 */ /* 0x000fe20000000073 */
[----:B------:R-:W-:Y:S01]  /*3a1d0*/  FFMA R7, R31, R171, R7 ;  /* 0x000000ab1f077223 */ /* 0x000fe20000000007 */
[----:B------:R-:W-:Y:S01]  /*3a1e0*/  FMUL R3, R3, 0.5 ;  /* 0x3f00000003037820 */ /* 0x000fe20000400000 */
[----:B------:R-:W-:Y:S01]  /*3a1f0*/  FMUL R2, R35, 0.5 ;  /* 0x3f00000023027820 */ /* 0x000fe20000400000 */
[----:B------:R-:W-:Y:S01]  /*3a200*/  FFMA R168, R169, R117, R168 ;  /* 0x00000075a9a87223 */ /* 0x000fe200000000a8 */
[----:B------:R-:W-:Y:S01]  /*3a210*/  FMUL R7, R7, 0.5 ;  /* 0x3f00000007077820 */ /* 0x000fe20000400000 */
[----:B------:R-:W-:Y:S01]  /*3a220*/  FFMA R115, R91, R171, R115 ;  /* 0x000000ab5b737223 */ /* 0x000fe20000000073 */
[----:B------:R-:W-:Y:S01]  /*3a230*/  HFMA2 R206, -RZ, RZ, 0.96630859375, -0.0022525787353515625 ;  /* 0x3bbb989dffce7431 */ /* 0x000fe200000001ff */
[-C--:B------:R-:W-:Y:S01]  /*3a240*/  FSETP.GT.AND P0, PT, R2, R3.reuse, PT ;  /* 0x000000030200720b */ /* 0x080fe20003f04000 */
[----:B------:R-:W-:Y:S01]  /*3a250*/  FFMA R168, R170, R118, R168 ;  /* 0x00000076aaa87223 */ /* 0x000fe200000000a8 */
[----:B------:R-:W-:Y:S01]  /*3a260*/  FMUL R184, R115, 0.5 ;  /* 0x3f00000073b87820 */ /* 0x000fe20000400000 */
[----:B------:R-:W-:Y:S01]  /*3a270*/  MOV R207, 0x437c0000 ;  /* 0x437c000000cf7802 */ /* 0x000fe20000000f00 */
[-C--:B------:R-:W-:Y:S01]  /*3a280*/  FMUL R201, R201, R0.reuse ;  /* 0x00000000c9c97220 */ /* 0x080fe20000400000 */
[----:B------:R-:W-:Y:S01]  /*3a290*/  FSEL R35, R2, R3, P0 ;  /* 0x0000000302237208 */ /* 0x000fe20000000000 */
[----:B------:R-:W-:Y:S01]  /*3a2a0*/  FFMA R168, R171, R119, R168 ;  /* 0x00000077aba87223 */ /* 0x000fe200000000a8 */
[-C--:B------:R-:W-:Y:S01]  /*3a2b0*/  FMUL R202, R202, R0.reuse ;  /* 0x00000000caca7220 */ /* 0x080fe20000400000 */
[-C--:B------:R-:W-:Y:S01]  /*3a2c0*/  FMUL R203, R203, R0.reuse ;  /* 0x00000000cbcb7220 */ /* 0x080fe20000400000 */
[-C--:B------:R-:W-:Y:S01]  /*3a2d0*/  FSETP.GT.AND P0, PT, R7, R35.reuse, PT ;  /* 0x000000230700720b */ /* 0x080fe20003f04000 */
[----:B------:R-:W-:Y:S01]  /*3a2e0*/  FMUL R169, R168, 0.5 ;  /* 0x3f000000a8a97820 */ /* 0x000fe20000400000 */
[-C--:B------:R-:W-:Y:S01]  /*3a2f0*/  FMUL R204, R204, R0.reuse ;  /* 0x00000000cccc7220 */ /* 0x080fe20000400000 */
[----:B------:R-:W-:Y:S01]  /*3a300*/  FMUL R171, R205, R0 ;  /* 0x00000000cdab7220 */ /* 0x000fe20000400000 */
[----:B------:R-:W-:Y:S01]  /*3a310*/  FSEL R35, R7, R35, P0 ;  /* 0x0000002307237208 */ /* 0x000fe20000000000 */
[-C--:B------:R-:W-:Y:S01]  /*3a320*/  FFMA R209, R73, R201.reuse, RZ ;  /* 0x000000c949d17223 */ /* 0x080fe200000000ff */
[----:B------:R-:W-:-:S02]  /*3a330*/  FFMA R208, R75, R201, RZ ;  /* 0x000000c94bd07223 */ /* 0x000fc400000000ff */
[CC--:B------:R-:W-:Y:S02]  /*3a340*/  FSETP.GT.AND P0, PT, R184.reuse, R35.reuse, PT ;  /* 0x00000023b800720b */ /* 0x0c0fe40003f04000 */
[----:B------:R-:W-:Y:S02]  /*3a350*/  FFMA R208, R47, R202, R208 ;  /* 0x000000ca2fd07223 */ /* 0x000fe400000000d0 */
[----:B------:R-:W-:Y:S02]  /*3a360*/  FSEL R35, R184, R35, P0 ;  /* 0x00000023b8237208 */ /* 0x000fe40000000000 */
[----:B------:R-:W-:Y:S02]  /*3a370*/  FFMA R208, R19, R203, R208 ;  /* 0x000000cb13d07223 */ /* 0x000fe400000000d0 */
[----:B------:R-:W-:-:S04]  /*3a380*/  FSETP.GT.AND P0, PT, R169, R35, PT ;  /* 0x00000023a900720b */ /* 0x000fc80003f04000 */
[----:B------:R-:W-:-:S05]  /*3a390*/  FSEL R35, R169, R35, P0 ;  /* 0x00000023a9237208 */ /* 0x000fca0000000000 */
[--C-:B------:R-:W-:Y:S01]  /*3a3a0*/  FADD R2, R2, -R35.reuse ;  /* 0x8000002302027221 */ /* 0x100fe20000000000 */
[--C-:B------:R-:W-:Y:S01]  /*3a3b0*/  FADD R3, R3, -R35.reuse ;  /* 0x8000002303037221 */ /* 0x100fe20000000000 */
[--C-:B------:R-:W-:Y:S01]  /*3a3c0*/  FADD R7, R7, -R35.reuse ;  /* 0x8000002307077221 */ /* 0x100fe20000000000 */
[--C-:B------:R-:W-:Y:S01]  /*3a3d0*/  FADD R184, R184, -R35.reuse ;  /* 0x80000023b8b87221 */ /* 0x100fe20000000000 */
[-C--:B------:R-:W-:Y:S01]  /*3a3e0*/  FFMA.SAT R170, R2, R206.reuse, 0.5 ;  /* 0x3f00000002aa7423 */ /* 0x080fe200000020ce */
[-C--:B------:R-:W-:Y:S01]  /*3a3f0*/  FFMA.SAT R115, R3, R206.reuse, 0.5 ;  /* 0x3f00000003737423 */ /* 0x080fe200000020ce */
[----:B------:R-:W-:Y:S01]  /*3a400*/  FFMA.SAT R0, R7, R206, 0.5 ;  /* 0x3f00000007007423 */ /* 0x000fe200000020ce */
[----:B------:R-:W-:Y:S01]  /*3a410*/  FADD R169, R169, -R35 ;  /* 0x80000023a9a97221 */ /* 0x000fe20000000000 */
[-C--:B------:R-:W-:Y:S01]  /*3a420*/  FFMA.RM R170, R170, R207.reuse, 12582913 ;  /* 0x4b400001aaaa7423 */ /* 0x080fe200000040cf */
[-C--:B------:R-:W-:Y:S01]  /*3a430*/  FFMA.RM R115, R115, R207.reuse, 12582913 ;  /* 0x4b40000173737423 */ /* 0x080fe200000040cf */
[----:B------:R-:W-:-:S02]  /*3a440*/  FFMA.RM R0, R0, R207, 12582913 ;  /* 0x4b40000100007423 */ /* 0x000fc400000040cf */
[----:B------:R-:W-:Y:S01]  /*3a450*/  FADD R205, R170, -12583039 ;  /* 0xcb40007faacd7421 */ /* 0x000fe20000000000 */
[----:B------:R-:W-:Y:S01]  /*3a460*/  FADD R168, R115, -12583039 ;  /* 0xcb40007f73a87421 */ /* 0x000fe20000000000 */
[----:B------:R-:W-:Y:S02]  /*3a470*/  FADD R35, R0, -12583039 ;  /* 0xcb40007f00237421 */ /* 0x000fe40000000000 */
[C---:B------:R-:W-:Y:S01]  /*3a480*/  FFMA R205, R2.reuse, 1.4426950216293334961, -R205 ;  /* 0x3fb8aa3b02cd7823 */ /* 0x040fe200000008cd */
[----:B------:R-:W-:Y:S01]  /*3a490*/  FFMA R168, R3, 1.4426950216293334961, -R168 ;  /* 0x3fb8aa3b03a87823 */ /* 0x000fe200000008a8 */
[----:B------:R-:W-:Y:S02]  /*3a4a0*/  FFMA R35, R7, 1.4426950216293334961, -R35 ;  /* 0x3fb8aa3b07237823 */ /* 0x000fe40000000823 */
[----:B------:R-:W-:Y:S01]  /*3a4b0*/  FFMA R205, R2, 1.925963033500011079e-08, R205 ;  /* 0x32a5706002cd7823 */ /* 0x000fe200000000cd */
[----:B------:R-:W-:Y:S01]  /*3a4c0*/  FFMA R168, R3, 1.925963033500011079e-08, R168 ;  /* 0x32a5706003a87823 */ /* 0x000fe200000000a8 */
[-C--:B------:R-:W-:Y:S01]  /*3a4d0*/  FFMA.SAT R3, R184, R206.reuse, 0.5 ;  /* 0x3f000000b8037423 */ /* 0x080fe200000020ce */
[----:B------:R-:W-:Y:S01]  /*3a4e0*/  FFMA.SAT R2, R169, R206, 0.5 ;  /* 0x3f000000a9027423 */ /* 0x000fe200000020ce */
[----:B------:R-:W-:Y:S01]  /*3a4f0*/  FFMA R35, R7, 1.925963033500011079e-08, R35 ;  /* 0x32a5706007237823 */ /* 0x000fe20000000023 */
[----:B------:R-:W-:Y:S01]  /*3a500*/  FFMA R206, R72, R201, RZ ;  /* 0x000000c948ce7223 */ /* 0x000fe200000000ff */
[----:B------:R0:W-:Y:S01]  /*3a510*/  MUFU.EX2 R7, R205 ;  /* 0x000000cd00077308 */ /* 0x0001e20000000800 */
[-C--:B------:R-:W-:Y:S01]  /*3a520*/  FFMA.RM R3, R3, R207.reuse, 12582913 ;  /* 0x4b40000103037423 */ /* 0x080fe200000040cf */
[----:B------:R-:W-:Y:S01]  /*3a530*/  FFMA.RM R2, R2, R207, 12582913 ;  /* 0x4b40000102027423 */ /* 0x000fe200000040cf */
[----:B------:R-:W-:-:S02]  /*3a540*/  FFMA R206, R44, R202, R206 ;  /* 0x000000ca2cce7223 */ /* 0x000fc400000000ce */
[----:B------:R-:W-:-:S03]  /*3a550*/  FADD R207, R3, -12583039 ;  /* 0xcb40007f03cf7421 */ /* 0x000fc60000000000 */
[----:B------:R-:W1:Y:S01]  /*3a560*/  MUFU.EX2 R168, R168 ;  /* 0x000000a800a87308 */ /* 0x000e620000000800 */
[----:B0-----:R-:W-:Y:S01]  /*3a570*/  FFMA R205, R74, R201, RZ ;  /* 0x000000c94acd7223 */ /* 0x001fe200000000ff */
[-C--:B------:R-:W-:Y:S01]  /*3a580*/  FFMA R201, R45, R202.reuse, R209 ;  /* 0x000000ca2dc97223 */ /* 0x080fe200000000d1 */
[----:B------:R-:W-:Y:S02]  /*3a590*/  FFMA R207, R184, 1.4426950216293334961, -R207 ;  /* 0x3fb8aa3bb8cf7823 */ /* 0x000fe400000008cf */
[----:B------:R-:W-:Y:S01]  /*3a5a0*/  FFMA R205, R46, R202, R205 ;  /* 0x000000ca2ecd7223 */ /* 0x000fe200000000cd */
[----:B------:R-:W-:Y:S01]  /*3a5b0*/  FADD R202, R2, -12583039 ;  /* 0xcb40007f02ca7421 */ /* 0x000fe20000000000 */
[----:B------:R-:W-:Y:S01]  /*3a5c0*/  FFMA R207, R184, 1.925963033500011079e-08, R207 ;  /* 0x32a57060b8cf7823 */ /* 0x000fe200000000cf */
[----:B------:R-:W-:Y:S01]  /*3a5d0*/  SHF.L.U32 R2, R2, 0x17, RZ ;  /* 0x0000001702027819 */ /* 0x000fe200000006ff */
[----:B------:R-:W-:Y:S01]  /*3a5e0*/  MUFU.EX2 R184, R35 ;  /* 0x0000002300b87308 */ /* 0x000fe20000000800 */
[----:B------:R-:W-:-:S04]  /*3a5f0*/  FFMA R202, R169, 1.4426950216293334961, -R202 ;  /* 0x3fb8aa3ba9ca7823 */ /* 0x000fc800000008ca */
[----:B------:R-:W-:Y:S01]  /*3a600*/  FFMA R202, R169, 1.925963033500011079e-08, R202 ;  /* 0x32a57060a9ca7823 */ /* 0x000fe200000000ca */
[-C--:B------:R-:W-:Y:S01]  /*3a610*/  FFMA R169, R16, R203.reuse, R206 ;  /* 0x000000cb10a97223 */ /* 0x080fe200000000ce */
[-C--:B------:R-:W-:Y:S01]  /*3a620*/  FFMA R206, R17, R203.reuse, R201 ;  /* 0x000000cb11ce7223 */ /* 0x080fe200000000c9 */
[----:B------:R-:W-:Y:S01]  /*3a630*/  FFMA R201, R18, R203, R205 ;  /* 0x000000cb12c97223 */ /* 0x000fe200000000cd */
[----:B------:R-:W0:Y:S01]  /*3a640*/  MUFU.EX2 R35, R207 ;  /* 0x000000cf00237308 */ /* 0x000e220000000800 */
[----:B------:R-:W-:Y:S01]  /*3a650*/  SHF.L.U32 R203, R170, 0x17, RZ ;  /* 0x00000017aacb7819 */ /* 0x000fe200000006ff */
[-C--:B------:R-:W-:Y:S01]  /*3a660*/  FFMA R169, R100, R204.reuse, R169 ;  /* 0x000000cc64a97223 */ /* 0x080fe200000000a9 */
[-C--:B------:R-:W-:Y:S01]  /*3a670*/  FFMA R170, R102, R204.reuse, R201 ;  /* 0x000000cc66aa7223 */ /* 0x080fe200000000c9 */
[----:B------:R-:W-:-:S03]  /*3a680*/  FFMA R206, R101, R204, R206 ;  /* 0x000000cc65ce7223 */ /* 0x000fc600000000ce */
[----:B------:R-:W-:Y:S01]  /*3a690*/  FFMA R170, R130, R171, R170 ;  /* 0x000000ab82aa7223 */ /* 0x000fe200000000aa */
[----:B------:R2:W3:Y:S02]  /*3a6a0*/  MUFU.EX2 R205, R202 ;  /* 0x000000ca00cd7308 */ /* 0x0004e40000000800 */
[----:B--2---:R-:W-:Y:S01]  /*3a6b0*/  SHF.L.U32 R202, R115, 0x17, RZ ;  /* 0x0000001773ca7819 */ /* 0x004fe200000006ff */
[----:B------:R-:W-:Y:S01]  /*3a6c0*/  FFMA R115, R103, R204, R208 ;  /* 0x000000cc67737223 */ /* 0x000fe200000000d0 */
[----:B------:R-:W-:-:S03]  /*3a6d0*/  SHF.L.U32 R204, R3, 0x17, RZ ;  /* 0x0000001703cc7819 */ /* 0x000fc600000006ff */
[----:B-1----:R-:W-:Y:S01]  /*3a6e0*/  FMUL R201, R202, R168 ;  /* 0x000000a8cac97220 */ /* 0x002fe20000400000 */
[----:B------:R-:W-:Y:S01]  /*3a6f0*/  FMUL R202, R203, R7 ;  /* 0x00000007cbca7220 */ /* 0x000fe20000400000 */
[----:B------:R-:W-:Y:S01]  /*3a700*/  SHF.L.U32 R203, R0, 0x17, RZ ;  /* 0x0000001700cb7819 */ /* 0x000fe200000006ff */
[----:B0-----:R-:W-:Y:S01]  /*3a710*/  FMUL R204, R204, R35 ;  /* 0x00000023cccc7220 */ /* 0x001fe20000400000 */
[----:B------:R-:W-:Y:S01]  /*3a720*/  FADD R0, RZ, R201 ;  /* 0x000000c9ff007221 */ /* 0x000fe20000000000 */
[----:B---3--:R-:W-:Y:S01]  /*3a730*/  FMUL R205, R2, R205 ;  /* 0x000000cd02cd7220 */ /* 0x008fe20000400000 */
[-C--:B------:R-:W-:Y:S01]  /*3a740*/  FFMA R168, R128, R171.reuse, R169 ;  /* 0x000000ab80a87223 */ /* 0x080fe200000000a9 */
[----:B------:R-:W-:Y:S01]  /*3a750*/  FMUL R203, R203, R184 ;  /* 0x000000b8cbcb7220 */ /* 0x000fe20000400000 */
[----:B------:R-:W-:Y:S01]  /*3a760*/  FADD R0, R0, R202 ;  /* 0x000000ca00007221 */ /* 0x000fe20000000000 */
[-C--:B------:R-:W-:Y:S01]  /*3a770*/  FFMA R169, R129, R171.reuse, R206 ;  /* 0x000000ab81a97223 */ /* 0x080fe200000000ce */
[----:B------:R-:W-:-:S02]  /*3a780*/  FFMA R171, R131, R171, R115 ;  /* 0x000000ab83ab7223 */ /* 0x000fc40000000073 */
[----:B------:R-:W-:-:S03]  /*3a790*/  FADD R0, R0, R203 ;  /* 0x000000cb00007221 */ /* 0x000fc60000000000 */
        /* <DEDUP_REMOVED lines=11> */
.L_x_52:
[----:B------:R-:W0:Y:S02]  /*3a850*/  MUFU.RCP R0, R2 ;  /* 0x0000000200007308 */ /* 0x000e240000001000 */
[----:B0-----:R-:W-:-:S04]  /*3a860*/  FFMA R2, R2, R0, -1 ;  /* 0xbf80000002027423 */ /* 0x001fc80000000000 */
[----:B------:R-:W-:-:S04]  /*3a870*/  FADD.FTZ R2, -R2, -RZ ;  /* 0x800000ff02027221 */ /* 0x000fc80000010100 */
[----:B------:R-:W-:-:S07]  /*3a880*/  FFMA R0, R0, R2, R0 ;  /* 0x0000000200007223 */ /* 0x000fce0000000000 */
.L_x_53:
        /* <DEDUP_REMOVED lines=119> */
.L_x_54:
[----:B------:R-:W0:Y:S02]  /*3b000*/  MUFU.RCP R0, R2 ;  /* 0x0000000200007308 */ /* 0x000e240000001000 */
[----:B0-----:R-:W-:-:S04]  /*3b010*/  FFMA R2, R2, R0, -1 ;  /* 0xbf80000002027423 */ /* 0x001fc80000000000 */
[----:B------:R-:W-:-:S04]  /*3b020*/  FADD.FTZ R2, -R2, -RZ ;  /* 0x800000ff02027221 */ /* 0x000fc80000010100 */
[----:B------:R-:W-:-:S07]  /*3b030*/  FFMA R0, R0, R2, R0 ;  /* 0x0000000200007223 */ /* 0x000fce0000000000 */
.L_x_55:
        /* <DEDUP_REMOVED lines=119> */
.L_x_56:
[----:B------:R-:W0:Y:S02]  /*3b7b0*/  MUFU.RCP R0, R2 ;  /* 0x0000000200007308 */ /* 0x000e240000001000 */
[----:B0-----:R-:W-:-:S04]  /*3b7c0*/  FFMA R2, R2, R0, -1 ;  /* 0xbf80000002027423 */ /* 0x001fc80000000000 */
[----:B------:R-:W-:-:S04]  /*3b7d0*/  FADD.FTZ R2, -R2, -RZ ;  /* 0x800000ff02027221 */ /* 0x000fc80000010100 */
[----:B------:R-:W-:-:S07]  /*3b7e0*/  FFMA R0, R0, R2, R0 ;  /* 0x0000000200007223 */ /* 0x000fce0000000000 */
.L_x_57:
        /* <DEDUP_REMOVED lines=26> */
[-C--:B------:R-:W-:Y:S01]  /*3b990*/  FMUL R204, R204, R0.reuse ;  /* 0x00000000cccc7220 */ /* 0x080fe20000400000 */
[----:B------:R-:W-:Y:S01]  /*3b9a0*/  FMUL R205, R205, R0 ;  /* 0x00000000cdcd7220 */ /* 0x000fe20000400000 */
[----:B------:R-:W-:Y:S01]  /*3b9b0*/  FFMA R213, R168, UR32, RZ ;  /* 0x00000020a8d57c23 */ /* 0x000fe200080000ff */
[----:B------:R-:W5:Y:S04]  /*3b9c0*/  LDL R226, [R1+0x1490] ;  /* 0x0014900001e27983 */ /* 0x000f680000100800 */
[----:B------:R-:W5:Y:S04]  /*3b9d0*/  LDL R220, [R1+0x1260] ;  /* 0x0012600001dc7983 */ /* 0x000f680000100800 */
[----:B------:R-:W5:Y:S04]  /*3b9e0*/  LDL R215, [R1+0xdf4] ;  /* 0x000df40001d77983 */ /* 0x000f680000100800 */
[----:B------:R-:W5:Y:S04]  /*3b9f0*/  LDL R231, [R1+0x1398] ;  /* 0x0013980001e77983 */ /* 0x000f680000100800 */
[----:B------:R-:W5:Y:S04]  /*3ba00*/  LDL R230, [R1+0x1294] ;  /* 0x0012940001e67983 */ /* 0x000f680000100800 */
[----:B------:R-:W5:Y:S04]  /*3ba10*/  LDL R229, [R1+0x1120] ;  /* 0x0011200001e57983 */ /* 0x000f680000100800 */
[----:B------:R-:W5:Y:S01]  /*3ba20*/  LDL R228, [R1+0x1480] ;  /* 0x0014800001e47983 */ /* 0x000f620000100800 */
[-C--:B--2---:R-:W-:Y:S01]  /*3ba30*/  FFMA R214, R210, R168.reuse, RZ ;  /* 0x000000a8d2d67223 */ /* 0x084fe200000000ff */
[-C--:B---3--:R-:W-:Y:S01]  /*3ba40*/  FFMA R210, R35, R168.reuse, RZ ;  /* 0x000000a823d27223 */ /* 0x088fe200000000ff */
[C---:B------:R-:W-:Y:S01]  /*3ba50*/  FFMA R35, R168.reuse, UR4, RZ ;  /* 0x00000004a8237c23 */ /* 0x040fe200080000ff */
[-C--:B----4-:R-:W-:Y:S01]  /*3ba60*/  FFMA R0, R7, R168.reuse, RZ ;  /* 0x000000a807007223 */ /* 0x090fe200000000ff */
[----:B------:R-:W-:Y:S01]  /*3ba70*/  FFMA R7, R168, UR21, RZ ;  /* 0x00000015a8077c23 */ /* 0x000fe200080000ff */
[-C--:B-----5:R-:W-:Y:S01]  /*3ba80*/  FFMA R211, R211, R168.reuse, RZ ;  /* 0x000000a8d3d37223 */ /* 0x0a0fe200000000ff */
        /* <DEDUP_REMOVED lines=9> */
[----:B------:R-:W-:-:S02]  /*3bb20*/  FFMA R168, R219, R169, R214 ;  /* 0x000000a9dba87223 */ /* 0x000fc400000000d6 */
[----:B------:R-:W2:Y:S01]  /*3bb30*/  LDL R219, [R1+0x14a8] ;  /* 0x0014a80001db7983 */ /* 0x000ea20000100800 */
[----:B------:R-:W-:-:S03]  /*3bb40*/  FFMA R209, R225, R169, R209 ;  /* 0x000000a9e1d17223 */ /* 0x000fc600000000d1 */
        /* <DEDUP_REMOVED lines=15> */
[----:B------:R-:W-:Y:S01]  /*3bc40*/  FFMA R35, R169, UR5, R35 ;  /* 0x00000005a9237c23 */ /* 0x000fe20008000023 */
[----:B------:R-:W-:Y:S01]  /*3bc50*/  FFMA R211, R227, R169, R211 ;  /* 0x000000a9e3d37223 */ /* 0x000fe200000000d3 */
[----:B------:R-:W-:Y:S01]  /*3bc60*/  FFMA R7, R169, UR22, R7 ;  /* 0x00000016a9077c23 */ /* 0x000fe20008000007 */
[----:B------:R-:W-:Y:S01]  /*3bc70*/  FFMA R214, R61, R201, RZ ;  /* 0x000000c93dd67223 */ /* 0x000fe200000000ff */
[----:B------:R-:W5:Y:S01]  /*3bc80*/  LDL R227, [R1+0x1424] ;  /* 0x0014240001e37983 */ /* 0x000f620000100800 */
[-C--:B------:R-:W-:Y:S01]  /*3bc90*/  FFMA R212, R226, R169.reuse, R212 ;  /* 0x000000a9e2d47223 */ /* 0x080fe200000000d4 */
[-C--:B------:R-:W-:Y:S01]  /*3bca0*/  FFMA R210, R220, R169.reuse, R210 ;  /* 0x000000a9dcd27223 */ /* 0x080fe200000000d2 */
[----:B------:R-:W-:Y:S01]  /*3bcb0*/  FFMA R2, R215, R169, R2 ;  /* 0x000000a9d7027223 */ /* 0x000fe20000000002 */
[----:B------:R-:W-:Y:S01]  /*3bcc0*/  FFMA R169, R169, UR33, R213 ;  /* 0x00000021a9a97c23 */ /* 0x000fe200080000d5 */
[-C--:B------:R-:W-:Y:S01]  /*3bcd0*/  FFMA R215, R60, R201.reuse, RZ ;  /* 0x000000c93cd77223 */ /* 0x080fe200000000ff */
[-C--:B------:R-:W-:Y:S01]  /*3bce0*/  FFMA R213, R62, R201.reuse, RZ ;  /* 0x000000c93ed57223 */ /* 0x080fe200000000ff */
[----:B------:R-:W-:Y:S01]  /*3bcf0*/  FFMA R201, R63, R201, RZ ;  /* 0x000000c93fc97223 */ /* 0x000fe200000000ff */
[-C--:B------:R-:W-:Y:S01]  /*3bd00*/  FFMA R214, R33, R202.reuse, R214 ;  /* 0x000000ca21d67223 */ /* 0x080fe200000000d6 */
[-C--:B------:R-:W-:Y:S01]  /*3bd10*/  FFMA R215, R32, R202.reuse, R215 ;  /* 0x000000ca20d77223 */ /* 0x080fe200000000d7 */
[----:B------:R-:W-:Y:S01]  /*3bd20*/  FFMA R213, R34, R202, R213 ;  /* 0x000000ca22d57223 */ /* 0x000fe200000000d5 */
[----:B------:R-:W-:Y:S01]  /*3bd30*/  FFMA R201, R202, UR69, R201 ;  /* 0x00000045cac97c23 */ /* 0x000fe200080000c9 */
        /* <DEDUP_REMOVED lines=26> */
[----:B------:R-:W-:Y:S01]  /*3bee0*/  FFMA R213, R6, R203, R213 ;  /* 0x000000cb06d57223 */ /* 0x000fe200000000d5 */
[----:B------:R-:W-:Y:S02]  /*3bef0*/  FFMA R201, R203, UR70, R201 ;  /* 0x00000046cbc97c23 */ /* 0x000fe400080000c9 */
[----:B------:R-:W5:Y:S01]  /*3bf00*/  LDL R203, [R1+0x13c4] ;  /* 0x0013c40001cb7983 */ /* 0x000f620000100800 */
[----:B------:R-:W-:Y:S01]  /*3bf10*/  FFMA R35, R170, UR6, R35 ;  /* 0x00000006aa237c23 */ /* 0x000fe20008000023 */
[----:B------:R-:W-:-:S02]  /*3bf20*/  FFMA R2, R220, R170, R2 ;  /* 0x000000aadc027223 */ /* 0x000fc40000000002 */
[----:B------:R-:W5:Y:S01]  /*3bf30*/  LDL R220, [R1+0x1478] ;  /* 0x0014780001dc7983 */ /* 0x000f620000100800 */
[----:B------:R-:W-:-:S03]  /*3bf40*/  FFMA R0, R202, R171, R0 ;  /* 0x000000abca007223 */ /* 0x000fc60000000000 */
[----:B------:R-:W5:Y:S01]  /*3bf50*/  LDL R202, [R1+0xdd0] ;  /* 0x000dd00001ca7983 */ /* 0x000f620000100800 */
[C---:B------:R-:W-:Y:S01]  /*3bf60*/  FFMA R7, R170.reuse, UR23, R7 ;  /* 0x00000017aa077c23 */ /* 0x040fe20008000007 */
[----:B------:R-:W-:Y:S01]  /*3bf70*/  FFMA R169, R170, UR56, R169 ;  /* 0x00000038aaa97c23 */ /* 0x000fe200080000a9 */
[-C--:B------:R-:W-:Y:S01]  /*3bf80*/  FFMA R212, R228, R171.reuse, R212 ;  /* 0x000000abe4d47223 */ /* 0x080fe200000000d4 */
[-C--:B------:R-:W-:Y:S01]  /*3bf90*/  FFMA R209, R227, R171.reuse, R209 ;  /* 0x000000abe3d17223 */ /* 0x080fe200000000d1 */
[-C--:B------:R-:W-:Y:S01]  /*3bfa0*/  FFMA R115, R226, R171.reuse, R115 ;  /* 0x000000abe2737223 */ /* 0x080fe20000000073 */
[C---:B------:R-:W-:Y:S01]  /*3bfb0*/  FFMA R2, R171.reuse, UR39, R2 ;  /* 0x00000027ab027c23 */ /* 0x040fe20008000002 */
[C---:B------:R-:W-:Y:S01]  /*3bfc0*/  FFMA R35, R171.reuse, UR7, R35 ;  /* 0x00000007ab237c23 */ /* 0x040fe20008000023 */
[C---:B------:R-:W-:Y:S01]  /*3bfd0*/  FFMA R7, R171.reuse, UR24, R7 ;  /* 0x00000018ab077c23 */ /* 0x040fe20008000007 */
[----:B------:R-:W-:Y:S01]  /*3bfe0*/  FFMA R169, R171, UR57, R169 ;  /* 0x00000039aba97c23 */ /* 0x000fe200080000a9 */
[----:B------:R-:W5:Y:S01]  /*3bff0*/  LDL R228, [R1+0x1498] ;  /* 0x0014980001e47983 */ /* 0x000f620000100800 */
[----:B--2---:R-:W-:-:S03]  /*3c000*/  FFMA R211, R219, R171, R211 ;  /* 0x000000abdbd37223 */ /* 0x004fc600000000d3 */
[----:B------:R-:W2:Y:S04]  /*3c010*/  LDL R227, [R1+0x1444] ;  /* 0x0014440001e37983 */ /* 0x000ea80000100800 */
[----:B------:R-:W2:Y:S01]  /*3c020*/  LDL R219, [R1+0x1418] ;  /* 0x0014180001db7983 */ /* 0x000ea20000100800 */
[-C--:B---3--:R-:W-:Y:S01]  /*3c030*/  FFMA R206, R225, R171.reuse, R206 ;  /* 0x000000abe1ce7223 */ /* 0x088fe200000000ce */
[-C--:B----4-:R-:W-:Y:S02]  /*3c040*/  FFMA R184, R218, R171.reuse, R184 ;  /* 0x000000abdab87223 */ /* 0x090fe400000000b8 */
[----:B------:R-:W3:Y:S04]  /*3c050*/  LDL R225, [R1+0x13ec] ;  /* 0x0013ec0001e17983 */ /* 0x000ee80000100800 */
[----:B------:R-:W4:Y:S01]  /*3c060*/  LDL R218, [R1+0x13d8] ;  /* 0x0013d80001da7983 */ /* 0x000f220000100800 */
[-C--:B-----5:R-:W-:Y:S01]  /*3c070*/  FFMA R168, R224, R171.reuse, R168 ;  /* 0x000000abe0a87223 */ /* 0x0a0fe200000000a8 */
        /* <DEDUP_REMOVED lines=11> */
[----:B------:R-:W-:-:S03]  /*3c130*/  FFMA R171, R204, UR71, R201 ;  /* 0x00000047ccab7c23 */ /* 0x000fc600080000c9 */
        /* <DEDUP_REMOVED lines=11> */
[----:B------:R-:W5:Y:S04]  /*3c1f0*/  LDL R202, [R1+0x15c0] ;  /* 0x0015c00001ca7983 */ /* 0x000f680000100800 */
[----:B------:R-:W5:Y:S01]  /*3c200*/  LDL R204, [R1+0x1624] ;  /* 0x0016240001cc7983 */ /* 0x000f620000100800 */
[C---:B------:R-:W-:Y:S01]  /*3c210*/  FFMA R2, R172.reuse, UR44, R2 ;  /* 0x0000002cac027c23 */ /* 0x040fe20008000002 */
[C---:B------:R-:W-:Y:S01]  /*3c220*/  FFMA R35, R172.reuse, UR8, R35 ;  /* 0x00000008ac237c23 */ /* 0x040fe20008000023 */
[C---:B------:R-:W-:Y:S01]  /*3c230*/  FFMA R7, R172.reuse, UR25, R7 ;  /* 0x00000019ac077c23 */ /* 0x040fe20008000007 */
[----:B------:R-:W-:Y:S01]  /*3c240*/  FFMA R169, R172, UR58, R169 ;  /* 0x0000003aaca97c23 */ /* 0x000fe200080000a9 */
[-C--:B--2---:R-:W-:Y:S02]  /*3c250*/  FFMA R209, R219, R172.reuse, R209 ;  /* 0x000000acdbd17223 */ /* 0x084fe400000000d1 */
        /* <DEDUP_REMOVED lines=20> */
[-C--:B------:R-:W-:Y:S01]  /*3c3a0*/  FFMA R211, R228, R173.reuse, R211 ;  /* 0x000000ade4d37223 */ /* 0x080fe200000000d3 */
[-C--:B------:R-:W-:Y:S01]  /*3c3b0*/  FFMA R212, R227, R173.reuse, R212 ;  /* 0x000000ade3d47223 */ /* 0x080fe200000000d4 */
[-C--:B------:R-:W-:Y:S01]  /*3c3c0*/  FFMA R209, R226, R173.reuse, R209 ;  /* 0x000000ade2d17223 */ /* 0x080fe200000000d1 */
[----:B------:R-:W-:Y:S01]  /*3c3d0*/  FFMA R208, R203, R173, R208 ;  /* 0x000000adcbd07223 */ /* 0x000fe200000000d0 */
        /* <DEDUP_REMOVED lines=8> */
[C---:B------:R-:W-:Y:S01]  /*3c460*/  FFMA R2, R173.reuse, UR45, R2 ;  /* 0x0000002dad027c23 */ /* 0x040fe20008000002 */
[C---:B------:R-:W-:Y:S01]  /*3c470*/  FFMA R35, R173.reuse, UR9, R35 ;  /* 0x00000009ad237c23 */ /* 0x040fe20008000023 */
[C---:B------:R-:W-:Y:S01]  /*3c480*/  FFMA R7, R173.reuse, UR26, R7 ;  /* 0x0000001aad077c23 */ /* 0x040fe20008000007 */
[----:B------:R-:W-:Y:S01]  /*3c490*/  FFMA R169, R173, UR59, R169 ;  /* 0x0000003bada97c23 */ /* 0x000fe200080000a9 */
[-C--:B--2---:R-:W-:Y:S02]  /*3c4a0*/  FFMA R168, R219, R173.reuse, R168 ;  /* 0x000000addba87223 */ /* 0x084fe400000000a8 */
[----:B------:R-:W2:Y:S02]  /*3c4b0*/  LDL R219, [R1+0x1248] ;  /* 0x0012480001db7983 */ /* 0x000ea40000100800 */
[----:B------:R-:W-:Y:S02]  /*3c4c0*/  FFMA R168, R202, R174, R168 ;  /* 0x000000aecaa87223 */ /* 0x000fe400000000a8 */
[----:B------:R-:W2:Y:S01]  /*3c4d0*/  LDL R202, [R1+0x1230] ;  /* 0x0012300001ca7983 */ /* 0x000ea20000100800 */
[----:B----4-:R-:W-:-:S03]  /*3c4e0*/  FFMA R184, R218, R173, R184 ;  /* 0x000000addab87223 */ /* 0x010fc600000000b8 */
[----:B------:R-:W4:Y:S01]  /*3c4f0*/  LDL R218, [R1+0x11e8] ;  /* 0x0011e80001da7983 */ /* 0x000f220000100800 */
[-C--:B---3--:R-:W-:Y:S01]  /*3c500*/  FFMA R210, R225, R173.reuse, R210 ;  /* 0x000000ade1d27223 */ /* 0x088fe200000000d2 */
[-C--:B-----5:R-:W-:Y:S02]  /*3c510*/  FFMA R3, R224, R173.reuse, R3 ;  /* 0x000000ade0037223 */ /* 0x0a0fe40000000003 */
[----:B------:R-:W3:Y:S01]  /*3c520*/  LDL R225, [R1+0x1618] ;  /* 0x0016180001e17983 */ /* 0x000ee20000100800 */
        /* <DEDUP_REMOVED lines=16> */
[-C--:B------:R-:W-:Y:S01]  /*3c630*/  FFMA R3, R203, R174.reuse, R3 ;  /* 0x000000aecb037223 */ /* 0x080fe20000000003 */
[----:B------:R-:W-:Y:S01]  /*3c640*/  FFMA R2, R174, UR46, R2 ;  /* 0x0000002eae027c23 */ /* 0x000fe20008000002 */
[-C--:B------:R-:W-:Y:S01]  /*3c650*/  FFMA R208, R220, R174.reuse, R208 ;  /* 0x000000aedcd07223 */ /* 0x080fe200000000d0 */
[C---:B------:R-:W-:Y:S01]  /*3c660*/  FFMA R35, R174.reuse, UR10, R35 ;  /* 0x0000000aae237c23 */ /* 0x040fe20008000023 */
[C---:B------:R-:W-:Y:S01]  /*3c670*/  FFMA R7, R174.reuse, UR27, R7 ;  /* 0x0000001bae077c23 */ /* 0x040fe20008000007 */
[----:B------:R-:W-:Y:S01]  /*3c680*/  FFMA R169, R174, UR60, R169 ;  /* 0x0000003caea97c23 */ /* 0x000fe200080000a9 */
[----:B------:R-:W5:Y:S01]  /*3c690*/  LDL R220, [R1+0x1710] ;  /* 0x0017100001dc7983 */ /* 0x000f620000100800 */
[-C--:B------:R-:W-:Y:S01]  /*3c6a0*/  FFMA R115, R226, R175.reuse, R115 ;  /* 0x000000afe2737223 */ /* 0x080fe20000000073 */
[-C--:B------:R-:W-:Y:S01]  /*3c6b0*/  FFMA R184, R213, R175.reuse, R184 ;  /* 0x000000afd5b87223 */ /* 0x080fe200000000b8 */
[C---:B------:R-:W-:Y:S01]  /*3c6c0*/  FFMA R2, R175.reuse, UR47, R2 ;  /* 0x0000002faf027c23 */ /* 0x040fe20008000002 */
[----:B------:R-:W5:Y:S01]  /*3c6d0*/  LDL R203, [R1+0x1774] ;  /* 0x0017740001cb7983 */ /* 0x000f620000100800 */
[----:B------:R-:W-:Y:S01]  /*3c6e0*/  FFMA R208, R204, R175, R208 ;  /* 0x000000afccd07223 */ /* 0x000fe200000000d0 */
[C---:B------:R-:W-:Y:S01]  /*3c6f0*/  FFMA R35, R175.reuse, UR11, R35 ;  /* 0x0000000baf237c23 */ /* 0x040fe20008000023 */
[C---:B------:R-:W-:Y:S01]  /*3c700*/  FFMA R7, R175.reuse, UR28, R7 ;  /* 0x0000001caf077c23 */ /* 0x040fe20008000007 */
[----:B------:R-:W-:Y:S01]  /*3c710*/  FFMA R169, R175, UR61, R169 ;  /* 0x0000003dafa97c23 */ /* 0x000fe200080000a9 */
[----:B------:R-:W5:Y:S04]  /*3c720*/  LDL R213, [R1+0x11b4] ;  /* 0x0011b40001d57983 */ /* 0x000f680000100800 */
[----:B------:R-:W5:Y:S01]  /*3c730*/  LDL R204, [R1+0x10bc] ;  /* 0x0010bc0001cc7983 */ /* 0x000f620000100800 */
[----:B--2---:R-:W-:-:S03]  /*3c740*/  FFMA R207, R219, R174, R207 ;  /* 0x000000aedbcf7223 */ /* 0x004fc600000000cf */
[----:B------:R-:W2:Y:S01]  /*3c750*/  LDL R219, [R1+0x15b8] ;  /* 0x0015b80001db7983 */ /* 0x000ea20000100800 */
[----:B------:R-:W-:-:S03]  /*3c760*/  FFMA R207, R202, R175, R207 ;  /* 0x000000afcacf7223 */ /* 0x000fc600000000cf */
[----:B------:R-:W2:Y:S01]  /*3c770*/  LDL R202, [R1+0xdb4] ;  /* 0x000db40001ca7983 */ /* 0x000ea20000100800 */
[----:B----4-:R-:W-:-:S03]  /*3c780*/  FFMA R210, R218, R174, R210 ;  /* 0x000000aedad27223 */ /* 0x010fc600000000d2 */
[----:B------:R-:W4:Y:S01]  /*3c790*/  LDL R218, [R1+0x1580] ;  /* 0x0015800001da7983 */ /* 0x000f220000100800 */
[----:B---3--:R-:W-:-:S03]  /*3c7a0*/  FFMA R206, R225, R175, R206 ;  /* 0x000000afe1ce7223 */ /* 0x008fc600000000ce */
[----:B------:R-:W3:Y:S01]  /*3c7b0*/  LDL R174, [R1+0x164c] ;  /* 0x00164c0001ae7983 */ /* 0x000ee20000100800 */
[-C--:B-----5:R-:W-:Y:S01]  /*3c7c0*/  FFMA R168, R224, R175.reuse, R168 ;  /* 0x000000afe0a87223 */ /* 0x0a0fe200000000a8 */
        /* <DEDUP_REMOVED lines=43> */
[----:B------:R-:W-:Y:S01]  /*3ca80*/  FFMA R208, R217, R164, R208 ;  /* 0x000000a4d9d07223 */ /* 0x000fe200000000d0 */
[C---:B------:R-:W-:Y:S02]  /*3ca90*/  FFMA R2, R164.reuse, UR48, R2 ;  /* 0x00000030a4027c23 */ /* 0x040fe40008000002 */
[----:B------:R-:W5:Y:S01]  /*3caa0*/  LDL R217, [R1+0x176c] ;  /* 0x00176c0001d97983 */ /* 0x000f620000100800 */
[C---:B------:R-:W-:Y:S01]  /*3cab0*/  FFMA R35, R164.reuse, UR12, R35 ;  /* 0x0000000ca4237c23 */ /* 0x040fe20008000023 */
[C---:B------:R-:W-:Y:S01]  /*3cac0*/  FFMA R7, R164.reuse, UR29, R7 ;  /* 0x0000001da4077c23 */ /* 0x040fe20008000007 */
[----:B------:R-:W-:Y:S01]  /*3cad0*/  FFMA R169, R164, UR62, R169 ;  /* 0x0000003ea4a97c23 */ /* 0x000fe200080000a9 */
[-C--:B------:R-:W-:Y:S01]  /*3cae0*/  FFMA R207, R221, R165.reuse, R207 ;  /* 0x000000a5ddcf7223 */ /* 0x080fe200000000cf */
[----:B------:R-:W5:Y:S04]  /*3caf0*/  LDL R164, [R1+0x15b0] ;  /* 0x0015b00001a47983 */ /* 0x000f680000100800 */
[----:B------:R-:W5:Y:S01]  /*3cb00*/  LDL R221, [R1+0x1768] ;  /* 0x0017680001dd7983 */ /* 0x000f620000100800 */
[-C--:B------:R-:W-:Y:S01]  /*3cb10*/  FFMA R211, R203, R165.reuse, R211 ;  /* 0x000000a5cbd37223 */ /* 0x080fe200000000d3 */
[-C--:B------:R-:W-:Y:S01]  /*3cb20*/  FFMA R184, R223, R165.reuse, R184 ;  /* 0x000000a5dfb87223 */ /* 0x080fe200000000b8 */
[-C--:B------:R-:W-:Y:S01]  /*3cb30*/  FFMA R208, R222, R165.reuse, R208 ;  /* 0x000000a5ded07223 */ /* 0x080fe200000000d0 */
[----:B------:R-:W5:Y:S01]  /*3cb40*/  LDL R203, [R1+0x1568] ;  /* 0x0015680001cb7983 */ /* 0x000f620000100800 */
[-C--:B------:R-:W-:Y:S01]  /*3cb50*/  FFMA R210, R220, R165.reuse, R210 ;  /* 0x000000a5dcd27223 */ /* 0x080fe200000000d2 */
[C---:B------:R-:W-:Y:S01]  /*3cb60*/  FFMA R2, R165.reuse, UR49, R2 ;  /* 0x00000031a5027c23 */ /* 0x040fe20008000002 */
[C---:B------:R-:W-:Y:S01]  /*3cb70*/  FFMA R35, R165.reuse, UR13, R35 ;  /* 0x0000000da5237c23 */ /* 0x040fe20008000023 */
[C---:B------:R-:W-:Y:S01]  /*3cb80*/  FFMA R7, R165.reuse, UR30, R7 ;  /* 0x0000001ea5077c23 */ /* 0x040fe20008000007 */
[----:B------:R-:W-:Y:S01]  /*3cb90*/  FFMA R169, R165, UR63, R169 ;  /* 0x0000003fa5a97c23 */ /* 0x000fe200080000a9 */
[-C--:B------:R-:W-:Y:S01]  /*3cba0*/  FFMA R209, R213, R166.reuse, R209 ;  /* 0x000000a6d5d17223 */ /* 0x080fe200000000d1 */
[-C--:B------:R-:W-:Y:S01]  /*3cbb0*/  FFMA R115, R204, R166.reuse, R115 ;  /* 0x000000a6cc737223 */ /* 0x080fe20000000073 */
[----:B------:R-:W5:Y:S04]  /*3cbc0*/  LDL R213, [R1+0x1758] ;  /* 0x0017580001d57983 */ /* 0x000f680000100800 */
[----:B------:R-:W5:Y:S04]  /*3cbd0*/  LDL R204, [R1+0x14b8] ;  /* 0x0014b80001cc7983 */ /* 0x000f680000100800 */
[----:B------:R-:W5:Y:S01]  /*3cbe0*/  LDL R220, [R1+0x1730] ;  /* 0x0017300001dc7983 */ /* 0x000f620000100800 */
[----:B--2---:R-:W-:Y:S01]  /*3cbf0*/  FFMA R3, R219, R165, R3 ;  /* 0x000000a5db037223 */ /* 0x004fe20000000003 */
[----:B------:R-:W-:-:S02]  /*3cc00*/  FFMA R206, R202, R166, R206 ;  /* 0x000000a6cace7223 */ /* 0x000fc400000000ce */
[----:B------:R-:W2:Y:S04]  /*3cc10*/  LDL R219, [R1+0x16f8] ;  /* 0x0016f80001db7983 */ /* 0x000ea80000100800 */
[----:B------:R-:W2:Y:S01]  /*3cc20*/  LDL R202, [R1+0x1764] ;  /* 0x0017640001ca7983 */ /* 0x000ea20000100800 */
[----:B----4-:R-:W-:-:S03]  /*3cc30*/  FFMA R0, R218, R165, R0 ;  /* 0x000000a5da007223 */ /* 0x010fc60000000000 */
[----:B------:R-:W4:Y:S01]  /*3cc40*/  LDL R165, [R1+0x15ec] ;  /* 0x0015ec0001a57983 */ /* 0x000f220000100800 */
[----:B---3--:R-:W-:-:S03]  /*3cc50*/  FFMA R210, R174, R166, R210 ;  /* 0x000000a6aed27223 */ /* 0x008fc600000000d2 */
        /* <DEDUP_REMOVED lines=14> */
[----:B------:R-:W-:Y:S01]  /*3cd40*/  FFMA R168, R140, R205, R215 ;  /* 0x000000cd8ca87223 */ /* 0x000fe200000000d7 */
[C---:B------:R-:W-:Y:S01]  /*3cd50*/  FFMA R2, R166.reuse, UR50, R2 ;  /* 0x00000032a6027c23 */ /* 0x040fe20008000002 */
[C---:B------:R-:W-:Y:S01]  /*3cd60*/  FFMA R35, R166.reuse, UR14, R35 ;  /* 0x0000000ea6237c23 */ /* 0x040fe20008000023 */
[----:B------:R-:W-:Y:S01]  /*3cd70*/  FFMA R211, R221, R167, R211 ;  /* 0x000000a7ddd37223 */ /* 0x000fe200000000d3 */
[----:B------:R-:W-:Y:S01]  /*3cd80*/  FFMA R7, R166, UR31, R7 ;  /* 0x0000001fa6077c23 */ /* 0x000fe20008000007 */
[-C--:B------:R-:W-:Y:S01]  /*3cd90*/  FFMA R170, R142, R205.reuse, R170 ;  /* 0x000000cd8eaa7223 */ /* 0x080fe200000000aa */
[-C--:B------:R-:W-:Y:S01]  /*3cda0*/  FFMA R171, R143, R205.reuse, R171 ;  /* 0x000000cd8fab7223 */ /* 0x080fe200000000ab */
[----:B------:R-:W-:Y:S01]  /*3cdb0*/  FFMA R184, R203, R166, R184 ;  /* 0x000000a6cbb87223 */ /* 0x000fe200000000b8 */
[----:B------:R-:W-:Y:S01]  /*3cdc0*/  FFMA R166, R166, UR64, R169 ;  /* 0x00000040a6a67c23 */ /* 0x000fe200080000a9 */
[----:B------:R-:W-:Y:S01]  /*3cdd0*/  FFMA R169, R141, R205, R214 ;  /* 0x000000cd8da97223 */ /* 0x000fe200000000d6 */
[----:B------:R-:W5:Y:S04]  /*3cde0*/  LDL R217, [R1+0x15ac] ;  /* 0x0015ac0001d97983 */ /* 0x000f680000100800 */
[----:B------:R-:W5:Y:S04]  /*3cdf0*/  LDL R203, [R1+0x1188] ;  /* 0x0011880001cb7983 */ /* 0x000f680000100800 */
[----:B------:R-:W5:Y:S01]  /*3ce00*/  LDL R205, [R1+0x163c] ;  /* 0x00163c0001cd7983 */ /* 0x000f620000100800 */
[----:B------:R-:W-:-:S03]  /*3ce10*/  FFMA R208, R204, R167, R208 ;  /* 0x000000a7ccd07223 */ /* 0x000fc600000000d0 */
[----:B------:R-:W5:Y:S01]  /*3ce20*/  LDL R204, [R1+0x15e4] ;  /* 0x0015e40001cc7983 */ /* 0x000f620000100800 */
[-C--:B----4-:R-:W-:Y:S01]  /*3ce30*/  FFMA R206, R165, R167.reuse, R206 ;  /* 0x000000a7a5ce7223 */ /* 0x090fe200000000ce */
[----:B--2---:R-:W-:Y:S02]  /*3ce40*/  FFMA R211, R202, R168, R211 ;  /* 0x000000a8cad37223 */ /* 0x004fe400000000d3 */
[----:B------:R-:W2:Y:S04]  /*3ce50*/  LDL R165, [R1+0x1674] ;  /* 0x0016740001a57983 */ /* 0x000ea80000100800 */
[----:B------:R-:W4:Y:S01]  /*3ce60*/  LDL R202, [R1+0x172c] ;  /* 0x00172c0001ca7983 */ /* 0x000f220000100800 */
[----:B---3--:R-:W-:Y:S01]  /*3ce70*/  FFMA R115, R218, R167, R115 ;  /* 0x000000a7da737223 */ /* 0x008fe20000000073 */
[----:B------:R-:W-:-:S02]  /*3ce80*/  FFMA R211, R213, R169, R211 ;  /* 0x000000a9d5d37223 */ /* 0x000fc400000000d3 */
[----:B------:R-:W3:Y:S01]  /*3ce90*/  LDL R218, [R1+0x166c] ;  /* 0x00166c0001da7983 */ /* 0x000ee20000100800 */
[----:B------:R-:W-:-:S03]  /*3cea0*/  FFMA R3, R174, R167, R3 ;  /* 0x000000a7ae037223 */ /* 0x000fc60000000003 */
[----:B------:R-:W3:Y:S04]  /*3ceb0*/  LDL R213, [R1+0x15e8] ;  /* 0x0015e80001d57983 */ /* 0x000ee80000100800 */
[----:B------:R-:W3:Y:S01]  /*3cec0*/  LDL R174, [R1+0x162c] ;  /* 0x00162c0001ae7983 */ /* 0x000ee20000100800 */
[-C--:B-----5:R-:W-:Y:S01]  /*3ced0*/  FFMA R210, R175, R167.reuse, R210 ;  /* 0x000000a7afd27223 */ /* 0x0a0fe200000000d2 */
[-C--:B------:R-:W-:Y:S02]  /*3cee0*/  FFMA R212, R220, R167.reuse, R212 ;  /* 0x000000a7dcd47223 */ /* 0x080fe400000000d4 */
[----:B------:R-:W5:Y:S01]  /*3cef0*/  LDL R175, [R1+0x1640] ;  /* 0x0016400001af7983 */ /* 0x000f620000100800 */
[----:B------:R-:W-:-:S03]  /*3cf00*/  FFMA R184, R216, R167, R184 ;  /* 0x000000a7d8b87223 */ /* 0x000fc600000000b8 */
[----:B------:R-:W5:Y:S01]  /*3cf10*/  LDL R216, [R1+0x1668] ;  /* 0x0016680001d87983 */ /* 0x000f620000100800 */
[----:B------:R-:W-:Y:S01]  /*3cf20*/  FFMA R211, R201, R170, R211 ;  /* 0x000000aac9d37223 */ /* 0x000fe200000000d3 */
[-C--:B------:R-:W-:Y:S01]  /*3cf30*/  FFMA R0, R173, R167.reuse, R0 ;  /* 0x000000a7ad007223 */ /* 0x080fe20000000000 */
[----:B------:R-:W-:Y:S01]  /*3cf40*/  FFMA R209, R219, R167, R209 ;  /* 0x000000a7dbd17223 */ /* 0x000fe200000000d1 */
[----:B------:R-:W5:Y:S01]  /*3cf50*/  LDL R173, [R1+0x15cc] ;  /* 0x0015cc0001ad7983 */ /* 0x000f620000100800 */
[----:B------:R-:W-:-:S03]  /*3cf60*/  FFMA R211, R172, R171, R211 ;  /* 0x000000abacd37223 */ /* 0x000fc600000000d3 */
[----:B------:R-:W5:Y:S01]  /*3cf70*/  LDL R172, [R1+0x15c8] ;  /* 0x0015c80001ac7983 */ /* 0x000f620000100800 */
[----:B------:R-:W-:-:S03]  /*3cf80*/  FADD R201, R185, R211 ;  /* 0x000000d3b9c97221 */ /* 0x000fc60000000000 */
[----:B------:R-:W5:Y:S01]  /*3cf90*/  LDL R185, [R1+0x15a4] ;  /* 0x0015a40001b97983 */ /* 0x000f620000100800 */
[C---:B------:R-:W-:Y:S01]  /*3cfa0*/  FFMA R2, R167.reuse, UR51, R2 ;  /* 0x00000033a7027c23 */ /* 0x040fe20008000002 */
[C---:B------:R-:W-:Y:S01]  /*3cfb0*/  FFMA R35, R167.reuse, UR15, R35 ;  /* 0x0000000fa7237c23 */ /* 0x040fe20008000023 */
[C---:B------:R-:W-:Y:S01]  /*3cfc0*/  FFMA R7, R167.reuse, UR34, R7 ;  /* 0x00000022a7077c23 */ /* 0x040fe20008000007 */
[----:B------:R-:W-:Y:S01]  /*3cfd0*/  FFMA R166, R167, UR65, R166 ;  /* 0x00000041a7a67c23 */ /* 0x000fe200080000a6 */
[----:B------:R-:W5:Y:S04]  /*3cfe0*/  LDL R219, [R1+0x1728] ;  /* 0x0017280001db7983 */ /* 0x000f680000100800 */
        /* <DEDUP_REMOVED lines=10> */
[----:B----4-:R-:W-:-:S03]  /*3d090*/  FFMA R212, R202, R168, R212 ;  /* 0x000000a8cad47223 */ /* 0x010fc600000000d4 */
[----:B------:R-:W4:Y:S01]  /*3d0a0*/  LDL R202, [R1+0x15a8] ;  /* 0x0015a80001ca7983 */ /* 0x000f220000100800 */
[-C--:B---3--:R-:W-:Y:S01]  /*3d0b0*/  FFMA R209, R218, R169.reuse, R209 ;  /* 0x000000a9dad17223 */ /* 0x088fe200000000d1 */
[-C--:B------:R-:W-:Y:S02]  /*3d0c0*/  FFMA R206, R213, R168.reuse, R206 ;  /* 0x000000a8d5ce7223 */ /* 0x080fe400000000ce */
[----:B------:R-:W3:Y:S02]  /*3d0d0*/  LDL R213, [R1+0x117c] ;  /* 0x00117c0001d57983 */ /* 0x000ee40000100800 */
[----:B------:R-:W-:Y:S02]  /*3d0e0*/  FFMA R206, R204, R169, R206 ;  /* 0x000000a9ccce7223 */ /* 0x000fe400000000ce */
[----:B------:R-:W3:Y:S01]  /*3d0f0*/  LDL R204, [R1+0x1134] ;  /* 0x0011340001cc7983 */ /* 0x000ee20000100800 */
[----:B-----5:R-:W-:-:S03]  /*3d100*/  FFMA R115, R175, R168, R115 ;  /* 0x000000a8af737223 */ /* 0x020fc60000000073 */
[----:B------:R-:W5:Y:S01]  /*3d110*/  LDL R175, [R1+0x1544] ;  /* 0x0015440001af7983 */ /* 0x000f620000100800 */
[----:B------:R-:W-:Y:S01]  /*3d120*/  FFMA R115, R205, R169, R115 ;  /* 0x000000a9cd737223 */ /* 0x000fe20000000073 */
[-C--:B------:R-:W-:Y:S02]  /*3d130*/  FFMA R209, R216, R170.reuse, R209 ;  /* 0x000000aad8d17223 */ /* 0x080fe400000000d1 */
        /* <DEDUP_REMOVED lines=8> */
[----:B------:R-:W-:Y:S01]  /*3d1c0*/  FFMA R212, R219, R169, R212 ;  /* 0x000000a9dbd47223 */ /* 0x000fe200000000d4 */
[-C--:B------:R-:W-:Y:S02]  /*3d1d0*/  FFMA R115, R203, R171.reuse, R115 ;  /* 0x000000abcb737223 */ /* 0x080fe40000000073 */
[----:B------:R-:W3:Y:S02]  /*3d1e0*/  LDL R203, [R1+0xffc] ;  /* 0x000ffc0001cb7983 */ /* 0x000ee40000100800 */
[----:B------:R-:W-:Y:S01]  /*3d1f0*/  FADD R195, R195, R115 ;  /* 0x00000073c3c37221 */ /* 0x000fe20000000000 */
[----:B------:R-:W-:Y:S01]  /*3d200*/  FFMA R212, R217, R170, R212 ;  /* 0x000000aad9d47223 */ /* 0x000fe200000000d4 */
[-C--:B------:R-:W-:Y:S02]  /*3d210*/  FFMA R209, R214, R171.reuse, R209 ;  /* 0x000000abd6d17223 */ /* 0x080fe400000000d1 */
[----:B------:R-:W3:Y:S01]  /*3d220*/  LDL R214, [R1+0x1344] ;  /* 0x0013440001d67983 */ /* 0x000ee20000100800 */
[----:B------:R-:W-:-:S03]  /*3d230*/  FFMA R212, R215, R171, R212 ;  /* 0x000000abd7d47223 */ /* 0x000fc600000000d4 */
[----:B------:R-:W3:Y:S01]  /*3d240*/  LDL R215, [R1+0x1180] ;  /* 0x0011800001d77983 */ /* 0x000ee20000100800 */
[----:B------:R-:W-:Y:S01]  /*3d250*/  FADD R197, R197, R212 ;  /* 0x000000d4c5c57221 */ /* 0x000fe20000000000 */
[----:B------:R-:W-:Y:S02]  /*3d260*/  FADD R194, R194, R206 ;  /* 0x000000cec2c27221 */ /* 0x000fe40000000000 */
[----:B------:R-:W3:Y:S01]  /*3d270*/  LDL R212, [R1+0x1300] ;  /* 0x0013000001d47983 */ /* 0x000ee20000100800 */
[----:B------:R-:W-:-:S03]  /*3d280*/  FADD R196, R196, R209 ;  /* 0x000000d1c4c47221 */ /* 0x000fc60000000000 */
[----:B------:R-:W3:Y:S04]  /*3d290*/  LDL R206, [R1+0x1144] ;  /* 0x0011440001ce7983 */ /* 0x000ee80000100800 */
[----:B------:R-:W3:Y:S01]  /*3d2a0*/  LDL R209, [R1+0x12bc] ;  /* 0x0012bc0001d17983 */ /* 0x000ee20000100800 */
[----:B--2---:R-:W-:-:S03]  /*3d2b0*/  FFMA R184, R165, R168, R184 ;  /* 0x000000a8a5b87223 */ /* 0x004fc600000000b8 */
[----:B------:R-:W2:Y:S01]  /*3d2c0*/  LDL R165, [R1+0x1148] ;  /* 0x0011480001a57983 */ /* 0x000ea20000100800 */
[----:B----4-:R-:W-:-:S03]  /*3d2d0*/  FFMA R164, R202, R168, R164 ;  /* 0x000000a8caa47223 */ /* 0x010fc600000000a4 */
[----:B------:R-:W4:Y:S01]  /*3d2e0*/  LDL R202, [R1+0x1130] ;  /* 0x0011300001ca7983 */ /* 0x000f220000100800 */
[----:B------:R-:W-:-:S03]  /*3d2f0*/  FFMA R164, R185, R169, R164 ;  /* 0x000000a9b9a47223 */ /* 0x000fc600000000a4 */
[----:B------:R-:W2:Y:S01]  /*3d300*/  LDL R185, [R1+0xfec] ;  /* 0x000fec0001b97983 */ /* 0x000ea20000100800 */
[----:B------:R-:W-:-:S03]  /*3d310*/  FFMA R164, R167, R170, R164 ;  /* 0x000000aaa7a47223 */ /* 0x000fc600000000a4 */
[----:B------:R-:W4:Y:S01]  /*3d320*/  LDL R167, [R1+0xfd0] ;  /* 0x000fd00001a77983 */ /* 0x000f220000100800 */
[----:B-----5:R-:W-:-:S03]  /*3d330*/  FFMA R184, R175, R169, R184 ;  /* 0x000000a9afb87223 */ /* 0x020fc600000000b8 */
[----:B------:R-:W5:Y:S01]  /*3d340*/  LDL R175, [R1+0x112c] ;  /* 0x00112c0001af7983 */ /* 0x000f620000100800 */
[----:B---3--:R-:W-:Y:S01]  /*3d350*/  FFMA R184, R216, R170, R184 ;  /* 0x000000aad8b87223 */ /* 0x008fe200000000b8 */
[-C--:B------:R-:W-:Y:S02]  /*3d360*/  FFMA R164, R174, R171.reuse, R164 ;  /* 0x000000abaea47223 */ /* 0x080fe400000000a4 */
[----:B------:R-:W3:Y:S01]  /*3d370*/  LDL R174, [R1+0xc38] ;  /* 0x000c380001ae7983 */ /* 0x000ee20000100800 */
[----:B------:R-:W-:-:S03]  /*3d380*/  FFMA R184, R173, R171, R184 ;  /* 0x000000abadb87223 */ /* 0x000fc600000000b8 */
[----:B------:R-:W4:Y:S01]  /*3d390*/  LDL R173, [R1+0xc34] ;  /* 0x000c340001ad7983 */ /* 0x000f220000100800 */
[----:B------:R-:W-:-:S03]  /*3d3a0*/  FFMA R208, R172, R168, R208 ;  /* 0x000000a8acd07223 */ /* 0x000fc600000000d0 */
[----:B------:R-:W5:Y:S01]  /*3d3b0*/  LDL R172, [R1+0xc30] ;  /* 0x000c300001ac7983 */ /* 0x000f620000100800 */
[----:B------:R-:W-:-:S03]  /*3d3c0*/  FADD R115, R193, R164 ;  /* 0x000000a4c1737221 */ /* 0x000fc60000000000 */
[----:B------:R-:W5:Y:S01]  /*3d3d0*/  LDL R164, [R1+0xc2c] ;  /* 0x000c2c0001a47983 */ /* 0x000f620000100800 */
[----:B------:R-:W-:-:S04]  /*3d3e0*/  FFMA R3, R205, R168, R3 ;  /* 0x000000a8cd037223 */ /* 0x000fc80000000003 */
[-C--:B------:R-:W-:Y:S01]  /*3d3f0*/  FFMA R3, R203, R169.reuse, R3 ;  /* 0x000000a9cb037223 */ /* 0x080fe20000000003 */
[----:B------:R-:W-:Y:S01]  /*3d400*/  FFMA R2, R168, UR52, R2 ;  /* 0x00000034a8027c23 */ /* 0x000fe20008000002 */
[----:B------:R-:W-:Y:S01]  /*3d410*/  FFMA R208, R214, R169, R208 ;  /* 0x000000a9d6d07223 */ /* 0x000fe200000000d0 */
[----:B------:R-:W-:-:S04]  /*3d420*/  FFMA R207, R215, R168, R207 ;  /* 0x000000a8d7cf7223 */ /* 0x000fc800000000cf */
[----:B------:R-:W-:Y:S01]  /*3d430*/  FFMA R207, R213, R169, R207 ;  /* 0x000000a9d5cf7223 */ /* 0x000fe200000000cf */
[----:B------:R-:W-:Y:S01]  /*3d440*/  FFMA R208, R212, R170, R208 ;  /* 0x000000aad4d07223 */ /* 0x000fe200000000d0 */
[----:B------:R-:W-:Y:S02]  /*3d450*/  FFMA R210, R206, R168, R210 ;  /* 0x000000a8ced27223 */ /* 0x000fe400000000d2 */
[----:B------:R-:W-:Y:S01]  /*3d460*/  FFMA R207, R211, R170, R207 ;  /* 0x000000aad3cf7223 */ /* 0x000fe200000000cf */
[----:B------:R-:W-:Y:S01]  /*3d470*/  FFMA R2, R169, UR53, R2 ;  /* 0x00000035a9027c23 */ /* 0x000fe20008000002 */
[----:B------:R-:W-:Y:S01]  /*3d480*/  FADD R192, R192, R184 ;  /* 0x000000b8c0c07221 */ /* 0x000fe20000000000 */
[----:B------:R-:W-:Y:S01]  /*3d490*/  FFMA R208, R209, R171, R208 ;  /* 0x000000abd1d07223 */ /* 0x000fe200000000d0 */
[----:B------:R-:W-:Y:S01]  /*3d4a0*/  FFMA R210, R204, R169, R210 ;  /* 0x000000a9ccd27223 */ /* 0x000fe200000000d2 */
[----:B------:R-:W-:-:S04]  /*3d4b0*/  FFMA R2, R170, UR54, R2 ;  /* 0x00000036aa027c23 */ /* 0x000fc80008000002 */
[----:B------:R-:W-:-:S04]  /*3d4c0*/  FFMA R2, R171, UR55, R2 ;  /* 0x00000037ab027c23 */ /* 0x000fc80008000002 */
[----:B------:R-:W-:Y:S01]  /*3d4d0*/  FADD R184, R186, R2 ;  /* 0x00000002bab87221 */ /* 0x000fe20000000000 */
[C---:B------:R-:W-:Y:S01]  /*3d4e0*/  FFMA R2, R168.reuse, UR16, R35 ;  /* 0x00000010a8027c23 */ /* 0x040fe20008000023 */
[----:B------:R-:W-:-:S03]  /*3d4f0*/  FFMA R7, R168, UR35, R7 ;  /* 0x00000023a8077c23 */ /* 0x000fc60008000007 */
[C---:B------:R-:W-:Y:S01]  /*3d500*/  FFMA R2, R169.reuse, UR17, R2 ;  /* 0x00000011a9027c23 */ /* 0x040fe20008000002 */
[C---:B------:R-:W-:Y:S01]  /*3d510*/  FFMA R7, R169.reuse, UR36, R7 ;  /* 0x00000024a9077c23 */ /* 0x040fe20008000007 */
[----:B------:R-:W-:Y:S02]  /*3d520*/  FFMA R166, R168, UR66, R166 ;  /* 0x00000042a8a67c23 */ /* 0x000fe400080000a6 */
[C---:B------:R-:W-:Y:S01]  /*3d530*/  FFMA R2, R170.reuse, UR18, R2 ;  /* 0x00000012aa027c23 */ /* 0x040fe20008000002 */
[C---:B------:R-:W-:Y:S01]  /*3d540*/  FFMA R7, R170.reuse, UR37, R7 ;  /* 0x00000025aa077c23 */ /* 0x040fe20008000007 */
[----:B------:R-:W-:Y:S02]  /*3d550*/  FFMA R166, R169, UR67, R166 ;  /* 0x00000043a9a67c23 */ /* 0x000fe400080000a6 */
[C---:B------:R-:W-:Y:S01]  /*3d560*/  FFMA R2, R171.reuse, UR19, R2 ;  /* 0x00000013ab027c23 */ /* 0x040fe20008000002 */
[----:B------:R-:W-:Y:S01]  /*3d570*/  FFMA R7, R171, UR38, R7 ;  /* 0x00000026ab077c23 */ /* 0x000fe20008000007 */
[----:B------:R-:W-:-:S04]  /*3d580*/  FFMA R166, R170, UR68, R166 ;  /* 0x00000044aaa67c23 */ /* 0x000fc800080000a6 */
[----:B------:R-:W-:Y:S01]  /*3d590*/  FFMA R166, R171, UR20, R166 ;  /* 0x00000014aba67c23 */ /* 0x000fe200080000a6 */
        /* <DEDUP_REMOVED lines=8> */
[----:B------:R-:W-:Y:S01]  /*3d620*/  STL.128 [R1+0x70], R168 ;  /* 0x000070a801007387 */ /* 0x000fe20000100c00 */
[----:B------:R-:W-:Y:S01]  /*3d630*/  UMOV UR72, URZ ;  /* 0x000000ff00487c82 */ /* 0x000fe20008000000 */
[----:B------:R-:W-:Y:S01]  /*3d640*/  UMOV UR74, UR76 ;  /* 0x0000004c004a7c82 */ /* 0x000fe20008000000 */
[----:B--2---:R-:W-:Y:S01]  /*3d650*/  FFMA R3, R185, R170, R3 ;  /* 0x000000aab9037223 */ /* 0x004fe20000000003 */
[----:B---3--:R-:W-:-:S04]  /*3d660*/  FFMA R0, R174, R168, R0 ;  /* 0x000000a8ae007223 */ /* 0x008fc80000000000 */
[----:B----4-:R-:W-:-:S04]  /*3d670*/  FFMA R0, R173, R169, R0 ;  /* 0x000000a9ad007223 */ /* 0x010fc80000000000 */
[----:B-----5:R-:W-:-:S04]  /*3d680*/  FFMA R0, R172, R170, R0 ;  /* 0x000000aaac007223 */ /* 0x020fc80000000000 */
[----:B------:R-:W-:-:S04]  /*3d690*/  FFMA R0, R164, R171, R0 ;  /* 0x000000aba4007223 */ /* 0x000fc80000000000 */
[----:B------:R-:W-:Y:S01]  /*3d6a0*/  FADD R185, R187, R0 ;  /* 0x00000000bbb97221 */ /* 0x000fe20000000000 */
[----:B------:R-:W-:-:S04]  /*3d6b0*/  FFMA R0, R201, R201, RZ ;  /* 0x000000c9c9007223 */ /* 0x000fc800000000ff */
[----:B------:R-:W-:-:S04]  /*3d6c0*/  FFMA R0, R197, R197, R0 ;  /* 0x000000c5c5007223 */ /* 0x000fc80000000000 */
[----:B------:R-:W-:-:S04]  /*3d6d0*/  FFMA R0, R196, R196, R0 ;  /* 0x000000c4c4007223 */ /* 0x000fc80000000000 */
[----:B------:R-:W-:-:S04]  /*3d6e0*/  FFMA R0, R195, R195, R0 ;  /* 0x000000c3c3007223 */ /* 0x000fc80000000000 */
[----:B------:R-:W-:Y:S01]  /*3d6f0*/  FFMA R0, R194, R194, R0 ;  /* 0x000000c2c2007223 */ /* 0x000fe20000000000 */
[----:B------:R-:W-:-:S03]  /*3d700*/  FFMA R207, R165, R171, R207 ;  /* 0x000000aba5cf7223 */ /* 0x000fc600000000cf */
[----:B------:R-:W-:Y:S01]  /*3d710*/  FFMA R0, R115, R115, R0 ;  /* 0x0000007373007223 */ /* 0x000fe20000000000 */
[----:B------:R-:W-:Y:S01]  /*3d720*/  FADD R165, R191, R208 ;  /* 0x000000d0bfa57221 */ /* 0x000fe20000000000 */
[----:B------:R-:W-:Y:S02]  /*3d730*/  FFMA R210, R202, R170, R210 ;  /* 0x000000aacad27223 */ /* 0x000fe400000000d2 */
[----:B------:R-:W-:Y:S01]  /*3d740*/  FFMA R0, R192, R192, R0 ;  /* 0x000000c0c0007223 */ /* 0x000fe20000000000 */
[----:B------:R-:W-:Y:S01]  /*3d750*/  FADD R190, R190, R207 ;  /* 0x000000cfbebe7221 */ /* 0x000fe20000000000 */
[----:B------:R-:W-:Y:S02]  /*3d760*/  FFMA R210, R175, R171, R210 ;  /* 0x000000abafd27223 */ /* 0x000fe400000000d2 */
[----:B------:R-:W-:Y:S01]  /*3d770*/  FFMA R0, R165, R165, R0 ;  /* 0x000000a5a5007223 */ /* 0x000fe20000000000 */
[----:B------:R-:W-:Y:S01]  /*3d780*/  FFMA R3, R167, R171, R3 ;  /* 0x000000aba7037223 */ /* 0x000fe20000000003 */
[----:B------:R-:W-:-:S02]  /*3d790*/  FADD R167, R189, R210 ;  /* 0x000000d2bda77221 */ /* 0x000fc40000000000 */
[----:B------:R-:W-:Y:S01]  /*3d7a0*/  FFMA R0, R190, R190, R0 ;  /* 0x000000bebe007223 */ /* 0x000fe20000000000 */
[----:B------:R-:W-:-:S03]  /*3d7b0*/  FADD R188, R188, R3 ;  /* 0x00000003bcbc7221 */ /* 0x000fc60000000000 */
[----:B------:R-:W-:-:S04]  /*3d7c0*/  FFMA R0, R167, R167, R0 ;  /* 0x000000a7a7007223 */ /* 0x000fc80000000000 */
[----:B------:R-:W-:-:S04]  /*3d7d0*/  FFMA R0, R188, R188, R0 ;  /* 0x000000bcbc007223 */ /* 0x000fc80000000000 */
[----:B------:R-:W-:Y:S01]  /*3d7e0*/  FFMA R0, R185, R185, R0 ;  /* 0x000000b9b9007223 */ /* 0x000fe20000000000 */
[----:B------:R-:W-:-:S03]  /*3d7f0*/  FADD R175, R200, R2 ;  /* 0x00000002c8af7221 */ /* 0x000fc60000000000 */
[----:B------:R-:W-:Y:S01]  /*3d800*/  FFMA R0, R184, R184, R0 ;  /* 0x000000b8b8007223 */ /* 0x000fe20000000000 */
[----:B------:R-:W-:Y:S01]  /*3d810*/  FADD R172, R199, R7 ;  /* 0x00000007c7ac7221 */ /* 0x000fe20000000000 */
[----:B------:R-:W-:Y:S02]  /*3d820*/  HFMA2 R3, -RZ, RZ, 1.375, 0 ;  /* 0x3d800000ff037431 */ /* 0x000fe400000001ff */
[----:B------:R-:W-:Y:S01]  /*3d830*/  FFMA R0, R175, R175, R0 ;  /* 0x000000afaf007223 */ /* 0x000fe20000000000 */
[----:B------:R-:W-:-:S03]  /*3d840*/  FADD R174, R198, R166 ;  /* 0x000000a6c6ae7221 */ /* 0x000fc60000000000 */
        /* <DEDUP_REMOVED lines=8> */
[----:B------:R-:W1:Y:S01]  /*3d8d0*/  MUFU.RSQ R173, R0 ;  /* 0x0000000000ad7308 */ /* 0x000e620000001400 */
[----:B------:R-:W-:Y:S04]  /*3d8e0*/  STL [R1+0x9f4], R175 ;  /* 0x0009f4af01007387 */ /* 0x000fe80000100800 */
[----:B------:R-:W-:Y:S04]  /*3d8f0*/  STL [R1+0x9ec], R174 ;  /* 0x0009ecae01007387 */ /* 0x000fe80000100800 */
[----:B------:R2:W-:Y:S04]  /*3d900*/  STL [R1+0xa14], R165 ;  /* 0x000a14a501007387 */ /* 0x0005e80000100800 */
[----:B------:R3:W-:Y:S01]  /*3d910*/  STL [R1+0xa0c], R167 ;  /* 0x000a0ca701007387 */ /* 0x0007e20000100800 */
[----:B-1----:R-:W-:-:S03]  /*3d920*/  @!P0 FMUL R173, R173, 4096 ;  /* 0x45800000adad8820 */ /* 0x002fc60000400000 */
[----:B------:R1:W-:Y:S01]  /*3d930*/  STL [R1+0x9f0], R172 ;  /* 0x0009f0ac01007387 */ /* 0x0003e20000100800 */
[-C--:B------:R-:W-:Y:S01]  /*3d940*/  FMUL R0, R201, R173.reuse ;  /* 0x000000adc9007220 */ /* 0x080fe20000400000 */
[-C--:B------:R-:W-:Y:S01]  /*3d950*/  FMUL R2, R197, R173.reuse ;  /* 0x000000adc5027220 */ /* 0x080fe20000400000 */
[-C--:B------:R-:W-:Y:S01]  /*3d960*/  FMUL R3, R196, R173.reuse ;  /* 0x000000adc4037220 */ /* 0x080fe20000400000 */
[-C--:B------:R-:W-:Y:S01]  /*3d970*/  FMUL R7, R195, R173.reuse ;  /* 0x000000adc3077220 */ /* 0x080fe20000400000 */
[-C--:B------:R-:W-:Y:S01]  /*3d980*/  FMUL R35, R194, R173.reuse ;  /* 0x000000adc2237220 */ /* 0x080fe20000400000 */
[-C--:B0-----:R-:W-:Y:S01]  /*3d990*/  FMUL R115, R115, R173.reuse ;  /* 0x000000ad73737220 */ /* 0x081fe20000400000 */
[-C--:B------:R-:W-:Y:S01]  /*3d9a0*/  FMUL R164, R192, R173.reuse ;  /* 0x000000adc0a47220 */ /* 0x080fe20000400000 */
[-C--:B--2---:R-:W-:Y:S01]  /*3d9b0*/  FMUL R165, R165, R173.reuse ;  /* 0x000000ada5a57220 */ /* 0x084fe20000400000 */
[-C--:B------:R-:W-:Y:S01]  /*3d9c0*/  FMUL R166, R190, R173.reuse ;  /* 0x000000adbea67220 */ /* 0x080fe20000400000 */
[-C--:B---3--:R-:W-:Y:S01]  /*3d9d0*/  FMUL R167, R167, R173.reuse ;  /* 0x000000ada7a77220 */ /* 0x088fe20000400000 */
[-C--:B------:R-:W-:Y:S01]  /*3d9e0*/  FMUL R168, R188, R173.reuse ;  /* 0x000000adbca87220 */ /* 0x080fe20000400000 */
[-C--:B------:R-:W-:Y:S01]  /*3d9f0*/  FMUL R169, R185, R173.reuse ;  /* 0x000000adb9a97220 */ /* 0x080fe20000400000 */
[-C--:B------:R-:W-:Y:S01]  /*3da00*/  FMUL R170, R184, R173.reuse ;  /* 0x000000adb8aa7220 */ /* 0x080fe20000400000 */
[-C--:B------:R-:W-:Y:S01]  /*3da10*/  FMUL R171, R175, R173.reuse ;  /* 0x000000adafab7220 */ /* 0x080fe20000400000 */
[-C--:B-1----:R-:W-:Y:S01]  /*3da20*/  FMUL R172, R172, R173.reuse ;  /* 0x000000adacac7220 */ /* 0x082fe20000400000 */
[----:B------:R-:W-:-:S07]  /*3da30*/  FMUL R173, R174, R173 ;  /* 0x000000adaead7220 */ /* 0x000fce0000400000 */
.L_x_58:
        /* <DEDUP_REMOVED lines=97> */
[C---:B------:R-:W-:Y:S01]  /*3e050*/  FMUL R2, R233.reuse, R233 ;  /* 0x000000e9e9027220 */ /* 0x040fe20000400000 */
[----:B------:R-:W-:Y:S01]  /*3e060*/  FSETP.GT.AND P6, PT, R232, RZ, PT ;  /* 0x000000ffe800720b */ /* 0x000fe20003fc4000 */
[C---:B------:R-:W-:Y:S01]  /*3e070*/  FMUL R3, R234.reuse, R234 ;  /* 0x000000eaea037220 */ /* 0x040fe20000400000 */
[----:B------:R-:W-:Y:S01]  /*3e080*/  FSETP.GT.AND P5, PT, R233, RZ, PT ;  /* 0x000000ffe900720b */ /* 0x000fe20003fa4000 */
[C---:B------:R-:W-:Y:S01]  /*3e090*/  FMUL R7, R235.reuse, R235 ;  /* 0x000000ebeb077220 */ /* 0x040fe20000400000 */
[----:B------:R-:W-:Y:S01]  /*3e0a0*/  FSETP.GT.AND P3, PT, R234, RZ, PT ;  /* 0x000000ffea00720b */ /* 0x000fe20003f64000 */
[C---:B---3--:R-:W-:Y:S01]  /*3e0b0*/  FMUL R35, R164.reuse, R164 ;  /* 0x000000a4a4237220 */ /* 0x048fe20000400000 */
[----:B------:R-:W-:Y:S01]  /*3e0c0*/  FSETP.GT.AND P2, PT, R235, RZ, PT ;  /* 0x000000ffeb00720b */ /* 0x000fe20003f44000 */
[C---:B------:R-:W-:Y:S01]  /*3e0d0*/  FMUL R115, R165.reuse, R165 ;  /* 0x000000a5a5737220 */ /* 0x040fe20000400000 */
[----:B------:R-:W-:Y:S01]  /*3e0e0*/  FSETP.GT.AND P1, PT, R164, RZ, PT ;  /* 0x000000ffa400720b */ /* 0x000fe20003f24000 */
[C---:B------:R-:W-:Y:S01]  /*3e0f0*/  FMUL R164, R166.reuse, R166 ;  /* 0x000000a6a6a47220 */ /* 0x040fe20000400000 */
[----:B------:R-:W-:Y:S01]  /*3e100*/  FSETP.GT.AND P0, PT, R165, RZ, PT ;  /* 0x000000ffa500720b */ /* 0x000fe20003f04000 */
[----:B------:R-:W-:Y:S01]  /*3e110*/  FMUL R165, R167, R167 ;  /* 0x000000a7a7a57220 */ /* 0x000fe20000400000 */
[----:B------:R-:W-:Y:S01]  /*3e120*/  FSETP.GT.AND P4, PT, R166, RZ, PT ;  /* 0x000000ffa600720b */ /* 0x000fe20003f84000 */
[----:B----4-:R-:W-:Y:S01]  /*3e130*/  FMUL R166, R168, R168 ;  /* 0x000000a8a8a67220 */ /* 0x010fe20000400000 */
[----:B------:R-:W-:-:S02]  /*3e140*/  FSEL R0, R0, RZ, P6 ;  /* 0x000000ff00007208 */ /* 0x000fc40003000000 */
[----:B------:R-:W-:Y:S02]  /*3e150*/  FSEL R2, R2, RZ, P5 ;  /* 0x000000ff02027208 */ /* 0x000fe40002800000 */
[----:B------:R-:W-:Y:S01]  /*3e160*/  FSETP.GT.AND P6, PT, R167, RZ, PT ;  /* 0x000000ffa700720b */ /* 0x000fe20003fc4000 */
[----:B------:R-:W-:Y:S01]  /*3e170*/  FMUL R167, R169, R169 ;  /* 0x000000a9a9a77220 */ /* 0x000fe20000400000 */
[----:B------:R-:W-:Y:S01]  /*3e180*/  FSETP.GT.AND P5, PT, R168, RZ, PT ;  /* 0x000000ffa800720b */ /* 0x000fe20003fa4000 */
[C---:B------:R-:W-:Y:S01]  /*3e190*/  FMUL R168, R170.reuse, R170 ;  /* 0x000000aaaaa87220 */ /* 0x040fe20000400000 */
[----:B------:R-:W-:Y:S02]  /*3e1a0*/  FSEL R3, R3, RZ, P3 ;  /* 0x000000ff03037208 */ /* 0x000fe40001800000 */
[----:B------:R-:W-:Y:S02]  /*3e1b0*/  FSEL R7, R7, RZ, P2 ;  /* 0x000000ff07077208 */ /* 0x000fe40001000000 */
[----:B------:R-:W-:Y:S01]  /*3e1c0*/  FSETP.GT.AND P3, PT, R169, RZ, PT ;  /* 0x000000ffa900720b */ /* 0x000fe20003f64000 */
[----:B------:R-:W-:Y:S01]  /*3e1d0*/  FMUL R169, R171, R171 ;  /* 0x000000ababa97220 */ /* 0x000fe20000400000 */
[----:B------:R-:W-:Y:S01]  /*3e1e0*/  FSETP.GT.AND P2, PT, R170, RZ, PT ;  /* 0x000000ffaa00720b */ /* 0x000fe20003f44000 */
[----:B-----5:R-:W-:Y:S01]  /*3e1f0*/  FMUL R170, R172, R172 ;  /* 0x000000acacaa7220 */ /* 0x020fe20000400000 */
[----:B------:R-:W-:-:S02]  /*3e200*/  FSEL R35, R35, RZ, P1 ;  /* 0x000000ff23237208 */ /* 0x000fc40000800000 */
[----:B------:R-:W-:Y:S02]  /*3e210*/  FSEL R115, R115, RZ, P0 ;  /* 0x000000ff73737208 */ /* 0x000fe40000000000 */
[----:B------:R-:W-:Y:S01]  /*3e220*/  FSETP.GT.AND P1, PT, R171, RZ, PT ;  /* 0x000000ffab00720b */ /* 0x000fe20003f24000 */
[----:B------:R-:W-:Y:S01]  /*3e230*/  FMUL R171, R173, R173 ;  /* 0x000000adadab7220 */ /* 0x000fe20000400000 */
[----:B------:R-:W-:Y:S01]  /*3e240*/  FSETP.GT.AND P0, PT, R172, RZ, PT ;  /* 0x000000ffac00720b */ /* 0x000fe20003f04000 */
[----:B------:R-:W-:Y:S01]  /*3e250*/  FMUL R172, R174, R174 ;  /* 0x000000aeaeac7220 */ /* 0x000fe20000400000 */
[----:B------:R-:W-:Y:S02]  /*3e260*/  FSEL R164, R164, RZ, P4 ;  /* 0x000000ffa4a47208 */ /* 0x000fe40002000000 */
[----:B------:R-:W-:Y:S02]  /*3e270*/  FSEL R165, R165, RZ, P6 ;  /* 0x000000ffa5a57208 */ /* 0x000fe40003000000 */
[----:B------:R-:W-:Y:S01]  /*3e280*/  FSETP.GT.AND P4, PT, R173, RZ, PT ;  /* 0x000000ffad00720b */ /* 0x000fe20003f84000 */
[----:B------:R-:W-:Y:S01]  /*3e290*/  FMUL R173, R175, R175 ;  /* 0x000000afafad7220 */ /* 0x000fe20000400000 */
[----:B------:R-:W-:Y:S01]  /*3e2a0*/  FSETP.GT.AND P6, PT, R174, RZ, PT ;  /* 0x000000ffae00720b */ /* 0x000fe20003fc4000 */
[----:B------:R-:W-:Y:S01]  /*3e2b0*/  FMUL R174, R184, R184 ;  /* 0x000000b8b8ae7220 */ /* 0x000fe20000400000 */
[----:B------:R-:W-:-:S02]  /*3e2c0*/  FSEL R166, R166, RZ, P5 ;  /* 0x000000ffa6a67208 */ /* 0x000fc40002800000 */
        /* <DEDUP_REMOVED lines=22> */
[----:B------:R-:W-:Y:S02]  /*3e430*/  FSEL R185, R185, RZ, P0 ;  /* 0x000000ffb9b97208 */ /* 0x000fe40000000000 */
[----:B------:R-:W-:Y:S02]  /*3e440*/  FSEL R186, R186, RZ, P4 ;  /* 0x000000ffbaba7208 */ /* 0x000fe40002000000 */
[----:B------:R-:W-:Y:S02]  /*3e450*/  FSEL R187, R187, RZ, P6 ;  /* 0x000000ffbbbb7208 */ /* 0x000fe40003000000 */
[C---:B------:R-:W-:Y:S01]  /*3e460*/  FSETP.GT.AND P2, PT, R192.reuse, RZ, PT ;  /* 0x000000ffc000720b */ /* 0x040fe20003f44000 */
[----:B------:R-:W-:Y:S01]  /*3e470*/  FMUL R192, R192, R192 ;  /* 0x000000c0c0c07220 */ /* 0x000fe20000400000 */
        /* <DEDUP_REMOVED lines=8> */
[----:B------:R-:W-:-:S02]  /*3e500*/  FSEL R173, R173, RZ, P5 ;  /* 0x000000ffadad7208 */ /* 0x000fc40002800000 */
[----:B------:R-:W-:Y:S02]  /*3e510*/  FSEL R174, R174, RZ, P3 ;  /* 0x000000ffaeae7208 */ /* 0x000fe40001800000 */
        /* <DEDUP_REMOVED lines=25> */
[----:B------:R-:W-:Y:S02]  /*3e6b0*/  FSEL R199, R199, RZ, P2 ;  /* 0x000000ffc7c77208 */ /* 0x000fe40001000000 */
[----:B------:R-:W-:Y:S02]  /*3e6c0*/  FSEL R200, R200, RZ, P1 ;  /* 0x000000ffc8c87208 */ /* 0x000fe40000800000 */
[----:B------:R-:W-:Y:S02]  /*3e6d0*/  FSEL R201, R201, RZ, P0 ;  /* 0x000000ffc9c97208 */ /* 0x000fe40000000000 */
[----:B------:R-:W-:Y:S02]  /*3e6e0*/  FSEL R202, R202, RZ, P4 ;  /* 0x000000ffcaca7208 */ /* 0x000fe40002000000 */
[----:B------:R-:W-:-:S02]  /*3e6f0*/  FSEL R203, R203, RZ, P6 ;  /* 0x000000ffcbcb7208 */ /* 0x000fc40003000000 */
        /* <DEDUP_REMOVED lines=84> */
[----:B------:R-:W-:Y:S02]  /*3ec40*/  MOV R190, UR72 ;  /* 0x0000004800be7c02 */ /* 0x000fe40008000f00 */
[----:B------:R-:W-:Y:S01]  /*3ec50*/  MOV R191, UR43 ;  /* 0x0000002b00bf7c02 */ /* 0x000fe20008000f00 */
[----:B------:R-:W-:-:S06]  /*3ec60*/  UMOV UR43, UR77 ;  /* 0x0000004d002b7c82 */ /* 0x000fcc0008000000 */
.L_x_59:
        /* <DEDUP_REMOVED lines=139> */
[----:B------:R-:W2:Y:S01]  /*3f520*/  LDL.LU R227, [R1+0xa00] ;  /* 0x000a000001e37983 */ /* 0x000ea20000300800 */
[----:B------:R-:W1:Y:S03]  /*3f530*/  LDCU.64 UR42, c[0x0][0x388] ;  /* 0x00007100ff2a77ac */ /* 0x000e660008000a00 */
[----:B------:R-:W3:Y:S04]  /*3f540*/  LDL.LU R228, [R1+0xa08] ;  /* 0x000a080001e47983 */ /* 0x000ee80000300800 */
[----:B------:R-:W4:Y:S04]  /*3f550*/  LDL.LU R229, [R1+0xa24] ;  /* 0x000a240001e57983 */ /* 0x000f280000300800 */
[----:B------:R-:W5:Y:S04]  /*3f560*/  LDL.LU R230, [R1+0x9e4] ;  /* 0x0009e40001e67983 */ /* 0x000f680000300800 */
[----:B------:R-:W5:Y:S04]  /*3f570*/  LDL.LU R231, [R1+0xa14] ;  /* 0x000a140001e77983 */ /* 0x000f680000300800 */
[----:B------:R-:W5:Y:S04]  /*3f580*/  LDL.LU R190, [R1+0xa18] ;  /* 0x000a180001be7983 */ /* 0x000f680000300800 */
[----:B------:R-:W5:Y:S04]  /*3f590*/  LDL.LU R191, [R1+0xa1c] ;  /* 0x000a1c0001bf7983 */ /* 0x000f680000300800 */
[----:B0-----:R-:W5:Y:S04]  /*3f5a0*/  LDL.LU R232, [R1+0xa20] ;  /* 0x000a200001e87983 */ /* 0x001f680000300800 */
        /* <DEDUP_REMOVED lines=8> */
[----:B------:R-:W2:Y:S04]  /*3f630*/  LDL.128 R184, [R1+0x180] ;  /* 0x0001800001b87983 */ /* 0x000ea80000100c00 */
[----:B------:R-:W5:Y:S04]  /*3f640*/  LDL.128 R164, [R1+0x190] ;  /* 0x0001900001a47983 */ /* 0x000f680000100c00 */
[----:B------:R-:W5:Y:S04]  /*3f650*/  LDL.128 R168, [R1+0x1a0] ;  /* 0x0001a00001a87983 */ /* 0x000f680000100c00 */
[----:B------:R-:W5:Y:S01]  /*3f660*/  LDL.128 R172, [R1+0x1b0] ;  /* 0x0001b00001ac7983 */ /* 0x000f620000100c00 */
[----:B-1----:R-:W-:-:S04]  /*3f670*/  UIADD3 UR42, UP0, UPT, UR42, 0x20, URZ ;  /* 0x000000202a2a7890 */ /* 0x002fc8000ff1e0ff */
[----:B------:R-:W-:Y:S02]  /*3f680*/  UIADD3.X UR43, UPT, UPT, URZ, UR43, URZ, UP0, !UPT ;  /* 0x0000002bff2b7290 */ /* 0x000fe400087fe4ff */
[----:B------:R-:W-:Y:S01]  /*3f690*/  MOV R2, UR42 ;  /* 0x0000002a00027c02 */ /* 0x000fe20008000f00 */
[----:B------:R-:W-:-:S03]  /*3f6a0*/  UIADD3 UR74, UPT, UPT, -UR72, URZ, URZ ;  /* 0x000000ff484a7290 */ /* 0x000fc6000fffe1ff */
[----:B------:R-:W-:Y:S01]  /*3f6b0*/  MOV R3, UR43 ;  /* 0x0000002b00037c02 */ /* 0x000fe20008000f00 */
[----:B------:R-:W-:Y:S01]  /*3f6c0*/  UMOV UR42, UR73 ;  /* 0x00000049002a7c82 */ /* 0x000fe20008000000 */
[----:B--2---:R-:W-:Y:S01]  /*3f6d0*/  FADD R187, R227, R187 ;  /* 0x000000bbe3bb7221 */ /* 0x004fe20000000000 */
[----:B---3--:R-:W-:Y:S01]  /*3f6e0*/  FADD R186, R228, R186 ;  /* 0x000000bae4ba7221 */ /* 0x008fe20000000000 */
[----:B----4-:R-:W-:Y:S01]  /*3f6f0*/  FADD R185, R229, R185 ;  /* 0x000000b9e5b97221 */ /* 0x010fe20000000000 */
[----:B-----5:R-:W-:Y:S01]  /*3f700*/  FADD R184, R230, R184 ;  /* 0x000000b8e6b87221 */ /* 0x020fe20000000000 */
        /* <DEDUP_REMOVED lines=11> */
[----:B------:R-:W-:-:S07]  /*3f7c0*/  FADD R172, R251, R172 ;  /* 0x000000acfbac7221 */ /* 0x000fce0000000000 */
.L_x_61:
        /* <DEDUP_REMOVED lines=26> */
[----:B0-----:R-:W-:-:S04]  /*3f970*/  IADD3 R2, P1, PT, R2, 0x40, RZ ;  /* 0x0000004002027810 */ /* 0x001fc80007f3e0ff */
        /* <DEDUP_REMOVED lines=12> */
.L_x_60:
[----:B------:R-:W2:Y:S02]  /*3fa40*/  LDCU UR42, c[0x0][0x490] ;  /* 0x00009200ff2a77ac */ /* 0x000ea40008000800 */
[----:B--2---:R-:W-:-:S09]  /*3fa50*/  UISETP.NE.AND UP0, UPT, UR42, 0x5, UPT ;  /* 0x000000052a00788c */ /* 0x004fd2000bf05270 */
[----:B------:R-:W-:Y:S05]  /*3fa60*/  BRA.U !UP0, `(.L_x_13) ;  /* 0x0000027908807547 */ /* 0x000fea000b800000 */
[----:B------:R-:W1:Y:S01]  /*3fa70*/  LDC.64 R2, c[0x0][0x488] ;  /* 0x00012200ff027b82 */ /* 0x000e620000000a00 */
[----:B------:R-:W2:Y:S04]  /*3fa80*/  LDL.LU R203, [R1+0xd88] ;  /* 0x000d880001cb7983 */ /* 0x000ea80000300800 */
[----:B------:R-:W3:Y:S03]  /*3fa90*/  LDL.LU R204, [R1+0xd8c] ;  /* 0x000d8c0001cc7983 */ /* 0x000ee60000300800 */
[----:B------:R-:W4:Y:S01]  /*3faa0*/  LDC.64 R164, c[0x0][0x388] ;  /* 0x0000e200ffa47b82 */ /* 0x000f220000000a00 */
[----:B------:R-:W3:Y:S04]  /*3fab0*/  LDL.LU R205, [R1+0xd90] ;  /* 0x000d900001cd7983 */ /* 0x000ee80000300800 */
[----:B------:R-:W3:Y:S03]  /*3fac0*/  LDL.LU R207, [R1+0xd94] ;  /* 0x000d940001cf7983 */ /* 0x000ee60000300800 */
[----:B------:R-:W0:Y:S01]  /*3fad0*/  LDC.64 R168, c[0x0][0x390] ;  /* 0x0000e400ffa87b82 */ /* 0x000e220000000a00 */
[----:B------:R1:W-:Y:S01]  /*3fae0*/  STL [R1+0x18bc], R4 ;  /* 0x0018bc0401007387 */ /* 0x0003e20000100800 */
[----:B------:R-:W-:Y:S01]  /*3faf0*/  HFMA2 R206, -RZ, RZ, 1.375, 0 ;  /* 0x3d800000ffce7431 */ /* 0x000fe200000001ff */
[----:B------:R-:W3:Y:S02]  /*3fb00*/  LDCU.64 UR42, c[0x0][0x3b8] ;  /* 0x00007700ff2a77ac */ /* 0x000ee40008000a00 */
[----:B------:R-:W2:Y:S04]  /*3fb10*/  LDL.LU R214, [R1+0xcb8] ;  /* 0x000cb80001d67983 */ /* 0x000ea80000300800 */
[----:B-1----:R-:W4:Y:S04]  /*3fb20*/  LDG.E R0, desc[UR40][R2.64+0x14] ;  /* 0x0000142802007981 */ /* 0x002f28000c1e1900 */
[----:B------:R-:W3:Y:S04]  /*3fb30*/  LDL.LU R4, [R1+0xcb0] ;  /* 0x000cb00001047983 */ /* 0x000ee80000300800 */
[----:B------:R-:W2:Y:S04]  /*3fb40*/  LDL.LU R209, [R1+0xd98] ;  /* 0x000d980001d17983 */ /* 0x000ea80000300800 */
[----:B------:R-:W2:Y:S04]  /*3fb50*/  LDL.LU R202, [R1+0xd80] ;  /* 0x000d800001ca7983 */ /* 0x000ea80000300800 */
[----:B0-----:R-:W3:Y:S04]  /*3fb60*/  LDG.E R196, desc[UR40][R168.64+0x148] ;  /* 0x00014828a8c47981 */ /* 0x001ee8000c1e1900 */
[----:B------:R-:W2:Y:S04]  /*3fb70*/  LDG.E R197, desc[UR40][R168.64+0x144] ;  /* 0x00014428a8c57981 */ /* 0x000ea8000c1e1900 */
[----:B------:R-:W2:Y:S04]  /*3fb80*/  LDG.E R195, desc[UR40][R168.64+0x14c] ;  /* 0x00014c28a8c37981 */ /* 0x000ea8000c1e1900 */
[----:B------:R-:W2:Y:S04]  /*3fb90*/  LDG.E R194, desc[UR40][R168.64+0x150] ;  /* 0x00015028a8c27981 */ /* 0x000ea8000c1e1900 */
[----:B------:R-:W2:Y:S04]  /*3fba0*/  LDG.E R193, desc[UR40][R168.64+0x154] ;  /* 0x00015428a8c17981 */ /* 0x000ea8000c1e1900 */
[----:B------:R-:W2:Y:S04]  /*3fbb0*/  LDG.E R192, desc[UR40][R168.64+0x158] ;  /* 0x00015828a8c07981 */ /* 0x000ea8000c1e1900 */
[----:B------:R-:W2:Y:S04]  /*3fbc0*/  LDG.E R185, desc[UR40][R168.64+0x140] ;  /* 0x00014028a8b97981 */ /* 0x000ea8000c1e1900 */
[----:B------:R-:W2:Y:S04]  /*3fbd0*/  LDG.E R167, desc[UR40][R168.64+0x15c] ;  /* 0x00015c28a8a77981 */ /* 0x000ea8000c1e1900 */
[----:B------:R-:W2:Y:S04]  /*3fbe0*/  LDL.LU R201, [R1+0xd84] ;  /* 0x000d840001c97983 */ /* 0x000ea80000300800 */
        /* <DEDUP_REMOVED lines=29> */
[----:B------:R-:W2:Y:S01]  /*3fdc0*/  LDL.LU R251, [R1+0xcdc] ;  /* 0x000cdc0001fb7983 */ /* 0x000ea20000300800 */
[----:B----4-:R-:W-:-:S05]  /*3fdd0*/  SHF.L.U32 R0, R0, 0x4, RZ ;  /* 0x0000000400007819 */ /* 0x010fca00000006ff */
[----:B------:R-:W-:-:S05]  /*3fde0*/  IMAD.WIDE R2, R0, 0x4, R164 ;  /* 0x0000000400027825 */ /* 0x000fca00078e02a4 */
[----:B------:R-:W3:Y:S04]  /*3fdf0*/  LDG.E R164, desc[UR40][R2.64+0x8] ;  /* 0x0000082802a47981 */ /* 0x000ee8000c1e1900 */
[----:B------:R-:W2:Y:S04]  /*3fe00*/  LDG.E R165, desc[UR40][R2.64+0x4] ;  /* 0x0000042802a57981 */ /* 0x000ea8000c1e1900 */
        /* <DEDUP_REMOVED lines=16> */
[----:B---3--:R-:W-:-:S03]  /*3ff10*/  FADD R196, R164, R196 ;  /* 0x000000c4a4c47221 */ /* 0x008fc60000000000 */
[----:B------:R-:W3:Y:S01]  /*3ff20*/  LDG.E R164, desc[UR40][R168.64+0x164] ;  /* 0x00016428a8a47981 */ /* 0x000ee2000c1e1900 */
[----:B--2---:R-:W-:-:S03]  /*3ff30*/  FADD R197, R165, R197 ;  /* 0x000000c5a5c57221 */ /* 0x004fc60000000000 */
[----:B------:R-:W2:Y:S01]  /*3ff40*/  LDG.E R165, desc[UR40][R168.64+0x160] ;  /* 0x00016028a8a57981 */ /* 0x000ea2000c1e1900 */
[----:B----4-:R-:W-:-:S03]  /*3ff50*/  FADD R195, R115, R195 ;  /* 0x000000c373c37221 */ /* 0x010fc60000000000 */
[----:B------:R-:W4:Y:S01]  /*3ff60*/  LDG.E R115, desc[UR40][R168.64+0x168] ;  /* 0x00016828a8737981 */ /* 0x000f22000c1e1900 */
[----:B------:R-:W-:-:S03]  /*3ff70*/  FADD R194, R35, R194 ;  /* 0x000000c223c27221 */ /* 0x000fc60000000000 */
[----:B------:R-:W4:Y:S01]  /*3ff80*/  LDG.E R35, desc[UR40][R168.64+0x16c] ;  /* 0x00016c28a8237981 */ /* 0x000f22000c1e1900 */
[----:B------:R-:W-:-:S03]  /*3ff90*/  FADD R193, R7, R193 ;  /* 0x000000c107c17221 */ /* 0x000fc60000000000 */
[----:B------:R-:W4:Y:S01]  /*3ffa0*/  LDG.E R7, desc[UR40][R168.64+0x170] ;  /* 0x00017028a8077981 */ /* 0x000f22000c1e1900 */
[----:B------:R-:W-:-:S03]  /*3ffb0*/  FADD R192, R0, R192 ;  /* 0x000000c000c07221 */ /* 0x000fc60000000000 */
[----:B------:R-:W4:Y:S04]  /*3ffc0*/  LDG.E R0, desc[UR40][R168.64+0x17c] ;  /* 0x00017c28a8007981 */ /* 0x000f28000c1e1900 */
[----:B------:R-:W4:Y:S04]  /*3ffd0*/  LDL.LU R169, [R1+0xd9c] ;  /* 0x000d9c0001a97983 */ /* 0x000f280000300800 */
[----:B------:R-:W4:Y:S01]  /*3ffe0*/  LDL.LU R168, [R1+0xda0] ;  /* 0x000da00001a87983 */ /* 0x000f220000300800 */
[----:B------:R-:W-:-:S04]  /*3fff0*/  FADD R185, R166, R185 ;  /* 0x000000b9a6b97221 */ /* 0x000fc80000000000 */
[----:B------:R-:W-:-:S04]  /*40000*/  FFMA R166, R185, R185, RZ ;  /* 0x000000b9b9a67223 */ /* 0x000fc800000000ff */
[----:B------:R-:W-:-:S04]  /*40010*/  FFMA R166, R197, R197, R166 ;  /* 0x000000c5c5a67223 */ /* 0x000fc800000000a6 */
[----:B------:R-:W-:-:S04]  /*40020*/  FFMA R166, R196, R196, R166 ;  /* 0x000000c4c4a67223 */ /* 0x000fc800000000a6 */
[----:B------:R-:W-:-:S04]  /*40030*/  FFMA R166, R195, R195, R166 ;  /* 0x000000c3c3a67223 */ /* 0x000fc800000000a6 */
[----:B------:R-:W-:-:S04]  /*40040*/  FFMA R166, R194, R194, R166 ;  /* 0x000000c2c2a67223 */ /* 0x000fc800000000a6 */
[----:B------:R-:W-:Y:S01]  /*40050*/  FFMA R166, R193, R193, R166 ;  /* 0x000000c1c1a67223 */ /* 0x000fe200000000a6 */
[----:B------:R-:W-:Y:S02]  /*40060*/  FADD R191, R191, R167 ;  /* 0x000000a7bfbf7221 */ /* 0x000fe40000000000 */
[----:B------:R-:W4:Y:S01]  /*40070*/  LDL.LU R167, [R1+0xcbc] ;  /* 0x000cbc0001a77983 */ /* 0x000f220000300800 */
[----:B------:R-:W-:-:S04]  /*40080*/  FFMA R166, R192, R192, R166 ;  /* 0x000000c0c0a67223 */ /* 0x000fc800000000a6 */
[----:B------:R-:W-:Y:S01]  /*40090*/  FFMA R166, R191, R191, R166 ;  /* 0x000000bfbfa67223 */ /* 0x000fe200000000a6 */
[----:B------:R-:W-:Y:S02]  /*400a0*/  FADD R200, R200, R3 ;  /* 0x00000003c8c87221 */ /* 0x000fe40000000000 */
[----:B------:R-:W4:Y:S01]  /*400b0*/  LDL.LU R3, [R1+0xda8] ;  /* 0x000da80001037983 */ /* 0x000f220000300800 */
[----:B------:R-:W-:Y:S01]  /*400c0*/  FADD R199, R199, R2 ;  /* 0x00000002c7c77221 */ /* 0x000fe20000000000 */
[----:B---3--:R-:W-:Y:S02]  /*400d0*/  FADD R189, R189, R164 ;  /* 0x000000a4bdbd7221 */ /* 0x008fe40000000000 */
[----:B------:R-:W3:Y:S01]  /*400e0*/  LDL.LU R164, [R1+0xda4] ;  /* 0x000da40001a47983 */ /* 0x000ee20000300800 */
[----:B--2---:R-:W-:-:S04]  /*400f0*/  FADD R190, R190, R165 ;  /* 0x000000a5bebe7221 */ /* 0x004fc80000000000 */
[----:B------:R-:W-:Y:S01]  /*40100*/  FFMA R166, R190, R190, R166 ;  /* 0x000000bebea67223 */ /* 0x000fe200000000a6 */
[----:B----4-:R-:W-:Y:S02]  /*40110*/  FADD R188, R188, R115 ;  /* 0x00000073bcbc7221 */ /* 0x010fe40000000000 */
[----:B------:R-:W2:Y:S01]  /*40120*/  LDL.LU R115, [R1+0xcc0] ;  /* 0x000cc00001737983 */ /* 0x000ea20000300800 */
[----:B------:R-:W-:Y:S01]  /*40130*/  FFMA R166, R189, R189, R166 ;  /* 0x000000bdbda67223 */ /* 0x000fe200000000a6 */
[----:B------:R-:W-:Y:S02]  /*40140*/  FADD R187, R187, R35 ;  /* 0x00000023bbbb7221 */ /* 0x000fe40000000000 */
[----:B------:R-:W4:Y:S01]  /*40150*/  LDL.LU R35, [R1+0xcac] ;  /* 0x000cac0001237983 */ /* 0x000f220000300800 */
[----:B------:R-:W-:Y:S01]  /*40160*/  FFMA R166, R188, R188, R166 ;  /* 0x000000bcbca67223 */ /* 0x000fe200000000a6 */
[----:B------:R-:W-:Y:S02]  /*40170*/  FADD R186, R186, R7 ;  /* 0x00000007baba7221 */ /* 0x000fe40000000000 */
[----:B------:R-:W2:Y:S01]  /*40180*/  LDL.LU R7, [R1+0xcb4] ;  /* 0x000cb40001077983 */ /* 0x000ea20000300800 */
[----:B------:R-:W-:-:S04]  /*40190*/  FFMA R166, R187, R187, R166 ;  /* 0x000000bbbba67223 */ /* 0x000fc800000000a6 */
[----:B------:R-:W-:-:S04]  /*401a0*/  FFMA R166, R186, R186, R166 ;  /* 0x000000babaa67223 */ /* 0x000fc800000000a6 */
[----:B------:R-:W-:Y:S01]  /*401b0*/  FFMA R166, R200, R200, R166 ;  /* 0x000000c8c8a67223 */ /* 0x000fe200000000a6 */
[----:B------:R-:W-:-:S03]  /*401c0*/  FADD R198, R198, R0 ;  /* 0x00000000c6c67221 */ /* 0x000fc60000000000 */
[----:B------:R-:W-:-:S04]  /*401d0*/  FFMA R166, R199, R199, R166 ;  /* 0x000000c7c7a67223 */ /* 0x000fc800000000a6 */
[----:B------:R-:W-:-:S04]  /*401e0*/  FFMA R166, R198, R198, R166 ;  /* 0x000000c6c6a67223 */ /* 0x000fc800000000a6 */
[----:B------:R-:W-:Y:S02]  /*401f0*/  FFMA R0, R166, R206, 9.9999997473787516356e-06 ;  /* 0x3727c5aca6007423 */ /* 0x000fe400000000ce */
[----:B------:R-:W2:Y:S03]  /*40200*/  LDL.LU R166, [R1+0xcc4] ;  /* 0x000cc40001a67983 */ /* 0x000ea60000300800 */
[----:B------:R-:W-:-:S13]  /*40210*/  FSETP.GEU.AND P0, PT, |R0|, 1.175494350822287508e-38, PT ;  /* 0x008000000000780b */ /* 0x000fda0003f0e200 */
[----:B------:R-:W-:-:S06]  /*40220*/  @!P0 FMUL R0, R0, 16777216 ;  /* 0x4b80000000008820 */ /* 0x000fcc0000400000 */
[----:B------:R-:W0:Y:S02]  /*40230*/  MUFU.RSQ R0, R0 ;  /* 0x0000000000007308 */ /* 0x000e240000001400 */
[----:B0-----:R-:W-:-:S04]  /*40240*/  @!P0 FMUL R0, R0, 4096 ;  /* 0x4580000000008820 */ /* 0x001fc80000400000 */
[-C--:B------:R-:W-:Y:S01]  /*40250*/  FMUL R185, R185, R0.reuse ;  /* 0x00000000b9b97220 */ /* 0x080fe20000400000 */
[----:B------:R-:W-:-:S03]  /*40260*/  FMUL R197, R197, R0 ;  /* 0x00000000c5c57220 */ /* 0x000fc60000400000 */
[----:B------:R-:W-:Y:S01]  /*40270*/  FFMA R2, R185, R185, RZ ;  /* 0x000000b9b9027223 */ /* 0x000fe200000000ff */
[----:B------:R-:W-:-:S03]  /*40280*/  FMUL R196, R196, R0 ;  /* 0x00000000c4c47220 */ /* 0x000fc60000400000 */
[----:B------:R-:W-:Y:S01]  /*40290*/  FFMA R2, R197, R197, R2 ;  /* 0x000000c5c5027223 */ /* 0x000fe20000000002 */
        /* <DEDUP_REMOVED lines=24> */
[----:B------:R-:W-:Y:S02]  /*40420*/  FMUL R198, R198, R0 ;  /* 0x00000000c6c67220 */ /* 0x000fe40000400000 */
[----:B------:R-:W4:Y:S01]  /*40430*/  LDL.LU R0, [R1+0xdc4] ;  /* 0x000dc40001007983 */ /* 0x000f220000300800 */
[----:B------:R-:W-:-:S04]  /*40440*/  FFMA R2, R199, R199, R2 ;  /* 0x000000c7c7027223 */ /* 0x000fc80000000002 */
[----:B------:R-:W-:-:S04]  /*40450*/  FFMA R2, R198, R198, R2 ;  /* 0x000000c6c6027223 */ /* 0x000fc80000000002 */
[----:B------:R-:W-:Y:S02]  /*40460*/  FFMA R2, R2, R206, 9.9999997473787516356e-06 ;  /* 0x3727c5ac02027423 */ /* 0x000fe400000000ce */
[----:B------:R-:W2:Y:S03]  /*40470*/  LDL.LU R206, [R1+0xa88] ;  /* 0x000a880001ce7983 */ /* 0x000ea60000300800 */
[----:B------:R-:W-:-:S13]  /*40480*/  FSETP.GEU.AND P0, PT, |R2|, 1.175494350822287508e-38, PT ;  /* 0x008000000200780b */ /* 0x000fda0003f0e200 */
[----:B------:R-:W-:-:S04]  /*40490*/  @!P0 FMUL R2, R2, 16777216 ;  /* 0x4b80000002028820 */ /* 0x000fc80000400000 */
[----:B------:R-:W0:Y:S02]  /*404a0*/  MUFU.RSQ R165, R2 ;  /* 0x0000000200a57308 */ /* 0x000e240000001400 */
[----:B0-----:R-:W-:-:S04]  /*404b0*/  @!P0 FMUL R165, R165, 4096 ;  /* 0x45800000a5a58820 */ /* 0x001fc80000400000 */
[----:B------:R-:W-:-:S04]  /*404c0*/  FMUL R184, R185, R165 ;  /* 0x000000a5b9b87220 */ /* 0x000fc80000400000 */
[-C--:B------:R-:W-:Y:S01]  /*404d0*/  FFMA R170, R169, R184.reuse, RZ ;  /* 0x000000b8a9aa7223 */ /* 0x080fe200000000ff */
[-C--:B------:R-:W-:Y:S01]  /*404e0*/  FFMA R169, R168, R184.reuse, RZ ;  /* 0x000000b8a8a97223 */ /* 0x080fe200000000ff */
[-C--:B---3--:R-:W-:Y:S01]  /*404f0*/  FFMA R168, R164, R184.reuse, RZ ;  /* 0x000000b8a4a87223 */ /* 0x088fe200000000ff */
[-C--:B------:R-:W-:Y:S02]  /*40500*/  FFMA R164, R4, R184.reuse, RZ ;  /* 0x000000b804a47223 */ /* 0x080fe400000000ff */
[----:B------:R-:W3:Y:S01]  /*40510*/  LDL.LU R4, [R1+0xa68] ;  /* 0x000a680001047983 */ /* 0x000ee20000300800 */
[-C--:B------:R-:W-:Y:S01]  /*40520*/  FFMA R2, R214, R184.reuse, RZ ;  /* 0x000000b8d6027223 */ /* 0x080fe200000000ff */
[-C--:B------:R-:W-:Y:S01]  /*40530*/  FFMA R175, R203, R184.reuse, RZ ;  /* 0x000000b8cbaf7223 */ /* 0x080fe200000000ff */
[-C--:B------:R-:W-:Y:S01]  /*40540*/  FFMA R174, R204, R184.reuse, RZ ;  /* 0x000000b8ccae7223 */ /* 0x080fe200000000ff */
[-C--:B------:R-:W-:Y:S01]  /*40550*/  FFMA R173, R205, R184.reuse, RZ ;  /* 0x000000b8cdad7223 */ /* 0x080fe200000000ff */
[-C--:B------:R-:W-:Y:S01]  /*40560*/  FFMA R172, R207, R184.reuse, RZ ;  /* 0x000000b8cfac7223 */ /* 0x080fe200000000ff */
[-C--:B------:R-:W-:Y:S01]  /*40570*/  FFMA R171, R209, R184.reuse, RZ ;  /* 0x000000b8d1ab7223 */ /* 0x080fe200000000ff */
[----:B------:R-:W2:Y:S04]  /*40580*/  LDL.LU R203, [R1+0xa94] ;  /* 0x000a940001cb7983 */ /* 0x000ea80000300800 */
[----:B------:R-:W2:Y:S04]  /*40590*/  LDL.LU R204, [R1+0xa90] ;  /* 0x000a900001cc7983 */ /* 0x000ea80000300800 */
[----:B------:R-:W2:Y:S04]  /*405a0*/  LDL.LU R205, [R1+0xa8c] ;  /* 0x000a8c0001cd7983 */ /* 0x000ea80000300800 */
[----:B------:R-:W2:Y:S04]  /*405b0*/  LDL.LU R207, [R1+0xa84] ;  /* 0x000a840001cf7983 */ /* 0x000ea80000300800 */
[----:B------:R-:W2:Y:S01]  /*405c0*/  LDL.LU R209, [R1+0xa7c] ;  /* 0x000a7c0001d17983 */ /* 0x000ea20000300800 */
[----:B---3--:R-:W-:-:S03]  /*405d0*/  FFMA R214, R4, R184, RZ ;  /* 0x000000b804d67223 */ /* 0x008fc600000000ff */
[----:B------:R-:W3:Y:S01]  /*405e0*/  LDL.LU R4, [R1+0xa34] ;  /* 0x000a340001047983 */ /* 0x000ee20000300800 */
[-C--:B------:R-:W-:Y:S01]  /*405f0*/  FFMA R202, R202, R184.reuse, RZ ;  /* 0x000000b8caca7223 */ /* 0x080fe200000000ff */
[-C--:B------:R-:W-:Y:S01]  /*40600*/  FFMA R201, R201, R184.reuse, RZ ;  /* 0x000000b8c9c97223 */ /* 0x080fe200000000ff */
[-C--:B------:R-:W-:Y:S01]  /*40610*/  FFMA R3, R3, R184.reuse, RZ ;  /* 0x000000b803037223 */ /* 0x080fe200000000ff */
[-C--:B----4-:R-:W-:Y:S01]  /*40620*/  FFMA R0, R0, R184.reuse, RZ ;  /* 0x000000b800007223 */ /* 0x090fe200000000ff */
[-C--:B------:R-:W-:Y:S01]  /*40630*/  FFMA R35, R35, R184.reuse, RZ ;  /* 0x000000b823237223 */ /* 0x080fe200000000ff */
[-C--:B--2---:R-:W-:Y:S01]  /*40640*/  FFMA R7, R7, R184.reuse, RZ ;  /* 0x000000b807077223 */ /* 0x084fe200000000ff */
        /* <DEDUP_REMOVED lines=30> */
[----:B---3--:R-:W-:Y:S01]  /*40830*/  FFMA R227, R4, R184, RZ ;  /* 0x000000b804e37223 */ /* 0x008fe200000000ff */
[----:B------:R-:W-:Y:S01]  /*40840*/  FMUL R184, R197, R165 ;  /* 0x000000a5c5b87220 */ /* 0x000fe20000400000 */
[----:B------:R-:W2:Y:S03]  /*40850*/  LDL.LU R4, [R1+0xe28] ;  /* 0x000e280001047983 */ /* 0x000ea60000300800 */
[----:B------:R-:W-:-:S02]  /*40860*/  FFMA R170, R230, R184, R170 ;  /* 0x000000b8e6aa7223 */ /* 0x000fc400000000aa */
[----:B------:R-:W3:Y:S01]  /*40870*/  LDL.LU R230, [R1+0xce0] ;  /* 0x000ce00001e67983 */ /* 0x000ee20000300800 */
[-C--:B------:R-:W-:Y:S01]  /*40880*/  FFMA R202, R232, R184.reuse, R202 ;  /* 0x000000b8e8ca7223 */ /* 0x080fe200000000ca */
[-C--:B------:R-:W-:Y:S02]  /*40890*/  FFMA R201, R231, R184.reuse, R201 ;  /* 0x000000b8e7c97223 */ /* 0x080fe400000000c9 */
[----:B------:R-:W4:Y:S04]  /*408a0*/  LDL.LU R232, [R1+0xe40] ;  /* 0x000e400001e87983 */ /* 0x000f280000300800 */
[----:B------:R-:W2:Y:S01]  /*408b0*/  LDL.LU R231, [R1+0xe48] ;  /* 0x000e480001e77983 */ /* 0x000ea20000300800 */
[-C--:B------:R-:W-:Y:S01]  /*408c0*/  FFMA R169, R234, R184.reuse, R169 ;  /* 0x000000b8eaa97223 */ /* 0x080fe200000000a9 */
[----:B------:R-:W-:-:S02]  /*408d0*/  FFMA R168, R233, R184, R168 ;  /* 0x000000b8e9a87223 */ /* 0x000fc400000000a8 */
[----:B------:R-:W2:Y:S04]  /*408e0*/  LDL.LU R234, [R1+0xce4] ;  /* 0x000ce40001ea7983 */ /* 0x000ea80000300800 */
[----:B------:R-:W2:Y:S01]  /*408f0*/  LDL.LU R233, [R1+0xcec] ;  /* 0x000cec0001e97983 */ /* 0x000ea20000300800 */
[----:B---3--:R-:W-:-:S03]  /*40900*/  FFMA R2, R230, R184, R2 ;  /* 0x000000b8e6027223 */ /* 0x008fc60000000002 */
[----:B------:R-:W3:Y:S01]  /*40910*/  LDL.LU R230, [R1+0xab0] ;  /* 0x000ab00001e67983 */ /* 0x000ee20000300800 */
[----:B----4-:R-:W-:-:S03]  /*40920*/  FFMA R3, R232, R184, R3 ;  /* 0x000000b8e8037223 */ /* 0x010fc60000000003 */
[----:B------:R-:W4:Y:S01]  /*40930*/  LDL.LU R232, [R1+0xaa4] ;  /* 0x000aa40001e87983 */ /* 0x000f220000300800 */
[----:B--2---:R-:W-:-:S03]  /*40940*/  FFMA R0, R231, R184, R0 ;  /* 0x000000b8e7007223 */ /* 0x004fc60000000000 */
[----:B------:R-:W2:Y:S01]  /*40950*/  LDL.LU R231, [R1+0xaa8] ;  /* 0x000aa80001e77983 */ /* 0x000ea20000300800 */
[-C--:B------:R-:W-:Y:S01]  /*40960*/  FFMA R173, R248, R184.reuse, R173 ;  /* 0x000000b8f8ad7223 */ /* 0x080fe200000000ad */
[-C--:B------:R-:W-:Y:S01]  /*40970*/  FFMA R172, R235, R184.reuse, R172 ;  /* 0x000000b8ebac7223 */ /* 0x080fe200000000ac */
[-C--:B------:R-:W-:Y:S01]  /*40980*/  FFMA R171, R4, R184.reuse, R171 ;  /* 0x000000b804ab7223 */ /* 0x080fe200000000ab */
[-C--:B------:R-:W-:Y:S01]  /*40990*/  FFMA R167, R234, R184.reuse, R167 ;  /* 0x000000b8eaa77223 */ /* 0x080fe200000000a7 */
[----:B------:R-:W2:Y:S01]  /*409a0*/  LDL.LU R4, [R1+0xcd4] ;  /* 0x000cd40001047983 */ /* 0x000ea20000300800 */
[----:B------:R-:W-:-:S03]  /*409b0*/  FFMA R166, R233, R184, R166 ;  /* 0x000000b8e9a67223 */ /* 0x000fc600000000a6 */
[----:B------:R-:W2:Y:S04]  /*409c0*/  LDL.LU R235, [R1+0xce8] ;  /* 0x000ce80001eb7983 */ /* 0x000ea80000300800 */
[----:B------:R-:W2:Y:S04]  /*409d0*/  LDL.LU R248, [R1+0xaa0] ;  /* 0x000aa00001f87983 */ /* 0x000ea80000300800 */
        /* <DEDUP_REMOVED lines=11> */
[----:B------:R-:W2:Y:S01]  /*40a90*/  LDL.LU R250, [R1+0xa98] ;  /* 0x000a980001fa7983 */ /* 0x000ea20000300800 */
[----:B------:R-:W-:-:S03]  /*40aa0*/  FFMA R115, R235, R184, R115 ;  /* 0x000000b8eb737223 */ /* 0x000fc60000000073 */
[----:B------:R-:W2:Y:S01]  /*40ab0*/  LDL.LU R249, [R1+0xa9c] ;  /* 0x000a9c0001f97983 */ /* 0x000ea20000300800 */
[----:B------:R-:W-:-:S03]  /*40ac0*/  FFMA R205, R248, R184, R205 ;  /* 0x000000b8f8cd7223 */ /* 0x000fc600000000cd */
[----:B------:R-:W2:Y:S01]  /*40ad0*/  LDL.LU R4, [R1+0xaac] ;  /* 0x000aac0001047983 */ /* 0x000ea20000300800 */
[----:B------:R-:W-:-:S03]  /*40ae0*/  FFMA R210, R234, R184, R210 ;  /* 0x000000b8ead27223 */ /* 0x000fc600000000d2 */
[----:B------:R-:W2:Y:S01]  /*40af0*/  LDL.LU R235, [R1+0xab8] ;  /* 0x000ab80001eb7983 */ /* 0x000ea20000300800 */
[----:B------:R-:W-:-:S03]  /*40b00*/  FFMA R212, R233, R184, R212 ;  /* 0x000000b8e9d47223 */ /* 0x000fc600000000d4 */
        /* <DEDUP_REMOVED lines=34> */
[----:B------:R-:W-:Y:S01]  /*40d30*/  FMUL R182, R196, R165 ;  /* 0x000000a5c4b67220 */ /* 0x000fe20000400000 */
[-C--:B------:R-:W-:Y:S01]  /*40d40*/  FFMA R215, R252, R184.reuse, R215 ;  /* 0x000000b8fcd77223 */ /* 0x080fe200000000d7 */
[-C--:B------:R-:W-:Y:S01]  /*40d50*/  FFMA R243, R242, R184.reuse, R243 ;  /* 0x000000b8f2f37223 */ /* 0x080fe200000000f3 */
[-C--:B------:R-:W-:Y:S01]  /*40d60*/  FFMA R220, R251, R184.reuse, R220 ;  /* 0x000000b8fbdc7223 */ /* 0x080fe200000000dc */
[----:B------:R-:W2:Y:S01]  /*40d70*/  LDL.LU R242, [R1+0xb0c] ;  /* 0x000b0c0001f27983 */ /* 0x000ea20000300800 */
[----:B------:R-:W-:-:S03]  /*40d80*/  FFMA R214, R4, R184, R214 ;  /* 0x000000b804d67223 */ /* 0x000fc600000000d6 */
[----:B------:R-:W2:Y:S01]  /*40d90*/  LDL.LU R251, [R1+0xcf8] ;  /* 0x000cf80001fb7983 */ /* 0x000ea20000300800 */
[-C--:B------:R-:W-:Y:S01]  /*40da0*/  FFMA R221, R250, R184.reuse, R221 ;  /* 0x000000b8fadd7223 */ /* 0x080fe200000000dd */
[-C--:B------:R-:W-:Y:S02]  /*40db0*/  FFMA R222, R249, R184.reuse, R222 ;  /* 0x000000b8f9de7223 */ /* 0x080fe400000000de */
        /* <DEDUP_REMOVED lines=11> */
[-C--:B---3--:R-:W-:Y:S01]  /*40e70*/  FFMA R171, R230, R182.reuse, R171 ;  /* 0x000000b6e6ab7223 */ /* 0x088fe200000000ab */
[----:B----4-:R-:W-:-:S02]  /*40e80*/  FFMA R174, R232, R182, R174 ;  /* 0x000000b6e8ae7223 */ /* 0x010fc400000000ae */
[----:B------:R-:W3:Y:S01]  /*40e90*/  LDL.LU R230, [R1+0xd08] ;  /* 0x000d080001e67983 */ /* 0x000ee20000300800 */
[----:B--2---:R-:W-:-:S03]  /*40ea0*/  FFMA R173, R231, R182, R173 ;  /* 0x000000b6e7ad7223 */ /* 0x004fc600000000ad */
[----:B------:R-:W2:Y:S04]  /*40eb0*/  LDL.LU R232, [R1+0xea8] ;  /* 0x000ea80001e87983 */ /* 0x000ea80000300800 */
[----:B------:R-:W4:Y:S01]  /*40ec0*/  LDL.LU R231, [R1+0xeac] ;  /* 0x000eac0001e77983 */ /* 0x000f220000300800 */
[----:B------:R-:W-:-:S03]  /*40ed0*/  FFMA R203, R242, R182, R203 ;  /* 0x000000b6f2cb7223 */ /* 0x000fc600000000cb */
[----:B------:R-:W4:Y:S01]  /*40ee0*/  LDL.LU R242, [R1+0xb50] ;  /* 0x000b500001f27983 */ /* 0x000f220000300800 */
[-C--:B------:R-:W-:Y:S01]  /*40ef0*/  FFMA R243, R241, R182.reuse, R243 ;  /* 0x000000b6f1f37223 */ /* 0x080fe200000000f3 */
[-C--:B------:R-:W-:Y:S02]  /*40f00*/  FFMA R35, R251, R182.reuse, R35 ;  /* 0x000000b6fb237223 */ /* 0x080fe40000000023 */
        /* <DEDUP_REMOVED lines=17> */
[----:B------:R-:W4:Y:S04]  /*41020*/  LDL.LU R241, [R1+0xd34] ;  /* 0x000d340001f17983 */ /* 0x000f280000300800 */
[----:B------:R0:W5:Y:S01]  /*41030*/  LDL.LU R4, [R1+0x18bc] ;  /* 0x0018bc0001047983 */ /* 0x0001620000300800 */
[----:B---3--:R-:W-:-:S03]  /*41040*/  FFMA R167, R230, R182, R167 ;  /* 0x000000b6e6a77223 */ /* 0x008fc600000000a7 */
[----:B------:R-:W3:Y:S01]  /*41050*/  LDL.LU R230, [R1+0xb24] ;  /* 0x000b240001e67983 */ /* 0x000ee20000300800 */
[----:B--2---:R-:W-:-:S03]  /*41060*/  FFMA R3, R232, R182, R3 ;  /* 0x000000b6e8037223 */ /* 0x004fc60000000003 */
[----:B------:R-:W2:Y:S01]  /*41070*/  LDL.LU R232, [R1+0xb14] ;  /* 0x000b140001e87983 */ /* 0x000ea20000300800 */
[----:B----4-:R-:W-:-:S03]  /*41080*/  FFMA R0, R231, R182, R0 ;  /* 0x000000b6e7007223 */ /* 0x010fc60000000000 */
        /* <DEDUP_REMOVED lines=11> */
[----:B---3--:R-:W-:-:S03]  /*41140*/  FFMA R209, R230, R182, R209 ;  /* 0x000000b6e6d17223 */ /* 0x008fc600000000d1 */
[----:B------:R-:W3:Y:S01]  /*41150*/  LDL.LU R230, [R1+0xb48] ;  /* 0x000b480001e67983 */ /* 0x000ee20000300800 */
[----:B--2---:R-:W-:-:S03]  /*41160*/  FFMA R205, R232, R182, R205 ;  /* 0x000000b6e8cd7223 */ /* 0x004fc600000000cd */
[----:B------:R-:W2:Y:S01]  /*41170*/  LDL.LU R232, [R1+0xb30] ;  /* 0x000b300001e87983 */ /* 0x000ea20000300800 */
[----:B----4-:R-:W-:-:S03]  /*41180*/  FFMA R207, R231, R182, R207 ;  /* 0x000000b6e7cf7223 */ /* 0x010fc600000000cf */
[----:B------:R-:W4:Y:S01]  /*41190*/  LDL.LU R231, [R1+0xb44] ;  /* 0x000b440001e77983 */ /* 0x000f220000300800 */
[-C--:B------:R-:W-:Y:S01]  /*411a0*/  FFMA R7, R249, R182.reuse, R7 ;  /* 0x000000b6f9077223 */ /* 0x080fe20000000007 */
[-C--:B------:R-:W-:Y:S02]  /*411b0*/  FFMA R166, R248, R182.reuse, R166 ;  /* 0x000000b6f8a67223 */ /* 0x080fe400000000a6 */
[----:B------:R-:W4:Y:S04]  /*411c0*/  LDL.LU R249, [R1+0xb3c] ;  /* 0x000b3c0001f97983 */ /* 0x000f280000300800 */
        /* <DEDUP_REMOVED lines=18> */
[-C--:B------:R-:W-:Y:S01]  /*412f0*/  FFMA R215, R249, R182.reuse, R215 ;  /* 0x000000b6f9d77223 */ /* 0x080fe200000000d7 */
[-C--:B------:R-:W-:Y:S01]  /*41300*/  FFMA R220, R242, R182.reuse, R220 ;  /* 0x000000b6f2dc7223 */ /* 0x080fe200000000dc */
[----:B------:R-:W4:Y:S01]  /*41310*/  LDL.LU R249, [R1+0xefc] ;  /* 0x000efc0001f97983 */ /* 0x000f220000300800 */
[----:B------:R-:W-:-:S03]  /*41320*/  FFMA R219, R248, R182, R219 ;  /* 0x000000b6f8db7223 */ /* 0x000fc600000000db */
[----:B------:R-:W4:Y:S04]  /*41330*/  LDL.LU R248, [R1+0xf08] ;  /* 0x000f080001f87983 */ /* 0x000f280000300800 */
[----:B------:R-:W4:Y:S01]  /*41340*/  LDL.LU R242, [R1+0xf0c] ;  /* 0x000f0c0001f27983 */ /* 0x000f220000300800 */
[----:B------:R-:W-:-:S03]  /*41350*/  FFMA R229, R250, R182, R229 ;  /* 0x000000b6fae57223 */ /* 0x000fc600000000e5 */
        /* <DEDUP_REMOVED lines=8> */
[-C--:B------:R-:W-:Y:S01]  /*413e0*/  FFMA R228, R184, R182.reuse, R228 ;  /* 0x000000b6b8e47223 */ /* 0x080fe200000000e4 */
[-C--:B---3--:R-:W-:Y:S02]  /*413f0*/  FFMA R227, R230, R182.reuse, R227 ;  /* 0x000000b6e6e37223 */ /* 0x088fe400000000e3 */
[----:B------:R-:W3:Y:S01]  /*41400*/  LDL.LU R230, [R1+0xf24] ;  /* 0x000f240001e67983 */ /* 0x000ee20000300800 */
[-C--:B--2---:R-:W-:Y:S01]  /*41410*/  FFMA R224, R232, R182.reuse, R224 ;  /* 0x000000b6e8e07223 */ /* 0x084fe200000000e0 */
[----:B----4-:R-:W-:Y:S01]  /*41420*/  FFMA R226, R231, R182, R226 ;  /* 0x000000b6e7e27223 */ /* 0x010fe200000000e2 */
[----:B------:R-:W-:Y:S01]  /*41430*/  FMUL R184, R195, R165 ;  /* 0x000000a5c3b87220 */ /* 0x000fe20000400000 */
[----:B------:R-:W2:Y:S04]  /*41440*/  LDL.LU R182, [R1+0xf34] ;  /* 0x000f340001b67983 */ /* 0x000ea80000300800 */
[----:B------:R-:W4:Y:S04]  /*41450*/  LDL.LU R231, [R1+0xf20] ;  /* 0x000f200001e77983 */ /* 0x000f280000300800 */
[----:B------:R-:W4:Y:S01]  /*41460*/  LDL.LU R232, [R1+0xf14] ;  /* 0x000f140001e87983 */ /* 0x000f220000300800 */
[----:B---3--:R-:W-:-:S03]  /*41470*/  FFMA R169, R230, R184, R169 ;  /* 0x000000b8e6a97223 */ /* 0x008fc600000000a9 */
[----:B------:R-:W3:Y:S01]  /*41480*/  LDL.LU R230, [R1+0xb8c] ;  /* 0x000b8c0001e67983 */ /* 0x000ee20000300800 */
[----:B--2---:R-:W-:-:S03]  /*41490*/  FFMA R3, R182, R184, R3 ;  /* 0x000000b8b6037223 */ /* 0x004fc60000000003 */
[----:B------:R-:W2:Y:S01]  /*414a0*/  LDL.LU R182, [R1+0xb90] ;  /* 0x000b900001b67983 */ /* 0x000ea20000300800 */
[-C--:B------:R-:W-:Y:S01]  /*414b0*/  FFMA R0, R181, R184.reuse, R0 ;  /* 0x000000b8b5007223 */ /* 0x080fe20000000000 */
[-C--:B----4-:R-:W-:Y:S02]  /*414c0*/  FFMA R170, R231, R184.reuse, R170 ;  /* 0x000000b8e7aa7223 */ /* 0x090fe400000000aa */
[----:B------:R-:W4:Y:S04]  /*414d0*/  LDL.LU R231, [R1+0xb88] ;  /* 0x000b880001e77983 */ /* 0x000f280000300800 */
[----:B------:R-:W4:Y:S01]  /*414e0*/  LDL.LU R181, [R1+0xb9c] ;  /* 0x000b9c0001b57983 */ /* 0x000f220000300800 */
[-C--:B------:R-:W-:Y:S01]  /*414f0*/  FFMA R202, R249, R184.reuse, R202 ;  /* 0x000000b8f9ca7223 */ /* 0x080fe200000000ca */
[-C--:B------:R-:W-:Y:S01]  /*41500*/  FFMA R201, R248, R184.reuse, R201 ;  /* 0x000000b8f8c97223 */ /* 0x080fe200000000c9 */
[-C--:B------:R-:W-:Y:S01]  /*41510*/  FFMA R173, R232, R184.reuse, R173 ;  /* 0x000000b8e8ad7223 */ /* 0x080fe200000000ad */
[----:B------:R-:W4:Y:S04]  /*41520*/  LDL.LU R249, [R1+0xd28] ;  /* 0x000d280001f97983 */ /* 0x000f280000300800 */
[----:B------:R-:W4:Y:S04]  /*41530*/  LDL.LU R232, [R1+0xf2c] ;  /* 0x000f2c0001e87983 */ /* 0x000f280000300800 */
[----:B------:R-:W4:Y:S01]  /*41540*/  LDL.LU R248, [R1+0xd2c] ;  /* 0x000d2c0001f87983 */ /* 0x000f220000300800 */
        /* <DEDUP_REMOVED lines=8> */
[-C--:B------:R-:W-:Y:S01]  /*415d0*/  FFMA R175, R242, R184.reuse, R175 ;  /* 0x000000b8f2af7223 */ /* 0x080fe200000000af */
[-C--:B------:R-:W-:Y:S01]  /*415e0*/  FFMA R174, R235, R184.reuse, R174 ;  /* 0x000000b8ebae7223 */ /* 0x080fe200000000ae */
[-C--:B------:R-:W-:Y:S01]  /*415f0*/  FFMA R172, R234, R184.reuse, R172 ;  /* 0x000000b8eaac7223 */ /* 0x080fe200000000ac */
[-C--:B------:R-:W-:Y:S01]  /*41600*/  FFMA R171, R233, R184.reuse, R171 ;  /* 0x000000b8e9ab7223 */ /* 0x080fe200000000ab */
[-C--:B------:R-:W-:Y:S01]  /*41610*/  FFMA R164, R250, R184.reuse, R164 ;  /* 0x000000b8faa47223 */ /* 0x080fe200000000a4 */
[-C--:B------:R-:W-:Y:S01]  /*41620*/  FFMA R168, R232, R184.reuse, R168 ;  /* 0x000000b8e8a87223 */ /* 0x080fe200000000a8 */
[-C--:B------:R-:W-:Y:S01]  /*41630*/  FFMA R7, R249, R184.reuse, R7 ;  /* 0x000000b8f9077223 */ /* 0x080fe20000000007 */
[----:B------:R-:W4:Y:S01]  /*41640*/  LDL.LU R242, [R1+0xd30] ;  /* 0x000d300001f27983 */ /* 0x000f220000300800 */
[----:B------:R-:W-:-:S03]  /*41650*/  FFMA R2, R248, R184, R2 ;  /* 0x000000b8f8027223 */ /* 0x000fc60000000002 */
[----:B------:R-:W4:Y:S04]  /*41660*/  LDL.LU R235, [R1+0xb80] ;  /* 0x000b800001eb7983 */ /* 0x000f280000300800 */
[----:B------:R-:W4:Y:S04]  /*41670*/  LDL.LU R234, [R1+0xb84] ;  /* 0x000b840001ea7983 */ /* 0x000f280000300800 */
[----:B------:R-:W4:Y:S04]  /*41680*/  LDL.LU R233, [R1+0xb94] ;  /* 0x000b940001e97983 */ /* 0x000f280000300800 */
[----:B------:R-:W4:Y:S04]  /*41690*/  LDL.LU R232, [R1+0xb98] ;  /* 0x000b980001e87983 */ /* 0x000f280000300800 */
        /* <DEDUP_REMOVED lines=31> */
[----:B---3--:R-:W-:-:S03]  /*41890*/  FFMA R223, R230, R184, R223 ;  /* 0x000000b8e6df7223 */ /* 0x008fc600000000df */
[----:B------:R-:W3:Y:S01]  /*418a0*/  LDL.LU R230, [R1+0x9c0] ;  /* 0x0009c00001e67983 */ /* 0x000ee20000300800 */
[----:B--2---:R-:W-:-:S03]  /*418b0*/  FFMA R226, R182, R184, R226 ;  /* 0x000000b8b6e27223 */ /* 0x004fc600000000e2 */
[----:B------:R-:W2:Y:S01]  /*418c0*/  LDL.LU R182, [R1+0x1000] ;  /* 0x0010000001b67983 */ /* 0x000ea20000300800 */
[-C--:B----4-:R-:W-:Y:S01]  /*418d0*/  FFMA R225, R231, R184.reuse, R225 ;  /* 0x000000b8e7e17223 */ /* 0x090fe200000000e1 */
[-C--:B------:R-:W-:Y:S02]  /*418e0*/  FFMA R183, R180, R184.reuse, R183 ;  /* 0x000000b8b4b77223 */ /* 0x080fe400000000b7 */
[----:B------:R-:W4:Y:S01]  /*418f0*/  LDL.LU R231, [R1+0xff8] ;  /* 0x000ff80001e77983 */ /* 0x000f220000300800 */
[-C--:B------:R-:W-:Y:S01]  /*41900*/  FFMA R228, R181, R184.reuse, R228 ;  /* 0x000000b8b5e47223 */ /* 0x080fe200000000e4 */
[----:B------:R-:W-:Y:S02]  /*41910*/  FMUL R181, R194, R165 ;  /* 0x000000a5c2b57220 */ /* 0x000fe40000400000 */
[----:B------:R-:W4:Y:S01]  /*41920*/  LDL.LU R180, [R1+0xd54] ;  /* 0x000d540001b47983 */ /* 0x000f220000300800 */
[-C--:B------:R-:W-:Y:S01]  /*41930*/  FFMA R243, R240, R184.reuse, R243 ;  /* 0x000000b8f0f37223 */ /* 0x080fe200000000f3 */
[-C--:B------:R-:W-:Y:S01]  /*41940*/  FFMA R213, R251, R184.reuse, R213 ;  /* 0x000000b8fbd57223 */ /* 0x080fe200000000d5 */
[----:B------:R-:W-:-:S02]  /*41950*/  FFMA R217, R242, R184, R217 ;  /* 0x000000b8f2d97223 */ /* 0x000fc400000000d9 */
        /* <DEDUP_REMOVED lines=11> */
[----:B------:R-:W-:Y:S01]  /*41a10*/  FFMA R227, R250, R184, R227 ;  /* 0x000000b8fae37223 */ /* 0x000fe200000000e3 */
[-C--:B------:R-:W-:Y:S02]  /*41a20*/  FFMA R202, R249, R181.reuse, R202 ;  /* 0x000000b5f9ca7223 */ /* 0x080fe400000000ca */
[----:B------:R-:W4:Y:S01]  /*41a30*/  LDL.LU R249, [R1+0xd58] ;  /* 0x000d580001f97983 */ /* 0x000f220000300800 */
[----:B------:R-:W-:-:S03]  /*41a40*/  FFMA R201, R248, R181, R201 ;  /* 0x000000b5f8c97223 */ /* 0x000fc600000000c9 */
[----:B------:R-:W4:Y:S01]  /*41a50*/  LDL.LU R248, [R1+0xd5c] ;  /* 0x000d5c0001f87983 */ /* 0x000f220000300800 */
[----:B---3--:R-:W-:-:S03]  /*41a60*/  FFMA R229, R230, R184, R229 ;  /* 0x000000b8e6e57223 */ /* 0x008fc600000000e5 */
[----:B------:R-:W3:Y:S04]  /*41a70*/  LDL.LU R230, [R1+0x1004] ;  /* 0x0010040001e67983 */ /* 0x000ee80000300800 */
[----:B------:R-:W3:Y:S01]  /*41a80*/  LDL.LU R184, [R1+0x1008] ;  /* 0x0010080001b87983 */ /* 0x000ee20000300800 */
[----:B--2---:R-:W-:-:S03]  /*41a90*/  FFMA R168, R182, R181, R168 ;  /* 0x000000b5b6a87223 */ /* 0x004fc600000000a8 */
[----:B------:R-:W2:Y:S01]  /*41aa0*/  LDL.LU R182, [R1+0xd60] ;  /* 0x000d600001b67983 */ /* 0x000ea20000300800 */
[----:B----4-:R-:W-:-:S03]  /*41ab0*/  FFMA R169, R231, R181, R169 ;  /* 0x000000b5e7a97223 */ /* 0x010fc600000000a9 */
[----:B------:R-:W4:Y:S01]  /*41ac0*/  LDL.LU R231, [R1+0xbf8] ;  /* 0x000bf80001e77983 */ /* 0x000f220000300800 */
[----:B------:R-:W-:-:S03]  /*41ad0*/  FFMA R35, R180, R181, R35 ;  /* 0x000000b5b4237223 */ /* 0x000fc60000000023 */
[----:B------:R-:W4:Y:S04]  /*41ae0*/  LDL.LU R180, [R1+0xc18] ;  /* 0x000c180001b47983 */ /* 0x000f280000300800 */
[----:B------:R-:W4:Y:S01]  /*41af0*/  LDL.LU R240, [R1+0xc00] ;  /* 0x000c000001f07983 */ /* 0x000f220000300800 */
[----:B------:R-:W-:-:S03]  /*41b00*/  FFMA R175, R242, R181, R175 ;  /* 0x000000b5f2af7223 */ /* 0x000fc600000000af */
[----:B------:R-:W4:Y:S01]  /*41b10*/  LDL.LU R242, [R1+0xd64] ;  /* 0x000d640001f27983 */ /* 0x000f220000300800 */
[-C--:B------:R-:W-:Y:S01]  /*41b20*/  FFMA R170, R232, R181.reuse, R170 ;  /* 0x000000b5e8aa7223 */ /* 0x080fe200000000aa */
[-C--:B------:R-:W-:Y:S02]  /*41b30*/  FFMA R174, R241, R181.reuse, R174 ;  /* 0x000000b5f1ae7223 */ /* 0x080fe400000000ae */
[----:B------:R-:W4:Y:S01]  /*41b40*/  LDL.LU R232, [R1+0xc10] ;  /* 0x000c100001e87983 */ /* 0x000f220000300800 */
[-C--:B------:R-:W-:Y:S01]  /*41b50*/  FFMA R173, R235, R181.reuse, R173 ;  /* 0x000000b5ebad7223 */ /* 0x080fe200000000ad */
[-C--:B------:R-:W-:Y:S01]  /*41b60*/  FFMA R172, R234, R181.reuse, R172 ;  /* 0x000000b5eaac7223 */ /* 0x080fe200000000ac */
[-C--:B------:R-:W-:Y:S01]  /*41b70*/  FFMA R171, R233, R181.reuse, R171 ;  /* 0x000000b5e9ab7223 */ /* 0x080fe200000000ab */
[----:B------:R-:W4:Y:S04]  /*41b80*/  LDL.LU R241, [R1+0xd68] ;  /* 0x000d680001f17983 */ /* 0x000f280000300800 */
[----:B------:R-:W4:Y:S04]  /*41b90*/  LDL.LU R235, [R1+0xc04] ;  /* 0x000c040001eb7983 */ /* 0x000f280000300800 */
[----:B------:R-:W4:Y:S04]  /*41ba0*/  LDL.LU R234, [R1+0xc08] ;  /* 0x000c080001ea7983 */ /* 0x000f280000300800 */
[----:B------:R-:W4:Y:S01]  /*41bb0*/  LDL.LU R233, [R1+0xc0c] ;  /* 0x000c0c0001e97983 */ /* 0x000f220000300800 */
[-C--:B------:R-:W-:Y:S01]  /*41bc0*/  FFMA R164, R249, R181.reuse, R164 ;  /* 0x000000b5f9a47223 */ /* 0x080fe200000000a4 */
[----:B------:R-:W-:-:S02]  /*41bd0*/  FFMA R7, R248, R181, R7 ;  /* 0x000000b5f8077223 */ /* 0x000fc40000000007 */
[----:B------:R-:W4:Y:S04]  /*41be0*/  LDL.LU R249, [R1+0xc28] ;  /* 0x000c280001f97983 */ /* 0x000f280000300800 */
        /* <DEDUP_REMOVED lines=8> */
[----:B---3--:R-:W-:-:S03]  /*41c70*/  FFMA R3, R230, R181, R3 ;  /* 0x000000b5e6037223 */ /* 0x008fc60000000003 */
[----:B------:R-:W3:Y:S01]  /*41c80*/  LDL.LU R230, [R1+0xbfc] ;  /* 0x000bfc0001e67983 */ /* 0x000ee20000300800 */
[----:B------:R-:W-:-:S03]  /*41c90*/  FFMA R0, R184, R181, R0 ;  /* 0x000000b5b8007223 */ /* 0x000fc60000000000 */
[----:B------:R-:W3:Y:S01]  /*41ca0*/  LDL.LU R184, [R1+0xc14] ;  /* 0x000c140001b87983 */ /* 0x000ee20000300800 */
[----:B--2---:R-:W-:-:S03]  /*41cb0*/  FFMA R2, R182, R181, R2 ;  /* 0x000000b5b6027223 */ /* 0x004fc60000000002 */
[----:B------:R-:W2:Y:S01]  /*41cc0*/  LDL.LU R182, [R1+0xc1c] ;  /* 0x000c1c0001b67983 */ /* 0x000ea20000300800 */
[----:B----4-:R-:W-:-:S03]  /*41cd0*/  FFMA R166, R231, R181, R166 ;  /* 0x000000b5e7a67223 */ /* 0x010fc600000000a6 */
[----:B------:R-:W4:Y:S01]  /*41ce0*/  LDL.LU R231, [R1+0xc20] ;  /* 0x000c200001e77983 */ /* 0x000f220000300800 */
[----:B------:R-:W-:-:S03]  /*41cf0*/  FFMA R210, R180, R181, R210 ;  /* 0x000000b5b4d27223 */ /* 0x000fc600000000d2 */
[----:B------:R-:W4:Y:S01]  /*41d00*/  LDL.LU R180, [R1+0xbf0] ;  /* 0x000bf00001b47983 */ /* 0x000f220000300800 */
[----:B---3--:R-:W-:-:S03]  /*41d10*/  FFMA R203, R230, R181, R203 ;  /* 0x000000b5e6cb7223 */ /* 0x008fc600000000cb */
[----:B------:R-:W3:Y:S01]  /*41d20*/  LDL.LU R230, [R1+0xc24] ;  /* 0x000c240001e67983 */ /* 0x000ee20000300800 */
[----:B------:R-:W-:-:S03]  /*41d30*/  FFMA R209, R184, R181, R209 ;  /* 0x000000b5b8d17223 */ /* 0x000fc600000000d1 */
[----:B------:R-:W3:Y:S01]  /*41d40*/  LDL.LU R184, [R1+0xbe4] ;  /* 0x000be40001b87983 */ /* 0x000ee20000300800 */
[----:B--2---:R-:W-:-:S03]  /*41d50*/  FFMA R211, R182, R181, R211 ;  /* 0x000000b5b6d37223 */ /* 0x004fc600000000d3 */
[----:B------:R-:W2:Y:S01]  /*41d60*/  LDL.LU R182, [R1+0xc40] ;  /* 0x000c400001b67983 */ /* 0x000ea20000300800 */
[-C--:B------:R-:W-:Y:S01]  /*41d70*/  FFMA R208, R232, R181.reuse, R208 ;  /* 0x000000b5e8d07223 */ /* 0x080fe200000000d0 */
[-C--:B----4-:R-:W-:Y:S02]  /*41d80*/  FFMA R212, R231, R181.reuse, R212 ;  /* 0x000000b5e7d47223 */ /* 0x090fe400000000d4 */
[----:B------:R-:W4:Y:S01]  /*41d90*/  LDL.LU R232, [R1+0xb78] ;  /* 0x000b780001e87983 */ /* 0x000f220000300800 */
[----:B------:R-:W-:-:S03]  /*41da0*/  FFMA R216, R180, R181, R216 ;  /* 0x000000b5b4d87223 */ /* 0x000fc600000000d8 */
[----:B------:R-:W4:Y:S04]  /*41db0*/  LDL.LU R231, [R1+0xb6c] ;  /* 0x000b6c0001e77983 */ /* 0x000f280000300800 */
[----:B------:R-:W4:Y:S01]  /*41dc0*/  LDL.LU R180, [R1+0x9dc] ;  /* 0x0009dc0001b47983 */ /* 0x000f220000300800 */
[-C--:B------:R-:W-:Y:S01]  /*41dd0*/  FFMA R167, R242, R181.reuse, R167 ;  /* 0x000000b5f2a77223 */ /* 0x080fe200000000a7 */
[-C--:B------:R-:W-:Y:S01]  /*41de0*/  FFMA R115, R241, R181.reuse, R115 ;  /* 0x000000b5f1737223 */ /* 0x080fe20000000073 */
[-C--:B------:R-:W-:Y:S01]  /*41df0*/  FFMA R204, R240, R181.reuse, R204 ;  /* 0x000000b5f0cc7223 */ /* 0x080fe200000000cc */
[-C--:B------:R-:W-:Y:S01]  /*41e00*/  FFMA R205, R235, R181.reuse, R205 ;  /* 0x000000b5ebcd7223 */ /* 0x080fe200000000cd */
[-C--:B------:R-:W-:Y:S01]  /*41e10*/  FFMA R206, R234, R181.reuse, R206 ;  /* 0x000000b5eace7223 */ /* 0x080fe200000000ce */
[-C--:B------:R-:W-:Y:S01]  /*41e20*/  FFMA R207, R233, R181.reuse, R207 ;  /* 0x000000b5e9cf7223 */ /* 0x080fe200000000cf */
        /* <DEDUP_REMOVED lines=16> */
[----:B------:R-:W-:Y:S01]  /*41f30*/  FFMA R228, R180, R181, R228 ;  /* 0x000000b5b4e47223 */ /* 0x000fe200000000e4 */
[----:B------:R-:W-:Y:S01]  /*41f40*/  FMUL R180, R193, R165 ;  /* 0x000000a5c1b47220 */ /* 0x000fe20000400000 */
[-C--:B------:R-:W-:Y:S01]  /*41f50*/  FFMA R214, R249, R181.reuse, R214 ;  /* 0x000000b5f9d67223 */ /* 0x080fe200000000d6 */
[-C--:B------:R-:W-:Y:S01]  /*41f60*/  FFMA R215, R248, R181.reuse, R215 ;  /* 0x000000b5f8d77223 */ /* 0x080fe200000000d7 */
[----:B------:R-:W4:Y:S01]  /*41f70*/  LDL.LU R249, [R1+0x1110] ;  /* 0x0011100001f97983 */ /* 0x000f220000300800 */
[-C--:B------:R-:W-:Y:S01]  /*41f80*/  FFMA R217, R242, R181.reuse, R217 ;  /* 0x000000b5f2d97223 */ /* 0x080fe200000000d9 */
[-C--:B------:R-:W-:Y:S01]  /*41f90*/  FFMA R218, R241, R181.reuse, R218 ;  /* 0x000000b5f1da7223 */ /* 0x080fe200000000da */
[-C--:B------:R-:W-:Y:S01]  /*41fa0*/  FFMA R221, R240, R181.reuse, R221 ;  /* 0x000000b5f0dd7223 */ /* 0x080fe200000000dd */
[-C--:B------:R-:W-:Y:S01]  /*41fb0*/  FFMA R222, R235, R181.reuse, R222 ;  /* 0x000000b5ebde7223 */ /* 0x080fe200000000de */
[-C--:B------:R-:W-:Y:S01]  /*41fc0*/  FFMA R223, R234, R181.reuse, R223 ;  /* 0x000000b5eadf7223 */ /* 0x080fe200000000df */
[-C--:B------:R-:W-:Y:S01]  /*41fd0*/  FFMA R224, R233, R181.reuse, R224 ;  /* 0x000000b5e9e07223 */ /* 0x080fe200000000e0 */
[----:B---3--:R-:W-:Y:S01]  /*41fe0*/  FFMA R227, R230, R181, R227 ;  /* 0x000000b5e6e37223 */ /* 0x008fe200000000e3 */
[----:B------:R-:W3:Y:S04]  /*41ff0*/  LDL.LU R233, [R1+0xdcc] ;  /* 0x000dcc0001e97983 */ /* 0x000ee80000300800 */
[----:B------:R-:W3:Y:S01]  /*42000*/  LDL.LU R230, [R1+0x10f4] ;  /* 0x0010f40001e67983 */ /* 0x000ee20000300800 */
[-C--:B--2---:R-:W-:Y:S01]  /*42010*/  FFMA R201, R182, R180.reuse, R201 ;  /* 0x000000b4b6c97223 */ /* 0x084fe200000000c9 */
[----:B------:R-:W-:-:S02]  /*42020*/  FFMA R202, R184, R180, R202 ;  /* 0x000000b4b8ca7223 */ /* 0x000fc400000000ca */
[----:B------:R-:W2:Y:S04]  /*42030*/  LDL.LU R182, [R1+0xdd4] ;  /* 0x000dd40001b67983 */ /* 0x000ea80000300800 */
[----:B------:R-:W2:Y:S04]  /*42040*/  LDL.LU R184, [R1+0xdd8] ;  /* 0x000dd80001b87983 */ /* 0x000ea80000300800 */
[----:B------:R-:W2:Y:S01]  /*42050*/  LDL.LU R181, [R1+0xc78] ;  /* 0x000c780001b57983 */ /* 0x000ea20000300800 */
[-C--:B----4-:R-:W-:Y:S01]  /*42060*/  FFMA R175, R232, R180.reuse, R175 ;  /* 0x000000b4e8af7223 */ /* 0x090fe200000000af */
[----:B------:R-:W-:-:S02]  /*42070*/  FFMA R174, R231, R180, R174 ;  /* 0x000000b4e7ae7223 */ /* 0x000fc400000000ae */
[----:B------:R-:W4:Y:S04]  /*42080*/  LDL.LU R232, [R1+0xdec] ;  /* 0x000dec0001e87983 */ /* 0x000f280000300800 */
[----:B------:R-:W4:Y:S01]  /*42090*/  LDL.LU R231, [R1+0xc70] ;  /* 0x000c700001e77983 */ /* 0x000f220000300800 */
[----:B------:R-:W-:-:S03]  /*420a0*/  FFMA R205, R179, R180, R205 ;  /* 0x000000b4b3cd7223 */ /* 0x000fc600000000cd */
[----:B------:R-:W4:Y:S04]  /*420b0*/  LDL.LU R242, [R1+0x113c] ;  /* 0x00113c0001f27983 */ /* 0x000f280000300800 */
[----:B------:R-:W4:Y:S04]  /*420c0*/  LDL.LU R241, [R1+0x1154] ;  /* 0x0011540001f17983 */ /* 0x000f280000300800 */
[----:B------:R-:W4:Y:S04]  /*420d0*/  LDL.LU R240, [R1+0x1164] ;  /* 0x0011640001f07983 */ /* 0x000f280000300800 */
[----:B------:R-:W4:Y:S04]  /*420e0*/  LDL.LU R235, [R1+0xdc8] ;  /* 0x000dc80001eb7983 */ /* 0x000f280000300800 */
[----:B------:R-:W4:Y:S04]  /*420f0*/  LDL.LU R234, [R1+0xde0] ;  /* 0x000de00001ea7983 */ /* 0x000f280000300800 */
        /* <DEDUP_REMOVED lines=8> */
[----:B------:R-:W-:-:S03]  /*42180*/  FFMA R7, R184, R180, R7 ;  /* 0x000000b4b8077223 */ /* 0x000fc60000000007 */
[----:B------:R-:W2:Y:S01]  /*42190*/  LDL.LU R184, [R1+0xc84] ;  /* 0x000c840001b87983 */ /* 0x000ea20000300800 */
[----:B------:R-:W-:-:S03]  /*421a0*/  FFMA R204, R181, R180, R204 ;  /* 0x000000b4b5cc7223 */ /* 0x000fc600000000cc */
[----:B------:R-:W2:Y:S01]  /*421b0*/  LDL.LU R181, [R1+0xccc] ;  /* 0x000ccc0001b57983 */ /* 0x000ea20000300800 */
[-C--:B------:R-:W-:Y:S01]  /*421c0*/  FFMA R164, R233, R180.reuse, R164 ;  /* 0x000000b4e9a47223 */ /* 0x080fe200000000a4 */
[-C--:B----4-:R-:W-:Y:S02]  /*421d0*/  FFMA R115, R232, R180.reuse, R115 ;  /* 0x000000b4e8737223 */ /* 0x090fe40000000073 */
        /* <DEDUP_REMOVED lines=63> */
[----:B------:R-:W-:Y:S02]  /*425d0*/  FMUL R179, R192, R165 ;  /* 0x000000a5c0b37220 */ /* 0x000fe40000400000 */
[----:B------:R-:W4:Y:S04]  /*425e0*/  LDL.LU R239, [R1+0x1250] ;  /* 0x0012500001ef7983 */ /* 0x000f280000300800 */
[----:B------:R-:W4:Y:S04]  /*425f0*/  LDL.LU R235, [R1+0x125c] ;  /* 0x00125c0001eb7983 */ /* 0x000f280000300800 */
[----:B------:R-:W4:Y:S04]  /*42600*/  LDL.LU R247, [R1+0x1218] ;  /* 0x0012180001f77983 */ /* 0x000f280000300800 */
[----:B------:R-:W4:Y:S01]  /*42610*/  LDL.LU R238, [R1+0xd40] ;  /* 0x000d400001ee7983 */ /* 0x000f220000300800 */
[----:B---3--:R-:W-:-:S03]  /*42620*/  FFMA R226, R230, R180, R226 ;  /* 0x000000b4e6e27223 */ /* 0x008fc600000000e2 */
[----:B------:R-:W3:Y:S04]  /*42630*/  LDL.LU R230, [R1+0xe34] ;  /* 0x000e340001e67983 */ /* 0x000ee80000300800 */
[----:B------:R-:W3:Y:S01]  /*42640*/  LDL.LU R180, [R1+0xe50] ;  /* 0x000e500001b47983 */ /* 0x000ee20000300800 */
[----:B--2---:R-:W-:-:S03]  /*42650*/  FFMA R175, R182, R179, R175 ;  /* 0x000000b3b6af7223 */ /* 0x004fc600000000af */
[----:B------:R-:W2:Y:S01]  /*42660*/  LDL.LU R182, [R1+0xe4c] ;  /* 0x000e4c0001b67983 */ /* 0x000ea20000300800 */
[----:B------:R-:W-:-:S03]  /*42670*/  FFMA R201, R184, R179, R201 ;  /* 0x000000b3b8c97223 */ /* 0x000fc600000000c9 */
[----:B------:R-:W2:Y:S01]  /*42680*/  LDL.LU R184, [R1+0xe44] ;  /* 0x000e440001b87983 */ /* 0x000ea20000300800 */
[----:B------:R-:W-:-:S03]  /*42690*/  FFMA R164, R181, R179, R164 ;  /* 0x000000b3b5a47223 */ /* 0x000fc600000000a4 */
        /* <DEDUP_REMOVED lines=27> */
[-C--:B----4-:R-:W-:Y:S01]  /*42850*/  FFMA R166, R242, R179.reuse, R166 ;  /* 0x000000b3f2a67223 */ /* 0x090fe200000000a6 */
[----:B------:R-:W4:Y:S01]  /*42860*/  LDL.LU R241, [R1+0xd7c] ;  /* 0x000d7c0001f17983 */ /* 0x000f220000300800 */
[----:B------:R-:W-:-:S03]  /*42870*/  FFMA R217, R178, R179, R217 ;  /* 0x000000b3b2d97223 */ /* 0x000fc600000000d9 */
[----:B------:R-:W4:Y:S04]  /*42880*/  LDL.LU R240, [R1+0xd50] ;  /* 0x000d500001f07983 */ /* 0x000f280000300800 */
        /* <DEDUP_REMOVED lines=24> */
[-C--:B------:R-:W-:Y:S01]  /*42a10*/  FFMA R202, R247, R179.reuse, R202 ;  /* 0x000000b3f7ca7223 */ /* 0x080fe200000000ca */
[-C--:B----4-:R-:W-:Y:S01]  /*42a20*/  FFMA R206, R241, R179.reuse, R206 ;  /* 0x000000b3f1ce7223 */ /* 0x090fe200000000ce */
[-C--:B------:R-:W-:Y:S01]  /*42a30*/  FFMA R211, R238, R179.reuse, R211 ;  /* 0x000000b3eed37223 */ /* 0x080fe200000000d3 */
[-C--:B------:R-:W-:Y:S01]  /*42a40*/  FFMA R207, R240, R179.reuse, R207 ;  /* 0x000000b3f0cf7223 */ /* 0x080fe200000000cf */
[-C--:B------:R-:W-:Y:S01]  /*42a50*/  FFMA R229, R245, R179.reuse, R229 ;  /* 0x000000b3f5e57223 */ /* 0x080fe200000000e5 */
[-C--:B------:R-:W-:Y:S01]  /*42a60*/  FFMA R243, R237, R179.reuse, R243 ;  /* 0x000000b3edf37223 */ /* 0x080fe200000000f3 */
[----:B------:R-:W4:Y:S01]  /*42a70*/  LDL.LU R241, [R1+0x1328] ;  /* 0x0013280001f17983 */ /* 0x000f220000300800 */
[----:B------:R-:W-:Y:S01]  /*42a80*/  FFMA R228, R178, R179, R228 ;  /* 0x000000b3b2e47223 */ /* 0x000fe200000000e4 */
[----:B------:R-:W-:Y:S02]  /*42a90*/  FMUL R178, R191, R165 ;  /* 0x000000a5bfb27220 */ /* 0x000fe40000400000 */
        /* <DEDUP_REMOVED lines=26> */
[----:B------:R-:W2:Y:S04]  /*42c40*/  LDL.LU R179, [R1+0xe70] ;  /* 0x000e700001b37983 */ /* 0x000ea80000300800 */
        /* <DEDUP_REMOVED lines=29> */
[----:B------:R-:W2:Y:S04]  /*42e20*/  LDL.LU R241, [R1+0x101c] ;  /* 0x00101c0001f17983 */ /* 0x000ea80000300800 */
[----:B------:R-:W2:Y:S04]  /*42e30*/  LDL.LU R240, [R1+0x1020] ;  /* 0x0010200001f07983 */ /* 0x000ea80000300800 */
        /* <DEDUP_REMOVED lines=25> */
[----:B------:R-:W-:Y:S01]  /*42fd0*/  FMUL R177, R190, R165 ;  /* 0x000000a5beb17220 */ /* 0x000fe20000400000 */
[-C--:B------:R-:W-:Y:S01]  /*42fe0*/  FFMA R205, R241, R178.reuse, R205 ;  /* 0x000000b2f1cd7223 */ /* 0x080fe200000000cd */
[-C--:B------:R-:W-:Y:S01]  /*42ff0*/  FFMA R215, R237, R178.reuse, R215 ;  /* 0x000000b2edd77223 */ /* 0x080fe200000000d7 */
        /* <DEDUP_REMOVED lines=32> */
[----:B------:R-:W-:Y:S01]  /*43200*/  FFMA R183, R176, R178, R183 ;  /* 0x000000b2b0b77223 */ /* 0x000fe200000000b7 */
[----:B------:R-:W2:Y:S04]  /*43210*/  LDL.LU R242, [R1+0x1464] ;  /* 0x0014640001f27983 */ /* 0x000ea80000300800 */
[----:B------:R-:W2:Y:S01]  /*43220*/  LDL.LU R178, [R1+0x10d4] ;  /* 0x0010d40001b27983 */ /* 0x000ea20000300800 */
[----:B------:R-:W-:-:S03]  /*43230*/  FFMA R175, R241, R177, R175 ;  /* 0x000000b1f1af7223 */ /* 0x000fc600000000af */
[----:B------:R-:W2:Y:S01]  /*43240*/  LDL.LU R176, [R1+0x10f8] ;  /* 0x0010f80001b07983 */ /* 0x000ea20000300800 */
[-C--:B------:R-:W-:Y:S01]  /*43250*/  FFMA R174, R240, R177.reuse, R174 ;  /* 0x000000b1f0ae7223 */ /* 0x080fe200000000ae */
[-C--:B------:R-:W-:Y:S02]  /*43260*/  FFMA R173, R239, R177.reuse, R173 ;  /* 0x000000b1efad7223 */ /* 0x080fe400000000ad */
        /* <DEDUP_REMOVED lines=33> */
[----:B----4-:R-:W-:-:S03]  /*43480*/  FFMA R213, R231, R177, R213 ;  /* 0x000000b1e7d57223 */ /* 0x010fc600000000d5 */
        /* <DEDUP_REMOVED lines=14> */
[----:B------:R-:W2:Y:S04]  /*43570*/  LDL.LU R179, [R1+0xe04] ;  /* 0x000e040001b37983 */ /* 0x000ea80000300800 */
[----:B------:R-:W2:Y:S04]  /*43580*/  LDL.LU R235, [R1+0x1150] ;  /* 0x0011500001eb7983 */ /* 0x000ea80000300800 */
[----:B------:R-:W2:Y:S01]  /*43590*/  LDL.LU R233, [R1+0x1158] ;  /* 0x0011580001e97983 */ /* 0x000ea20000300800 */
[----:B------:R-:W-:-:S03]  /*435a0*/  FFMA R226, R178, R177, R226 ;  /* 0x000000b1b2e27223 */ /* 0x000fc600000000e2 */
[----:B------:R-:W2:Y:S01]  /*435b0*/  LDL.LU R178, [R1+0x1538] ;  /* 0x0015380001b27983 */ /* 0x000ea20000300800 */
[-C--:B------:R-:W-:Y:S01]  /*435c0*/  FFMA R206, R234, R177.reuse, R206 ;  /* 0x000000b1eace7223 */ /* 0x080fe200000000ce */
[-C--:B------:R-:W-:Y:S01]  /*435d0*/  FFMA R218, R232, R177.reuse, R218 ;  /* 0x000000b1e8da7223 */ /* 0x080fe200000000da */
[----:B------:R-:W-:Y:S01]  /*435e0*/  FFMA R228, R176, R177, R228 ;  /* 0x000000b1b0e47223 */ /* 0x000fe200000000e4 */
[----:B------:R-:W2:Y:S01]  /*435f0*/  LDL.LU R234, [R1+0x116c] ;  /* 0x00116c0001ea7983 */ /* 0x000ea20000300800 */
[----:B------:R-:W-:-:S03]  /*43600*/  FMUL R176, R189, R165 ;  /* 0x000000a5bdb07220 */ /* 0x000fc60000400000 */
        /* <DEDUP_REMOVED lines=30> */
[----:B------:R-:W-:Y:S01]  /*437f0*/  FFMA R183, R232, R177, R183 ;  /* 0x000000b1e8b77223 */ /* 0x000fe200000000b7 */
[----:B------:R-:W2:Y:S04]  /*43800*/  LDL.LU R240, [R1+0x1550] ;  /* 0x0015500001f07983 */ /* 0x000ea80000300800 */
[----:B------:R-:W2:Y:S04]  /*43810*/  LDL.LU R177, [R1+0x11c8] ;  /* 0x0011c80001b17983 */ /* 0x000ea80000300800 */
[----:B------:R-:W2:Y:S01]  /*43820*/  LDL.LU R239, [R1+0x154c] ;  /* 0x00154c0001ef7983 */ /* 0x000ea20000300800 */
[----:B----4-:R-:W-:-:S03]  /*43830*/  FFMA R2, R231, R176, R2 ;  /* 0x000000b0e7027223 */ /* 0x010fc60000000002 */
        /* <DEDUP_REMOVED lines=42> */
[-C--:B------:R-:W-:Y:S02]  /*43ae0*/  FFMA R3, R240, R176.reuse, R3 ;  /* 0x000000b0f0037223 */ /* 0x080fe40000000003 */
[----:B------:R-:W2:Y:S01]  /*43af0*/  LDL.LU R179, [R1+0x121c] ;  /* 0x00121c0001b37983 */ /* 0x000ea20000300800 */
[-C--:B------:R-:W-:Y:S01]  /*43b00*/  FFMA R0, R239, R176.reuse, R0 ;  /* 0x000000b0ef007223 */ /* 0x080fe20000000000 */
[-C--:B------:R-:W-:Y:S01]  /*43b10*/  FFMA R35, R238, R176.reuse, R35 ;  /* 0x000000b0ee237223 */ /* 0x080fe20000000023 */
[-C--:B------:R-:W-:Y:S01]  /*43b20*/  FFMA R164, R237, R176.reuse, R164 ;  /* 0x000000b0eda47223 */ /* 0x080fe200000000a4 */
        /* <DEDUP_REMOVED lines=14> */
[----:B------:R-:W-:-:S03]  /*43c10*/  FFMA R221, R178, R176, R221 ;  /* 0x000000b0b2dd7223 */ /* 0x000fc600000000dd */
[----:B------:R-:W2:Y:S01]  /*43c20*/  LDL.LU R178, [R1+0x1600] ;  /* 0x0016000001b27983 */ /* 0x000ea20000300800 */
[-C--:B------:R-:W-:Y:S01]  /*43c30*/  FFMA R228, R177, R176.reuse, R228 ;  /* 0x000000b0b1e47223 */ /* 0x080fe200000000e4 */
[----:B------:R-:W-:Y:S01]  /*43c40*/  FMUL R177, R188, R165 ;  /* 0x000000a5bcb17220 */ /* 0x000fe20000400000 */
[-C--:B----4-:R-:W-:Y:S02]  /*43c50*/  FFMA R183, R231, R176.reuse, R183 ;  /* 0x000000b0e7b77223 */ /* 0x090fe400000000b7 */
        /* <DEDUP_REMOVED lines=13> */
[----:B------:R-:W2:Y:S04]  /*43d30*/  LDL.LU R179, [R1+0x1610] ;  /* 0x0016100001b37983 */ /* 0x000ea80000300800 */
        /* <DEDUP_REMOVED lines=56> */
[-C--:B------:R-:W-:Y:S01]  /*440c0*/  FFMA R172, R234, R177.reuse, R172 ;  /* 0x000000b1eaac7223 */ /* 0x080fe200000000ac */
[----:B------:R-:W-:-:S02]  /*440d0*/  FFMA R170, R233, R177, R170 ;  /* 0x000000b1e9aa7223 */ /* 0x000fc400000000aa */
[----:B------:R-:W2:Y:S04]  /*440e0*/  LDL.LU R234, [R1+0x1408] ;  /* 0x0014080001ea7983 */ /* 0x000ea80000300800 */
        /* <DEDUP_REMOVED lines=26> */
[----:B------:R-:W2:Y:S04]  /*44290*/  LDL.LU R241, [R1+0x12f0] ;  /* 0x0012f00001f17983 */ /* 0x000ea80000300800 */
[----:B------:R-:W2:Y:S04]  /*442a0*/  LDL.LU R234, [R1+0x12f4] ;  /* 0x0012f40001ea7983 */ /* 0x000ea80000300800 */
[----:B------:R-:W2:Y:S01]  /*442b0*/  LDL.LU R233, [R1+0xebc] ;  /* 0x000ebc0001e97983 */ /* 0x000ea20000300800 */
[----:B------:R-:W-:Y:S01]  /*442c0*/  FFMA R228, R176, R177, R228 ;  /* 0x000000b1b0e47223 */ /* 0x000fe200000000e4 */
[----:B------:R-:W-:-:S04]  /*442d0*/  FMUL R176, R187, R165 ;  /* 0x000000a5bbb07220 */ /* 0x000fc80000400000 */
[-C--:B------:R-:W-:Y:S02]  /*442e0*/  FFMA R171, R178, R176.reuse, R171 ;  /* 0x000000b0b2ab7223 */ /* 0x080fe400000000ab */
        /* <DEDUP_REMOVED lines=29> */
[----:B------:R-:W2:Y:S04]  /*444c0*/  LDL.LU R233, [R1+0xfd4] ;  /* 0x000fd40001e97983 */ /* 0x000ea80000300800 */
[----:B------:R-:W2:Y:S04]  /*444d0*/  LDL.LU R239, [R1+0x1704] ;  /* 0x0017040001ef7983 */ /* 0x000ea80000300800 */
[----:B------:R-:W2:Y:S04]  /*444e0*/  LDL.LU R238, [R1+0x16b8] ;  /* 0x0016b80001ee7983 */ /* 0x000ea80000300800 */
[----:B------:R-:W2:Y:S04]  /*444f0*/  LDL.LU R237, [R1+0x16bc] ;  /* 0x0016bc0001ed7983 */ /* 0x000ea80000300800 */
[----:B------:R-:W2:Y:S01]  /*44500*/  LDL.LU R235, [R1+0x16d4] ;  /* 0x0016d40001eb7983 */ /* 0x000ea20000300800 */
[----:B------:R-:W-:-:S03]  /*44510*/  FFMA R166, R178, R176, R166 ;  /* 0x000000b0b2a67223 */ /* 0x000fc600000000a6 */
[----:B------:R-:W2:Y:S04]  /*44520*/  LDL.LU R236, [R1+0x16c8] ;  /* 0x0016c80001ec7983 */ /* 0x000ea80000300800 */
        /* <DEDUP_REMOVED lines=54> */
[-C--:B------:R-:W-:Y:S01]  /*44890*/  FFMA R228, R177, R176.reuse, R228 ;  /* 0x000000b0b1e47223 */ /* 0x080fe200000000e4 */
[----:B------:R-:W-:Y:S01]  /*448a0*/  FMUL R177, R186, R165 ;  /* 0x000000a5bab17220 */ /* 0x000fe20000400000 */
[-C--:B------:R-:W-:Y:S01]  /*448b0*/  FFMA R220, R234, R176.reuse, R220 ;  /* 0x000000b0eadc7223 */ /* 0x080fe200000000dc */
[----:B------:R-:W-:Y:S01]  /*448c0*/  FFMA R221, R233, R176, R221 ;  /* 0x000000b0e9dd7223 */ /* 0x000fe200000000dd */
        /* <DEDUP_REMOVED lines=37> */
[-C--:B------:R-:W-:Y:S01]  /*44b20*/  FFMA R172, R234, R177.reuse, R172 ;  /* 0x000000b1eaac7223 */ /* 0x080fe200000000ac */
[----:B------:R-:W-:-:S02]  /*44b30*/  FFMA R170, R233, R177, R170 ;  /* 0x000000b1e9aa7223 */ /* 0x000fc400000000aa */
[----:B------:R-:W2:Y:S01]  /*44b40*/  LDL.LU R234, [R1+0x15d4] ;  /* 0x0015d40001ea7983 */ /* 0x000ea20000300800 */
[----:B------:R-:W-:-:S03]  /*44b50*/  FFMA R203, R178, R177, R203 ;  /* 0x000000b1b2cb7223 */ /* 0x000fc600000000cb */
[----:B------:R-:W2:Y:S04]  /*44b60*/  LDL.LU R178, [R1+0x1440] ;  /* 0x0014400001b27983 */ /* 0x000ea80000300800 */
        /* <DEDUP_REMOVED lines=35> */
[-C--:B---3--:R-:W-:Y:S02]  /*44da0*/  FFMA R210, R230, R177.reuse, R210 ;  /* 0x000000b1e6d27223 */ /* 0x088fe400000000d2 */
[----:B------:R-:W3:Y:S04]  /*44db0*/  LDL.LU R230, [R1+0x148c] ;  /* 0x00148c0001e67983 */ /* 0x000ee80000300800 */
[----:B------:R-:W4:Y:S04]  /*44dc0*/  LDL.LU R236, [R1+0x149c] ;  /* 0x00149c0001ec7983 */ /* 0x000f280000300800 */
[----:B------:R-:W4:Y:S01]  /*44dd0*/  LDL.LU R176, [R1+0xfb8] ;  /* 0x000fb80001b07983 */ /* 0x000f220000300800 */
[----:B------:R-:W-:-:S03]  /*44de0*/  FFMA R213, R180, R177, R213 ;  /* 0x000000b1b4d57223 */ /* 0x000fc600000000d5 */
[----:B------:R-:W4:Y:S01]  /*44df0*/  LDL.LU R180, [R1+0x1830] ;  /* 0x0018300001b47983 */ /* 0x000f220000300800 */
[----:B--2---:R-:W-:-:S03]  /*44e00*/  FFMA R217, R182, R177, R217 ;  /* 0x000000b1b6d97223 */ /* 0x004fc600000000d9 */
[----:B------:R-:W2:Y:S01]  /*44e10*/  LDL.LU R178, [R1+0x1834] ;  /* 0x0018340001b27983 */ /* 0x000ea20000300800 */
[----:B------:R-:W-:-:S03]  /*44e20*/  FFMA R212, R184, R177, R212 ;  /* 0x000000b1b8d47223 */ /* 0x000fc600000000d4 */
[----:B------:R-:W2:Y:S04]  /*44e30*/  LDL.LU R182, [R1+0x1838] ;  /* 0x0018380001b67983 */ /* 0x000ea80000300800 */
[----:B------:R-:W2:Y:S04]  /*44e40*/  LDL.LU R234, [R1+0xfbc] ;  /* 0x000fbc0001ea7983 */ /* 0x000ea80000300800 */
[----:B------:R-:W2:Y:S04]  /*44e50*/  LDL.LU R233, [R1+0xfc4] ;  /* 0x000fc40001e97983 */ /* 0x000ea80000300800 */
[----:B------:R-:W2:Y:S01]  /*44e60*/  LDL.LU R184, [R1+0xfcc] ;  /* 0x000fcc0001b87983 */ /* 0x000ea20000300800 */
[----:B------:R-:W-:-:S03]  /*44e70*/  FFMA R222, R181, R177, R222 ;  /* 0x000000b1b5de7223 */ /* 0x000fc600000000de */
[----:B------:R-:W2:Y:S04]  /*44e80*/  LDL.LU R231, [R1+0x1818] ;  /* 0x0018180001e77983 */ /* 0x000ea80000300800 */
        /* <DEDUP_REMOVED lines=20> */
[----:B---3--:R-:W-:-:S03]  /*44fd0*/  FFMA R225, R230, R177, R225 ;  /* 0x000000b1e6e17223 */ /* 0x008fc600000000e1 */
[----:B------:R-:W3:Y:S01]  /*44fe0*/  LDL.LU R230, [R1+0x1820] ;  /* 0x0018200001e67983 */ /* 0x000ee20000300800 */
[----:B----4-:R-:W-:Y:S01]  /*44ff0*/  FFMA R228, R176, R177, R228 ;  /* 0x000000b1b0e47223 */ /* 0x010fe200000000e4 */
[----:B------:R-:W-:-:S04]  /*45000*/  FMUL R176, R200, R165 ;  /* 0x000000a5c8b07220 */ /* 0x000fc80000400000 */
[-C--:B------:R-:W-:Y:S02]  /*45010*/  FFMA R202, R180, R176.reuse, R202 ;  /* 0x000000b0b4ca7223 */ /* 0x080fe400000000ca */
[----:B------:R-:W4:Y:S01]  /*45020*/  LDL.LU R180, [R1+0xf84] ;  /* 0x000f840001b47983 */ /* 0x000f220000300800 */
[----:B--2---:R-:W-:-:S03]  /*45030*/  FFMA R201, R178, R176, R201 ;  /* 0x000000b0b2c97223 */ /* 0x004fc600000000c9 */
[----:B------:R-:W2:Y:S01]  /*45040*/  LDL.LU R178, [R1+0xf88] ;  /* 0x000f880001b27983 */ /* 0x000ea20000300800 */
[----:B------:R-:W-:Y:S01]  /*45050*/  FFMA R175, R182, R176, R175 ;  /* 0x000000b0b6af7223 */ /* 0x000fe200000000af */
        /* <DEDUP_REMOVED lines=14> */
[----:B------:R-:W-:-:S03]  /*45140*/  FFMA R173, R232, R176, R173 ;  /* 0x000000b0e8ad7223 */ /* 0x000fc600000000ad */
[----:B------:R-:W2:Y:S01]  /*45150*/  LDL.LU R232, [R1+0x1678] ;  /* 0x0016780001e87983 */ /* 0x000ea20000300800 */
[----:B------:R-:W-:-:S03]  /*45160*/  FFMA R174, R179, R176, R174 ;  /* 0x000000b0b3ae7223 */ /* 0x000fc600000000ae */
[----:B------:R-:W2:Y:S01]  /*45170*/  LDL.LU R179, [R1+0x1238] ;  /* 0x0012380001b37983 */ /* 0x000ea20000300800 */
[----:B---3--:R-:W-:-:S03]  /*45180*/  FFMA R169, R230, R176, R169 ;  /* 0x000000b0e6a97223 */ /* 0x008fc600000000a9 */
[----:B------:R-:W3:Y:S01]  /*45190*/  LDL.LU R230, [R1+0x16a8] ;  /* 0x0016a80001e67983 */ /* 0x000ee20000300800 */
[----:B----4-:R-:W-:-:S03]  /*451a0*/  FFMA R35, R180, R176, R35 ;  /* 0x000000b0b4237223 */ /* 0x010fc60000000023 */
[----:B------:R-:W4:Y:S01]  /*451b0*/  LDL.LU R180, [R1+0x14e0] ;  /* 0x0014e00001b47983 */ /* 0x000f220000300800 */
        /* <DEDUP_REMOVED lines=55> */
[----:B------:R-:W-:Y:S01]  /*45530*/  FMUL R183, R198, R165 ;  /* 0x000000a5c6b77220 */ /* 0x000fe20000400000 */
[-C--:B------:R-:W-:Y:S01]  /*45540*/  FFMA R222, R244, R176.reuse, R222 ;  /* 0x000000b0f4de7223 */ /* 0x080fe200000000de */
[-C--:B------:R-:W-:Y:S02]  /*45550*/  FFMA R209, R235, R176.reuse, R209 ;  /* 0x000000b0ebd17223 */ /* 0x080fe400000000d1 */
[----:B------:R-:W2:Y:S01]  /*45560*/  LDL.LU R235, [R1+0x184c] ;  /* 0x00184c0001eb7983 */ /* 0x000ea20000300800 */
[----:B------:R-:W-:-:S03]  /*45570*/  FFMA R218, R233, R176, R218 ;  /* 0x000000b0e9da7223 */ /* 0x000fc600000000da */
[----:B------:R-:W2:Y:S01]  /*45580*/  LDL.LU R233, [R1+0x1858] ;  /* 0x0018580001e97983 */ /* 0x000ea20000300800 */
[-C--:B------:R-:W-:Y:S01]  /*45590*/  FFMA R223, R242, R176.reuse, R223 ;  /* 0x000000b0f2df7223 */ /* 0x080fe200000000df */
[-C--:B------:R-:W-:Y:S01]  /*455a0*/  FFMA R225, R241, R176.reuse, R225 ;  /* 0x000000b0f1e17223 */ /* 0x080fe200000000e1 */
[-C--:B------:R-:W-:Y:S01]  /*455b0*/  FFMA R228, R240, R176.reuse, R228 ;  /* 0x000000b0f0e47223 */ /* 0x080fe200000000e4 */
[-C--:B------:R-:W-:Y:S01]  /*455c0*/  FFMA R177, R239, R176.reuse, R177 ;  /* 0x000000b0efb17223 */ /* 0x080fe200000000b1 */
[-C--:B---3--:R-:W-:Y:S02]  /*455d0*/  FFMA R224, R230, R176.reuse, R224 ;  /* 0x000000b0e6e07223 */ /* 0x088fe400000000e0 */
[----:B------:R-:W3:Y:S01]  /*455e0*/  LDL.LU R230, [R1+0x1874] ;  /* 0x0018740001e67983 */ /* 0x000ee20000300800 */
[----:B----4-:R-:W-:Y:S01]  /*455f0*/  FFMA R227, R180, R176, R227 ;  /* 0x000000b0b4e37223 */ /* 0x010fe200000000e3 */
[----:B------:R-:W-:-:S04]  /*45600*/  FMUL R180, R199, R165 ;  /* 0x000000a5c7b47220 */ /* 0x000fc80000400000 */
[-C--:B--2---:R-:W-:Y:S01]  /*45610*/  FFMA R164, R164, R180.reuse, R202 ;  /* 0x000000b4a4a47223 */ /* 0x084fe200000000ca */
[----:B------:R-:W-:Y:S01]  /*45620*/  FFMA R165, R238, R180, R201 ;  /* 0x000000b4eea57223 */ /* 0x000fe200000000c9 */
[----:B------:R-:W-:Y:S02]  /*45630*/  FFMA R243, R182, R176, R243 ;  /* 0x000000b0b6f37223 */ /* 0x000fe400000000f3 */
[-C--:B------:R-:W-:Y:S01]  /*45640*/  FFMA R164, R237, R183.reuse, R164 ;  /* 0x000000b7eda47223 */ /* 0x080fe200000000a4 */
[----:B------:R-:W2:Y:S01]  /*45650*/  LDL.LU R182, [R1+0x1744] ;  /* 0x0017440001b67983 */ /* 0x000ea20000300800 */
[----:B------:R-:W-:Y:S01]  /*45660*/  FFMA R166, R166, R180, R175 ;  /* 0x000000b4a6a67223 */ /* 0x000fe200000000af */
[----:B------:R-:W-:Y:S01]  /*45670*/  FFMA R165, R234, R183, R165 ;  /* 0x000000b7eaa57223 */ /* 0x000fe200000000a5 */
[----:B------:R-:W-:Y:S01]  /*45680*/  FFMA R175, R144, R164, RZ ;  /* 0x000000a490af7223 */ /* 0x000fe200000000ff */
[----:B------:R-:W4:Y:S01]  /*45690*/  LDL.LU R201, [R1+0x1040] ;  /* 0x0010400001c97983 */ /* 0x000f220000300800 */
[----:B------:R-:W-:-:S03]  /*456a0*/  FFMA R226, R184, R176, R226 ;  /* 0x000000b0b8e27223 */ /* 0x000fc600000000e2 */
[----:B------:R-:W4:Y:S04]  /*456b0*/  LDL.LU R202, [R1+0x1898] ;  /* 0x0018980001ca7983 */ /* 0x000f280000300800 */
[----:B------:R-:W2:Y:S01]  /*456c0*/  LDL.LU R176, [R1+0x13ac] ;  /* 0x0013ac0001b07983 */ /* 0x000ea20000300800 */
[----:B------:R-:W-:-:S03]  /*456d0*/  FFMA R175, R145, R165, R175 ;  /* 0x000000a591af7223 */ /* 0x000fc600000000af */
[----:B------:R-:W4:Y:S01]  /*456e0*/  LDL.LU R184, [R1+0x1724] ;  /* 0x0017240001b87983 */ /* 0x000f220000300800 */
[-C--:B------:R-:W-:Y:S01]  /*456f0*/  FFMA R145, R231, R180.reuse, R179 ;  /* 0x000000b4e7917223 */ /* 0x080fe200000000b3 */
[----:B------:R-:W-:Y:S02]  /*45700*/  FFMA R144, R181, R180, R167 ;  /* 0x000000b4b5907223 */ /* 0x000fe400000000a7 */
[----:B------:R-:W4:Y:S04]  /*45710*/  LDL.LU R179, [R1+0x17b4] ;  /* 0x0017b40001b37983 */ /* 0x000f280000300800 */
[----:B------:R-:W4:Y:S01]  /*45720*/  LDL.LU R181, [R1+0x13b0] ;  /* 0x0013b00001b57983 */ /* 0x000f220000300800 */
[-C--:B------:R-:W-:Y:S01]  /*45730*/  FFMA R152, R152, R164.reuse, RZ ;  /* 0x000000a498987223 */ /* 0x080fe200000000ff */
[----:B------:R-:W-:Y:S01]  /*45740*/  FFMA R148, R148, R164, RZ ;  /* 0x000000a494947223 */ /* 0x000fe200000000ff */
[----:B------:R-:W-:Y:S01]  /*45750*/  FFMA R174, R236, R180, R174 ;  /* 0x000000b4ecae7223 */ /* 0x000fe200000000ae */
[----:B------:R-:W-:Y:S01]  /*45760*/  FFMA R156, R156, R164, RZ ;  /* 0x000000a49c9c7223 */ /* 0x000fe200000000ff */
[----:B------:R-:W-:Y:S01]  /*45770*/  FFMA R152, R153, R165, R152 ;  /* 0x000000a599987223 */ /* 0x000fe20000000098 */
[----:B------:R-:W-:Y:S01]  /*45780*/  FFMA R166, R232, R183, R166 ;  /* 0x000000b7e8a67223 */ /* 0x000fe200000000a6 */
[----:B------:R-:W-:Y:S01]  /*45790*/  FFMA R148, R149, R165, R148 ;  /* 0x000000a595947223 */ /* 0x000fe20000000094 */
[----:B------:R-:W4:Y:S02]  /*457a0*/  LDL.LU R153, [R1+0x17b8] ;  /* 0x0017b80001997983 */ /* 0x000f240000300800 */
[-C--:B------:R-:W-:Y:S01]  /*457b0*/  FFMA R152, R154, R166.reuse, R152 ;  /* 0x000000a69a987223 */ /* 0x080fe20000000098 */
[-C--:B------:R-:W-:Y:S01]  /*457c0*/  FFMA R148, R150, R166.reuse, R148 ;  /* 0x000000a696947223 */ /* 0x080fe20000000094 */
[----:B------:R-:W-:Y:S01]  /*457d0*/  FFMA R175, R146, R166, R175 ;  /* 0x000000a692af7223 */ /* 0x000fe200000000af */
[----:B------:R-:W-:Y:S01]  /*457e0*/  FFMA R160, R160, R164, RZ ;  /* 0x000000a4a0a07223 */ /* 0x000fe200000000ff */
[----:B------:R-:W4:Y:S01]  /*457f0*/  LDL.LU R231, [R1+0x16ec] ;  /* 0x0016ec0001e77983 */ /* 0x000f220000300800 */
[-C--:B---3--:R-:W-:Y:S01]  /*45800*/  FFMA R167, R230, R183.reuse, R174 ;  /* 0x000000b7e6a77223 */ /* 0x088fe200000000ae */
[----:B--2---:R-:W-:-:S03]  /*45810*/  FFMA R145, R176, R183, R145 ;  /* 0x000000b7b0917223 */ /* 0x004fc60000000091 */
[-C--:B------:R-:W-:Y:S01]  /*45820*/  FFMA R150, R155, R167.reuse, R152 ;  /* 0x000000a79b967223 */ /* 0x080fe20000000098 */
[----:B------:R-:W-:Y:S01]  /*45830*/  FFMA R175, R147, R167, R175 ;  /* 0x000000a793af7223 */ /* 0x000fe200000000af */
[----:B------:R-:W2:Y:S01]  /*45840*/  LDL.LU R155, [R1+0x1888] ;  /* 0x00188800019b7983 */ /* 0x000ea20000300800 */
[----:B------:R-:W-:-:S03]  /*45850*/  FFMA R147, R182, R180, R203 ;  /* 0x000000b4b6937223 */ /* 0x000fc600000000cb */
[----:B------:R-:W3:Y:S04]  /*45860*/  LDL.LU R174, [R1+0x1884] ;  /* 0x0018840001ae7983 */ /* 0x000ee80000300800 */
[----:B------:R-:W3:Y:S01]  /*45870*/  LDL.LU R203, [R1+0x188c] ;  /* 0x00188c0001cb7983 */ /* 0x000ee20000300800 */
[----:B----4-:R-:W-:-:S03]  /*45880*/  FFMA R146, R184, R180, R115 ;  /* 0x000000b4b8927223 */ /* 0x010fc60000000073 */
[----:B------:R-:W4:Y:S01]  /*45890*/  LDL.LU R176, [R1+0x1890] ;  /* 0x0018900001b07983 */ /* 0x000f220000300800 */
[-C--:B------:R-:W-:Y:S01]  /*458a0*/  FFMA R146, R179, R183.reuse, R146 ;  /* 0x000000b7b3927223 */ /* 0x080fe20000000092 */
[----:B------:R-:W-:Y:S02]  /*458b0*/  FFMA R144, R181, R183, R144 ;  /* 0x000000b7b5907223 */ /* 0x000fe40000000090 */
[----:B------:R-:W4:Y:S04]  /*458c0*/  LDL.LU R179, [R1+0x1088] ;  /* 0x0010880001b37983 */ /* 0x000f280000300800 */
[----:B------:R-:W4:Y:S01]  /*458d0*/  LDL.LU R181, [R1+0x1054] ;  /* 0x0010540001b57983 */ /* 0x000f220000300800 */
[----:B------:R-:W-:Y:S01]  /*458e0*/  FFMA R115, R151, R167, R148 ;  /* 0x000000a797737223 */ /* 0x000fe20000000094 */
[----:B------:R-:W-:-:S02]  /*458f0*/  FMUL R151, R175, 0.5 ;  /* 0x3f000000af977820 */ /* 0x000fc40000400000 */
[----:B------:R-:W4:Y:S04]  /*45900*/  LDL.LU R175, [R1+0x1894] ;  /* 0x0018940001af7983 */ /* 0x000f280000300800 */
[----:B------:R-:W4:Y:S04]  /*45910*/  LDL.LU R184, [R1+0x103c] ;  /* 0x00103c0001b87983 */ /* 0x000f280000300800 */
[----:B------:R-:W4:Y:S01]  /*45920*/  LDL.LU R182, [R1+0x1808] ;  /* 0x0018080001b67983 */ /* 0x000f220000300800 */
[----:B------:R-:W-:Y:S01]  /*45930*/  FMUL R115, R115, 0.5 ;  /* 0x3f00000073737820 */ /* 0x000fe20000400000 */
[-C--:B------:R-:W-:Y:S01]  /*45940*/  FFMA R156, R157, R165.reuse, R156 ;  /* 0x000000a59d9c7223 */ /* 0x080fe2000000009c */
[----:B------:R-:W-:Y:S01]  /*45950*/  FMUL R150, R150, 0.5 ;  /* 0x3f00000096967820 */ /* 0x000fe20000400000 */
[----:B------:R-:W-:Y:S01]  /*45960*/  FFMA R160, R161, R165, R160 ;  /* 0x000000a5a1a07223 */ /* 0x000fe200000000a0 */
[----:B------:R-:W-:Y:S01]  /*45970*/  FFMA R149, R164, R144, RZ ;  /* 0x00000090a4957223 */ /* 0x000fe200000000ff */
[----:B------:R-:W-:Y:S01]  /*45980*/  FSETP.GT.AND P0, PT, R115, R151, PT ;  /* 0x000000977300720b */ /* 0x000fe20003f04000 */
[-C--:B------:R-:W-:Y:S01]  /*45990*/  FFMA R156, R158, R166.reuse, R156 ;  /* 0x000000a69e9c7223 */ /* 0x080fe2000000009c */
[----:B------:R-:W-:Y:S01]  /*459a0*/  FFMA R160, R162, R166, R160 ;  /* 0x000000a6a2a07223 */ /* 0x000fe200000000a0 */
[----:B------:R-:W-:Y:S01]  /*459b0*/  FFMA R149, R165, R145, R149 ;  /* 0x00000091a5957223 */ /* 0x000fe20000000095 */
[----:B------:R-:W-:Y:S01]  /*459c0*/  FSEL R148, R115, R151, P0 ;  /* 0x0000009773947208 */ /* 0x000fe20000000000 */
[-C--:B------:R-:W-:Y:S01]  /*459d0*/  FFMA R152, R159, R167.reuse, R156 ;  /* 0x000000a79f987223 */ /* 0x080fe2000000009c */
[----:B------:R-:W-:Y:S01]  /*459e0*/  FFMA R154, R163, R167, R160 ;  /* 0x000000a7a39a7223 */ /* 0x000fe200000000a0 */
[----:B------:R-:W-:Y:S01]  /*459f0*/  FFMA R147, R153, R183, R147 ;  /* 0x000000b799937223 */ /* 0x000fe20000000093 */
[----:B------:R-:W-:Y:S01]  /*45a00*/  FSETP.GT.AND P0, PT, R150, R148, PT ;  /* 0x000000949600720b */ /* 0x000fe20003f04000 */
[----:B------:R-:W-:Y:S01]  /*45a10*/  FMUL R152, R152, 0.5 ;  /* 0x3f00000098987820 */ /* 0x000fe20000400000 */
[----:B------:R-:W-:Y:S01]  /*45a20*/  FFMA R149, R166, R146, R149 ;  /* 0x00000092a6957223 */ /* 0x000fe20000000095 */
[----:B------:R-:W4:Y:S01]  /*45a30*/  LDL.LU R160, [R1+0x17fc] ;  /* 0x0017fc0001a07983 */ /* 0x000f220000300800 */
[----:B------:R-:W-:Y:S01]  /*45a40*/  FSEL R148, R150, R148, P0 ;  /* 0x0000009496947208 */ /* 0x000fe20000000000 */
[----:B------:R-:W-:-:S02]  /*45a50*/  FMUL R154, R154, 0.5 ;  /* 0x3f0000009a9a7820 */ /* 0x000fc40000400000 */
[----:B------:R-:W4:Y:S01]  /*45a60*/  LDL.LU R156, [R1+0x17e4] ;  /* 0x0017e400019c7983 */ /* 0x000f220000300800 */
[----:B------:R-:W-:-:S03]  /*45a70*/  FSETP.GT.AND P0, PT, R152, R148, PT ;  /* 0x000000949800720b */ /* 0x000fc60003f04000 */
[----:B------:R-:W4:Y:S01]  /*45a80*/  LDL.LU R157, [R1+0x17ec] ;  /* 0x0017ec00019d7983 */ /* 0x000f220000300800 */
[----:B------:R-:W-:Y:S01]  /*45a90*/  FSEL R153, R152, R148, P0 ;  /* 0x0000009498997208 */ /* 0x000fe20000000000 */
[----:B------:R-:W-:Y:S02]  /*45aa0*/  FFMA R35, R201, R180, R35 ;  /* 0x000000b4c9237223 */ /* 0x000fe40000000023 */
[----:B------:R-:W4:Y:S01]  /*45ab0*/  LDL.LU R158, [R1+0x17f4] ;  /* 0x0017f400019e7983 */ /* 0x000f220000300800 */
[----:B------:R-:W-:-:S03]  /*45ac0*/  FSETP.GT.AND P0, PT, R154, R153, PT ;  /* 0x000000999a00720b */ /* 0x000fc60003f04000 */
[----:B------:R-:W4:Y:S04]  /*45ad0*/  LDL.LU R201, [R1+0x167c] ;  /* 0x00167c0001c97983 */ /* 0x000f280000300800 */
[----:B------:R-:W4:Y:S04]  /*45ae0*/  LDL.LU R159, [R1+0x17f8] ;  /* 0x0017f800019f7983 */ /* 0x000f280000300800 */
[----:B------:R-:W4:Y:S04]  /*45af0*/  LDL.LU R161, [R1+0x1800] ;  /* 0x0018000001a17983 */ /* 0x000f280000300800 */
[----:B------:R-:W4:Y:S04]  /*45b00*/  LDL.LU R162, [R1+0x1804] ;  /* 0x0018040001a27983 */ /* 0x000f280000300800 */
[----:B------:R-:W4:Y:S04]  /*45b10*/  LDL.LU R232, [R1+0x16b0] ;  /* 0x0016b00001e87983 */ /* 0x000f280000300800 */
[----:B------:R-:W4:Y:S01]  /*45b20*/  LDL.LU R230, [R1+0x1270] ;  /* 0x0012700001e67983 */ /* 0x000f220000300800 */
[-C--:B--2---:R-:W-:Y:S01]  /*45b30*/  FFMA R170, R155, R180.reuse, R170 ;  /* 0x000000b49baa7223 */ /* 0x084fe200000000aa */
[----:B------:R-:W-:Y:S01]  /*45b40*/  FFMA R155, R167, R147, R149 ;  /* 0x00000093a79b7223 */ /* 0x000fe20000000095 */
[----:B---3--:R-:W-:-:S03]  /*45b50*/  FFMA R171, R174, R180, R171 ;  /* 0x000000b4aeab7223 */ /* 0x008fc600000000ab */
[----:B------:R-:W-:Y:S01]  /*45b60*/  FMUL R155, R155, 0.5 ;  /* 0x3f0000009b9b7820 */ /* 0x000fe20000400000 */
[----:B------:R-:W2:Y:S01]  /*45b70*/  LDL.LU R174, [R1+0x1650] ;  /* 0x0016500001ae7983 */ /* 0x000ea20000300800 */
[-C--:B------:R-:W-:Y:S01]  /*45b80*/  FFMA R148, R203, R180.reuse, R169 ;  /* 0x000000b4cb947223 */ /* 0x080fe200000000a9 */
[----:B------:R-:W-:Y:S01]  /*45b90*/  FSEL R169, R154, R153, P0 ;  /* 0x000000999aa97208 */ /* 0x000fe20000000000 */
[----:B----4-:R-:W-:-:S03]  /*45ba0*/  FFMA R149, R176, R180, R168 ;  /* 0x000000b4b0957223 */ /* 0x010fc600000000a8 */
[CC--:B------:R-:W-:Y:S01]  /*45bb0*/  FSETP.GT.AND P0, PT, R155.reuse, R169.reuse, PT ;  /* 0x000000a99b00720b */ /* 0x0c0fe20003f04000 */
[----:B------:R-:W3:Y:S03]  /*45bc0*/  LDL.LU R176, [R1+0x1660] ;  /* 0x0016600001b07983 */ /* 0x000ee60000300800 */
[----:B------:R-:W-:Y:S01]  /*45bd0*/  FSEL R169, R155, R169, P0 ;  /* 0x000000a99ba97208 */ /* 0x000fe20000000000 */
[-C--:B------:R-:W-:Y:S01]  /*45be0*/  FFMA R2, R179, R180.reuse, R2 ;  /* 0x000000b4b3027223 */ /* 0x080fe20000000002 */
[----:B------:R-:W-:Y:S02]  /*45bf0*/  HFMA2 R179, -RZ, RZ, 3.7421875, 0 ;  /* 0x437c0000ffb37431 */ /* 0x000fe400000001ff */
[-C--:B------:R-:W-:Y:S01]  /*45c00*/  FFMA R7, R181, R180.reuse, R7 ;  /* 0x000000b4b5077223 */ /* 0x080fe20000000007 */
[----:B------:R-:W-:Y:S01]  /*45c10*/  MOV R181, 0x3bbb989d ;  /* 0x3bbb989d00b57802 */ /* 0x000fe20000000f00 */
[----:B------:R-:W-:Y:S01]  /*45c20*/  FADD R151, R151, -R169 ;  /* 0x800000a997977221 */ /* 0x000fe20000000000 */
[----:B------:R-:W-:-:S03]  /*45c30*/  FFMA R3, R175, R180, R3 ;  /* 0x000000b4af037223 */ /* 0x000fc60000000003 */
[----:B------:R-:W-:Y:S01]  /*45c40*/  FFMA.SAT R163, R151, R181, 0.5 ;  /* 0x3f00000097a37423 */ /* 0x000fe200000020b5 */
[----:B------:R-:W4:Y:S01]  /*45c50*/  LDL.LU R175, [R1+0x1670] ;  /* 0x0016700001af7983 */ /* 0x000f220000300800 */
[-C--:B------:R-:W-:Y:S01]  /*45c60*/  FFMA R153, R184, R180.reuse, R178 ;  /* 0x000000b4b8997223 */ /* 0x080fe200000000b2 */
[----:B------:R-:W-:Y:S02]  /*45c70*/  FADD R168, R115, -R169 ;  /* 0x800000a973a87221 */ /* 0x000fe40000000000 */
[----:B------:R-:W4:Y:S01]  /*45c80*/  LDL.LU R178, [R1+0x168c] ;  /* 0x00168c0001b27983 */ /* 0x000f220000300800 */
[----:B------:R-:W-:Y:S01]  /*45c90*/  FFMA.RM R115, R163, R179, 12582913 ;  /* 0x4b400001a3737423 */ /* 0x000fe200000040b3 */
[-C--:B------:R-:W-:Y:S02]  /*45ca0*/  FFMA R163, R182, R180.reuse, R211 ;  /* 0x000000b4b6a37223 */ /* 0x080fe400000000d3 */
[----:B------:R-:W4:Y:S04]  /*45cb0*/  LDL.LU R184, [R1+0x16a0] ;  /* 0x0016a00001b87983 */ /* 0x000f280000300800 */
[----:B------:R-:W4:Y:S04]  /*45cc0*/  LDL.LU R182, [R1+0x16ac] ;  /* 0x0016ac0001b67983 */ /* 0x000f280000300800 */
[----:B------:R-:W4:Y:S01]  /*45cd0*/  LDL.LU R211, [R1+0x16b4] ;  /* 0x0016b40001d37983 */ /* 0x000f220000300800 */
[----:B------:R-:W-:-:S03]  /*45ce0*/  FFMA R160, R160, R180, R208 ;  /* 0x000000b4a0a07223 */ /* 0x000fc600000000d0 */
[----:B------:R-:W4:Y:S01]  /*45cf0*/  LDL.LU R208, [R1+0x16d8] ;  /* 0x0016d80001d07983 */ /* 0x000f220000300800 */
[-C--:B------:R-:W-:Y:S01]  /*45d00*/  FFMA R156, R156, R180.reuse, R204 ;  /* 0x000000b49c9c7223 */ /* 0x080fe200000000cc */
[----:B------:R-:W-:Y:S01]  /*45d10*/  FFMA R157, R157, R180, R205 ;  /* 0x000000b49d9d7223 */ /* 0x000fe200000000cd */
[----:B------:R-:W-:-:S04]  /*45d20*/  FADD R205, R115, -12583039 ;  /* 0xcb40007f73cd7421 */ /* 0x000fc80000000000 */
[----:B------:R-:W-:-:S04]  /*45d30*/  FFMA R205, R151, 1.4426950216293334961, -R205 ;  /* 0x3fb8aa3b97cd7823 */ /* 0x000fc800000008cd */
[----:B------:R-:W-:Y:S01]  /*45d40*/  FFMA R205, R151, 1.925963033500011079e-08, R205 ;  /* 0x32a5706097cd7823 */ /* 0x000fe200000000cd */
[-C--:B------:R-:W-:Y:S01]  /*45d50*/  FFMA R158, R158, R180.reuse, R206 ;  /* 0x000000b49e9e7223 */ /* 0x080fe200000000ce */
[-C--:B------:R-:W-:Y:S01]  /*45d60*/  FFMA R215, R201, R180.reuse, R215 ;  /* 0x000000b4c9d77223 */ /* 0x080fe200000000d7 */
[----:B------:R-:W4:Y:S01]  /*45d70*/  LDL.LU R206, [R1+0x16e0] ;  /* 0x0016e00001ce7983 */ /* 0x000f220000300800 */
[----:B------:R-:W-:-:S03]  /*45d80*/  FFMA R159, R159, R180, R207 ;  /* 0x000000b49f9f7223 */ /* 0x000fc600000000cf */
[----:B------:R-:W4:Y:S01]  /*45d90*/  LDL.LU R201, [R1+0x16c4] ;  /* 0x0016c40001c97983 */ /* 0x000f220000300800 */
[-C--:B------:R-:W-:Y:S01]  /*45da0*/  FFMA R161, R161, R180.reuse, R209 ;  /* 0x000000b4a1a17223 */ /* 0x080fe200000000d1 */
[-C--:B------:R-:W-:Y:S02]  /*45db0*/  FFMA R162, R162, R180.reuse, R210 ;  /* 0x000000b4a2a27223 */ /* 0x080fe400000000d2 */
[----:B------:R-:W4:Y:S04]  /*45dc0*/  LDL.LU R209, [R1+0x16d0] ;  /* 0x0016d00001d17983 */ /* 0x000f280000300800 */
[----:B------:R-:W4:Y:S04]  /*45dd0*/  LDL.LU R210, [R1+0x16c0] ;  /* 0x0016c00001d27983 */ /* 0x000f280000300800 */
[----:B------:R-:W4:Y:S01]  /*45de0*/  LDL.LU R207, [R1+0x16e8] ;  /* 0x0016e80001cf7983 */ /* 0x000f220000300800 */
[-C--:B--2---:R-:W-:Y:S01]  /*45df0*/  FFMA R212, R174, R180.reuse, R212 ;  /* 0x000000b4aed47223 */ /* 0x084fe200000000d4 */
[----:B------:R-:W-:Y:S01]  /*45e00*/  FFMA.SAT R174, R168, R181, 0.5 ;  /* 0x3f000000a8ae7423 */ /* 0x000fe200000020b5 */
[----:B---3--:R-:W-:Y:S01]  /*45e10*/  FFMA R213, R176, R180, R213 ;  /* 0x000000b4b0d57223 */ /* 0x008fe200000000d5 */
[----:B------:R-:W-:-:S02]  /*45e20*/  FADD R176, R150, -R169 ;  /* 0x800000a996b07221 */ /* 0x000fc40000000000 */
[----:B------:R-:W-:-:S04]  /*45e30*/  FFMA.RM R150, R174, R179, 12582913 ;  /* 0x4b400001ae967423 */ /* 0x000fc800000040b3 */
[----:B------:R-:W-:Y:S01]  /*45e40*/  FADD R204, R150, -12583039 ;  /* 0xcb40007f96cc7421 */ /* 0x000fe20000000000 */
[----:B------:R-:W-:-:S03]  /*45e50*/  FFMA.SAT R174, R176, R181, 0.5 ;  /* 0x3f000000b0ae7423 */ /* 0x000fc600000020b5 */
[----:B------:R-:W-:Y:S01]  /*45e60*/  FFMA R204, R168, 1.4426950216293334961, -R204 ;  /* 0x3fb8aa3ba8cc7823 */ /* 0x000fe200000008cc */
[----:B------:R-:W-:Y:S01]  /*45e70*/  FFMA.RM R151, R174, R179, 12582913 ;  /* 0x4b400001ae977423 */ /* 0x000fe200000040b3 */
[--C-:B------:R-:W-:Y:S01]  /*45e80*/  FADD R174, R154, -R169.reuse ;  /* 0x800000a99aae7221 */ /* 0x100fe20000000000 */
[-C--:B----4-:R-:W-:Y:S01]  /*45e90*/  FFMA R214, R175, R180.reuse, R214 ;  /* 0x000000b4afd67223 */ /* 0x090fe200000000d6 */
[----:B------:R-:W-:Y:S01]  /*45ea0*/  FFMA R204, R168, 1.925963033500011079e-08, R204 ;  /* 0x32a57060a8cc7823 */ /* 0x000fe200000000cc */
[--C-:B------:R-:W-:Y:S01]  /*45eb0*/  FADD R175, R152, -R169.reuse ;  /* 0x800000a998af7221 */ /* 0x100fe20000000000 */
[-C--:B------:R-:W-:Y:S01]  /*45ec0*/  FFMA R168, R178, R180.reuse, R216 ;  /* 0x000000b4b2a87223 */ /* 0x080fe200000000d8 */
[----:B------:R-:W-:Y:S02]  /*45ed0*/  FADD R178, R155, -R169 ;  /* 0x800000a99bb27221 */ /* 0x000fe40000000000 */
[-C--:B------:R-:W-:Y:S01]  /*45ee0*/  FFMA.SAT R152, R175, R181.reuse, 0.5 ;  /* 0x3f000000af987423 */ /* 0x080fe200000020b5 */
[-C--:B------:R-:W-:Y:S01]  /*45ef0*/  FFMA.SAT R154, R174, R181.reuse, 0.5 ;  /* 0x3f000000ae9a7423 */ /* 0x080fe200000020b5 */
[-C--:B------:R-:W-:Y:S01]  /*45f00*/  FFMA R169, R184, R180.reuse, R217 ;  /* 0x000000b4b8a97223 */ /* 0x080fe200000000d9 */
[----:B------:R-:W-:Y:S01]  /*45f10*/  FFMA.SAT R155, R178, R181, 0.5 ;  /* 0x3f000000b29b7423 */ /* 0x000fe200000020b5 */
[----:B------:R-:W2:Y:S01]  /*45f20*/  LDL.LU R184, [R1+0x124c] ;  /* 0x00124c0001b87983 */ /* 0x000ea20000300800 */
[----:B------:R-:W-:-:S03]  /*45f30*/  FFMA R218, R182, R180, R218 ;  /* 0x000000b4b6da7223 */ /* 0x000fc600000000da */
[----:B------:R-:W3:Y:S04]  /*45f40*/  LDL.LU R181, [R1+0x1254] ;  /* 0x0012540001b57983 */ /* 0x000ee80000300800 */
[----:B------:R-:W4:Y:S01]  /*45f50*/  LDL.LU R182, [R1+0x126c] ;  /* 0x00126c0001b67983 */ /* 0x000f220000300800 */
[----:B------:R-:W-:Y:S01]  /*45f60*/  FADD R203, R151, -12583039 ;  /* 0xcb40007f97cb7421 */ /* 0x000fe20000000000 */
[-C--:B------:R-:W-:Y:S01]  /*45f70*/  FFMA.RM R152, R152, R179.reuse, 12582913 ;  /* 0x4b40000198987423 */ /* 0x080fe200000040b3 */
[-C--:B------:R-:W-:Y:S01]  /*45f80*/  FFMA R0, R202, R180.reuse, R0 ;  /* 0x000000b4ca007223 */ /* 0x080fe20000000000 */
[-C--:B------:R-:W-:Y:S01]  /*45f90*/  FFMA.RM R154, R154, R179.reuse, 12582913 ;  /* 0x4b4000019a9a7423 */ /* 0x080fe200000040b3 */
[----:B------:R-:W-:Y:S01]  /*45fa0*/  FFMA R203, R176, 1.4426950216293334961, -R203 ;  /* 0x3fb8aa3bb0cb7823 */ /* 0x000fe200000008cb */
[----:B------:R-:W-:Y:S01]  /*45fb0*/  FADD R202, R152, -12583039 ;  /* 0xcb40007f98ca7421 */ /* 0x000fe20000000000 */
[-C--:B------:R-:W-:Y:S01]  /*45fc0*/  FFMA R173, R235, R180.reuse, R173 ;  /* 0x000000b4ebad7223 */ /* 0x080fe200000000ad */
[-C--:B------:R-:W-:Y:S01]  /*45fd0*/  FFMA R172, R233, R180.reuse, R172 ;  /* 0x000000b4e9ac7223 */ /* 0x080fe200000000ac */
[----:B------:R-:W-:Y:S01]  /*45fe0*/  FFMA R203, R176, 1.925963033500011079e-08, R203 ;  /* 0x32a57060b0cb7823 */ /* 0x000fe200000000cb */
[----:B------:R-:W-:Y:S01]  /*45ff0*/  FFMA R202, R175, 1.4426950216293334961, -R202 ;  /* 0x3fb8aa3bafca7823 */ /* 0x000fe200000008ca */
[----:B------:R-:W-:Y:S01]  /*46000*/  FADD R176, R154, -12583039 ;  /* 0xcb40007f9ab07421 */ /* 0x000fe20000000000 */
[-C--:B------:R-:W-:Y:S01]  /*46010*/  FFMA R219, R232, R180.reuse, R219 ;  /* 0x000000b4e8db7223 */ /* 0x080fe200000000db */
[-C--:B------:R-:W-:Y:S01]  /*46020*/  FFMA R220, R211, R180.reuse, R220 ;  /* 0x000000b4d3dc7223 */ /* 0x080fe200000000dc */
[----:B------:R-:W-:Y:S01]  /*46030*/  FFMA R202, R175, 1.925963033500011079e-08, R202 ;  /* 0x32a57060afca7823 */ /* 0x000fe200000000ca */
[----:B------:R-:W-:Y:S01]  /*46040*/  FFMA R175, R174, 1.4426950216293334961, -R176 ;  /* 0x3fb8aa3baeaf7823 */ /* 0x000fe200000008b0 */
[-C--:B------:R-:W-:Y:S01]  /*46050*/  FFMA R176, R208, R180.reuse, R224 ;  /* 0x000000b4d0b07223 */ /* 0x080fe200000000e0 */
[----:B------:R-:W-:Y:S01]  /*46060*/  FFMA.RM R155, R155, R179, 12582913 ;  /* 0x4b4000019b9b7423 */ /* 0x000fe200000040b3 */
[----:B------:R-:W4:Y:S03]  /*46070*/  LDL.LU R208, [R1+0x18a8] ;  /* 0x0018a80001d07983 */ /* 0x000f260000300800 */
[----:B------:R-:W-:Y:S01]  /*46080*/  FADD R179, R155, -12583039 ;  /* 0xcb40007f9bb37421 */ /* 0x000fe20000000000 */
[----:B------:R-:W-:Y:S01]  /*46090*/  FFMA R175, R174, 1.925963033500011079e-08, R175 ;  /* 0x32a57060aeaf7823 */ /* 0x000fe200000000af */
[----:B------:R-:W4:Y:S02]  /*460a0*/  LDL.LU R217, [R1+0x18a4] ;  /* 0x0018a40001d97983 */ /* 0x000f240000300800 */
[----:B------:R-:W-:Y:S01]  /*460b0*/  FFMA R179, R178, 1.4426950216293334961, -R179 ;  /* 0x3fb8aa3bb2b37823 */ /* 0x000fe200000008b3 */
[-C--:B------:R-:W-:Y:S01]  /*460c0*/  FFMA R225, R206, R180.reuse, R225 ;  /* 0x000000b4cee17223 */ /* 0x080fe200000000e1 */
[----:B------:R-:W4:Y:S01]  /*460d0*/  LDL.LU R216, [R1+0x18b0] ;  /* 0x0018b00001d87983 */ /* 0x000f220000300800 */
[-C--:B------:R-:W-:Y:S01]  /*460e0*/  FFMA R174, R201, R180.reuse, R222 ;  /* 0x000000b4c9ae7223 */ /* 0x080fe200000000de */
[----:B------:R-:W-:Y:S01]  /*460f0*/  FFMA R206, R178, 1.925963033500011079e-08, R179 ;  /* 0x32a57060b2ce7823 */ /* 0x000fe200000000b3 */
[----:B------:R1:W-:Y:S01]  /*46100*/  MUFU.EX2 R201, R175 ;  /* 0x000000af00c97308 */ /* 0x0003e20000000800 */
[-C--:B------:R-:W-:Y:S01]  /*46110*/  FFMA R179, R231, R180.reuse, R227 ;  /* 0x000000b4e7b37223 */ /* 0x080fe200000000e3 */
[----:B------:R-:W4:Y:S04]  /*46120*/  LDL.LU R222, [R1+0x18b8] ;  /* 0x0018b80001de7983 */ /* 0x000f280000300800 */
[----:B------:R-:W4:Y:S01]  /*46130*/  LDL.LU R211, [R1+0x18a0] ;  /* 0x0018a00001d37983 */ /* 0x000f220000300800 */
[-C--:B------:R-:W-:Y:S01]  /*46140*/  FFMA R221, R210, R180.reuse, R221 ;  /* 0x000000b4d2dd7223 */ /* 0x080fe200000000dd */
[----:B-1----:R-:W-:-:S02]  /*46150*/  FFMA R175, R209, R180, R223 ;  /* 0x000000b4d1af7223 */ /* 0x002fc400000000df */
[----:B------:R-:W4:Y:S01]  /*46160*/  LDL.LU R210, [R1+0x18ac] ;  /* 0x0018ac0001d27983 */ /* 0x000f220000300800 */
[----:B------:R-:W-:-:S03]  /*46170*/  FFMA R178, R207, R180, R226 ;  /* 0x000000b4cfb27223 */ /* 0x000fc600000000e2 */
[----:B------:R-:W4:Y:S04]  /*46180*/  LDL.LU R223, [R1+0x18b4] ;  /* 0x0018b40001df7983 */ /* 0x000f280000300800 */
[----:B------:R-:W4:Y:S04]  /*46190*/  LDL.LU R209, [R1+0x189c] ;  /* 0x00189c0001d17983 */ /* 0x000f280000300800 */
[----:B------:R-:W4:Y:S01]  /*461a0*/  LDL.LU R207, [R1+0x1274] ;  /* 0x0012740001cf7983 */ /* 0x000f220000300800 */
[-C--:B--2---:R-:W-:Y:S01]  /*461b0*/  FFMA R228, R184, R180.reuse, R228 ;  /* 0x000000b4b8e47223 */ /* 0x084fe200000000e4 */
[----:B------:R-:W-:Y:S01]  /*461c0*/  SHF.L.U32 R184, R115, 0x17, RZ ;  /* 0x0000001773b87819 */ /* 0x000fe200000006ff */
[-C--:B------:R-:W-:Y:S01]  /*461d0*/  FFMA R115, R230, R180.reuse, R177 ;  /* 0x000000b4e6737223 */ /* 0x080fe200000000b1 */
[-C--:B---3--:R-:W-:Y:S01]  /*461e0*/  FFMA R181, R181, R180.reuse, R229 ;  /* 0x000000b4b5b57223 */ /* 0x088fe200000000e5 */
[----:B----4-:R-:W-:Y:S01]  /*461f0*/  FFMA R182, R182, R180, R243 ;  /* 0x000000b4b6b67223 */ /* 0x010fe200000000f3 */
[----:B------:R-:W1:Y:S01]  /*46200*/  MUFU.EX2 R203, R203 ;  /* 0x000000cb00cb7308 */ /* 0x000e620000000800 */
[----:B------:R-:W2:Y:S01]  /*46210*/  LDL.LU R180, [R1+0x1288] ;  /* 0x0012880001b47983 */ /* 0x000ea20000300800 */
[----:B------:R-:W-:-:S03]  /*46220*/  SHF.L.U32 R151, R151, 0x17, RZ ;  /* 0x0000001797977819 */ /* 0x000fc600000006ff */
[----:B------:R-:W3:Y:S03]  /*46230*/  LDL.LU R177, [R1+0x17a4] ;  /* 0x0017a40001b17983 */ /* 0x000ee60000300800 */
[----:B------:R-:W4:Y:S08]  /*46240*/  MUFU.EX2 R204, R204 ;  /* 0x000000cc00cc7308 */ /* 0x000f300000000800 */
[----:B------:R-:W0:Y:S01]  /*46250*/  MUFU.EX2 R202, R202 ;  /* 0x000000ca00ca7308 */ /* 0x000e220000000800 */
[----:B-1----:R-:W-:Y:S01]  /*46260*/  FMUL R203, R151, R203 ;  /* 0x000000cb97cb7220 */ /* 0x002fe20000400000 */
[----:B------:R-:W-:-:S06]  /*46270*/  FFMA R151, R208, R183, R0 ;  /* 0x000000b7d0977223 */ /* 0x000fcc0000000000 */
[----:B------:R-:W1:Y:S01]  /*46280*/  MUFU.EX2 R205, R205 ;  /* 0x000000cd00cd7308 */ /* 0x000e620000000800 */
[----:B------:R-:W3:Y:S01]  /*46290*/  LDL.LU R0, [R1+0x17a8] ;  /* 0x0017a80001007983 */ /* 0x000ee20000300800 */
[----:B------:R-:W-:Y:S02]  /*462a0*/  SHF.L.U32 R150, R150, 0x17, RZ ;  /* 0x0000001796967819 */ /* 0x000fe400000006ff */
[----:B------:R-:W-:Y:S01]  /*462b0*/  SHF.L.U32 R152, R152, 0x17, RZ ;  /* 0x0000001798987819 */ /* 0x000fe200000006ff */
[----:B------:R1:W-:Y:S03]  /*462c0*/  STL.128 [R1+0x300], R144 ;  /* 0x0003009001007387 */ /* 0x0003e60000100c00 */
[----:B------:R-:W1:Y:S01]  /*462d0*/  MUFU.EX2 R206, R206 ;  /* 0x000000ce00ce7308 */ /* 0x000e620000000800 */
[----:B------:R-:W-:Y:S01]  /*462e0*/  SHF.L.U32 R154, R154, 0x17, RZ ;  /* 0x000000179a9a7819 */ /* 0x000fe200000006ff */
[----:B------:R1:W-:Y:S01]  /*462f0*/  STL.128 [R1], R164 ;  /* 0x000000a401007387 */ /* 0x0003e20000100c00 */
[----:B------:R-:W-:Y:S01]  /*46300*/  SHF.L.U32 R155, R155, 0x17, RZ ;  /* 0x000000179b9b7819 */ /* 0x000fe200000006ff */
[----:B----4-:R-:W-:Y:S01]  /*46310*/  FMUL R204, R150, R204 ;  /* 0x000000cc96cc7220 */ /* 0x010fe20000400000 */
[----:B0-----:R-:W-:Y:S01]  /*46320*/  FMUL R202, R152, R202 ;  /* 0x000000ca98ca7220 */ /* 0x001fe20000400000 */
[----:B------:R-:W-:Y:S01]  /*46330*/  FMUL R201, R154, R201 ;  /* 0x000000c99ac97220 */ /* 0x000fe20000400000 */
[-C--:B------:R-:W-:Y:S01]  /*46340*/  FFMA R148, R211, R183.reuse, R148 ;  /* 0x000000b7d3947223 */ /* 0x080fe20000000094 */
[----:B------:R-:W-:Y:S01]  /*46350*/  FFMA R149, R210, R183, R149 ;  /* 0x000000b7d2957223 */ /* 0x000fe20000000095 */
[----:B-1----:R-:W-:Y:S01]  /*46360*/  FMUL R205, R184, R205 ;  /* 0x000000cdb8cd7220 */ /* 0x002fe20000400000 */
[----:B------:R-:W4:Y:S01]  /*46370*/  LDL.LU R154, [R1+0x128c] ;  /* 0x00128c00019a7983 */ /* 0x000f220000300800 */
[-C--:B------:R-:W-:Y:S01]  /*46380*/  FFMA R144, R223, R183.reuse, R173 ;  /* 0x000000b7df907223 */ /* 0x080fe200000000ad */
[-C--:B------:R-:W-:Y:S01]  /*46390*/  FFMA R145, R222, R183.reuse, R172 ;  /* 0x000000b7de917223 */ /* 0x080fe200000000ac */
[-C--:B------:R-:W-:Y:S01]  /*463a0*/  FFMA R146, R217, R183.reuse, R171 ;  /* 0x000000b7d9927223 */ /* 0x080fe200000000ab */
[-C--:B------:R-:W-:Y:S01]  /*463b0*/  FFMA R147, R216, R183.reuse, R170 ;  /* 0x000000b7d8937223 */ /* 0x080fe200000000aa */
[----:B------:R-:W-:Y:S01]  /*463c0*/  FMUL R206, R155, R206 ;  /* 0x000000ce9bce7220 */ /* 0x000fe20000400000 */
[-C--:B------:R-:W-:Y:S01]  /*463d0*/  FFMA R150, R209, R183.reuse, R3 ;  /* 0x000000b7d1967223 */ /* 0x080fe20000000003 */
[-C--:B------:R-:W-:Y:S01]  /*463e0*/  FFMA R152, R207, R183.reuse, R35 ;  /* 0x000000b7cf987223 */ /* 0x080fe20000000023 */
[----:B------:R-:W4:Y:S04]  /*463f0*/  LDL.LU R155, [R1+0x1284] ;  /* 0x00128400019b7983 */ /* 0x000f280000300800 */
        /* <DEDUP_REMOVED lines=25> */
[----:B--2---:R-:W-:-:S03]  /*46590*/  FFMA R153, R180, R183, R153 ;  /* 0x000000b7b4997223 */ /* 0x004fc60000000099 */
[----:B------:R-:W2:Y:S01]  /*465a0*/  LDL.LU R180, [R1+0x1304] ;  /* 0x0013040001b47983 */ /* 0x000ea20000300800 */
[-C--:B---3--:R-:W-:Y:S01]  /*465b0*/  FFMA R176, R177, R183.reuse, R176 ;  /* 0x000000b7b1b07223 */ /* 0x088fe200000000b0 */
[----:B------:R-:W-:Y:S01]  /*465c0*/  FFMA R177, R0, R183, R225 ;  /* 0x000000b700b17223 */ /* 0x000fe200000000e1 */
[----:B------:R-:W-:-:S04]  /*465d0*/  FADD R0, RZ, R205 ;  /* 0x000000cdff007221 */ /* 0x000fc80000000000 */
[----:B------:R-:W-:-:S04]  /*465e0*/  FADD R0, R0, R204 ;  /* 0x000000cc00007221 */ /* 0x000fc80000000000 */
[----:B------:R-:W-:-:S04]  /*465f0*/  FADD R0, R0, R203 ;  /* 0x000000cb00007221 */ /* 0x000fc80000000000 */
[----:B------:R-:W-:-:S04]  /*46600*/  FADD R0, R0, R202 ;  /* 0x000000ca00007221 */ /* 0x000fc80000000000 */
[----:B------:R-:W-:Y:S01]  /*46610*/  FADD R0, R0, R201 ;  /* 0x000000c900007221 */ /* 0x000fe20000000000 */
[----:B----4-:R-:W-:-:S03]  /*46620*/  FFMA R154, R154, R183, R7 ;  /* 0x000000b79a9a7223 */ /* 0x010fc60000000007 */
[----:B------:R-:W-:Y:S01]  /*46630*/  FADD R0, R0, R206 ;  /* 0x000000ce00007221 */ /* 0x000fe20000000000 */
[----:B------:R-:W-:-:S04]  /*46640*/  FFMA R155, R155, R183, R2 ;  /* 0x000000b79b9b7223 */ /* 0x000fc80000000002 */
[----:B------:R-:W-:Y:S01]  /*46650*/  IADD3 R2, PT, PT, R0, 0x1800000, RZ ;  /* 0x0180000000027810 */ /* 0x000fe20007ffe0ff */
        /* <DEDUP_REMOVED lines=24> */
[----:B------:R0:W-:Y:S01]  /*467e0*/  STL.128 [R1+0x10], R144 ;  /* 0x0000109001007387 */ /* 0x0001e20000100c00 */
[----:B------:R-:W-:-:S03]  /*467f0*/  LOP3.LUT R2, R2, 0x7f800000, RZ, 0xc0, !PT ;  /* 0x7f80000002027812 */ /* 0x000fc600078ec0ff */
        /* <DEDUP_REMOVED lines=8> */
[----:B------:R-:W-:Y:S01]  /*46880*/  ISETP.GT.U32.AND P0, PT, R2, 0x1ffffff, PT ;  /* 0x01ffffff0200780c */ /* 0x000fe20003f04070 */
[----:B------:R-:W-:-:S04]  /*46890*/  UIADD3 UR42, UP0, UPT, UR42, 0x40, URZ ;  /* 0x000000402a2a7890 */ /* 0x000fc8000ff1e0ff */
[----:B------:R-:W-:Y:S01]  /*468a0*/  UIADD3.X UR43, UPT, UPT, URZ, UR43, URZ, UP0, !UPT ;  /* 0x0000002bff2b7290 */ /* 0x000fe200087fe4ff */
[-C--:B--2---:R-:W-:Y:S01]  /*468b0*/  FFMA R180, R180, R183.reuse, R228 ;  /* 0x000000b7b4b47223 */ /* 0x084fe200000000e4 */
[----:B------:R-:W-:-:S05]  /*468c0*/  FFMA R183, R3, R183, R115 ;  /* 0x000000b703b77223 */ /* 0x000fca0000000073 */
[----:B------:R0:W-:Y:S01]  /*468d0*/  STL.128 [R1+0x530], R180 ;  /* 0x000530b401007387 */ /* 0x0001e20000100c00 */
[----:B------:R-:W-:Y:S05]  /*468e0*/  @P0 BRA `(.L_x_62) ;  /* 0x00000000000c0947 */ /* 0x000fea0003800000 */
[----:B------:R-:W-:-:S07]  /*468f0*/  MOV R2, 0x46910 ;  /* 0x0004691000027802 */ /* 0x000fce0000000f00 */
[----:B0----5:R-:W-:Y:S05]  /*46900*/  CALL.REL.NOINC `($__internal_0_$__cuda_sm20_rcp_rn_f32_slowpath) ;  /* 0x0000021400b07944 */ /* 0x021fea0003c00000 */
[----:B------:R-:W-:Y:S05]  /*46910*/  BRA `(.L_x_63) ;  /* 0x0000000000107947 */ /* 0x000fea0003800000 */
.L_x_62:
[----:B------:R-:W1:Y:S02]  /*46920*/  MUFU.RCP R2, R0 ;  /* 0x0000000000027308 */ /* 0x000e640000001000 */
[----:B-1----:R-:W-:-:S04]  /*46930*/  FFMA R0, R0, R2, -1 ;  /* 0xbf80000000007423 */ /* 0x002fc80000000002 */
[----:B------:R-:W-:-:S04]  /*46940*/  FADD.FTZ R0, -R0, -RZ ;  /* 0x800000ff00007221 */ /* 0x000fc80000010100 */
[----:B------:R-:W-:-:S07]  /*46950*/  FFMA R0, R2, R0, R2 ;  /* 0x0000000002007223 */ /* 0x000fce0000000002 */
.L_x_63:
        /* <DEDUP_REMOVED lines=9> */
[-C--:B------:R-:W-:Y:S01]  /*469f0*/  FFMA R56, R58, R146.reuse, R56 ;  /* 0x000000923a387223 */ /* 0x080fe20000000038 */
[----:B------:R-:W-:Y:S01]  /*46a00*/  FFMA R28, R30, R146, R28 ;  /* 0x000000921e1c7223 */ /* 0x000fe2000000001c */
[----:B------:R-:W-:Y:S01]  /*46a10*/  FFMA R116, R116, R144, RZ ;  /* 0x0000009074747223 */ /* 0x000fe200000000ff */
[-C--:B------:R-:W-:Y:S01]  /*46a20*/  FFMA R84, R87, R147.reuse, R84 ;  /* 0x0000009357547223 */ /* 0x080fe20000000054 */
[-C--:B------:R-:W-:Y:S01]  /*46a30*/  FFMA R56, R59, R147.reuse, R56 ;  /* 0x000000933b387223 */ /* 0x080fe20000000038 */
[----:B------:R-:W-:Y:S01]  /*46a40*/  FFMA R28, R31, R147, R28 ;  /* 0x000000931f1c7223 */ /* 0x000fe2000000001c */
[----:B------:R-:W-:Y:S01]  /*46a50*/  FFMA R88, R90, R146, R88 ;  /* 0x000000925a587223 */ /* 0x000fe20000000058 */
[----:B------:R-:W-:Y:S01]  /*46a60*/  FMUL R84, R84, 0.5 ;  /* 0x3f00000054547820 */ /* 0x000fe20000400000 */
[----:B------:R-:W-:Y:S01]  /*46a70*/  FMUL R56, R56, 0.5 ;  /* 0x3f00000038387820 */ /* 0x000fe20000400000 */
[----:B------:R-:W-:Y:S01]  /*46a80*/  FMUL R28, R28, 0.5 ;  /* 0x3f0000001c1c7820 */ /* 0x000fe20000400000 */
[----:B------:R-:W-:Y:S01]  /*46a90*/  FFMA R116, R117, R145, R116 ;  /* 0x0000009175747223 */ /* 0x000fe20000000074 */
[----:B------:R-:W-:Y:S01]  /*46aa0*/  FFMA R88, R91, R147, R88 ;  /* 0x000000935b587223 */ /* 0x000fe20000000058 */
[----:B0-----:R-:W-:Y:S01]  /*46ab0*/  FFMA R144, R144, R156, RZ ;  /* 0x0000009c90907223 */ /* 0x001fe200000000ff */
[----:B------:R-:W-:Y:S01]  /*46ac0*/  FSETP.GT.AND P0, PT, R56, R84, PT ;  /* 0x000000543800720b */ /* 0x000fe20003f04000 */
[----:B------:R-:W-:Y:S01]  /*46ad0*/  FFMA R116, R118, R146, R116 ;  /* 0x0000009276747223 */ /* 0x000fe20000000074 */
[----:B------:R-:W-:Y:S01]  /*46ae0*/  FMUL R88, R88, 0.5 ;  /* 0x3f00000058587820 */ /* 0x000fe20000400000 */
[----:B------:R-:W-:Y:S01]  /*46af0*/  FFMA R144, R145, R157, R144 ;  /* 0x0000009d91907223 */ /* 0x000fe20000000090 */
[----:B------:R-:W-:Y:S01]  /*46b00*/  FSEL R2, R56, R84, P0 ;  /* 0x0000005438027208 */ /* 0x000fe20000000000 */
[----:B------:R-:W-:Y:S01]  /*46b10*/  FFMA R116, R119, R147, R116 ;  /* 0x0000009377747223 */ /* 0x000fe20000000074 */
[----:B------:R-:W-:Y:S01]  /*46b20*/  FMUL R205, R205, R0 ;  /* 0x00000000cdcd7220 */ /* 0x000fe20000400000 */
[----:B------:R-:W-:Y:S01]  /*46b30*/  FFMA R144, R146, R158, R144 ;  /* 0x0000009e92907223 */ /* 0x000fe20000000090 */
[----:B------:R-:W-:Y:S01]  /*46b40*/  FSETP.GT.AND P0, PT, R28, R2, PT ;  /* 0x000000021c00720b */ /* 0x000fe20003f04000 */
[----:B------:R-:W-:Y:S01]  /*46b50*/  FMUL R116, R116, 0.5 ;  /* 0x3f00000074747820 */ /* 0x000fe20000400000 */
[----:B------:R-:W-:Y:S01]  /*46b60*/  FMUL R204, R204, R0 ;  /* 0x00000000cccc7220 */ /* 0x000fe20000400000 */
[----:B------:R-:W-:Y:S01]  /*46b70*/  FFMA R144, R147, R159, R144 ;  /* 0x0000009f93907223 */ /* 0x000fe20000000090 */
[----:B------:R-:W-:Y:S01]  /*46b80*/  FSEL R2, R28, R2, P0 ;  /* 0x000000021c027208 */ /* 0x000fe20000000000 */
[----:B------:R-:W-:Y:S01]  /*46b90*/  FFMA R72, R72, R205, RZ ;  /* 0x000000cd48487223 */ /* 0x000fe200000000ff */
[----:B------:R-:W-:-:S02]  /*46ba0*/  HFMA2 R35, -RZ, RZ, 3.7421875, 0 ;  /* 0x437c0000ff237431 */ /* 0x000fc400000001ff */
[----:B------:R-:W-:Y:S01]  /*46bb0*/  FMUL R144, R144, 0.5 ;  /* 0x3f00000090907820 */ /* 0x000fe20000400000 */
[----:B------:R-:W-:Y:S01]  /*46bc0*/  FSETP.GT.AND P0, PT, R88, R2, PT ;  /* 0x000000025800720b */ /* 0x000fe20003f04000 */
[----:B------:R-:W-:Y:S01]  /*46bd0*/  FFMA R72, R44, R204, R72 ;  /* 0x000000cc2c487223 */ /* 0x000fe20000000048 */
[----:B------:R-:W-:Y:S01]  /*46be0*/  MOV R44, 0x3bbb989d ;  /* 0x3bbb989d002c7802 */ /* 0x000fe20000000f00 */
[----:B------:R-:W-:Y:S01]  /*46bf0*/  FMUL R203, R203, R0 ;  /* 0x00000000cbcb7220 */ /* 0x000fe20000400000 */
[----:B------:R-:W-:Y:S01]  /*46c00*/  FSEL R2, R88, R2, P0 ;  /* 0x0000000258027208 */ /* 0x000fe20000000000 */
[-C--:B------:R-:W-:Y:S01]  /*46c10*/  FFMA R73, R73, R205.reuse, RZ ;  /* 0x000000cd49497223 */ /* 0x080fe200000000ff */
[----:B------:R-:W-:Y:S01]  /*46c20*/  FFMA R74, R74, R205, RZ ;  /* 0x000000cd4a4a7223 */ /* 0x000fe200000000ff */
[----:B------:R-:W-:Y:S01]  /*46c30*/  FFMA R72, R16, R203, R72 ;  /* 0x000000cb10487223 */ /* 0x000fe20000000048 */
[----:B------:R-:W-:Y:S01]  /*46c40*/  FSETP.GT.AND P0, PT, R116, R2, PT ;  /* 0x000000027400720b */ /* 0x000fe20003f04000 */
[-C--:B------:R-:W-:Y:S01]  /*46c50*/  FFMA R73, R45, R204.reuse, R73 ;  /* 0x000000cc2d497223 */ /* 0x080fe20000000049 */
[----:B------:R-:W-:Y:S01]  /*46c60*/  FFMA R74, R46, R204, R74 ;  /* 0x000000cc2e4a7223 */ /* 0x000fe2000000004a */
[----:B------:R-:W-:Y:S01]  /*46c70*/  FFMA R75, R75, R205, RZ ;  /* 0x000000cd4b4b7223 */ /* 0x000fe200000000ff */
[----:B------:R-:W-:Y:S01]  /*46c80*/  FSEL R2, R116, R2, P0 ;  /* 0x0000000274027208 */ /* 0x000fe20000000000 */
[-C--:B------:R-:W-:Y:S01]  /*46c90*/  FFMA R73, R17, R203.reuse, R73 ;  /* 0x000000cb11497223 */ /* 0x080fe20000000049 */
[-C--:B------:R-:W-:Y:S01]  /*46ca0*/  FFMA R74, R18, R203.reuse, R74 ;  /* 0x000000cb124a7223 */ /* 0x080fe2000000004a */
[----:B------:R-:W-:Y:S01]  /*46cb0*/  FFMA R75, R47, R204, R75 ;  /* 0x000000cc2f4b7223 */ /* 0x000fe2000000004b */
[----:B------:R-:W-:Y:S01]  /*46cc0*/  FSETP.GT.AND P0, PT, R144, R2, PT ;  /* 0x000000029000720b */ /* 0x000fe20003f04000 */
[-C--:B------:R-:W-:Y:S01]  /*46cd0*/  FMUL R202, R202, R0.reuse ;  /* 0x00000000caca7220 */ /* 0x080fe20000400000 */
[----:B------:R-:W-:Y:S01]  /*46ce0*/  FMUL R201, R201, R0 ;  /* 0x00000000c9c97220 */ /* 0x000fe20000400000 */
[----:B------:R-:W-:Y:S01]  /*46cf0*/  FFMA R75, R19, R203, R75 ;  /* 0x000000cb134b7223 */ /* 0x000fe2000000004b */
[----:B------:R-:W-:Y:S01]  /*46d00*/  FSEL R2, R144, R2, P0 ;  /* 0x0000000290027208 */ /* 0x000fe20000000000 */
[-C--:B------:R-:W-:Y:S01]  /*46d10*/  FFMA R72, R100, R202.reuse, R72 ;  /* 0x000000ca64487223 */ /* 0x080fe20000000048 */
[-C--:B------:R-:W-:Y:S01]  /*46d20*/  FFMA R73, R101, R202.reuse, R73 ;  /* 0x000000ca65497223 */ /* 0x080fe20000000049 */
[-C--:B------:R-:W-:Y:S01]  /*46d30*/  FFMA R74, R102, R202.reuse, R74 ;  /* 0x000000ca664a7223 */ /* 0x080fe2000000004a */
[----:B------:R-:W-:Y:S01]  /*46d40*/  FFMA R75, R103, R202, R75 ;  /* 0x000000ca674b7223 */ /* 0x000fe2000000004b */
[--C-:B------:R-:W-:Y:S01]  /*46d50*/  FADD R28, R28, -R2.reuse ;  /* 0x800000021c1c7221 */ /* 0x100fe20000000000 */
[--C-:B------:R-:W-:Y:S01]  /*46d60*/  FADD R84, R84, -R2.reuse ;  /* 0x8000000254547221 */ /* 0x100fe20000000000 */
[--C-:B------:R-:W-:Y:S01]  /*46d70*/  FADD R56, R56, -R2.reuse ;  /* 0x8000000238387221 */ /* 0x100fe20000000000 */
[--C-:B------:R-:W-:Y:S01]  /*46d80*/  FADD R88, R88, -R2.reuse ;  /* 0x8000000258587221 */ /* 0x100fe20000000000 */
[--C-:B------:R-:W-:Y:S01]  /*46d90*/  FADD R116, R116, -R2.reuse ;  /* 0x8000000274747221 */ /* 0x100fe20000000000 */
[----:B------:R-:W-:Y:S01]  /*46da0*/  FADD R144, R144, -R2 ;  /* 0x8000000290907221 */ /* 0x000fe20000000000 */
[-C--:B------:R-:W-:Y:S01]  /*46db0*/  FFMA.SAT R2, R28, R44.reuse, 0.5 ;  /* 0x3f0000001c027423 */ /* 0x080fe2000000202c */
[-C--:B------:R-:W-:Y:S01]  /*46dc0*/  FFMA.SAT R7, R84, R44.reuse, 0.5 ;  /* 0x3f00000054077423 */ /* 0x080fe2000000202c */
[-C--:B------:R-:W-:Y:S01]  /*46dd0*/  FFMA.SAT R3, R56, R44.reuse, 0.5 ;  /* 0x3f00000038037423 */ /* 0x080fe2000000202c */
[-C--:B------:R-:W-:Y:S01]  /*46de0*/  FFMA.SAT R18, R88, R44.reuse, 0.5 ;  /* 0x3f00000058127423 */ /* 0x080fe2000000202c */
[-C--:B------:R-:W-:Y:S01]  /*46df0*/  FFMA.RM R2, R2, R35.reuse, 12582913 ;  /* 0x4b40000102027423 */ /* 0x080fe20000004023 */
[-C--:B------:R-:W-:Y:S01]  /*46e00*/  FFMA.RM R7, R7, R35.reuse, 12582913 ;  /* 0x4b40000107077423 */ /* 0x080fe20000004023 */
[-C--:B------:R-:W-:Y:S01]  /*46e10*/  FFMA.RM R3, R3, R35.reuse, 12582913 ;  /* 0x4b40000103037423 */ /* 0x080fe20000004023 */
[-C--:B------:R-:W-:Y:S01]  /*46e20*/  FFMA.RM R18, R18, R35.reuse, 12582913 ;  /* 0x4b40000112127423 */ /* 0x080fe20000004023 */
[----:B------:R-:W-:Y:S01]  /*46e30*/  FADD R29, R2, -12583039 ;  /* 0xcb40007f021d7421 */ /* 0x000fe20000000000 */
[----:B------:R-:W-:Y:S01]  /*46e40*/  FADD R16, R7, -12583039 ;  /* 0xcb40007f07107421 */ /* 0x000fe20000000000 */
[----:B------:R-:W-:Y:S01]  /*46e50*/  FADD R17, R3, -12583039 ;  /* 0xcb40007f03117421 */ /* 0x000fe20000000000 */
[----:B------:R-:W-:Y:S01]  /*46e60*/  FADD R30, R18, -12583039 ;  /* 0xcb40007f121e7421 */ /* 0x000fe20000000000 */
[----:B------:R-:W-:Y:S01]  /*46e70*/  FFMA R29, R28, 1.4426950216293334961, -R29 ;  /* 0x3fb8aa3b1c1d7823 */ /* 0x000fe2000000081d */
[----:B------:R-:W-:Y:S01]  /*46e80*/  FFMA R16, R84, 1.4426950216293334961, -R16 ;  /* 0x3fb8aa3b54107823 */ /* 0x000fe20000000810 */
[----:B------:R-:W-:Y:S01]  /*46e90*/  FFMA R17, R56, 1.4426950216293334961, -R17 ;  /* 0x3fb8aa3b38117823 */ /* 0x000fe20000000811 */
[----:B------:R-:W-:Y:S01]  /*46ea0*/  FFMA R30, R88, 1.4426950216293334961, -R30 ;  /* 0x3fb8aa3b581e7823 */ /* 0x000fe2000000081e */
[----:B------:R-:W-:Y:S01]  /*46eb0*/  FFMA R31, R28, 1.925963033500011079e-08, R29 ;  /* 0x32a570601c1f7823 */ /* 0x000fe2000000001d */
[----:B------:R-:W-:Y:S01]  /*46ec0*/  FFMA R16, R84, 1.925963033500011079e-08, R16 ;  /* 0x32a5706054107823 */ /* 0x000fe20000000010 */
[-C--:B------:R-:W-:Y:S01]  /*46ed0*/  FFMA.SAT R28, R116, R44.reuse, 0.5 ;  /* 0x3f000000741c7423 */ /* 0x080fe2000000202c */
[----:B------:R-:W-:Y:S01]  /*46ee0*/  FFMA.SAT R29, R144, R44, 0.5 ;  /* 0x3f000000901d7423 */ /* 0x000fe2000000202c */
[----:B------:R-:W-:Y:S01]  /*46ef0*/  FFMA R17, R56, 1.925963033500011079e-08, R17 ;  /* 0x32a5706038117823 */ /* 0x000fe20000000011 */
[----:B------:R-:W-:Y:S01]  /*46f00*/  FFMA R30, R88, 1.925963033500011079e-08, R30 ;  /* 0x32a57060581e7823 */ /* 0x000fe2000000001e */
[-C--:B------:R-:W-:Y:S01]  /*46f10*/  FFMA.RM R28, R28, R35.reuse, 12582913 ;  /* 0x4b4000011c1c7423 */ /* 0x080fe20000004023 */
[----:B------:R-:W0:Y:S01]  /*46f20*/  MUFU.EX2 R16, R16 ;  /* 0x0000001000107308 */ /* 0x000e220000000800 */
[----:B------:R-:W-:Y:S01]  /*46f30*/  FFMA.RM R29, R29, R35, 12582913 ;  /* 0x4b4000011d1d7423 */ /* 0x000fe20000004023 */
[----:B------:R-:W-:Y:S01]  /*46f40*/  SHF.L.U32 R7, R7, 0x17, RZ ;  /* 0x0000001707077819 */ /* 0x000fe200000006ff */
[----:B------:R-:W-:Y:S01]  /*46f50*/  FADD R35, R28, -12583039 ;  /* 0xcb40007f1c237421 */ /* 0x000fe20000000000 */
[----:B------:R-:W-:Y:S01]  /*46f60*/  SHF.L.U32 R19, R3, 0x17, RZ ;  /* 0x0000001703137819 */ /* 0x000fe200000006ff */
[C---:B------:R-:W-:Y:S01]  /*46f70*/  FADD R44, R29.reuse, -12583039 ;  /* 0xcb40007f1d2c7421 */ /* 0x040fe20000000000 */
[----:B------:R-:W-:Y:S01]  /*46f80*/  SHF.L.U32 R2, R2, 0x17, RZ ;  /* 0x0000001702027819 */ /* 0x000fe200000006ff */
[----:B------:R-:W-:Y:S01]  /*46f90*/  FFMA R35, R116, 1.4426950216293334961, -R35 ;  /* 0x3fb8aa3b74237823 */ /* 0x000fe20000000823 */
[----:B------:R-:W1:Y:S01]  /*46fa0*/  MUFU.EX2 R17, R17 ;  /* 0x0000001100117308 */ /* 0x000e620000000800 */
[----:B------:R-:W-:Y:S01]  /*46fb0*/  FFMA R44, R144, 1.4426950216293334961, -R44 ;  /* 0x3fb8aa3b902c7823 */ /* 0x000fe2000000082c */
[----:B------:R-:W-:Y:S01]  /*46fc0*/  SHF.L.U32 R18, R18, 0x17, RZ ;  /* 0x0000001712127819 */ /* 0x000fe200000006ff */
[----:B------:R-:W-:Y:S01]  /*46fd0*/  FFMA R35, R116, 1.925963033500011079e-08, R35 ;  /* 0x32a5706074237823 */ /* 0x000fe20000000023 */
[----:B------:R-:W-:Y:S01]  /*46fe0*/  SHF.L.U32 R28, R28, 0x17, RZ ;  /* 0x000000171c1c7819 */ /* 0x000fe200000006ff */
[----:B------:R-:W-:Y:S01]  /*46ff0*/  FFMA R44, R144, 1.925963033500011079e-08, R44 ;  /* 0x32a57060902c7823 */ /* 0x000fe2000000002c */
[----:B------:R-:W-:Y:S01]  /*47000*/  SHF.L.U32 R29, R29, 0x17, RZ ;  /* 0x000000171d1d7819 */ /* 0x000fe200000006ff */
[----:B------:R-:W-:Y:S01]  /*47010*/  FMUL R0, R206, R0 ;  /* 0x00000000ce007220 */ /* 0x000fe20000400000 */
[----:B------:R-:W2:Y:S01]  /*47020*/  MUFU.EX2 R31, R31 ;  /* 0x0000001f001f7308 */ /* 0x000ea20000000800 */
[----:B0-----:R-:W-:Y:S01]  /*47030*/  FMUL R16, R7, R16 ;  /* 0x0000001007107220 */ /* 0x001fe20000400000 */
[-C--:B------:R-:W-:Y:S01]  /*47040*/  FFMA R72, R128, R201.reuse, R72 ;  /* 0x000000c980487223 */ /* 0x080fe20000000048 */
[-C--:B------:R-:W-:Y:S01]  /*47050*/  FFMA R73, R129, R201.reuse, R73 ;  /* 0x000000c981497223 */ /* 0x080fe20000000049 */
[-C--:B------:R-:W-:Y:S01]  /*47060*/  FFMA R74, R130, R201.reuse, R74 ;  /* 0x000000c9824a7223 */ /* 0x080fe2000000004a */
[----:B------:R-:W-:Y:S01]  /*47070*/  FADD R7, RZ, R16 ;  /* 0x00000010ff077221 */ /* 0x000fe20000000000 */
[----:B------:R-:W-:Y:S01]  /*47080*/  FFMA R75, R131, R201, R75 ;  /* 0x000000c9834b7223 */ /* 0x000fe2000000004b */
[-C--:B------:R-:W-:Y:S01]  /*47090*/  FFMA R168, R168, R0.reuse, R72 ;  /* 0x00000000a8a87223 */ /* 0x080fe20000000048 */
[----:B------:R-:W0:Y:S01]  /*470a0*/  MUFU.EX2 R30, R30 ;  /* 0x0000001e001e7308 */ /* 0x000e220000000800 */
[----:B-1----:R-:W-:Y:S01]  /*470b0*/  FMUL R17, R19, R17 ;  /* 0x0000001113117220 */ /* 0x002fe20000400000 */
[-C--:B------:R-:W-:Y:S01]  /*470c0*/  FFMA R169, R169, R0.reuse, R73 ;  /* 0x00000000a9a97223 */ /* 0x080fe20000000049 */
[-C--:B------:R-:W-:Y:S01]  /*470d0*/  FFMA R170, R170, R0.reuse, R74 ;  /* 0x00000000aaaa7223 */ /* 0x080fe2000000004a */
[----:B------:R-:W-:Y:S01]  /*470e0*/  FFMA R171, R171, R0, R75 ;  /* 0x00000000abab7223 */ /* 0x000fe2000000004b */
[----:B------:R-:W-:-:S03]  /*470f0*/  FADD R7, R7, R17 ;  /* 0x0000001107077221 */ /* 0x000fc60000000000 */
[----:B------:R-:W1:Y:S01]  /*47100*/  MUFU.EX2 R35, R35 ;  /* 0x0000002300237308 */ /* 0x000e620000000800 */
[----:B--2---:R-:W-:Y:S01]  /*47110*/  FMUL R19, R2, R31 ;  /* 0x0000001f02137220 */ /* 0x004fe20000400000 */
[----:B------:R2:W-:Y:S03]  /*47120*/  STL.128 [R1+0x40], R168 ;  /* 0x000040a801007387 */ /* 0x0005e60000100c00 */
[----:B------:R-:W-:-:S03]  /*47130*/  FADD R7, R7, R19 ;  /* 0x0000001307077221 */ /* 0x000fc60000000000 */
[----:B------:R-:W3:Y:S01]  /*47140*/  MUFU.EX2 R3, R44 ;  /* 0x0000002c00037308 */ /* 0x000ee20000000800 */
[----:B0-----:R-:W-:-:S04]  /*47150*/  FMUL R18, R18, R30 ;  /* 0x0000001e12127220 */ /* 0x001fc80000400000 */
[----:B------:R-:W-:Y:S01]  /*47160*/  FADD R7, R7, R18 ;  /* 0x0000001207077221 */ /* 0x000fe20000000000 */
[----:B-1----:R-:W-:-:S04]  /*47170*/  FMUL R28, R28, R35 ;  /* 0x000000231c1c7220 */ /* 0x002fc80000400000 */
[----:B------:R-:W-:Y:S01]  /*47180*/  FADD R7, R7, R28 ;  /* 0x0000001c07077221 */ /* 0x000fe20000000000 */
[----:B---3--:R-:W-:-:S04]  /*47190*/  FMUL R29, R29, R3 ;  /* 0x000000031d1d7220 */ /* 0x008fc80000400000 */
[----:B------:R-:W-:-:S05]  /*471a0*/  FADD R7, R7, R29 ;  /* 0x0000001d07077221 */ /* 0x000fca0000000000 */
[----:B------:R-:W-:-:S04]  /*471b0*/  IADD3 R0, PT, PT, R7, 0x1800000, RZ ;  /* 0x0180000007007810 */ /* 0x000fc80007ffe0ff */
[----:B------:R-:W-:-:S04]  /*471c0*/  LOP3.LUT R0, R0, 0x7f800000, RZ, 0xc0, !PT ;  /* 0x7f80000000007812 */ /* 0x000fc800078ec0ff */
[----:B------:R-:W-:-:S13]  /*471d0*/  ISETP.GT.U32.AND P0, PT, R0, 0x1ffffff, PT ;  /* 0x01ffffff0000780c */ /* 0x000fda0003f04070 */
[----:B--2---:R-:W-:Y:S05]  /*471e0*/  @P0 BRA `(.L_x_64) ;  /* 0x0000000000100947 */ /* 0x004fea0003800000 */
[----:B------:R-:W-:Y:S02]  /*471f0*/  MOV R0, R7 ;  /* 0x0000000700007202 */ /* 0x000fe40000000f00 */
[----:B------:R-:W-:-:S07]  /*47200*/  MOV R2, 0x47220 ;  /* 0x0004722000027802 */ /* 0x000fce0000000f00 */
[----:B-----5:R-:W-:Y:S05]  /*47210*/  CALL.REL.NOINC `($__internal_0_$__cuda_sm20_rcp_rn_f32_slowpath) ;  /* 0x0000020c006c7944 */ /* 0x020fea0003c00000 */
[----:B------:R-:W-:Y:S05]  /*47220*/  BRA `(.L_x_65) ;  /* 0x0000000000107947 */ /* 0x000fea0003800000 */
.L_x_64:
[----:B------:R-:W0:Y:S02]  /*47230*/  MUFU.RCP R0, R7 ;  /* 0x0000000700007308 */ /* 0x000e240000001000 */
[----:B0-----:R-:W-:-:S04]  /*47240*/  FFMA R7, R7, R0, -1 ;  /* 0xbf80000007077423 */ /* 0x001fc80000000000 */
[----:B------:R-:W-:-:S04]  /*47250*/  FADD.FTZ R7, -R7, -RZ ;  /* 0x800000ff07077221 */ /* 0x000fc80000010100 */
[----:B------:R-:W-:-:S07]  /*47260*/  FFMA R0, R0, R7, R0 ;  /* 0x0000000700007223 */ /* 0x000fce0000000000 */
.L_x_65:
        /* <DEDUP_REMOVED lines=21> */
[----:B------:R-:W-:Y:S01]  /*473c0*/  FFMA R148, R148, R160, RZ ;  /* 0x000000a094947223 */ /* 0x000fe200000000ff */
[----:B------:R-:W-:Y:S01]  /*473d0*/  FSETP.GT.AND P0, PT, R52, R80, PT ;  /* 0x000000503400720b */ /* 0x000fe20003f04000 */
[----:B------:R-:W-:Y:S01]  /*473e0*/  FFMA R120, R122, R150, R120 ;  /* 0x000000967a787223 */ /* 0x000fe20000000078 */
[----:B------:R-:W-:Y:S01]  /*473f0*/  FMUL R92, R92, 0.5 ;  /* 0x3f0000005c5c7820 */ /* 0x000fe20000400000 */
[----:B------:R-:W-:Y:S01]  /*47400*/  FFMA R148, R149, R161, R148 ;  /* 0x000000a195947223 */ /* 0x000fe20000000094 */
[----:B------:R-:W-:Y:S01]  /*47410*/  FSEL R2, R52, R80, P0 ;  /* 0x0000005034027208 */ /* 0x000fe20000000000 */
[----:B------:R-:W-:Y:S01]  /*47420*/  FFMA R120, R123, R151, R120 ;  /* 0x000000977b787223 */ /* 0x000fe20000000078 */
[----:B------:R-:W-:-:S02]  /*47430*/  HFMA2 R30, -RZ, RZ, 3.7421875, 0 ;  /* 0x437c0000ff1e7431 */ /* 0x000fc400000001ff */
[----:B------:R-:W-:Y:S01]  /*47440*/  FFMA R148, R150, R162, R148 ;  /* 0x000000a296947223 */ /* 0x000fe20000000094 */
[----:B------:R-:W-:Y:S01]  /*47450*/  FSETP.GT.AND P0, PT, R24, R2, PT ;  /* 0x000000021800720b */ /* 0x000fe20003f04000 */
[----:B------:R-:W-:Y:S01]  /*47460*/  FMUL R120, R120, 0.5 ;  /* 0x3f00000078787820 */ /* 0x000fe20000400000 */
[----:B------:R-:W-:Y:S01]  /*47470*/  FMUL R16, R16, R0 ;  /* 0x0000000010107220 */ /* 0x000fe20000400000 */
[----:B------:R-:W-:Y:S01]  /*47480*/  FFMA R148, R151, R163, R148 ;  /* 0x000000a397947223 */ /* 0x000fe20000000094 */
[----:B------:R-:W-:Y:S01]  /*47490*/  FSEL R2, R24, R2, P0 ;  /* 0x0000000218027208 */ /* 0x000fe20000000000 */
[----:B------:R-:W-:Y:S01]  /*474a0*/  FMUL R17, R17, R0 ;  /* 0x0000000011117220 */ /* 0x000fe20000400000 */
[----:B------:R-:W-:Y:S01]  /*474b0*/  MOV R31, 0x3bbb989d ;  /* 0x3bbb989d001f7802 */ /* 0x000fe20000000f00 */
[----:B------:R-:W-:Y:S01]  /*474c0*/  FMUL R148, R148, 0.5 ;  /* 0x3f00000094947820 */ /* 0x000fe20000400000 */
[----:B------:R-:W-:Y:S01]  /*474d0*/  FSETP.GT.AND P0, PT, R92, R2, PT ;  /* 0x000000025c00720b */ /* 0x000fe20003f04000 */
[----:B------:R-:W-:Y:S01]  /*474e0*/  FFMA R68, R68, R16, RZ ;  /* 0x0000001044447223 */ /* 0x000fe200000000ff */
[----:B------:R-:W-:Y:S01]  /*474f0*/  FMUL R19, R19, R0 ;  /* 0x0000000013137220 */ /* 0x000fe20000400000 */
[----:B------:R-:W-:Y:S01]  /*47500*/  FFMA R69, R69, R16, RZ ;  /* 0x0000001045457223 */ /* 0x000fe200000000ff */
[----:B------:R-:W-:Y:S01]  /*47510*/  FSEL R2, R92, R2, P0 ;  /* 0x000000025c027208 */ /* 0x000fe20000000000 */
[----:B------:R-:W-:Y:S01]  /*47520*/  FFMA R68, R40, R17, R68 ;  /* 0x0000001128447223 */ /* 0x000fe20000000044 */
[-C--:B------:R-:W-:Y:S01]  /*47530*/  FFMA R70, R70, R16.reuse, RZ ;  /* 0x0000001046467223 */ /* 0x080fe200000000ff */
[----:B------:R-:W-:Y:S01]  /*47540*/  FFMA R16, R71, R16, RZ ;  /* 0x0000001047107223 */ /* 0x000fe200000000ff */
[-C--:B------:R-:W-:Y:S01]  /*47550*/  FSETP.GT.AND P0, PT, R120, R2.reuse, PT ;  /* 0x000000027800720b */ /* 0x080fe20003f04000 */
[----:B------:R-:W-:Y:S01]  /*47560*/  FFMA R68, R12, R19, R68 ;  /* 0x000000130c447223 */ /* 0x000fe20000000044 */
[-C--:B------:R-:W-:Y:S01]  /*47570*/  FFMA R69, R41, R17.reuse, R69 ;  /* 0x0000001129457223 */ /* 0x080fe20000000045 */
[-C--:B------:R-:W-:Y:S01]  /*47580*/  FFMA R70, R42, R17.reuse, R70 ;  /* 0x000000112a467223 */ /* 0x080fe20000000046 */
[----:B------:R-:W-:Y:S01]  /*47590*/  FSEL R2, R120, R2, P0 ;  /* 0x0000000278027208 */ /* 0x000fe20000000000 */
[----:B------:R-:W-:Y:S01]  /*475a0*/  FFMA R16, R43, R17, R16 ;  /* 0x000000112b107223 */ /* 0x000fe20000000010 */
[-C--:B------:R-:W-:Y:S01]  /*475b0*/  FMUL R18, R18, R0.reuse ;  /* 0x0000000012127220 */ /* 0x080fe20000400000 */
[----:B------:R-:W-:Y:S01]  /*475c0*/  FMUL R28, R28, R0 ;  /* 0x000000001c1c7220 */ /* 0x000fe20000400000 */
[----:B------:R-:W-:Y:S01]  /*475d0*/  FSETP.GT.AND P0, PT, R148, R2, PT ;  /* 0x000000029400720b */ /* 0x000fe20003f04000 */
[----:B------:R-:W-:Y:S01]  /*475e0*/  FMUL R0, R29, R0 ;  /* 0x000000001d007220 */ /* 0x000fe20000400000 */
[-C--:B------:R-:W-:Y:S01]  /*475f0*/  FFMA R69, R13, R19.reuse, R69 ;  /* 0x000000130d457223 */ /* 0x080fe20000000045 */
[-C--:B------:R-:W-:Y:S01]  /*47600*/  FFMA R70, R14, R19.reuse, R70 ;  /* 0x000000130e467223 */ /* 0x080fe20000000046 */
[----:B------:R-:W-:Y:S01]  /*47610*/  FSEL R2, R148, R2, P0 ;  /* 0x0000000294027208 */ /* 0x000fe20000000000 */
[----:B------:R-:W-:Y:S01]  /*47620*/  FFMA R15, R15, R19, R16 ;  /* 0x000000130f0f7223 */ /* 0x000fe20000000010 */
[-C--:B------:R-:W-:Y:S01]  /*47630*/  FFMA R68, R104, R18.reuse, R68 ;  /* 0x0000001268447223 */ /* 0x080fe20000000044 */
[-C--:B------:R-:W-:Y:S01]  /*47640*/  FFMA R69, R105, R18.reuse, R69 ;  /* 0x0000001269457223 */ /* 0x080fe20000000045 */
[----:B------:R-:W-:Y:S01]  /*47650*/  FFMA R70, R106, R18, R70 ;  /* 0x000000126a467223 */ /* 0x000fe20000000046 */
[--C-:B------:R-:W-:Y:S01]  /*47660*/  FADD R80, R80, -R2.reuse ;  /* 0x8000000250507221 */ /* 0x100fe20000000000 */
[--C-:B------:R-:W-:Y:S01]  /*47670*/  FADD R24, R24, -R2.reuse ;  /* 0x8000000218187221 */ /* 0x100fe20000000000 */
[--C-:B------:R-:W-:Y:S01]  /*47680*/  FADD R52, R52, -R2.reuse ;  /* 0x8000000234347221 */ /* 0x100fe20000000000 */
[--C-:B------:R-:W-:Y:S01]  /*47690*/  FADD R92, R92, -R2.reuse ;  /* 0x800000025c5c7221 */ /* 0x100fe20000000000 */
[-C--:B------:R-:W-:Y:S01]  /*476a0*/  FFMA.SAT R7, R80, R31.reuse, 0.5 ;  /* 0x3f00000050077423 */ /* 0x080fe2000000201f */
[--C-:B------:R-:W-:Y:S01]  /*476b0*/  FADD R120, R120, -R2.reuse ;  /* 0x8000000278787221 */ /* 0x100fe20000000000 */
[----:B------:R-:W-:Y:S01]  /*476c0*/  FADD R148, R148, -R2 ;  /* 0x8000000294947221 */ /* 0x000fe20000000000 */
[-C--:B------:R-:W-:Y:S01]  /*476d0*/  FFMA.SAT R2, R24, R31.reuse, 0.5 ;  /* 0x3f00000018027423 */ /* 0x080fe2000000201f */
[-C--:B------:R-:W-:Y:S01]  /*476e0*/  FFMA.SAT R3, R52, R31.reuse, 0.5 ;  /* 0x3f00000034037423 */ /* 0x080fe2000000201f */
[-C--:B------:R-:W-:Y:S01]  /*476f0*/  FFMA.RM R7, R7, R30.reuse, 12582913 ;  /* 0x4b40000107077423 */ /* 0x080fe2000000401e */
[-C--:B------:R-:W-:Y:S01]  /*47700*/  FFMA.SAT R25, R92, R31.reuse, 0.5 ;  /* 0x3f0000005c197423 */ /* 0x080fe2000000201f */
[-C--:B------:R-:W-:Y:S01]  /*47710*/  FFMA.RM R2, R2, R30.reuse, 12582913 ;  /* 0x4b40000102027423 */ /* 0x080fe2000000401e */
[-C--:B------:R-:W-:Y:S01]  /*47720*/  FFMA.RM R3, R3, R30.reuse, 12582913 ;  /* 0x4b40000103037423 */ /* 0x080fe2000000401e */
[----:B------:R-:W-:Y:S01]  /*47730*/  FADD R12, R7, -12583039 ;  /* 0xcb40007f070c7421 */ /* 0x000fe20000000000 */
[-C--:B------:R-:W-:Y:S01]  /*47740*/  FFMA.RM R25, R25, R30.reuse, 12582913 ;  /* 0x4b40000119197423 */ /* 0x080fe2000000401e */
[----:B------:R-:W-:Y:S01]  /*47750*/  FADD R17, R2, -12583039 ;  /* 0xcb40007f02117421 */ /* 0x000fe20000000000 */
[----:B------:R-:W-:Y:S01]  /*47760*/  FADD R27, R3, -12583039 ;  /* 0xcb40007f031b7421 */ /* 0x000fe20000000000 */
[----:B------:R-:W-:Y:S01]  /*47770*/  FFMA R12, R80, 1.4426950216293334961, -R12 ;  /* 0x3fb8aa3b500c7823 */ /* 0x000fe2000000080c */
[----:B------:R-:W-:Y:S01]  /*47780*/  FADD R29, R25, -12583039 ;  /* 0xcb40007f191d7421 */ /* 0x000fe20000000000 */
[----:B------:R-:W-:Y:S01]  /*47790*/  FFMA R17, R24, 1.4426950216293334961, -R17 ;  /* 0x3fb8aa3b18117823 */ /* 0x000fe20000000811 */
[----:B------:R-:W-:Y:S01]  /*477a0*/  FFMA R27, R52, 1.4426950216293334961, -R27 ;  /* 0x3fb8aa3b341b7823 */ /* 0x000fe2000000081b */
[----:B------:R-:W-:Y:S01]  /*477b0*/  FFMA R12, R80, 1.925963033500011079e-08, R12 ;  /* 0x32a57060500c7823 */ /* 0x000fe2000000000c */
[----:B------:R-:W-:Y:S01]  /*477c0*/  FFMA R29, R92, 1.4426950216293334961, -R29 ;  /* 0x3fb8aa3b5c1d7823 */ /* 0x000fe2000000081d */
[----:B------:R-:W-:Y:S01]  /*477d0*/  FFMA R26, R24, 1.925963033500011079e-08, R17 ;  /* 0x32a57060181a7823 */ /* 0x000fe20000000011 */
[-C--:B------:R-:W-:Y:S01]  /*477e0*/  FFMA.SAT R17, R120, R31.reuse, 0.5 ;  /* 0x3f00000078117423 */ /* 0x080fe2000000201f */
[----:B------:R-:W-:Y:S01]  /*477f0*/  FFMA R27, R52, 1.925963033500011079e-08, R27 ;  /* 0x32a57060341b7823 */ /* 0x000fe2000000001b */
[----:B------:R-:W-:Y:S01]  /*47800*/  FFMA.SAT R24, R148, R31, 0.5 ;  /* 0x3f00000094187423 */ /* 0x000fe2000000201f */
[----:B------:R-:W0:Y:S01]  /*47810*/  MUFU.EX2 R12, R12 ;  /* 0x0000000c000c7308 */ /* 0x000e220000000800 */
[-C--:B------:R-:W-:Y:S01]  /*47820*/  FFMA.RM R17, R17, R30.reuse, 12582913 ;  /* 0x4b40000111117423 */ /* 0x080fe2000000401e */
[----:B------:R-:W-:Y:S01]  /*47830*/  FFMA R29, R92, 1.925963033500011079e-08, R29 ;  /* 0x32a570605c1d7823 */ /* 0x000fe2000000001d */
[----:B------:R-:W-:Y:S01]  /*47840*/  FFMA.RM R24, R24, R30, 12582913 ;  /* 0x4b40000118187423 */ /* 0x000fe2000000401e */
[----:B------:R-:W-:Y:S01]  /*47850*/  SHF.L.U32 R7, R7, 0x17, RZ ;  /* 0x0000001707077819 */ /* 0x000fe200000006ff */
[----:B------:R-:W-:Y:S01]  /*47860*/  FADD R30, R17, -12583039 ;  /* 0xcb40007f111e7421 */ /* 0x000fe20000000000 */
[----:B------:R-:W-:Y:S01]  /*47870*/  SHF.L.U32 R14, R3, 0x17, RZ ;  /* 0x00000017030e7819 */ /* 0x000fe200000006ff */
[----:B------:R-:W-:Y:S01]  /*47880*/  FADD R13, R24, -12583039 ;  /* 0xcb40007f180d7421 */ /* 0x000fe20000000000 */
[----:B------:R-:W-:Y:S01]  /*47890*/  MUFU.EX2 R27, R27 ;  /* 0x0000001b001b7308 */ /* 0x000fe20000000800 */
[----:B------:R-:W-:Y:S01]  /*478a0*/  FFMA R30, R120, 1.4426950216293334961, -R30 ;  /* 0x3fb8aa3b781e7823 */ /* 0x000fe2000000081e */
[----:B------:R-:W-:Y:S01]  /*478b0*/  FFMA R18, R107, R18, R15 ;  /* 0x000000126b127223 */ /* 0x000fe2000000000f */
[----:B------:R-:W-:Y:S01]  /*478c0*/  FFMA R13, R148, 1.4426950216293334961, -R13 ;  /* 0x3fb8aa3b940d7823 */ /* 0x000fe2000000080d */
[----:B------:R-:W-:Y:S01]  /*478d0*/  SHF.L.U32 R15, R2, 0x17, RZ ;  /* 0x00000017020f7819 */ /* 0x000fe200000006ff */
[----:B------:R-:W-:Y:S01]  /*478e0*/  FFMA R30, R120, 1.925963033500011079e-08, R30 ;  /* 0x32a57060781e7823 */ /* 0x000fe2000000001e */
[----:B------:R-:W-:Y:S01]  /*478f0*/  FFMA R68, R132, R28, R68 ;  /* 0x0000001c84447223 */ /* 0x000fe20000000044 */
[----:B------:R-:W-:Y:S01]  /*47900*/  FFMA R13, R148, 1.925963033500011079e-08, R13 ;  /* 0x32a57060940d7823 */ /* 0x000fe2000000000d */
[----:B------:R-:W1:Y:S01]  /*47910*/  MUFU.EX2 R26, R26 ;  /* 0x0000001a001a7308 */ /* 0x000e620000000800 */
[----:B0-----:R-:W-:Y:S01]  /*47920*/  FMUL R12, R7, R12 ;  /* 0x0000000c070c7220 */ /* 0x001fe20000400000 */
[----:B------:R-:W-:Y:S01]  /*47930*/  SHF.L.U32 R7, R17, 0x17, RZ ;  /* 0x0000001711077819 */ /* 0x000fe200000006ff */
[-C--:B------:R-:W-:Y:S01]  /*47940*/  FFMA R69, R133, R28.reuse, R69 ;  /* 0x0000001c85457223 */ /* 0x080fe20000000045 */
[----:B------:R-:W-:Y:S01]  /*47950*/  SHF.L.U32 R17, R24, 0x17, RZ ;  /* 0x0000001718117819 */ /* 0x000fe200000006ff */
[----:B------:R-:W-:Y:S01]  /*47960*/  FADD R2, RZ, R12 ;  /* 0x0000000cff027221 */ /* 0x000fe20000000000 */
[-C--:B------:R-:W-:Y:S01]  /*47970*/  FFMA R70, R134, R28.reuse, R70 ;  /* 0x0000001c86467223 */ /* 0x080fe20000000046 */
[----:B------:R-:W-:Y:S01]  /*47980*/  FFMA R18, R135, R28, R18 ;  /* 0x0000001c87127223 */ /* 0x000fe20000000012 */
[----:B------:R-:W-:Y:S01]  /*47990*/  MUFU.EX2 R29, R29 ;  /* 0x0000001d001d7308 */ /* 0x000fe20000000800 */
[-C--:B------:R-:W-:Y:S01]  /*479a0*/  FFMA R172, R172, R0.reuse, R68 ;  /* 0x00000000acac7223 */ /* 0x080fe20000000044 */
[-C--:B------:R-:W-:Y:S01]  /*479b0*/  FFMA R173, R173, R0.reuse, R69 ;  /* 0x00000000adad7223 */ /* 0x080fe20000000045 */
[-C--:B------:R-:W-:Y:S01]  /*479c0*/  FFMA R174, R174, R0.reuse, R70 ;  /* 0x00000000aeae7223 */ /* 0x080fe20000000046 */
[----:B------:R-:W-:-:S04]  /*479d0*/  FFMA R175, R175, R0, R18 ;  /* 0x00000000afaf7223 */ /* 0x000fc80000000012 */
[----:B------:R-:W0:Y:S01]  /*479e0*/  MUFU.EX2 R16, R30 ;  /* 0x0000001e00107308 */ /* 0x000e220000000800 */
[----:B-1----:R-:W-:Y:S01]  /*479f0*/  FMUL R15, R15, R26 ;  /* 0x0000001a0f0f7220 */ /* 0x002fe20000400000 */
[----:B------:R1:W-:Y:S06]  /*47a00*/  STL.128 [R1+0x50], R172 ;  /* 0x000050ac01007387 */ /* 0x0003ec0000100c00 */
[----:B------:R2:W3:Y:S02]  /*47a10*/  MUFU.EX2 R3, R13 ;  /* 0x0000000d00037308 */ /* 0x0004e40000000800 */
[----:B--2---:R-:W-:Y:S01]  /*47a20*/  FMUL R13, R14, R27 ;  /* 0x0000001b0e0d7220 */ /* 0x004fe20000400000 */
[----:B------:R-:W-:Y:S01]  /*47a30*/  SHF.L.U32 R14, R25, 0x17, RZ ;  /* 0x00000017190e7819 */ /* 0x000fe200000006ff */
[----:B0-----:R-:W-:-:S02]  /*47a40*/  FMUL R16, R7, R16 ;  /* 0x0000001007107220 */ /* 0x001fc40000400000 */
[----:B------:R-:W-:Y:S02]  /*47a50*/  FADD R2, R2, R13 ;  /* 0x0000000d02027221 */ /* 0x000fe40000000000 */
[----:B------:R-:W-:Y:S02]  /*47a60*/  FMUL R14, R14, R29 ;  /* 0x0000001d0e0e7220 */ /* 0x000fe40000400000 */
[----:B------:R-:W-:Y:S01]  /*47a70*/  FADD R2, R2, R15 ;  /* 0x0000000f02027221 */ /* 0x000fe20000000000 */
[----:B---3--:R-:W-:-:S03]  /*47a80*/  FMUL R17, R17, R3 ;  /* 0x0000000311117220 */ /* 0x008fc60000400000 */
[----:B------:R-:W-:-:S04]  /*47a90*/  FADD R2, R2, R14 ;  /* 0x0000000e02027221 */ /* 0x000fc80000000000 */
[----:B------:R-:W-:-:S04]  /*47aa0*/  FADD R2, R2, R16 ;  /* 0x0000001002027221 */ /* 0x000fc80000000000 */
[----:B------:R-:W-:-:S05]  /*47ab0*/  FADD R2, R2, R17 ;  /* 0x0000001102027221 */ /* 0x000fca0000000000 */
[----:B------:R-:W-:-:S04]  /*47ac0*/  IADD3 R0, PT, PT, R2, 0x1800000, RZ ;  /* 0x0180000002007810 */ /* 0x000fc80007ffe0ff */
[----:B------:R-:W-:-:S04]  /*47ad0*/  LOP3.LUT R0, R0, 0x7f800000, RZ, 0xc0, !PT ;  /* 0x7f80000000007812 */ /* 0x000fc800078ec0ff */
[----:B------:R-:W-:-:S13]  /*47ae0*/  ISETP.GT.U32.AND P0, PT, R0, 0x1ffffff, PT ;  /* 0x01ffffff0000780c */ /* 0x000fda0003f04070 */
[----:B-1----:R-:W-:Y:S05]  /*47af0*/  @P0 BRA `(.L_x_66) ;  /* 0x0000000000100947 */ /* 0x002fea0003800000 */
[----:B------:R-:W-:Y:S02]  /*47b00*/  MOV R0, R2 ;  /* 0x0000000200007202 */ /* 0x000fe40000000f00 */
[----:B------:R-:W-:-:S07]  /*47b10*/  MOV R2, 0x47b30 ;  /* 0x00047b3000027802 */ /* 0x000fce0000000f00 */
[----:B-----5:R-:W-:Y:S05]  /*47b20*/  CALL.REL.NOINC `($__internal_0_$__cuda_sm20_rcp_rn_f32_slowpath) ;  /* 0x0000020400287944 */ /* 0x020fea0003c00000 */
[----:B------:R-:W-:Y:S05]  /*47b30*/  BRA `(.L_x_67) ;  /* 0x0000000000107947 */ /* 0x000fea0003800000 */
.L_x_66:
[----:B------:R-:W0:Y:S02]  /*47b40*/  MUFU.RCP R0, R2 ;  /* 0x0000000200007308 */ /* 0x000e240000001000 */
[----:B0-----:R-:W-:-:S04]  /*47b50*/  FFMA R2, R2, R0, -1 ;  /* 0xbf80000002027423 */ /* 0x001fc80000000000 */
[----:B------:R-:W-:-:S04]  /*47b60*/  FADD.FTZ R2, -R2, -RZ ;  /* 0x800000ff02027221 */ /* 0x000fc80000010100 */
[----:B------:R-:W-:-:S07]  /*47b70*/  FFMA R0, R0, R2, R0 ;  /* 0x0000000200007223 */ /* 0x000fce0000000000 */
.L_x_67:
        /* <DEDUP_REMOVED lines=33> */
[----:B------:R-:W-:Y:S01]  /*47d90*/  FFMA R64, R64, R12, RZ ;  /* 0x0000000c40407223 */ /* 0x000fe200000000ff */
[----:B------:R-:W-:Y:S01]  /*47da0*/  FSEL R2, R20, R2, P0 ;  /* 0x0000000214027208 */ /* 0x000fe20000000000 */
[-C--:B------:R-:W-:Y:S01]  /*47db0*/  FMUL R15, R15, R0.reuse ;  /* 0x000000000f0f7220 */ /* 0x080fe20000400000 */
[----:B------:R-:W-:Y:S01]  /*47dc0*/  FMUL R14, R14, R0 ;  /* 0x000000000e0e7220 */ /* 0x000fe20000400000 */
[----:B------:R-:W-:Y:S01]  /*47dd0*/  FFMA R64, R36, R13, R64 ;  /* 0x0000000d24407223 */ /* 0x000fe20000000040 */
[----:B------:R-:W-:Y:S01]  /*47de0*/  FSETP.GT.AND P0, PT, R96, R2, PT ;  /* 0x000000026000720b */ /* 0x000fe20003f04000 */
[-C--:B------:R-:W-:Y:S01]  /*47df0*/  FMUL R16, R16, R0.reuse ;  /* 0x0000000010107220 */ /* 0x080fe20000400000 */
[----:B------:R-:W-:Y:S01]  /*47e00*/  FMUL R0, R17, R0 ;  /* 0x0000000011007220 */ /* 0x000fe20000400000 */
[----:B------:R-:W-:Y:S01]  /*47e10*/  FFMA R64, R8, R15, R64 ;  /* 0x0000000f08407223 */ /* 0x000fe20000000040 */
[----:B------:R-:W-:Y:S01]  /*47e20*/  FSEL R7, R96, R2, P0 ;  /* 0x0000000260077208 */ /* 0x000fe20000000000 */
[----:B------:R-:W-:Y:S01]  /*47e30*/  FFMA R2, R155, R167, R152 ;  /* 0x000000a79b027223 */ /* 0x000fe20000000098 */
[----:B------:R-:W-:Y:S01]  /*47e40*/  HFMA2 R17, -RZ, RZ, 3.7421875, 0 ;  /* 0x437c0000ff117431 */ /* 0x000fe200000001ff */
[----:B------:R-:W-:Y:S01]  /*47e50*/  MOV R8, 0x3bbb989d ;  /* 0x3bbb989d00087802 */ /* 0x000fe20000000f00 */
[-C--:B------:R-:W-:Y:S01]  /*47e60*/  FFMA R65, R65, R12.reuse, RZ ;  /* 0x0000000c41417223 */ /* 0x080fe200000000ff */
[-C--:B------:R-:W-:Y:S01]  /*47e70*/  FSETP.GT.AND P0, PT, R3, R7.reuse, PT ;  /* 0x000000070300720b */ /* 0x080fe20003f04000 */
[----:B------:R-:W-:Y:S01]  /*47e80*/  FMUL R2, R2, 0.5 ;  /* 0x3f00000002027820 */ /* 0x000fe20000400000 */
[-C--:B------:R-:W-:Y:S01]  /*47e90*/  FFMA R66, R66, R12.reuse, RZ ;  /* 0x0000000c42427223 */ /* 0x080fe200000000ff */
[----:B------:R-:W-:Y:S01]  /*47ea0*/  FFMA R12, R67, R12, RZ ;  /* 0x0000000c430c7223 */ /* 0x000fe200000000ff */
[----:B------:R-:W-:Y:S01]  /*47eb0*/  FSEL R7, R3, R7, P0 ;  /* 0x0000000703077208 */ /* 0x000fe20000000000 */
[-C--:B------:R-:W-:Y:S01]  /*47ec0*/  FFMA R65, R37, R13.reuse, R65 ;  /* 0x0000000d25417223 */ /* 0x080fe20000000041 */
[-C--:B------:R-:W-:Y:S01]  /*47ed0*/  FFMA R66, R38, R13.reuse, R66 ;  /* 0x0000000d26427223 */ /* 0x080fe20000000042 */
[----:B------:R-:W-:Y:S01]  /*47ee0*/  FFMA R12, R39, R13, R12 ;  /* 0x0000000d270c7223 */ /* 0x000fe2000000000c */
[----:B------:R-:W-:Y:S01]  /*47ef0*/  FSETP.GT.AND P0, PT, R2, R7, PT ;  /* 0x000000070200720b */ /* 0x000fe20003f04000 */
[-C--:B------:R-:W-:Y:S01]  /*47f00*/  FFMA R65, R9, R15.reuse, R65 ;  /* 0x0000000f09417223 */ /* 0x080fe20000000041 */
[-C--:B------:R-:W-:Y:S01]  /*47f10*/  FFMA R66, R10, R15.reuse, R66 ;  /* 0x0000000f0a427223 */ /* 0x080fe20000000042 */
        /* <DEDUP_REMOVED lines=9> */
[----:B------:R-:W-:Y:S01]  /*47fb0*/  FADD R96, R96, -R7 ;  /* 0x8000000760607221 */ /* 0x000fe20000000000 */
[-C--:B------:R-:W-:Y:S01]  /*47fc0*/  FFMA.SAT R18, R76, R8.reuse, 0.5 ;  /* 0x3f0000004c127423 */ /* 0x080fe20000002008 */
[-C--:B------:R-:W-:Y:S01]  /*47fd0*/  FFMA.SAT R19, R48, R8.reuse, 0.5 ;  /* 0x3f00000030137423 */ /* 0x080fe20000002008 */
[-C--:B------:R-:W-:Y:S01]  /*47fe0*/  FFMA.SAT R13, R20, R8.reuse, 0.5 ;  /* 0x3f000000140d7423 */ /* 0x080fe20000002008 */
[----:B------:R-:W-:Y:S01]  /*47ff0*/  FFMA.SAT R24, R96, R8, 0.5 ;  /* 0x3f00000060187423 */ /* 0x000fe20000002008 */
[-C--:B------:R-:W-:Y:S01]  /*48000*/  FFMA.RM R18, R18, R17.reuse, 12582913 ;  /* 0x4b40000112127423 */ /* 0x080fe20000004011 */
[-C--:B------:R-:W-:Y:S01]  /*48010*/  FFMA.RM R21, R19, R17.reuse, 12582913 ;  /* 0x4b40000113157423 */ /* 0x080fe20000004011 */
[-C--:B------:R-:W-:Y:S01]  /*48020*/  FFMA.RM R13, R13, R17.reuse, 12582913 ;  /* 0x4b4000010d0d7423 */ /* 0x080fe20000004011 */
[-C--:B------:R-:W-:Y:S01]  /*48030*/  FFMA R64, R136, R16.reuse, R64 ;  /* 0x0000001088407223 */ /* 0x080fe20000000040 */
[----:B------:R-:W-:Y:S01]  /*48040*/  FADD R19, R18, -12583039 ;  /* 0xcb40007f12137421 */ /* 0x000fe20000000000 */
[----:B------:R-:W-:Y:S01]  /*48050*/  FADD R22, R21, -12583039 ;  /* 0xcb40007f15167421 */ /* 0x000fe20000000000 */
[----:B------:R-:W-:Y:S01]  /*48060*/  FFMA R65, R137, R16, R65 ;  /* 0x0000001089417223 */ /* 0x000fe20000000041 */
[----:B------:R-:W-:Y:S01]  /*48070*/  SHF.L.U32 R11, R13, 0x17, RZ ;  /* 0x000000170d0b7819 */ /* 0x000fe200000006ff */
[----:B------:R-:W-:Y:S01]  /*48080*/  FFMA R23, R76, 1.4426950216293334961, -R19 ;  /* 0x3fb8aa3b4c177823 */ /* 0x000fe20000000813 */
[----:B------:R-:W-:Y:S01]  /*48090*/  FFMA R19, R48, 1.4426950216293334961, -R22 ;  /* 0x3fb8aa3b30137823 */ /* 0x000fe20000000816 */
[----:B------:R-:W-:Y:S01]  /*480a0*/  FADD R22, R3, -R7 ;  /* 0x8000000703167221 */ /* 0x000fe20000000000 */
[-C--:B------:R-:W-:Y:S01]  /*480b0*/  FFMA.RM R3, R24, R17.reuse, 12582913 ;  /* 0x4b40000118037423 */ /* 0x080fe20000004011 */
[----:B------:R-:W-:Y:S01]  /*480c0*/  FFMA R76, R76, 1.925963033500011079e-08, R23 ;  /* 0x32a570604c4c7823 */ /* 0x000fe20000000017 */
[----:B------:R-:W-:Y:S01]  /*480d0*/  FADD R23, R13, -12583039 ;  /* 0xcb40007f0d177421 */ /* 0x000fe20000000000 */
[----:B------:R-:W-:Y:S01]  /*480e0*/  FADD R7, R2, -R7 ;  /* 0x8000000702077221 */ /* 0x000fe20000000000 */
[C---:B------:R-:W-:Y:S01]  /*480f0*/  FADD R2, R3.reuse, -12583039 ;  /* 0xcb40007f03027421 */ /* 0x040fe20000000000 */
[-C--:B------:R-:W-:Y:S01]  /*48100*/  FFMA.SAT R24, R22, R8.reuse, 0.5 ;  /* 0x3f00000016187423 */ /* 0x080fe20000002008 */
[----:B------:R-:W-:Y:S01]  /*48110*/  FFMA R23, R20, 1.4426950216293334961, -R23 ;  /* 0x3fb8aa3b14177823 */ /* 0x000fe20000000817 */
[----:B------:R-:W-:Y:S01]  /*48120*/  FFMA R48, R48, 1.925963033500011079e-08, R19 ;  /* 0x32a5706030307823 */ /* 0x000fe20000000013 */
[----:B------:R-:W-:Y:S01]  /*48130*/  SHF.L.U32 R3, R3, 0x17, RZ ;  /* 0x0000001703037819 */ /* 0x000fe200000006ff */
[----:B------:R-:W-:Y:S01]  /*48140*/  MUFU.EX2 R19, R76 ;  /* 0x0000004c00137308 */ /* 0x000fe20000000800 */
[----:B------:R-:W-:Y:S01]  /*48150*/  FFMA R20, R20, 1.925963033500011079e-08, R23 ;  /* 0x32a5706014147823 */ /* 0x000fe20000000017 */
[----:B------:R-:W-:Y:S01]  /*48160*/  FFMA R23, R96, 1.4426950216293334961, -R2 ;  /* 0x3fb8aa3b60177823 */ /* 0x000fe20000000802 */
[-C--:B------:R-:W-:Y:S01]  /*48170*/  FFMA.RM R2, R24, R17.reuse, 12582913 ;  /* 0x4b40000118027423 */ /* 0x080fe20000004011 */
[----:B------:R-:W-:Y:S01]  /*48180*/  FFMA.SAT R24, R7, R8, 0.5 ;  /* 0x3f00000007187423 */ /* 0x000fe20000002008 */
[-C--:B------:R-:W-:Y:S01]  /*48190*/  FFMA R66, R138, R16.reuse, R66 ;  /* 0x000000108a427223 */ /* 0x080fe20000000042 */
[----:B------:R-:W-:Y:S01]  /*481a0*/  FFMA R23, R96, 1.925963033500011079e-08, R23 ;  /* 0x32a5706060177823 */ /* 0x000fe20000000017 */
[----:B------:R-:W-:Y:S01]  /*481b0*/  FADD R8, R2, -12583039 ;  /* 0xcb40007f02087421 */ /* 0x000fe20000000000 */
[----:B------:R-:W-:Y:S01]  /*481c0*/  FFMA.RM R17, R24, R17, 12582913 ;  /* 0x4b40000118117423 */ /* 0x000fe20000004011 */
[----:B------:R-:W0:Y:S01]  /*481d0*/  MUFU.EX2 R48, R48 ;  /* 0x0000003000307308 */ /* 0x000e220000000800 */
[----:B------:R-:W-:Y:S01]  /*481e0*/  SHF.L.U32 R2, R2, 0x17, RZ ;  /* 0x0000001702027819 */ /* 0x000fe200000006ff */
[C---:B------:R-:W-:Y:S01]  /*481f0*/  FFMA R8, R22.reuse, 1.4426950216293334961, -R8 ;  /* 0x3fb8aa3b16087823 */ /* 0x040fe20000000808 */
[C---:B------:R-:W-:Y:S01]  /*48200*/  FADD R9, R17.reuse, -12583039 ;  /* 0xcb40007f11097421 */ /* 0x040fe20000000000 */
[----:B------:R-:W-:Y:S01]  /*48210*/  SHF.L.U32 R17, R17, 0x17, RZ ;  /* 0x0000001711117819 */ /* 0x000fe200000006ff */
[----:B------:R-:W-:Y:S01]  /*48220*/  FFMA R14, R139, R16, R14 ;  /* 0x000000108b0e7223 */ /* 0x000fe2000000000e */
[----:B------:R-:W-:Y:S01]  /*48230*/  FFMA R8, R22, 1.925963033500011079e-08, R8 ;  /* 0x32a5706016087823 */ /* 0x000fe20000000008 */
[----:B------:R-:W-:Y:S01]  /*48240*/  FFMA R9, R7, 1.4426950216293334961, -R9 ;  /* 0x3fb8aa3b07097823 */ /* 0x000fe20000000809 */
[----:B------:R-:W1:Y:S01]  /*48250*/  MUFU.EX2 R20, R20 ;  /* 0x0000001400147308 */ /* 0x000e620000000800 */
[-C--:B------:R-:W-:Y:S01]  /*48260*/  FFMA R176, R176, R0.reuse, R64 ;  /* 0x00000000b0b07223 */ /* 0x080fe20000000040 */
[-C--:B------:R-:W-:Y:S01]  /*48270*/  FFMA R177, R177, R0.reuse, R65 ;  /* 0x00000000b1b17223 */ /* 0x080fe20000000041 */
[----:B------:R-:W-:Y:S01]  /*48280*/  FFMA R7, R7, 1.925963033500011079e-08, R9 ;  /* 0x32a5706007077823 */ /* 0x000fe20000000009 */
[----:B------:R-:W-:Y:S01]  /*48290*/  SHF.L.U32 R9, R21, 0x17, RZ ;  /* 0x0000001715097819 */ /* 0x000fe200000006ff */
[-C--:B------:R-:W-:Y:S01]  /*482a0*/  FFMA R178, R178, R0.reuse, R66 ;  /* 0x00000000b2b27223 */ /* 0x080fe20000000042 */
[----:B------:R-:W-:-:S02]  /*482b0*/  FFMA R179, R179, R0, R14 ;  /* 0x00000000b3b37223 */ /* 0x000fc4000000000e */
[----:B------:R-:W-:Y:S01]  /*482c0*/  MUFU.EX2 R23, R23 ;  /* 0x0000001700177308 */ /* 0x000fe20000000800 */
[----:B0-----:R-:W-:Y:S02]  /*482d0*/  FMUL R9, R9, R48 ;  /* 0x0000003009097220 */ /* 0x001fe40000400000 */
[----:B------:R0:W-:Y:S05]  /*482e0*/  STL.128 [R1+0x60], R176 ;  /* 0x000060b001007387 */ /* 0x0001ea0000100c00 */
[----:B------:R2:W3:Y:S01]  /*482f0*/  MUFU.EX2 R12, R8 ;  /* 0x00000008000c7308 */ /* 0x0004e20000000800 */
[----:B-1----:R-:W-:-:S07]  /*48300*/  FMUL R11, R11, R20 ;  /* 0x000000140b0b7220 */ /* 0x002fce0000400000 */
[----:B------:R-:W1:Y:S01]  /*48310*/  MUFU.EX2 R7, R7 ;  /* 0x0000000700077308 */ /* 0x000e620000000800 */
[----:B--2---:R-:W-:-:S05]  /*48320*/  SHF.L.U32 R8, R18, 0x17, RZ ;  /* 0x0000001712087819 */ /* 0x004fca00000006ff */
[----:B------:R-:W-:Y:S01]  /*48330*/  FMUL R8, R8, R19 ;  /* 0x0000001308087220 */ /* 0x000fe20000400000 */
[----:B---3--:R-:W-:-:S03]  /*48340*/  FMUL R12, R2, R12 ;  /* 0x0000000c020c7220 */ /* 0x008fc60000400000 */
[----:B------:R-:W-:-:S04]  /*48350*/  FADD R10, RZ, R8 ;  /* 0x00000008ff0a7221 */ /* 0x000fc80000000000 */
[----:B------:R-:W-:Y:S01]  /*48360*/  FADD R13, R10, R9 ;  /* 0x000000090a0d7221 */ /* 0x000fe20000000000 */
[----:B------:R-:W-:-:S03]  /*48370*/  FMUL R10, R3, R23 ;  /* 0x00000017030a7220 */ /* 0x000fc60000400000 */
[----:B------:R-:W-:Y:S01]  /*48380*/  FADD R3, R13, R11 ;  /* 0x0000000b0d037221 */ /* 0x000fe20000000000 */
[----:B-1----:R-:W-:-:S03]  /*48390*/  FMUL R13, R17, R7 ;  /* 0x00000007110d7220 */ /* 0x002fc60000400000 */
[----:B------:R-:W-:-:S04]  /*483a0*/  FADD R3, R3, R10 ;  /* 0x0000000a03037221 */ /* 0x000fc80000000000 */
        /* <DEDUP_REMOVED lines=8> */
[----:B-----5:R-:W-:Y:S05]  /*48430*/  CALL.REL.NOINC `($__internal_0_$__cuda_sm20_rcp_rn_f32_slowpath) ;  /* 0x000001f800e47944 */ /* 0x020fea0003c00000 */
[----:B------:R-:W-:Y:S05]  /*48440*/  BRA `(.L_x_69) ;  /* 0x0000000000107947 */ /* 0x000fea0003800000 */
.L_x_68:
[----:B------:R-:W0:Y:S02]  /*48450*/  MUFU.RCP R0, R3 ;  /* 0x0000000300007308 */ /* 0x000e240000001000 */
[----:B0-----:R-:W-:-:S04]  /*48460*/  FFMA R2, R3, R0, -1 ;  /* 0xbf80000003027423 */ /* 0x001fc80000000000 */
[----:B------:R-:W-:-:S04]  /*48470*/  FADD.FTZ R7, -R2, -RZ ;  /* 0x800000ff02077221 */ /* 0x000fc80000010100 */
[----:B------:R-:W-:-:S07]  /*48480*/  FFMA R0, R0, R7, R0 ;  /* 0x0000000700007223 */ /* 0x000fce0000000000 */
.L_x_69:
[----:B------:R-:W2:Y:S04]  /*48490*/  LDL.LU R2, [R1+0xf64] ;  /* 0x000f640001027983 */ /* 0x000ea80000300800 */
[----:B------:R-:W3:Y:S04]  /*484a0*/  LDL.LU R15, [R1+0x14ac] ;  /* 0x0014ac00010f7983 */ /* 0x000ee80000300800 */
        /* <DEDUP_REMOVED lines=20> */
[-C--:B------:R-:W-:Y:S01]  /*485f0*/  FMUL R3, R10, R0.reuse ;  /* 0x000000000a037220 */ /* 0x080fe20000400000 */
[-C--:B------:R-:W-:Y:S01]  /*48600*/  FMUL R8, R8, R0.reuse ;  /* 0x0000000008087220 */ /* 0x080fe20000400000 */
[----:B------:R-:W-:Y:S01]  /*48610*/  FMUL R9, R9, R0 ;  /* 0x0000000009097220 */ /* 0x000fe20000400000 */
[----:B------:R-:W4:Y:S02]  /*48620*/  LDL.LU R26, [R1+0xdf8] ;  /* 0x000df800011a7983 */ /* 0x000f240000300800 */
[----:B------:R-:W-:-:S02]  /*48630*/  FFMA R7, R60, R8, RZ ;  /* 0x000000083c077223 */ /* 0x000fc400000000ff */
[----:B------:R-:W4:Y:S02]  /*48640*/  LDL.LU R30, [R1+0xdfc] ;  /* 0x000dfc00011e7983 */ /* 0x000f240000300800 */
[-C--:B------:R-:W-:Y:S02]  /*48650*/  FFMA R7, R32, R9.reuse, R7 ;  /* 0x0000000920077223 */ /* 0x080fe40000000007 */
[----:B------:R-:W4:Y:S01]  /*48660*/  LDL.LU R32, [R1+0xe00] ;  /* 0x000e000001207983 */ /* 0x000f220000300800 */
[-C--:B------:R-:W-:Y:S01]  /*48670*/  FMUL R11, R11, R0.reuse ;  /* 0x000000000b0b7220 */ /* 0x080fe20000400000 */
[-C--:B------:R-:W-:Y:S01]  /*48680*/  FMUL R12, R12, R0.reuse ;  /* 0x000000000c0c7220 */ /* 0x080fe20000400000 */
[----:B------:R-:W-:Y:S01]  /*48690*/  FMUL R0, R13, R0 ;  /* 0x000000000d007220 */ /* 0x000fe20000400000 */
[----:B------:R-:W-:Y:S01]  /*486a0*/  FFMA R13, R62, R8, RZ ;  /* 0x000000083e0d7223 */ /* 0x000fe200000000ff */
[----:B------:R-:W4:Y:S04]  /*486b0*/  LDL.LU R42, [R1+0x14a8] ;  /* 0x0014a800012a7983 */ /* 0x000f280000300800 */
[----:B------:R-:W4:Y:S01]  /*486c0*/  LDL.LU R40, [R1+0x1488] ;  /* 0x0014880001287983 */ /* 0x000f220000300800 */
[----:B------:R-:W-:-:S03]  /*486d0*/  FFMA R13, R34, R9, R13 ;  /* 0x00000009220d7223 */ /* 0x000fc6000000000d */
[----:B------:R-:W4:Y:S04]  /*486e0*/  LDL.LU R44, [R1+0x14a4] ;  /* 0x0014a400012c7983 */ /* 0x000f280000300800 */
[----:B------:R-:W4:Y:S01]  /*486f0*/  LDL.LU R46, [R1+0x11a0] ;  /* 0x0011a000012e7983 */ /* 0x000f220000300800 */
[----:B--2---:R-:W-:-:S04]  /*48700*/  FFMA R10, R2, R168, RZ ;  /* 0x000000a8020a7223 */ /* 0x004fc800000000ff */
[-C--:B---3--:R-:W-:Y:S01]  /*48710*/  FFMA R15, R15, R169.reuse, R10 ;  /* 0x000000a90f0f7223 */ /* 0x088fe2000000000a */
[-C--:B----4-:R-:W-:Y:S02]  /*48720*/  FFMA R10, R28, R168.reuse, RZ ;  /* 0x000000a81c0a7223 */ /* 0x090fe400000000ff */
[----:B------:R-:W2:Y:S01]  /*48730*/  LDL.LU R28, [R1+0xdf4] ;  /* 0x000df400011c7983 */ /* 0x000ea20000300800 */
[-C--:B------:R-:W-:Y:S01]  /*48740*/  FFMA R14, R14, R168.reuse, RZ ;  /* 0x000000a80e0e7223 */ /* 0x080fe200000000ff */
[-C--:B------:R-:W-:Y:S01]  /*48750*/  FFMA R17, R17, R169.reuse, R10 ;  /* 0x000000a911117223 */ /* 0x080fe2000000000a */
[-C--:B------:R-:W-:Y:S02]  /*48760*/  FFMA R10, R39, R168.reuse, RZ ;  /* 0x000000a8270a7223 */ /* 0x080fe400000000ff */
[-C--:B------:R-:W-:Y:S01]  /*48770*/  FFMA R19, R19, R169.reuse, R14 ;  /* 0x000000a913137223 */ /* 0x080fe2000000000e */
[----:B------:R-:W-:Y:S01]  /*48780*/  FFMA R14, R38, R168, RZ ;  /* 0x000000a8260e7223 */ /* 0x000fe200000000ff */
[----:B------:R-:W-:Y:S01]  /*48790*/  FFMA R2, R61, R8, RZ ;  /* 0x000000083d027223 */ /* 0x000fe200000000ff */
[----:B------:R-:W-:Y:S01]  /*487a0*/  FFMA R21, R21, R169, R10 ;  /* 0x000000a915157223 */ /* 0x000fe2000000000a */
[-C--:B-----5:R-:W-:Y:S01]  /*487b0*/  FFMA R7, R4, R11.reuse, R7 ;  /* 0x0000000b04077223 */ /* 0x0a0fe20000000007 */
[----:B------:R-:W-:Y:S01]  /*487c0*/  FFMA R13, R6, R11, R13 ;  /* 0x0000000b060d7223 */ /* 0x000fe2000000000d */
[----:B------:R-:W3:Y:S01]  /*487d0*/  LDL.LU R38, [R1+0xde8] ;  /* 0x000de80001267983 */ /* 0x000ee20000300800 */
[----:B------:R-:W-:Y:S01]  /*487e0*/  FFMA R10, R37, R168, RZ ;  /* 0x000000a8250a7223 */ /* 0x000fe200000000ff */
[----:B------:R-:W-:Y:S01]  /*487f0*/  FFMA R23, R23, R169, R14 ;  /* 0x000000a917177223 */ /* 0x000fe2000000000e */
[----:B------:R-:W-:Y:S01]  /*48800*/  FFMA R8, R63, R8, RZ ;  /* 0x000000083f087223 */ /* 0x000fe200000000ff */
[----:B------:R-:W-:Y:S01]  /*48810*/  FFMA R2, R33, R9, R2 ;  /* 0x0000000921027223 */ /* 0x000fe20000000002 */
[----:B------:R-:W4:Y:S01]  /*48820*/  LDL.LU R4, [R1+0x14a0] ;  /* 0x0014a00001047983 */ /* 0x000f220000300800 */
[----:B------:R-:W-:-:S03]  /*48830*/  FFMA R14, R36, R168, RZ ;  /* 0x000000a8240e7223 */ /* 0x000fc600000000ff */
[----:B------:R-:W3:Y:S01]  /*48840*/  LDL.LU R6, [R1+0x1478] ;  /* 0x0014780001067983 */ /* 0x000ee20000300800 */
[----:B------:R-:W-:Y:S01]  /*48850*/  FFMA R25, R25, R169, R10 ;  /* 0x000000a919197223 */ /* 0x000fe2000000000a */
[----:B------:R-:W-:Y:S02]  /*48860*/  FFMA R8, R9, UR69, R8 ;  /* 0x0000004509087c23 */ /* 0x000fe40008000008 */
[----:B------:R-:W4:Y:S01]  /*48870*/  LDL.LU R9, [R1+0x1480] ;  /* 0x0014800001097983 */ /* 0x000f220000300800 */
[----:B------:R-:W-:Y:S01]  /*48880*/  FFMA R10, R35, R168, RZ ;  /* 0x000000a8230a7223 */ /* 0x000fe200000000ff */
[----:B------:R-:W-:Y:S02]  /*48890*/  FFMA R2, R5, R11, R2 ;  /* 0x0000000b05027223 */ /* 0x000fe40000000002 */
[----:B------:R-:W3:Y:S01]  /*488a0*/  LDL.LU R36, [R1+0xddc] ;  /* 0x000ddc0001247983 */ /* 0x000ee20000300800 */
[----:B------:R-:W-:-:S03]  /*488b0*/  FFMA R27, R27, R169, R14 ;  /* 0x000000a91b1b7223 */ /* 0x000fc6000000000e */
[----:B------:R-:W3:Y:S01]  /*488c0*/  LDL.LU R33, [R1+0x10fc] ;  /* 0x0010fc0001217983 */ /* 0x000ee20000300800 */
[-C--:B------:R-:W-:Y:S01]  /*488d0*/  FFMA R14, R31, R168.reuse, RZ ;  /* 0x000000a81f0e7223 */ /* 0x080fe200000000ff */
[-C--:B------:R-:W-:Y:S01]  /*488e0*/  FFMA R29, R29, R169.reuse, R10 ;  /* 0x000000a91d1d7223 */ /* 0x080fe2000000000a */
[----:B------:R-:W-:Y:S02]  /*488f0*/  FFMA R10, R16, R168, RZ ;  /* 0x000000a8100a7223 */ /* 0x000fe400000000ff */
[----:B------:R-:W3:Y:S01]  /*48900*/  LDL.LU R16, [R1+0x142c] ;  /* 0x00142c0001107983 */ /* 0x000ee20000300800 */
[----:B------:R-:W-:-:S03]  /*48910*/  FFMA R31, R20, R169, R14 ;  /* 0x000000a9141f7223 */ /* 0x000fc6000000000e */
[----:B------:R-:W3:Y:S01]  /*48920*/  LDL.LU R20, [R1+0x13e0] ;  /* 0x0013e00001147983 */ /* 0x000ee20000300800 */
[----:B------:R-:W-:-:S03]  /*48930*/  FFMA R14, R18, R168, RZ ;  /* 0x000000a8120e7223 */ /* 0x000fc600000000ff */
[----:B------:R-:W3:Y:S01]  /*48940*/  LDL.LU R18, [R1+0x13f4] ;  /* 0x0013f40001127983 */ /* 0x000ee20000300800 */
[----:B------:R-:W-:-:S03]  /*48950*/  FFMA R35, R24, R169, R10 ;  /* 0x000000a918237223 */ /* 0x000fc6000000000a */
[----:B------:R-:W4:Y:S01]  /*48960*/  LDL.LU R24, [R1+0x13b8] ;  /* 0x0013b80001187983 */ /* 0x000f220000300800 */
[----:B------:R-:W-:-:S03]  /*48970*/  FFMA R37, R22, R169, R14 ;  /* 0x000000a916257223 */ /* 0x000fc6000000000e */
[----:B------:R-:W3:Y:S01]  /*48980*/  LDL.LU R22, [R1+0x13cc] ;  /* 0x0013cc0001167983 */ /* 0x000ee20000300800 */
[----:B------:R-:W-:-:S03]  /*48990*/  FFMA R14, R26, R168, RZ ;  /* 0x000000a81a0e7223 */ /* 0x000fc600000000ff */
[----:B------:R-:W3:Y:S01]  /*489a0*/  LDL.LU R26, [R1+0x1398] ;  /* 0x00139800011a7983 */ /* 0x000ee20000300800 */
[----:B------:R-:W-:-:S03]  /*489b0*/  FFMA R10, R32, R168, RZ ;  /* 0x000000a8200a7223 */ /* 0x000fc600000000ff */
[----:B------:R-:W3:Y:S01]  /*489c0*/  LDL.LU R32, [R1+0x1120] ;  /* 0x0011200001207983 */ /* 0x000ee20000300800 */
[-C--:B------:R-:W-:Y:S01]  /*489d0*/  FFMA R39, R30, R169.reuse, R10 ;  /* 0x000000a91e277223 */ /* 0x080fe2000000000a */
[----:B------:R-:W-:Y:S02]  /*489e0*/  FFMA R10, R168, UR4, RZ ;  /* 0x00000004a80a7c23 */ /* 0x000fe400080000ff */
[----:B------:R-:W3:Y:S02]  /*489f0*/  LDL.LU R30, [R1+0x1240] ;  /* 0x00124000011e7983 */ /* 0x000ee40000300800 */
[----:B------:R-:W-:Y:S01]  /*48a00*/  FFMA R45, R169, UR5, R10 ;  /* 0x00000005a92d7c23 */ /* 0x000fe2000800000a */
[----:B------:R-:W-:Y:S02]  /*48a10*/  FFMA R10, R42, R170, R15 ;  /* 0x000000aa2a0a7223 */ /* 0x000fe4000000000f */
[----:B------:R-:W3:Y:S04]  /*48a20*/  LDL.LU R42, [R1+0x1424] ;  /* 0x00142400012a7983 */ /* 0x000ee80000300800 */
[----:B------:R-:W3:Y:S01]  /*48a30*/  LDL.LU R15, [R1+0x13f0] ;  /* 0x0013f000010f7983 */ /* 0x000ee20000300800 */
[----:B--2---:R-:W-:Y:S01]  /*48a40*/  FFMA R41, R28, R169, R14 ;  /* 0x000000a91c297223 */ /* 0x004fe2000000000e */
[----:B------:R-:W-:-:S02]  /*48a50*/  FFMA R14, R168, UR21, RZ ;  /* 0x00000015a80e7c23 */ /* 0x000fc400080000ff */
[----:B------:R-:W2:Y:S02]  /*48a60*/  LDL.LU R28, [R1+0x1294] ;  /* 0x00129400011c7983 */ /* 0x000ea40000300800 */
[----:B------:R-:W-:Y:S01]  /*48a70*/  FFMA R43, R169, UR22, R14 ;  /* 0x00000016a92b7c23 */ /* 0x000fe2000800000e */
[-C--:B------:R-:W-:Y:S01]  /*48a80*/  FFMA R14, R40, R170.reuse, R17 ;  /* 0x000000aa280e7223 */ /* 0x080fe20000000011 */
[----:B----4-:R-:W-:-:S03]  /*48a90*/  FFMA R24, R24, R170, R27 ;  /* 0x000000aa18187223 */ /* 0x010fc6000000001b */
[----:B------:R-:W-:Y:S01]  /*48aa0*/  FFMA R9, R9, R171, R14 ;  /* 0x000000ab09097223 */ /* 0x000fe2000000000e */
[----:B------:R-:W4:Y:S01]  /*48ab0*/  LDL.LU R27, [R1+0x1224] ;  /* 0x00122400011b7983 */ /* 0x000f220000300800 */
[----:B---3--:R-:W-:-:S03]  /*48ac0*/  FFMA R22, R22, R170, R25 ;  /* 0x000000aa16167223 */ /* 0x008fc60000000019 */
[----:B------:R-:W3:Y:S04]  /*48ad0*/  LDL.LU R14, [R1+0x13ec] ;  /* 0x0013ec00010e7983 */ /* 0x000ee80000300800 */
[----:B------:R-:W3:Y:S01]  /*48ae0*/  LDL.LU R25, [R1+0x1290] ;  /* 0x0012900001197983 */ /* 0x000ee20000300800 */
[----:B------:R-:W-:-:S03]  /*48af0*/  FFMA R5, R44, R171, R10 ;  /* 0x000000ab2c057223 */ /* 0x000fc6000000000a */
[----:B------:R-:W3:Y:S01]  /*48b00*/  LDL.LU R10, [R1+0x1418] ;  /* 0x00141800010a7983 */ /* 0x000ee20000300800 */
[-C--:B------:R-:W-:Y:S01]  /*48b10*/  FFMA R16, R16, R170.reuse, R19 ;  /* 0x000000aa10107223 */ /* 0x080fe20000000013 */
[-C--:B------:R-:W-:Y:S01]  /*48b20*/  FFMA R18, R18, R170.reuse, R21 ;  /* 0x000000aa12127223 */ /* 0x080fe20000000015 */
[-C--:B------:R-:W-:Y:S01]  /*48b30*/  FFMA R20, R20, R170.reuse, R23 ;  /* 0x000000aa14147223 */ /* 0x080fe20000000017 */
[----:B------:R-:W3:Y:S01]  /*48b40*/  LDL.LU R17, [R1+0x13dc] ;  /* 0x0013dc0001117983 */ /* 0x000ee20000300800 */
[----:B------:R-:W-:Y:S01]  /*48b50*/  FFMA R8, R11, UR70, R8 ;  /* 0x000000460b087c23 */ /* 0x000fe20008000008 */
[----:B------:R-:W-:Y:S02]  /*48b60*/  FFMA R30, R30, R170, R35 ;  /* 0x000000aa1e1e7223 */ /* 0x000fe40000000023 */
[----:B------:R-:W3:Y:S04]  /*48b70*/  LDL.LU R19, [R1+0x13c8] ;  /* 0x0013c80001137983 */ /* 0x000ee80000300800 */
[----:B------:R-:W3:Y:S01]  /*48b80*/  LDL.LU R23, [R1+0x1380] ;  /* 0x0013800001177983 */ /* 0x000ee20000300800 */
[----:B------:R-:W-:-:S03]  /*48b90*/  FFMA R11, R42, R171, R16 ;  /* 0x000000ab2a0b7223 */ /* 0x000fc60000000010 */
[----:B------:R-:W3:Y:S01]  /*48ba0*/  LDL.LU R21, [R1+0x13b4] ;  /* 0x0013b40001157983 */ /* 0x000ee20000300800 */
[----:B------:R-:W-:-:S03]  /*48bb0*/  FFMA R15, R15, R171, R18 ;  /* 0x000000ab0f0f7223 */ /* 0x000fc60000000012 */
[----:B------:R-:W3:Y:S01]  /*48bc0*/  LDL.LU R16, [R1+0x13d8] ;  /* 0x0013d80001107983 */ /* 0x000ee20000300800 */
[----:B------:R-:W-:-:S03]  /*48bd0*/  FFMA R40, R170, UR23, R43 ;  /* 0x00000017aa287c23 */ /* 0x000fc6000800002b */
[----:B------:R-:W3:Y:S01]  /*48be0*/  LDL.LU R18, [R1+0x13c4] ;  /* 0x0013c40001127983 */ /* 0x000ee20000300800 */
[-C--:B------:R-:W-:Y:S01]  /*48bf0*/  FFMA R32, R32, R170.reuse, R37 ;  /* 0x000000aa20207223 */ /* 0x080fe20000000025 */
[----:B------:R-:W-:Y:S02]  /*48c00*/  FFMA R37, R171, UR24, R40 ;  /* 0x00000018ab257c23 */ /* 0x000fe40008000028 */
[----:B------:R-:W3:Y:S01]  /*48c10*/  LDL.LU R40, [R1+0xdc0] ;  /* 0x000dc00001287983 */ /* 0x000ee20000300800 */
[----:B--2---:R-:W-:Y:S01]  /*48c20*/  FFMA R28, R28, R170, R31 ;  /* 0x000000aa1c1c7223 */ /* 0x004fe2000000001f */
[----:B------:R-:W-:Y:S02]  /*48c30*/  FFMA R4, R4, R172, R5 ;  /* 0x000000ac04047223 */ /* 0x000fe40000000005 */
[----:B------:R-:W2:Y:S01]  /*48c40*/  LDL.LU R31, [R1+0xde4] ;  /* 0x000de400011f7983 */ /* 0x000ea20000300800 */
[----:B------:R-:W-:-:S03]  /*48c50*/  FFMA R36, R36, R170, R41 ;  /* 0x000000aa24247223 */ /* 0x000fc60000000029 */
[----:B------:R-:W2:Y:S01]  /*48c60*/  LDL.LU R5, [R1+0x1444] ;  /* 0x0014440001057983 */ /* 0x000ea20000300800 */
[----:B------:R-:W-:Y:S01]  /*48c70*/  FFMA R26, R26, R170, R29 ;  /* 0x000000aa1a1a7223 */ /* 0x000fe2000000001d */
[----:B------:R-:W-:Y:S01]  /*48c80*/  FFMA R6, R6, R172, R9 ;  /* 0x000000ac06067223 */ /* 0x000fe20000000009 */
[-C--:B------:R-:W-:Y:S01]  /*48c90*/  FFMA R7, R112, R3.reuse, R7 ;  /* 0x0000000370077223 */ /* 0x080fe20000000007 */
[-C--:B------:R-:W-:Y:S01]  /*48ca0*/  FFMA R2, R113, R3.reuse, R2 ;  /* 0x0000000371027223 */ /* 0x080fe20000000002 */
[----:B------:R-:W-:Y:S01]  /*48cb0*/  FFMA R13, R114, R3, R13 ;  /* 0x00000003720d7223 */ /* 0x000fe2000000000d */
[----:B------:R-:W-:Y:S01]  /*48cc0*/  FFMA R8, R3, UR71, R8 ;  /* 0x0000004703087c23 */ /* 0x000fe20008000008 */
[----:B------:R-:W-:Y:S01]  /*48cd0*/  FFMA R34, R38, R170, R39 ;  /* 0x000000aa26227223 */ /* 0x000fe20000000027 */
[----:B------:R-:W2:Y:S04]  /*48ce0*/  LDL.LU R42, [R1+0x11f8] ;  /* 0x0011f800012a7983 */ /* 0x000ea80000300800 */
[----:B------:R-:W2:Y:S04]  /*48cf0*/  LDL.LU R44, [R1+0x1350] ;  /* 0x00135000012c7983 */ /* 0x000ea80000300800 */
[----:B------:R-:W2:Y:S01]  /*48d00*/  LDL.LU R43, [R1+0x1264] ;  /* 0x00126400012b7983 */ /* 0x000ea20000300800 */
[----:B----4-:R-:W-:Y:S01]  /*48d10*/  FFMA R27, R27, R171, R30 ;  /* 0x000000ab1b1b7223 */ /* 0x010fe2000000001e */
[----:B---3--:R-:W-:-:S02]  /*48d20*/  FFMA R14, R14, R172, R15 ;  /* 0x000000ac0e0e7223 */ /* 0x008fc4000000000f */
[----:B------:R-:W3:Y:S04]  /*48d30*/  LDL.LU R30, [R1+0xdd0] ;  /* 0x000dd000011e7983 */ /* 0x000ee80000300800 */
[----:B------:R-:W4:Y:S01]  /*48d40*/  LDL.LU R15, [R1+0x13d4] ;  /* 0x0013d400010f7983 */ /* 0x000f220000300800 */
[----:B------:R-:W-:-:S03]  /*48d50*/  FFMA R25, R25, R171, R28 ;  /* 0x000000ab19197223 */ /* 0x000fc6000000001c */
[----:B------:R-:W4:Y:S01]  /*48d60*/  LDL.LU R28, [R1+0x10f0] ;  /* 0x0010f000011c7983 */ /* 0x000f220000300800 */
[-C--:B------:R-:W-:Y:S01]  /*48d70*/  FFMA R10, R10, R172.reuse, R11 ;  /* 0x000000ac0a0a7223 */ /* 0x080fe2000000000b */
[-C--:B------:R-:W-:Y:S02]  /*48d80*/  FFMA R29, R33, R171.reuse, R32 ;  /* 0x000000ab211d7223 */ /* 0x080fe40000000020 */
[----:B------:R-:W4:Y:S01]  /*48d90*/  LDL.LU R11, [R1+0x13e8] ;  /* 0x0013e800010b7983 */ /* 0x000f220000300800 */
[----:B------:R-:W-:Y:S01]  /*48da0*/  FFMA R33, R171, UR39, R36 ;  /* 0x00000027ab217c23 */ /* 0x000fe20008000024 */
[----:B------:R-:W-:Y:S02]  /*48db0*/  FFMA R36, R172, UR25, R37 ;  /* 0x00000019ac247c23 */ /* 0x000fe40008000025 */
[----:B------:R-:W4:Y:S04]  /*48dc0*/  LDL.LU R9, [R1+0x140c] ;  /* 0x00140c0001097983 */ /* 0x000f280000300800 */
[----:B------:R-:W4:Y:S04]  /*48dd0*/  LDL.LU R3, [R1+0x1498] ;  /* 0x0014980001037983 */ /* 0x000f280000300800 */
[----:B------:R-:W4:Y:S01]  /*48de0*/  LDL.LU R37, [R1+0x1624] ;  /* 0x0016240001257983 */ /* 0x000f220000300800 */
[-C--:B------:R-:W-:Y:S01]  /*48df0*/  FFMA R17, R17, R171.reuse, R20 ;  /* 0x000000ab11117223 */ /* 0x080fe20000000014 */
[-C--:B------:R-:W-:Y:S01]  /*48e00*/  FFMA R19, R19, R171.reuse, R22 ;  /* 0x000000ab13137223 */ /* 0x080fe20000000016 */
[-C--:B------:R-:W-:Y:S01]  /*48e10*/  FFMA R23, R23, R171.reuse, R26 ;  /* 0x000000ab17177223 */ /* 0x080fe2000000001a */
[----:B------:R-:W-:Y:S01]  /*48e20*/  FFMA R21, R21, R171, R24 ;  /* 0x000000ab15157223 */ /* 0x000fe20000000018 */
[----:B------:R-:W4:Y:S01]  /*48e30*/  LDL.LU R22, [R1+0x1370] ;  /* 0x0013700001167983 */ /* 0x000f220000300800 */
[----:B------:R-:W-:-:S03]  /*48e40*/  FFMA R16, R16, R172, R17 ;  /* 0x000000ac10107223 */ /* 0x000fc60000000011 */
[----:B------:R-:W4:Y:S01]  /*48e50*/  LDL.LU R26, [R1+0x1208] ;  /* 0x00120800011a7983 */ /* 0x000f220000300800 */
[----:B------:R-:W-:-:S03]  /*48e60*/  FFMA R32, R172, UR44, R33 ;  /* 0x0000002cac207c23 */ /* 0x000fc60008000021 */
[----:B------:R-:W4:Y:S01]  /*48e70*/  LDL.LU R24, [R1+0x1280] ;  /* 0x0012800001187983 */ /* 0x000f220000300800 */
[----:B------:R-:W-:-:S03]  /*48e80*/  FFMA R38, R170, UR6, R45 ;  /* 0x00000006aa267c23 */ /* 0x000fc6000800002d */
[----:B------:R-:W4:Y:S01]  /*48e90*/  LDL.LU R20, [R1+0x13a8] ;  /* 0x0013a80001147983 */ /* 0x000f220000300800 */
[----:B------:R-:W-:-:S03]  /*48ea0*/  FFMA R18, R18, R172, R19 ;  /* 0x000000ac12127223 */ /* 0x000fc60000000013 */
[----:B------:R-:W4:Y:S01]  /*48eb0*/  LDL.LU R39, [R1+0x1784] ;  /* 0x0017840001277983 */ /* 0x000f220000300800 */
[----:B------:R-:W-:-:S03]  /*48ec0*/  FFMA R35, R171, UR7, R38 ;  /* 0x00000007ab237c23 */ /* 0x000fc60008000026 */
[----:B------:R-:W4:Y:S01]  /*48ed0*/  LDL.LU R17, [R1+0x13c0] ;  /* 0x0013c00001117983 */ /* 0x000f220000300800 */
[----:B------:R-:W-:-:S03]  /*48ee0*/  FFMA R7, R140, R12, R7 ;  /* 0x0000000c8c077223 */ /* 0x000fc60000000007 */
[----:B------:R-:W4:Y:S01]  /*48ef0*/  LDL.LU R19, [R1+0x13a4] ;  /* 0x0013a40001137983 */ /* 0x000f220000300800 */
[-C--:B------:R-:W-:Y:S01]  /*48f00*/  FFMA R2, R141, R12.reuse, R2 ;  /* 0x0000000c8d027223 */ /* 0x080fe20000000002 */
[-C--:B------:R-:W-:Y:S01]  /*48f10*/  FFMA R13, R142, R12.reuse, R13 ;  /* 0x0000000c8e0d7223 */ /* 0x080fe2000000000d */
[----:B------:R-:W-:Y:S01]  /*48f20*/  FFMA R8, R143, R12, R8 ;  /* 0x0000000c8f087223 */ /* 0x000fe20000000008 */
[----:B------:R-:W4:Y:S04]  /*48f30*/  LDL.LU R38, [R1+0x174c] ;  /* 0x00174c0001267983 */ /* 0x000f280000300800 */
[----:B------:R-:W4:Y:S04]  /*48f40*/  LDL.LU R12, [R1+0x158c] ;  /* 0x00158c00010c7983 */ /* 0x000f280000300800 */
[----:B------:R-:W4:Y:S01]  /*48f50*/  LDL.LU R41, [R1+0x10e8] ;  /* 0x0010e80001297983 */ /* 0x000f220000300800 */
[----:B--2---:R-:W-:-:S03]  /*48f60*/  FFMA R31, R31, R171, R34 ;  /* 0x000000ab1f1f7223 */ /* 0x004fc60000000022 */
[----:B------:R-:W2:Y:S01]  /*48f70*/  LDL.LU R45, [R1+0x10d0] ;  /* 0x0010d000012d7983 */ /* 0x000ea20000300800 */
[----:B---3--:R-:W-:Y:S01]  /*48f80*/  FFMA R30, R30, R172, R31 ;  /* 0x000000ac1e1e7223 */ /* 0x008fe2000000001f */
[----:B------:R-:W-:Y:S02]  /*48f90*/  FFMA R31, R173, UR45, R32 ;  /* 0x0000002dad1f7c23 */ /* 0x000fe40008000020 */
[----:B------:R-:W3:Y:S01]  /*48fa0*/  LDL.LU R32, [R1+0x1780] ;  /* 0x0017800001207983 */ /* 0x000ee20000300800 */
[----:B----4-:R-:W-:-:S03]  /*48fb0*/  FFMA R15, R15, R173, R16 ;  /* 0x000000ad0f0f7223 */ /* 0x010fc60000000010 */
[----:B------:R-:W4:Y:S01]  /*48fc0*/  LDL.LU R16, [R1+0x1248] ;  /* 0x0012480001107983 */ /* 0x000f220000300800 */
[----:B------:R-:W-:Y:S01]  /*48fd0*/  FFMA R28, R28, R172, R29 ;  /* 0x000000ac1c1c7223 */ /* 0x000fe2000000001d */
[-C--:B------:R-:W-:Y:S02]  /*48fe0*/  FFMA R29, R40, R173.reuse, R30 ;  /* 0x000000ad281d7223 */ /* 0x080fe4000000001e */
[----:B------:R-:W2:Y:S01]  /*48ff0*/  LDL.LU R30, [R1+0x1230] ;  /* 0x00123000011e7983 */ /* 0x000ea20000300800 */
[----:B------:R-:W-:-:S03]  /*49000*/  FFMA R5, R5, R173, R6 ;  /* 0x000000ad05057223 */ /* 0x000fc60000000006 */
[----:B------:R-:W2:Y:S01]  /*49010*/  LDL.LU R6, [R1+0x165c] ;  /* 0x00165c0001067983 */ /* 0x000ea20000300800 */
[-C--:B------:R-:W-:Y:S01]  /*49020*/  FFMA R11, R11, R173.reuse, R14 ;  /* 0x000000ad0b0b7223 */ /* 0x080fe2000000000e */
[-C--:B------:R-:W-:Y:S02]  /*49030*/  FFMA R9, R9, R173.reuse, R10 ;  /* 0x000000ad09097223 */ /* 0x080fe4000000000a */
[----:B------:R-:W2:Y:S01]  /*49040*/  LDL.LU R14, [R1+0x1578] ;  /* 0x00157800010e7983 */ /* 0x000ea20000300800 */
[----:B------:R-:W-:Y:S01]  /*49050*/  FFMA R183, R183, R0, R8 ;  /* 0x00000000b7b77223 */ /* 0x000fe20000000008 */
[----:B------:R-:W-:Y:S02]  /*49060*/  FFMA R3, R3, R173, R4 ;  /* 0x000000ad03037223 */ /* 0x000fe40000000004 */
[----:B------:R-:W2:Y:S01]  /*49070*/  LDL.LU R10, [R1+0x15c0] ;  /* 0x0015c000010a7983 */ /* 0x000ea20000300800 */
[----:B------:R-:W-:-:S03]  /*49080*/  FFMA R8, R37, R174, R15 ;  /* 0x000000ae25087223 */ /* 0x000fc6000000000f */
[----:B------:R-:W2:Y:S04]  /*49090*/  LDL.LU R4, [R1+0x1718] ;  /* 0x0017180001047983 */ /* 0x000ea80000300800 */
[----:B------:R-:W2:Y:S01]  /*490a0*/  LDL.LU R37, [R1+0x1574] ;  /* 0x0015740001257983 */ /* 0x000ea20000300800 */
[----:B------:R-:W-:Y:S01]  /*490b0*/  FFMA R34, R172, UR8, R35 ;  /* 0x00000008ac227c23 */ /* 0x000fe20008000023 */
[----:B------:R-:W-:Y:S02]  /*490c0*/  FFMA R182, R182, R0, R13 ;  /* 0x00000000b6b67223 */ /* 0x000fe4000000000d */
[----:B------:R-:W2:Y:S01]  /*490d0*/  LDL.LU R13, [R1+0x15bc] ;  /* 0x0015bc00010d7983 */ /* 0x000ea20000300800 */
[-C--:B------:R-:W-:Y:S01]  /*490e0*/  FFMA R22, R22, R172.reuse, R23 ;  /* 0x000000ac16167223 */ /* 0x080fe20000000017 */
[-C--:B------:R-:W-:Y:S01]  /*490f0*/  FFMA R26, R26, R172.reuse, R27 ;  /* 0x000000ac1a1a7223 */ /* 0x080fe2000000001b */
[----:B------:R-:W-:Y:S01]  /*49100*/  FFMA R33, R173, UR9, R34 ;  /* 0x00000009ad217c23 */ /* 0x000fe20008000022 */
[-C--:B------:R-:W-:Y:S01]  /*49110*/  FFMA R24, R24, R172.reuse, R25 ;  /* 0x000000ac18187223 */ /* 0x080fe20000000019 */
[----:B------:R-:W2:Y:S01]  /*49120*/  LDL.LU R34, [R1+0x15b8] ;  /* 0x0015b80001227983 */ /* 0x000ea20000300800 */
[----:B------:R-:W-:Y:S01]  /*49130*/  FFMA R20, R20, R172, R21 ;  /* 0x000000ac14147223 */ /* 0x000fe20000000015 */
[-C--:B------:R-:W-:Y:S01]  /*49140*/  FFMA R25, R42, R173.reuse, R26 ;  /* 0x000000ad2a197223 */ /* 0x080fe2000000001a */
[-C--:B------:R-:W-:Y:S01]  /*49150*/  FFMA R180, R180, R0.reuse, R7 ;  /* 0x00000000b4b47223 */ /* 0x080fe20000000007 */
[----:B------:R-:W-:Y:S01]  /*49160*/  FFMA R181, R181, R0, R2 ;  /* 0x00000000b5b57223 */ /* 0x000fe20000000002 */
[-C--:B------:R-:W-:Y:S01]  /*49170*/  FFMA R21, R44, R173.reuse, R22 ;  /* 0x000000ad2c157223 */ /* 0x080fe20000000016 */
[-C--:B------:R-:W-:Y:S01]  /*49180*/  FFMA R23, R43, R173.reuse, R24 ;  /* 0x000000ad2b177223 */ /* 0x080fe20000000018 */
[----:B------:R-:W-:Y:S01]  /*49190*/  FFMA R0, R39, R174, R3 ;  /* 0x000000ae27007223 */ /* 0x000fe20000000003 */
[----:B------:R-:W2:Y:S01]  /*491a0*/  LDL.LU R7, [R1+0x1714] ;  /* 0x0017140001077983 */ /* 0x000ea20000300800 */
[----:B------:R-:W-:Y:S01]  /*491b0*/  FFMA R26, R174, UR10, R33 ;  /* 0x0000000aae1a7c23 */ /* 0x000fe20008000021 */
[----:B------:R-:W-:-:S02]  /*491c0*/  FFMA R17, R17, R173, R18 ;  /* 0x000000ad11117223 */ /* 0x000fc40000000012 */
[----:B------:R-:W2:Y:S01]  /*491d0*/  LDL.LU R22, [R1+0xdbc] ;  /* 0x000dbc0001167983 */ /* 0x000ea20000300800 */
[----:B------:R-:W-:-:S03]  /*491e0*/  FFMA R19, R19, R173, R20 ;  /* 0x000000ad13137223 */ /* 0x000fc60000000014 */
[----:B------:R-:W2:Y:S01]  /*491f0*/  LDL.LU R33, [R1+0x1570] ;  /* 0x0015700001217983 */ /* 0x000ea20000300800 */
[----:B------:R-:W-:-:S03]  /*49200*/  FFMA R2, R38, R174, R5 ;  /* 0x000000ae26027223 */ /* 0x000fc60000000005 */
[----:B------:R-:W2:Y:S01]  /*49210*/  LDL.LU R18, [R1+0x11e8] ;  /* 0x0011e80001127983 */ /* 0x000ea20000300800 */
[----:B------:R-:W-:-:S03]  /*49220*/  FFMA R12, R12, R174, R19 ;  /* 0x000000ae0c0c7223 */ /* 0x000fc60000000013 */
[----:B------:R-:W2:Y:S04]  /*49230*/  LDL.LU R44, [R1+0xdb8] ;  /* 0x000db800012c7983 */ /* 0x000ea80000300800 */
[----:B------:R-:W2:Y:S01]  /*49240*/  LDL.LU R42, [R1+0x1710] ;  /* 0x00171000012a7983 */ /* 0x000ea20000300800 */
[----:B------:R-:W-:-:S03]  /*49250*/  FFMA R35, R173, UR26, R36 ;  /* 0x0000001aad237c23 */ /* 0x000fc60008000024 */
        /* <DEDUP_REMOVED lines=8> */
[----:B------:R-:W2:Y:S04]  /*492e0*/  LDL.LU R43, [R1+0x1774] ;  /* 0x00177400012b7983 */ /* 0x000ea80000300800 */
[----:B------:R-:W2:Y:S01]  /*492f0*/  LDL.LU R39, [R1+0x11b4] ;  /* 0x0011b40001277983 */ /* 0x000ea20000300800 */
[----:B---3--:R-:W-:-:S03]  /*49300*/  FFMA R3, R32, R175, R0 ;  /* 0x000000af20037223 */ /* 0x008fc60000000000 */
[----:B------:R-:W3:Y:S01]  /*49310*/  LDL.LU R32, [R1+0x1210] ;  /* 0x0012100001207983 */ /* 0x000ee20000300800 */
[----:B----4-:R-:W-:-:S04]  /*49320*/  FFMA R16, R16, R174, R23 ;  /* 0x000000ae10107223 */ /* 0x010fc80000000017 */
[----:B--2---:R-:W-:Y:S02]  /*49330*/  FFMA R19, R30, R175, R16 ;  /* 0x000000af1e137223 */ /* 0x004fe40000000010 */
[----:B------:R-:W2:Y:S01]  /*49340*/  LDL.LU R30, [R1+0xdb4] ;  /* 0x000db400011e7983 */ /* 0x000ea20000300800 */
[----:B------:R-:W-:-:S03]  /*49350*/  FFMA R6, R6, R174, R11 ;  /* 0x000000ae06067223 */ /* 0x000fc6000000000b */
[----:B------:R-:W4:Y:S01]  /*49360*/  LDL.LU R11, [R1+0x1618] ;  /* 0x00161800010b7983 */ /* 0x000f220000300800 */
[-C--:B------:R-:W-:Y:S01]  /*49370*/  FFMA R14, R14, R174.reuse, R21 ;  /* 0x000000ae0e0e7223 */ /* 0x080fe20000000015 */
[-C--:B------:R-:W-:Y:S01]  /*49380*/  FFMA R10, R10, R174.reuse, R17 ;  /* 0x000000ae0a0a7223 */ /* 0x080fe20000000011 */
[----:B------:R-:W-:Y:S01]  /*49390*/  FFMA R4, R4, R174, R9 ;  /* 0x000000ae04047223 */ /* 0x000fe20000000009 */
[----:B------:R-:W-:Y:S01]  /*493a0*/  FFMA R28, R174, UR27, R35 ;  /* 0x0000001bae1c7c23 */ /* 0x000fe20008000023 */
        /* <DEDUP_REMOVED lines=8> */
[-C--:B------:R-:W-:Y:S01]  /*49430*/  FFMA R7, R7, R175.reuse, R4 ;  /* 0x000000af07077223 */ /* 0x080fe20000000004 */
[----:B------:R-:W-:Y:S01]  /*49440*/  FFMA R22, R22, R174, R29 ;  /* 0x000000ae16167223 */ /* 0x000fe2000000001d */
[----:B------:R-:W-:Y:S02]  /*49450*/  FFMA R14, R33, R176, R17 ;  /* 0x000000b0210e7223 */ /* 0x000fe40000000011 */
[----:B------:R-:W4:Y:S01]  /*49460*/  LDL.LU R33, [R1+0x156c] ;  /* 0x00156c0001217983 */ /* 0x000f220000300800 */
[----:B------:R-:W-:Y:S01]  /*49470*/  FFMA R18, R18, R174, R25 ;  /* 0x000000ae12127223 */ /* 0x000fe20000000019 */
[----:B------:R-:W-:Y:S02]  /*49480*/  FFMA R25, R44, R175, R22 ;  /* 0x000000af2c197223 */ /* 0x000fe40000000016 */
        /* <DEDUP_REMOVED lines=11> */
[-C--:B------:R-:W-:Y:S01]  /*49540*/  FFMA R15, R15, R175.reuse, R12 ;  /* 0x000000af0f0f7223 */ /* 0x080fe2000000000c */
[-C--:B----4-:R-:W-:Y:S01]  /*49550*/  FFMA R11, R11, R175.reuse, R8 ;  /* 0x000000af0b0b7223 */ /* 0x090fe20000000008 */
[----:B------:R-:W-:Y:S02]  /*49560*/  FFMA R20, R20, R174, R27 ;  /* 0x000000ae14147223 */ /* 0x000fe4000000001b */
[-C--:B------:R-:W-:Y:S01]  /*49570*/  FFMA R12, R38, R176.reuse, R15 ;  /* 0x000000b0260c7223 */ /* 0x080fe2000000000f */
[-C--:B------:R-:W-:Y:S01]  /*49580*/  FFMA R8, R40, R176.reuse, R11 ;  /* 0x000000b028087223 */ /* 0x080fe2000000000b */
[-C--:B------:R-:W-:Y:S01]  /*49590*/  FFMA R23, R45, R175.reuse, R20 ;  /* 0x000000af2d177223 */ /* 0x080fe20000000014 */
[----:B------:R-:W4:Y:S04]  /*495a0*/  LDL.LU R38, [R1+0x10a4] ;  /* 0x0010a40001267983 */ /* 0x000f280000300800 */
[----:B------:R-:W4:Y:S01]  /*495b0*/  LDL.LU R11, [R1+0x160c] ;  /* 0x00160c00010b7983 */ /* 0x000f220000300800 */
[----:B------:R-:W-:Y:S01]  /*495c0*/  FFMA R9, R9, R175, R6 ;  /* 0x000000af09097223 */ /* 0x000fe20000000006 */
        /* <DEDUP_REMOVED lines=20> */
[----:B---3--:R-:W-:-:S03]  /*49710*/  FFMA R25, R32, R177, R22 ;  /* 0x000000b120197223 */ /* 0x008fc60000000016 */
[----:B------:R-:W3:Y:S01]  /*49720*/  LDL.LU R32, [R1+0x1730] ;  /* 0x0017300001207983 */ /* 0x000ee20000300800 */
[----:B--2---:R-:W-:-:S03]  /*49730*/  FFMA R4, R30, R178, R7 ;  /* 0x000000b21e047223 */ /* 0x004fc60000000007 */
[----:B------:R-:W2:Y:S01]  /*49740*/  LDL.LU R30, [R1+0x16f8] ;  /* 0x0016f800011e7983 */ /* 0x000ea20000300800 */
[----:B------:R-:W-:-:S03]  /*49750*/  FFMA R18, R39, R176, R21 ;  /* 0x000000b027127223 */ /* 0x000fc60000000015 */
[----:B------:R-:W3:Y:S01]  /*49760*/  LDL.LU R39, [R1+0x118c] ;  /* 0x00118c0001277983 */ /* 0x000ee20000300800 */
[----:B----4-:R-:W-:-:S03]  /*49770*/  FFMA R23, R38, R177, R20 ;  /* 0x000000b126177223 */ /* 0x010fc60000000014 */
[----:B------:R-:W4:Y:S01]  /*49780*/  LDL.LU R38, [R1+0x1768] ;  /* 0x0017680001267983 */ /* 0x000f220000300800 */
[-C--:B------:R-:W-:Y:S01]  /*49790*/  FFMA R11, R11, R177.reuse, R8 ;  /* 0x000000b10b0b7223 */ /* 0x080fe20000000008 */
[----:B------:R-:W-:Y:S01]  /*497a0*/  FFMA R19, R46, R177, R16 ;  /* 0x000000b12e137223 */ /* 0x000fe20000000010 */
        /* <DEDUP_REMOVED lines=17> */
[----:B------:R-:W-:Y:S02]  /*498c0*/  FFMA R24, R174, UR46, R31 ;  /* 0x0000002eae187c23 */ /* 0x000fe4000800001f */
[----:B------:R-:W4:Y:S01]  /*498d0*/  LDL.LU R43, [R1+0x15e8] ;  /* 0x0015e800012b7983 */ /* 0x000f220000300800 */
[----:B------:R-:W-:-:S03]  /*498e0*/  FFMA R22, R33, R178, R25 ;  /* 0x000000b221167223 */ /* 0x000fc60000000019 */
[----:B------:R-:W4:Y:S01]  /*498f0*/  LDL.LU R33, [R1+0xc3c] ;  /* 0x000c3c0001217983 */ /* 0x000f220000300800 */
[-C--:B--2---:R-:W-:Y:S01]  /*49900*/  FFMA R7, R30, R179.reuse, R4 ;  /* 0x000000b31e077223 */ /* 0x084fe20000000004 */
[----:B---3--:R-:W-:Y:S02]  /*49910*/  FFMA R5, R32, R179, R2 ;  /* 0x000000b320057223 */ /* 0x008fe40000000002 */
[----:B------:R-:W2:Y:S04]  /*49920*/  LDL.LU R30, [R1+0x14b4] ;  /* 0x0014b400011e7983 */ /* 0x000ea80000300800 */
[----:B------:R-:W3:Y:S01]  /*49930*/  LDL.LU R32, [R1+0x15a8] ;  /* 0x0015a80001207983 */ /* 0x000ee20000300800 */
[----:B------:R-:W-:-:S03]  /*49940*/  FFMA R12, R36, R178, R15 ;  /* 0x000000b2240c7223 */ /* 0x000fc6000000000f */
[----:B------:R-:W3:Y:S01]  /*49950*/  LDL.LU R36, [R1+0x1564] ;  /* 0x0015640001247983 */ /* 0x000ee20000300800 */
[----:B------:R-:W-:Y:S01]  /*49960*/  FFMA R0, R44, R178, R3 ;  /* 0x000000b22c007223 */ /* 0x000fe20000000003 */
[----:B------:R-:W-:Y:S02]  /*49970*/  FFMA R21, R45, R177, R18 ;  /* 0x000000b12d157223 */ /* 0x000fe40000000012 */
[----:B------:R-:W3:Y:S01]  /*49980*/  LDL.LU R45, [R1+0x1674] ;  /* 0x00167400012d7983 */ /* 0x000ee20000300800 */
[----:B----4-:R-:W-:-:S03]  /*49990*/  FFMA R3, R38, R179, R0 ;  /* 0x000000b326037223 */ /* 0x010fc60000000000 */
[----:B------:R-:W4:Y:S01]  /*499a0*/  LDL.LU R0, [R1+0x1764] ;  /* 0x0017640001007983 */ /* 0x000f220000300800 */
[----:B------:R-:W-:Y:S01]  /*499b0*/  FFMA R18, R39, R178, R21 ;  /* 0x000000b227127223 */ /* 0x000fe20000000015 */
[-C--:B------:R-:W-:Y:S02]  /*499c0*/  FFMA R11, R37, R179.reuse, R8 ;  /* 0x000000b3250b7223 */ /* 0x080fe40000000008 */
[----:B------:R-:W4:Y:S04]  /*499d0*/  LDL.LU R21, [R1+0x1184] ;  /* 0x0011840001157983 */ /* 0x000f280000300800 */
[----:B------:R-:W4:Y:S01]  /*499e0*/  LDL.LU R37, [R1+0x1758] ;  /* 0x0017580001257983 */ /* 0x000f220000300800 */
[----:B------:R-:W-:-:S03]  /*499f0*/  FFMA R19, R35, R179, R16 ;  /* 0x000000b323137223 */ /* 0x000fc60000000010 */
[----:B------:R-:W4:Y:S04]  /*49a00*/  LDL.LU R44, [R1+0x1640] ;  /* 0x00164000012c7983 */ /* 0x000f280000300800 */
[----:B------:R-:W4:Y:S01]  /*49a10*/  LDL.LU R35, [R1+0x166c] ;  /* 0x00166c0001237983 */ /* 0x000f220000300800 */
[C---:B------:R-:W-:Y:S01]  /*49a20*/  FFMA R31, R175.reuse, UR28, R28 ;  /* 0x0000001caf1f7c23 */ /* 0x040fe2000800001c */
[-C--:B------:R-:W-:Y:S01]  /*49a30*/  FFMA R23, R34, R179.reuse, R20 ;  /* 0x000000b322177223 */ /* 0x080fe20000000014 */
[C---:B------:R-:W-:Y:S01]  /*49a40*/  FFMA R27, R175.reuse, UR47, R24 ;  /* 0x0000002faf1b7c23 */ /* 0x040fe20008000018 */
[----:B------:R-:W4:Y:S01]  /*49a50*/  LDL.LU R34, [R1+0x163c] ;  /* 0x00163c0001227983 */ /* 0x000f220000300800 */
[----:B------:R-:W-:Y:S01]  /*49a60*/  FFMA R29, R175, UR11, R26 ;  /* 0x0000000baf1d7c23 */ /* 0x000fe2000800001a */
[C---:B------:R-:W-:Y:S01]  /*49a70*/  FFMA R28, R176.reuse, UR29, R31 ;  /* 0x0000001db01c7c23 */ /* 0x040fe2000800001f */
[-C--:B------:R-:W-:Y:S01]  /*49a80*/  FFMA R13, R13, R179.reuse, R10 ;  /* 0x000000b30d0d7223 */ /* 0x080fe2000000000a */
[----:B------:R-:W4:Y:S01]  /*49a90*/  LDL.LU R42, [R1+0x155c] ;  /* 0x00155c00012a7983 */ /* 0x000f220000300800 */
[C---:B------:R-:W-:Y:S01]  /*49aa0*/  FFMA R24, R176.reuse, UR48, R27 ;  /* 0x00000030b0187c23 */ /* 0x040fe2000800001b */
[----:B------:R-:W-:Y:S01]  /*49ab0*/  FFMA R26, R176, UR12, R29 ;  /* 0x0000000cb01a7c23 */ /* 0x000fe2000800001d */
[----:B------:R-:W-:Y:S01]  /*49ac0*/  FFMA R31, R177, UR30, R28 ;  /* 0x0000001eb11f7c23 */ /* 0x000fe2000800001c */
[-C--:B------:R-:W-:Y:S01]  /*49ad0*/  FFMA R17, R17, R179.reuse, R14 ;  /* 0x000000b311117223 */ /* 0x080fe2000000000e */
[----:B------:R-:W4:Y:S01]  /*49ae0*/  LDL.LU R41, [R1+0x1180] ;  /* 0x0011800001297983 */ /* 0x000f220000300800 */
[----:B------:R-:W-:-:S03]  /*49af0*/  FFMA R25, R33, R179, R22 ;  /* 0x000000b321197223 */ /* 0x000fc60000000016 */
[----:B------:R-:W4:Y:S01]  /*49b00*/  LDL.LU R33, [R1+0x15e4] ;  /* 0x0015e40001217983 */ /* 0x000f220000300800 */
[C---:B------:R-:W-:Y:S01]  /*49b10*/  FFMA R27, R177.reuse, UR49, R24 ;  /* 0x00000031b11b7c23 */ /* 0x040fe20008000018 */
[----:B------:R-:W-:Y:S01]  /*49b20*/  FFMA R29, R177, UR13, R26 ;  /* 0x0000000db11d7c23 */ /* 0x000fe2000800001a */
[C---:B------:R-:W-:Y:S01]  /*49b30*/  FFMA R28, R178.reuse, UR31, R31 ;  /* 0x0000001fb21c7c23 */ /* 0x040fe2000800001f */
[----:B------:R-:W4:Y:S01]  /*49b40*/  LDL.LU R38, [R1+0xc38] ;  /* 0x000c380001267983 */ /* 0x000f220000300800 */
[C---:B------:R-:W-:Y:S01]  /*49b50*/  FFMA R24, R178.reuse, UR50, R27 ;  /* 0x00000032b2187c23 */ /* 0x040fe2000800001b */
[----:B------:R-:W-:Y:S01]  /*49b60*/  FFMA R26, R178, UR14, R29 ;  /* 0x0000000eb21a7c23 */ /* 0x000fe2000800001d */
[C---:B------:R-:W-:Y:S01]  /*49b70*/  FFMA R31, R179.reuse, UR34, R28 ;  /* 0x00000022b31f7c23 */ /* 0x040fe2000800001c */
[----:B------:R-:W4:Y:S01]  /*49b80*/  LDL.LU R39, [R1+0x1014] ;  /* 0x0010140001277983 */ /* 0x000f220000300800 */
[----:B------:R-:W-:-:S03]  /*49b90*/  FFMA R27, R179, UR51, R24 ;  /* 0x00000033b31b7c23 */ /* 0x000fc60008000018 */
[----:B------:R-:W4:Y:S01]  /*49ba0*/  LDL.LU R28, [R1+0x1134] ;  /* 0x00113400011c7983 */ /* 0x000f220000300800 */
[----:B------:R-:W-:-:S03]  /*49bb0*/  FFMA R29, R179, UR15, R26 ;  /* 0x0000000fb31d7c23 */ /* 0x000fc6000800001a */
[----:B------:R-:W4:Y:S04]  /*49bc0*/  LDL.LU R24, [R1+0x1720] ;  /* 0x0017200001187983 */ /* 0x000f280000300800 */
[----:B------:R-:W4:Y:S01]  /*49bd0*/  LDL.LU R26, [R1+0xc34] ;  /* 0x000c3400011a7983 */ /* 0x000f220000300800 */
[----:B--2---:R-:W-:-:S03]  /*49be0*/  FFMA R14, R30, R180, R17 ;  /* 0x000000b41e0e7223 */ /* 0x004fc60000000011 */
[----:B------:R-:W2:Y:S01]  /*49bf0*/  LDL.LU R30, [R1+0x1344] ;  /* 0x00134400011e7983 */ /* 0x000ea20000300800 */
[----:B---3--:R-:W-:-:S03]  /*49c00*/  FFMA R10, R32, R180, R13 ;  /* 0x000000b4200a7223 */ /* 0x008fc6000000000d */
[----:B------:R-:W3:Y:S01]  /*49c10*/  LDL.LU R32, [R1+0x15a4] ;  /* 0x0015a40001207983 */ /* 0x000ee20000300800 */
[----:B------:R-:W-:-:S03]  /*49c20*/  FFMA R15, R36, R179, R12 ;  /* 0x000000b3240f7223 */ /* 0x000fc6000000000c */
[----:B------:R-:W3:Y:S01]  /*49c30*/  LDL.LU R36, [R1+0x1728] ;  /* 0x0017280001247983 */ /* 0x000ee20000300800 */
[-C--:B----4-:R-:W-:Y:S01]  /*49c40*/  FFMA R0, R0, R180.reuse, R3 ;  /* 0x000000b400007223 */ /* 0x090fe20000000003 */
[-C--:B------:R-:W-:Y:S01]  /*49c50*/  FFMA R4, R45, R180.reuse, R7 ;  /* 0x000000b42d047223 */ /* 0x080fe20000000007 */
[-C--:B------:R-:W-:Y:S01]  /*49c60*/  FFMA R9, R9, R179.reuse, R6 ;  /* 0x000000b309097223 */ /* 0x080fe20000000006 */
[-C--:B------:R-:W-:Y:S01]  /*49c70*/  FFMA R2, R46, R180.reuse, R5 ;  /* 0x000000b42e027223 */ /* 0x080fe20000000005 */
[----:B------:R-:W-:Y:S01]  /*49c80*/  FFMA R21, R21, R179, R18 ;  /* 0x000000b315157223 */ /* 0x000fe20000000012 */
[----:B------:R-:W4:Y:S01]  /*49c90*/  LDL.LU R46, [R1+0x162c] ;  /* 0x00162c00012e7983 */ /* 0x000f220000300800 */
[----:B------:R-:W-:Y:S01]  /*49ca0*/  FFMA R3, R37, R181, R0 ;  /* 0x000000b525037223 */ /* 0x000fe20000000000 */
        /* <DEDUP_REMOVED lines=38> */
[----:B------:R-:W-:-:S03]  /*49f10*/  FFMA R2, R24, R182, R5 ;  /* 0x000000b618027223 */ /* 0x000fc60000000005 */
[----:B------:R-:W3:Y:S04]  /*49f20*/  LDL.LU R5, [R1+0xc2c] ;  /* 0x000c2c0001057983 */ /* 0x000ee80000300800 */
[----:B------:R-:W3:Y:S01]  /*49f30*/  LDL.LU R24, [R1+0x112c] ;  /* 0x00112c0001187983 */ /* 0x000ee20000300800 */
[----:B------:R-:W-:Y:S01]  /*49f40*/  FFMA R168, R168, UR32, RZ ;  /* 0x00000020a8a87c23 */ /* 0x000fe200080000ff */
[----:B----4-:R-:W-:-:S03]  /*49f50*/  FFMA R0, R0, R182, R3 ;  /* 0x000000b600007223 */ /* 0x010fc60000000003 */
[----:B------:R-:W-:Y:S01]  /*49f60*/  FFMA R169, R169, UR33, R168 ;  /* 0x00000021a9a97c23 */ /* 0x000fe200080000a8 */
[----:B------:R-:W-:-:S03]  /*49f70*/  FFMA R0, R40, R183, R0 ;  /* 0x000000b728007223 */ /* 0x000fc60000000000 */
[----:B------:R-:W-:Y:S01]  /*49f80*/  FFMA R170, R170, UR56, R169 ;  /* 0x00000038aaaa7c23 */ /* 0x000fe200080000a9 */
[-C--:B------:R-:W-:Y:S01]  /*49f90*/  FFMA R4, R4, R182.reuse, R7 ;  /* 0x000000b604047223 */ /* 0x080fe20000000007 */
[----:B------:R-:W-:Y:S01]  /*49fa0*/  FADD R185, R185, R0 ;  /* 0x00000000b9b97221 */ /* 0x000fe20000000000 */
[----:B------:R-:W-:Y:S01]  /*49fb0*/  FFMA R2, R37, R183, R2 ;  /* 0x000000b725027223 */ /* 0x000fe20000000002 */
[-C--:B------:R-:W-:Y:S02]  /*49fc0*/  FFMA R6, R46, R182.reuse, R9 ;  /* 0x000000b62e067223 */ /* 0x080fe40000000009 */
[----:B------:R-:W-:Y:S01]  /*49fd0*/  FFMA R3, R185, R185, RZ ;  /* 0x000000b9b9037223 */ /* 0x000fe200000000ff */
[-C--:B------:R-:W-:Y:S01]  /*49fe0*/  FFMA R55, R35, R183.reuse, R4 ;  /* 0x000000b723377223 */ /* 0x080fe20000000004 */
[----:B------:R-:W-:Y:S01]  /*49ff0*/  FADD R54, R197, R2 ;  /* 0x00000002c5367221 */ /* 0x000fe20000000000 */
[----:B------:R-:W-:Y:S01]  /*4a000*/  FFMA R171, R171, UR57, R170 ;  /* 0x00000039abab7c23 */ /* 0x000fe200080000aa */
[----:B------:R-:W-:Y:S01]  /*4a010*/  FFMA R8, R45, R182, R11 ;  /* 0x000000b62d087223 */ /* 0x000fe2000000000b */
[----:B------:R-:W-:Y:S01]  /*4a020*/  FADD R55, R196, R55 ;  /* 0x00000037c4377221 */ /* 0x000fe20000000000 */
[----:B------:R-:W-:Y:S01]  /*4a030*/  FFMA R2, R54, R54, R3 ;  /* 0x0000003636027223 */ /* 0x000fe20000000003 */
[----:B------:R-:W-:Y:S01]  /*4a040*/  FFMA R6, R34, R183, R6 ;  /* 0x000000b722067223 */ /* 0x000fe20000000006 */
[----:B------:R-:W-:-:S02]  /*4a050*/  FFMA R172, R172, UR58, R171 ;  /* 0x0000003aacac7c23 */ /* 0x000fc400080000ab */
[----:B------:R-:W-:Y:S01]  /*4a060*/  FFMA R3, R55, R55, R2 ;  /* 0x0000003737037223 */ /* 0x000fe20000000002 */
[----:B------:R-:W-:Y:S01]  /*4a070*/  FFMA R15, R15, R181, R12 ;  /* 0x000000b50f0f7223 */ /* 0x000fe2000000000c */
[----:B------:R-:W-:Y:S01]  /*4a080*/  FADD R68, R195, R6 ;  /* 0x00000006c3447221 */ /* 0x000fe20000000000 */
[----:B------:R-:W-:Y:S01]  /*4a090*/  FFMA R10, R44, R182, R13 ;  /* 0x000000b62c0a7223 */ /* 0x000fe2000000000d */
[----:B------:R-:W-:Y:S01]  /*4a0a0*/  FFMA R173, R173, UR59, R172 ;  /* 0x0000003badad7c23 */ /* 0x000fe200080000ac */
[----:B------:R-:W-:Y:S01]  /*4a0b0*/  FFMA R69, R33, R183, R8 ;  /* 0x000000b721457223 */ /* 0x000fe20000000008 */
[----:B------:R-:W-:Y:S01]  /*4a0c0*/  FFMA R2, R68, R68, R3 ;  /* 0x0000004444027223 */ /* 0x000fe20000000003 */
[----:B------:R-:W-:Y:S02]  /*4a0d0*/  FFMA R12, R43, R182, R15 ;  /* 0x000000b62b0c7223 */ /* 0x000fe4000000000f */
[----:B------:R-:W-:Y:S01]  /*4a0e0*/  FADD R69, R194, R69 ;  /* 0x00000045c2457221 */ /* 0x000fe20000000000 */
[----:B------:R-:W-:Y:S01]  /*4a0f0*/  FFMA R174, R174, UR60, R173 ;  /* 0x0000003caeae7c23 */ /* 0x000fe200080000ad */
[----:B------:R-:W-:-:S02]  /*4a100*/  FFMA R19, R19, R181, R16 ;  /* 0x000000b513137223 */ /* 0x000fc40000000010 */
[----:B------:R-:W-:Y:S01]  /*4a110*/  FFMA R3, R69, R69, R2 ;  /* 0x0000004545037223 */ /* 0x000fe20000000002 */
[-C--:B------:R-:W-:Y:S01]  /*4a120*/  FFMA R14, R42, R182.reuse, R17 ;  /* 0x000000b62a0e7223 */ /* 0x080fe20000000011 */
[----:B------:R-:W-:Y:S01]  /*4a130*/  FFMA R175, R175, UR61, R174 ;  /* 0x0000003dafaf7c23 */ /* 0x000fe200080000ae */
[----:B------:R-:W-:Y:S01]  /*4a140*/  FFMA R2, R180, UR52, R27 ;  /* 0x00000034b4027c23 */ /* 0x000fe2000800001b */
[----:B------:R-:W-:Y:S02]  /*4a150*/  FFMA R16, R41, R182, R19 ;  /* 0x000000b629107223 */ /* 0x000fe40000000013 */
[----:B------:R-:W-:Y:S01]  /*4a160*/  FFMA R176, R176, UR62, R175 ;  /* 0x0000003eb0b07c23 */ /* 0x000fe200080000af */
[----:B------:R-:W-:-:S03]  /*4a170*/  FFMA R14, R28, R183, R14 ;  /* 0x000000b71c0e7223 */ /* 0x000fc6000000000e */
[----:B------:R-:W-:Y:S01]  /*4a180*/  FFMA R177, R177, UR63, R176 ;  /* 0x0000003fb1b17c23 */ /* 0x000fe200080000b0 */
[----:B------:R-:W-:Y:S01]  /*4a190*/  FFMA R23, R23, R181, R20 ;  /* 0x000000b517177223 */ /* 0x000fe20000000014 */
[----:B------:R-:W-:Y:S01]  /*4a1a0*/  FADD R72, R191, R14 ;  /* 0x0000000ebf487221 */ /* 0x000fe20000000000 */
[-C--:B------:R-:W-:Y:S01]  /*4a1b0*/  FFMA R18, R39, R182.reuse, R21 ;  /* 0x000000b627127223 */ /* 0x080fe20000000015 */
[-C--:B------:R-:W-:Y:S01]  /*4a1c0*/  FFMA R73, R26, R183.reuse, R16 ;  /* 0x000000b71a497223 */ /* 0x080fe20000000010 */
[----:B------:R-:W-:Y:S01]  /*4a1d0*/  FFMA R178, R178, UR64, R177 ;  /* 0x00000040b2b27c23 */ /* 0x000fe200080000b1 */
[----:B------:R-:W-:Y:S02]  /*4a1e0*/  FFMA R20, R38, R182, R23 ;  /* 0x000000b626147223 */ /* 0x000fe40000000017 */
[----:B------:R-:W-:Y:S02]  /*4a1f0*/  FADD R73, R190, R73 ;  /* 0x00000049be497221 */ /* 0x000fe40000000000 */
[----:B------:R-:W-:Y:S01]  /*4a200*/  FFMA R75, R22, R183, R20 ;  /* 0x000000b7164b7223 */ /* 0x000fe20000000014 */
[----:B------:R-:W-:-:S03]  /*4a210*/  FFMA R179, R179, UR65, R178 ;  /* 0x00000041b3b37c23 */ /* 0x000fc600080000b2 */
[----:B------:R-:W-:Y:S01]  /*4a220*/  FADD R75, R188, R75 ;  /* 0x0000004bbc4b7221 */ /* 0x000fe20000000000 */
[----:B------:R0:W-:Y:S01]  /*4a230*/  STL.128 [R1+0x70], R180 ;  /* 0x000070b401007387 */ /* 0x0001e20000100c00 */
[----:B------:R-:W-:Y:S01]  /*4a240*/  UMOV UR72, URZ ;  /* 0x000000ff00487c82 */ /* 0x000fe20008000000 */
[----:B------:R-:W-:Y:S01]  /*4a250*/  UMOV UR74, UR76 ;  /* 0x0000004c004a7c82 */ /* 0x000fe20008000000 */
[-C--:B--2---:R-:W-:Y:S01]  /*4a260*/  FFMA R71, R30, R183.reuse, R12 ;  /* 0x000000b71e477223 */ /* 0x084fe2000000000c */
[----:B---3--:R-:W-:-:S04]  /*4a270*/  FFMA R10, R32, R183, R10 ;  /* 0x000000b7200a7223 */ /* 0x008fc8000000000a */
[----:B------:R-:W-:Y:S01]  /*4a280*/  FADD R70, R193, R10 ;  /* 0x0000000ac1467221 */ /* 0x000fe20000000000 */
[----:B------:R-:W-:Y:S01]  /*4a290*/  FFMA R0, R36, R182, R25 ;  /* 0x000000b624007223 */ /* 0x000fe20000000019 */
[----:B------:R-:W-:Y:S02]  /*4a2a0*/  FADD R71, R192, R71 ;  /* 0x00000047c0477221 */ /* 0x000fe40000000000 */
[----:B------:R-:W-:Y:S01]  /*4a2b0*/  FFMA R4, R70, R70, R3 ;  /* 0x0000004646047223 */ /* 0x000fe20000000003 */
[----:B------:R-:W-:Y:S01]  /*4a2c0*/  FFMA R0, R5, R183, R0 ;  /* 0x000000b705007223 */ /* 0x000fe20000000000 */
[----:B------:R-:W-:Y:S02]  /*4a2d0*/  FFMA R3, R181, UR53, R2 ;  /* 0x00000035b5037c23 */ /* 0x000fe40008000002 */
[----:B------:R-:W-:Y:S01]  /*4a2e0*/  FFMA R5, R71, R71, R4 ;  /* 0x0000004747057223 */ /* 0x000fe20000000004 */
[----:B------:R-:W-:Y:S01]  /*4a2f0*/  FFMA R18, R24, R183, R18 ;  /* 0x000000b718127223 */ /* 0x000fe20000000012 */
[----:B------:R-:W-:Y:S01]  /*4a300*/  FFMA R2, R182, UR54, R3 ;  /* 0x00000036b6027c23 */ /* 0x000fe20008000003 */
[----:B------:R-:W-:Y:S01]  /*4a310*/  FFMA R4, R180, UR16, R29 ;  /* 0x00000010b4047c23 */ /* 0x000fe2000800001d */
[----:B------:R-:W-:Y:S01]  /*4a320*/  FFMA R6, R72, R72, R5 ;  /* 0x0000004848067223 */ /* 0x000fe20000000005 */
[----:B------:R-:W-:Y:S01]  /*4a330*/  FADD R74, R189, R18 ;  /* 0x00000012bd4a7221 */ /* 0x000fe20000000000 */
[----:B------:R-:W-:Y:S01]  /*4a340*/  FFMA R77, R183, UR55, R2 ;  /* 0x00000037b74d7c23 */ /* 0x000fe20008000002 */
[----:B------:R-:W-:Y:S01]  /*4a350*/  FFMA R3, R181, UR17, R4 ;  /* 0x00000011b5037c23 */ /* 0x000fe20008000004 */
[----:B------:R-:W-:Y:S01]  /*4a360*/  FFMA R5, R73, R73, R6 ;  /* 0x0000004949057223 */ /* 0x000fe20000000006 */
[----:B------:R-:W-:Y:S01]  /*4a370*/  FFMA R2, R180, UR35, R31 ;  /* 0x00000023b4027c23 */ /* 0x000fe2000800001f */
[----:B------:R-:W-:Y:S01]  /*4a380*/  FADD R76, R187, R0 ;  /* 0x00000000bb4c7221 */ /* 0x000fe20000000000 */
[----:B------:R-:W-:Y:S01]  /*4a390*/  FFMA R0, R182, UR18, R3 ;  /* 0x00000012b6007c23 */ /* 0x000fe20008000003 */
[----:B------:R-:W-:Y:S01]  /*4a3a0*/  FFMA R4, R74, R74, R5 ;  /* 0x0000004a4a047223 */ /* 0x000fe20000000005 */
[----:B------:R-:W-:Y:S01]  /*4a3b0*/  FFMA R5, R181, UR36, R2 ;  /* 0x00000024b5057c23 */ /* 0x000fe20008000002 */
[----:B------:R-:W-:Y:S01]  /*4a3c0*/  FFMA R2, R180, UR66, R179 ;  /* 0x00000042b4027c23 */ /* 0x000fe200080000b3 */
[----:B------:R-:W-:Y:S01]  /*4a3d0*/  FFMA R3, R183, UR19, R0 ;  /* 0x00000013b7037c23 */ /* 0x000fe20008000000 */
[----:B------:R-:W-:Y:S01]  /*4a3e0*/  FFMA R7, R75, R75, R4 ;  /* 0x0000004b4b077223 */ /* 0x000fe20000000004 */
[----:B------:R-:W-:Y:S01]  /*4a3f0*/  FFMA R0, R182, UR37, R5 ;  /* 0x00000025b6007c23 */ /* 0x000fe20008000005 */
[----:B------:R-:W-:Y:S01]  /*4a400*/  FFMA R5, R181, UR67, R2 ;  /* 0x00000043b5057c23 */ /* 0x000fe20008000002 */
[----:B------:R-:W-:Y:S01]  /*4a410*/  FADD R77, R186, R77 ;  /* 0x0000004dba4d7221 */ /* 0x000fe20000000000 */
[----:B------:R-:W-:Y:S01]  /*4a420*/  FFMA R4, R76, R76, R7 ;  /* 0x0000004c4c047223 */ /* 0x000fe20000000007 */
[----:B------:R-:W-:Y:S01]  /*4a430*/  FFMA R0, R183, UR38, R0 ;  /* 0x00000026b7007c23 */ /* 0x000fe20008000000 */
[----:B------:R-:W-:Y:S01]  /*4a440*/  FFMA R2, R182, UR68, R5 ;  /* 0x00000044b6027c23 */ /* 0x000fe20008000005 */
[----:B------:R-:W-:Y:S01]  /*4a450*/  FADD R200, R200, R3 ;  /* 0x00000003c8c87221 */ /* 0x000fe20000000000 */
[----:B------:R-:W-:Y:S01]  /*4a460*/  FFMA R5, R77, R77, R4 ;  /* 0x0000004d4d057223 */ /* 0x000fe20000000004 */
[----:B------:R-:W-:Y:S01]  /*4a470*/  FADD R199, R199, R0 ;  /* 0x00000000c7c77221 */ /* 0x000fe20000000000 */
[----:B------:R-:W-:-:S02]  /*4a480*/  FFMA R3, R183, UR20, R2 ;  /* 0x00000014b7037c23 */ /* 0x000fc40008000002 */
[----:B------:R-:W-:Y:S02]  /*4a490*/  FFMA R0, R200, R200, R5 ;  /* 0x000000c8c8007223 */ /* 0x000fe40000000005 */
[----:B------:R-:W-:Y:S02]  /*4a4a0*/  FADD R198, R198, R3 ;  /* 0x00000003c6c67221 */ /* 0x000fe40000000000 */
[----:B------:R-:W-:Y:S01]  /*4a4b0*/  FFMA R3, R199, R199, R0 ;  /* 0x000000c7c7037223 */ /* 0x000fe20000000000 */
[----:B------:R-:W-:-:S03]  /*4a4c0*/  MOV R0, 0x3d800000 ;  /* 0x3d80000000007802 */ /* 0x000fc60000000f00 */
        /* <DEDUP_REMOVED lines=21> */
[----:B0-----:R-:W-:-:S07]  /*4a620*/  FMUL R82, R198, R13 ;  /* 0x0000000dc6527220 */ /* 0x001fce0000400000 */
.L_x_70:
[----:B------:R-:W-:Y:S02]  /*4a630*/  MOV R14, UR42 ;  /* 0x0000002a000e7c02 */ /* 0x000fe40008000f00 */
[----:B------:R-:W-:-:S05]  /*4a640*/  MOV R15, UR43 ;  /* 0x0000002b000f7c02 */ /* 0x000fca0008000f00 */
[----:B------:R-:W2:Y:S04]  /*4a650*/  LDG.E R16, desc[UR40][R14.64+-0x40] ;  /* 0xffffc0280e107981 */ /* 0x000ea8000c1e1900 */
        /* <DEDUP_REMOVED lines=29> */
[----:B0-----:R-:W5:Y:S04]  /*4a830*/  LDG.E R36, desc[UR40][R14.64+-0x4] ;  /* 0xfffffc280e247981 */ /* 0x001f68000c1e1900 */
[----:B------:R-:W5:Y:S01]  /*4a840*/  LDG.E R60, desc[UR40][R14.64+0x3c] ;  /* 0x00003c280e3c7981 */ /* 0x000f62000c1e1900 */
[----:B------:R-:W-:-:S02]  /*4a850*/  UIADD3 UR42, UP0, UPT, UR42, 0x80, URZ ;  /* 0x000000802a2a7890 */ /* 0x000fc4000ff1e0ff */
[----:B------:R-:W-:Y:S02]  /*4a860*/  UIADD3 UR72, UPT, UPT, UR72, 0x2, URZ ;  /* 0x0000000248487890 */ /* 0x000fe4000fffe0ff */
[----:B------:R-:W-:Y:S02]  /*4a870*/  UIADD3.X UR43, UPT, UPT, URZ, UR43, URZ, UP0, !UPT ;  /* 0x0000002bff2b7290 */ /* 0x000fe400087fe4ff */
[----:B------:R-:W-:Y:S01]  /*4a880*/  UISETP.NE.AND UP0, UPT, UR72, 0x40, UPT ;  /* 0x000000404800788c */ /* 0x000fe2000bf05270 */
[C---:B--2---:R-:W-:Y:S01]  /*4a890*/  FFMA R13, R3.reuse, R16, RZ ;  /* 0x00000010030d7223 */ /* 0x044fe200000000ff */
[----:B---3--:R-:W-:-:S03]  /*4a8a0*/  FFMA R27, R3, R2, RZ ;  /* 0x00000002031b7223 */ /* 0x008fc600000000ff */
[C---:B----4-:R-:W-:Y:S01]  /*4a8b0*/  FFMA R2, R4.reuse, R17, R13 ;  /* 0x0000001104027223 */ /* 0x050fe2000000000d */
[----:B-----5:R-:W-:-:S03]  /*4a8c0*/  FFMA R38, R4, R38, R27 ;  /* 0x0000002604267223 */ /* 0x020fc6000000001b */
        /* <DEDUP_REMOVED lines=48> */
[----:B-1----:R-:W-:-:S04]  /*4abd0*/  UIADD3 UR42, UP0, UPT, UR42, 0x80, URZ ;  /* 0x000000802a2a7890 */ /* 0x002fc8000ff1e0ff */
[----:B------:R-:W-:Y:S01]  /*4abe0*/  UIADD3.X UR43, UPT, UPT, URZ, UR43, URZ, UP0, !UPT ;  /* 0x0000002bff2b7290 */ /* 0x000fe200087fe4ff */
[C---:B--2---:R-:W-:Y:S01]  /*4abf0*/  FMUL R52, R82.reuse, R82 ;  /* 0x0000005252347220 */ /* 0x044fe20000400000 */
[----:B------:R-:W-:Y:S01]  /*4ac00*/  FSETP.GT.AND P3, PT, R82, RZ, PT ;  /* 0x000000ff5200720b */ /* 0x000fe20003f64000 */
[C---:B------:R-:W-:Y:S01]  /*4ac10*/  FMUL R53, R83.reuse, R83 ;  /* 0x0000005353357220 */ /* 0x040fe20000400000 */
[----:B------:R-:W-:Y:S01]  /*4ac20*/  FMUL R2, R80, R80 ;  /* 0x0000005050027220 */ /* 0x000fe20000400000 */
[----:B------:R-:W-:Y:S01]  /*4ac30*/  FSETP.GT.AND P2, PT, R83, RZ, PT ;  /* 0x000000ff5300720b */ /* 0x000fe20003f44000 */
[----:B------:R-:W-:Y:S01]  /*4ac40*/  FMUL R3, R81, R81 ;  /* 0x0000005151037220 */ /* 0x000fe20000400000 */
[C---:B---3--:R-:W-:Y:S01]  /*4ac50*/  FSETP.GT.AND P1, PT, R56.reuse, RZ, PT ;  /* 0x000000ff3800720b */ /* 0x048fe20003f24000 */
[----:B------:R-:W-:Y:S01]  /*4ac60*/  FMUL R56, R56, R56 ;  /* 0x0000003838387220 */ /* 0x000fe20000400000 */
[----:B------:R-:W-:Y:S02]  /*4ac70*/  FSETP.GT.AND P6, PT, R80, RZ, PT ;  /* 0x000000ff5000720b */ /* 0x000fe40003fc4000 */
[C---:B------:R-:W-:Y:S01]  /*4ac80*/  FSETP.GT.AND P0, PT, R57.reuse, RZ, PT ;  /* 0x000000ff3900720b */ /* 0x040fe20003f04000 */
[----:B------:R-:W-:Y:S01]  /*4ac90*/  FMUL R57, R57, R57 ;  /* 0x0000003939397220 */ /* 0x000fe20000400000 */
[----:B------:R-:W-:-:S02]  /*4aca0*/  FSEL R52, R52, RZ, P3 ;  /* 0x000000ff34347208 */ /* 0x000fc40001800000 */
[----:B------:R-:W-:Y:S02]  /*4acb0*/  FSETP.GT.AND P5, PT, R81, RZ, PT ;  /* 0x000000ff5100720b */ /* 0x000fe40003fa4000 */
[C---:B----4-:R-:W-:Y:S01]  /*4acc0*/  FSETP.GT.AND P3, PT, R61.reuse, RZ, PT ;  /* 0x000000ff3d00720b */ /* 0x050fe20003f64000 */
[----:B------:R-:W-:Y:S01]  /*4acd0*/  FMUL R61, R61, R61 ;  /* 0x0000003d3d3d7220 */ /* 0x000fe20000400000 */
[C---:B------:R-:W-:Y:S01]  /*4ace0*/  FSETP.GT.AND P4, PT, R58.reuse, RZ, PT ;  /* 0x000000ff3a00720b */ /* 0x040fe20003f84000 */
[----:B------:R-:W-:Y:S01]  /*4acf0*/  FMUL R58, R58, R58 ;  /* 0x0000003a3a3a7220 */ /* 0x000fe20000400000 */
[----:B------:R-:W-:Y:S01]  /*4ad00*/  FSEL R53, R53, RZ, P2 ;  /* 0x000000ff35357208 */ /* 0x000fe20001000000 */
[----:B-----5:R-:W-:Y:S01]  /*4ad10*/  FMUL R78, R48, R48 ;  /* 0x00000030304e7220 */ /* 0x020fe20000400000 */
[----:B------:R-:W-:Y:S02]  /*4ad20*/  FSEL R2, R2, RZ, P6 ;  /* 0x000000ff02027208 */ /* 0x000fe40003000000 */
[C---:B------:R-:W-:Y:S01]  /*4ad30*/  FSETP.GT.AND P2, PT, R62.reuse, RZ, PT ;  /* 0x000000ff3e00720b */ /* 0x040fe20003f44000 */
[----:B------:R-:W-:Y:S01]  /*4ad40*/  FMUL R62, R62, R62 ;  /* 0x0000003e3e3e7220 */ /* 0x000fe20000400000 */
[C---:B------:R-:W-:Y:S01]  /*4ad50*/  FSETP.GT.AND P6, PT, R59.reuse, RZ, PT ;  /* 0x000000ff3b00720b */ /* 0x040fe20003fc4000 */
[----:B------:R-:W-:Y:S01]  /*4ad60*/  FMUL R59, R59, R59 ;  /* 0x0000003b3b3b7220 */ /* 0x000fe20000400000 */
[----:B------:R-:W-:Y:S01]  /*4ad70*/  FSEL R56, R56, RZ, P1 ;  /* 0x000000ff38387208 */ /* 0x000fe20000800000 */
[----:B------:R-:W-:Y:S01]  /*4ad80*/  FMUL R79, R39, R39 ;  /* 0x00000027274f7220 */ /* 0x000fe20000400000 */
[----:B------:R-:W-:-:S02]  /*4ad90*/  FSEL R3, R3, RZ, P5 ;  /* 0x000000ff03037208 */ /* 0x000fc40002800000 */
[C---:B------:R-:W-:Y:S01]  /*4ada0*/  FSETP.GT.AND P1, PT, R63.reuse, RZ, PT ;  /* 0x000000ff3f00720b */ /* 0x040fe20003f24000 */
[----:B------:R-:W-:Y:S01]  /*4adb0*/  FMUL R63, R63, R63 ;  /* 0x0000003f3f3f7220 */ /* 0x000fe20000400000 */
[C---:B------:R-:W-:Y:S01]  /*4adc0*/  FSETP.GT.AND P5, PT, R60.reuse, RZ, PT ;  /* 0x000000ff3c00720b */ /* 0x040fe20003fa4000 */
[----:B------:R-:W-:Y:S01]  /*4add0*/  FMUL R60, R60, R60 ;  /* 0x0000003c3c3c7220 */ /* 0x000fe20000400000 */
[----:B------:R-:W-:Y:S02]  /*4ade0*/  FSEL R57, R57, RZ, P0 ;  /* 0x000000ff39397208 */ /* 0x000fe40000000000 */
[C---:B------:R-:W-:Y:S01]  /*4adf0*/  FSETP.GT.AND P0, PT, R64.reuse, RZ, PT ;  /* 0x000000ff4000720b */ /* 0x040fe20003f04000 */
[----:B------:R-:W-:Y:S01]  /*4ae00*/  FMUL R64, R64, R64 ;  /* 0x0000004040407220 */ /* 0x000fe20000400000 */
[----:B------:R-:W-:Y:S02]  /*4ae10*/  FSEL R61, R61, RZ, P3 ;  /* 0x000000ff3d3d7208 */ /* 0x000fe40001800000 */
[----:B------:R-:W-:-:S02]  /*4ae20*/  FSEL R58, R58, RZ, P4 ;  /* 0x000000ff3a3a7208 */ /* 0x000fc40002000000 */
[----:B------:R-:W-:Y:S02]  /*4ae30*/  FSETP.GT.AND P3, PT, R48, RZ, PT ;  /* 0x000000ff3000720b */ /* 0x000fe40003f64000 */
[C---:B------:R-:W-:Y:S01]  /*4ae40*/  FSETP.GT.AND P4, PT, R65.reuse, RZ, PT ;  /* 0x000000ff4100720b */ /* 0x040fe20003f84000 */
[----:B------:R-:W-:Y:S01]  /*4ae50*/  FMUL R65, R65, R65 ;  /* 0x0000004141417220 */ /* 0x000fe20000400000 */
        /* <DEDUP_REMOVED lines=59> */
[C---:B------:R-:W-:Y:S01]  /*4b210*/  FSETP.GT.AND P1, PT, R4.reuse, RZ, PT ;  /* 0x000000ff0400720b */ /* 0x040fe20003f24000 */
[----:B------:R-:W-:Y:S01]  /*4b220*/  FMUL R4, R4, R4 ;  /* 0x0000000404047220 */ /* 0x000fe20000400000 */
[----:B------:R-:W-:Y:S01]  /*4b230*/  FSEL R7, R67, RZ, P5 ;  /* 0x000000ff43077208 */ /* 0x000fe20002800000 */
[----:B------:R-:W-:Y:S01]  /*4b240*/  FMUL R67, R9, R9 ;  /* 0x0000000909437220 */ /* 0x000fe20000400000 */
[----:B------:R-:W-:Y:S02]  /*4b250*/  FSETP.GT.AND P5, PT, R8, RZ, PT ;  /* 0x000000ff0800720b */ /* 0x000fe40003fa4000 */
[C---:B------:R-:W-:Y:S01]  /*4b260*/  FSETP.GT.AND P0, PT, R5.reuse, RZ, PT ;  /* 0x000000ff0500720b */ /* 0x040fe20003f04000 */
[----:B------:R-:W-:Y:S01]  /*4b270*/  FMUL R5, R5, R5 ;  /* 0x0000000505057220 */ /* 0x000fe20000400000 */
[----:B------:R-:W-:Y:S01]  /*4b280*/  FSEL R8, R78, RZ, P3 ;  /* 0x000000ff4e087208 */ /* 0x000fe20001800000 */
[----:B------:R-:W-:Y:S01]  /*4b290*/  FMUL R78, R10, R10 ;  /* 0x0000000a0a4e7220 */ /* 0x000fe20000400000 */
[----:B------:R-:W-:-:S02]  /*4b2a0*/  FSETP.GT.AND P3, PT, R9, RZ, PT ;  /* 0x000000ff0900720b */ /* 0x000fc40003f64000 */
[----:B------:R-:W-:Y:S01]  /*4b2b0*/  FSEL R9, R79, RZ, P2 ;  /* 0x000000ff4f097208 */ /* 0x000fe20001000000 */
[----:B------:R-:W-:Y:S01]  /*4b2c0*/  FMUL R79, R20, R20 ;  /* 0x00000014144f7220 */ /* 0x000fe20000400000 */
        /* <DEDUP_REMOVED lines=26> */
[----:B------:R-:W-:Y:S01]  /*4b470*/  FSEL R18, R5, RZ, P0 ;  /* 0x000000ff05127208 */ /* 0x000fe20000000000 */
[----:B------:R-:W-:Y:S01]  /*4b480*/  FMUL R5, R19, R19 ;  /* 0x0000001313057220 */ /* 0x000fe20000400000 */
[C---:B------:R-:W-:Y:S01]  /*4b490*/  FSETP.GT.AND P6, PT, R21.reuse, RZ, PT ;  /* 0x000000ff1500720b */ /* 0x040fe20003fc4000 */
[----:B------:R-:W-:Y:S01]  /*4b4a0*/  FMUL R21, R21, R21 ;  /* 0x0000001515157220 */ /* 0x000fe20000400000 */
[----:B------:R-:W-:Y:S02]  /*4b4b0*/  FSEL R64, R64, RZ, P4 ;  /* 0x000000ff40407208 */ /* 0x000fe40002000000 */
[----:B------:R-:W-:Y:S02]  /*4b4c0*/  FSETP.GT.AND P0, PT, R19, RZ, PT ;  /* 0x000000ff1300720b */ /* 0x000fe40003f04000 */
[----:B------:R-:W-:-:S02]  /*4b4d0*/  FSETP.GT.AND P4, PT, R20, RZ, PT ;  /* 0x000000ff1400720b */ /* 0x000fc40003f84000 */
[----:B------:R-:W-:Y:S02]  /*4b4e0*/  FSEL R66, R66, RZ, P5 ;  /* 0x000000ff42427208 */ /* 0x000fe40002800000 */
[----:B------:R-:W-:Y:S02]  /*4b4f0*/  FSEL R67, R67, RZ, P3 ;  /* 0x000000ff43437208 */ /* 0x000fe40001800000 */
[----:B------:R-:W-:Y:S02]  /*4b500*/  FSEL R78, R78, RZ, P2 ;  /* 0x000000ff4e4e7208 */ /* 0x000fe40001000000 */
[----:B------:R-:W-:Y:S02]  /*4b510*/  FSEL R19, R4, RZ, P1 ;  /* 0x000000ff04137208 */ /* 0x000fe40000800000 */
[----:B------:R-:W-:Y:S02]  /*4b520*/  FSEL R20, R5, RZ, P0 ;  /* 0x000000ff05147208 */ /* 0x000fe40000000000 */
[----:B------:R-:W-:-:S02]  /*4b530*/  FSEL R79, R79, RZ, P4 ;  /* 0x000000ff4f4f7208 */ /* 0x000fc40002000000 */
        /* <DEDUP_REMOVED lines=43> */
[----:B------:R-:W-:Y:S01]  /*4b7f0*/  MOV R4, UR42 ;  /* 0x0000002a00047c02 */ /* 0x000fe20008000f00 */
[----:B------:R-:W-:Y:S01]  /*4b800*/  UMOV UR42, URZ ;  /* 0x000000ff002a7c82 */ /* 0x000fe20008000000 */
[----:B------:R-:W-:Y:S01]  /*4b810*/  MOV R5, UR43 ;  /* 0x0000002b00057c02 */ /* 0x000fe20008000f00 */
[----:B------:R-:W-:-:S06]  /*4b820*/  UMOV UR43, UR77 ;  /* 0x0000004d002b7c82 */ /* 0x000fcc0008000000 */
.L_x_71:
        /* <DEDUP_REMOVED lines=63> */
[----:B0-----:R0:W5:Y:S01]  /*4bc20*/  LDG.E R144, desc[UR40][R4.64+0x7c] ;  /* 0x00007c2804907981 */ /* 0x001162000c1e1900 */
[----:B------:R-:W-:-:S04]  /*4bc30*/  UIADD3 UR42, UPT, UPT, UR42, 0x1, URZ ;  /* 0x000000012a2a7890 */ /* 0x000fc8000fffe0ff */
[----:B------:R-:W-:Y:S01]  /*4bc40*/  UISETP.NE.AND UP0, UPT, UR42, 0x10, UPT ;  /* 0x000000102a00788c */ /* 0x000fe2000bf05270 */
[----:B0-----:R-:W-:-:S04]  /*4bc50*/  IADD3 R4, P0, PT, R4, 0x100, RZ ;  /* 0x0000010004047810 */ /* 0x001fc80007f1e0ff */
[----:B------:R-:W-:Y:S01]  /*4bc60*/  IADD3.X R5, PT, PT, RZ, R5, RZ, P0, !PT ;  /* 0x00000005ff057210 */ /* 0x000fe200007fe4ff */
[----:B--2---:R-:W-:-:S04]  /*4bc70*/  FFMA R80, R2, R81, RZ ;  /* 0x0000005102507223 */ /* 0x004fc800000000ff */
[----:B---3--:R-:W-:-:S04]  /*4bc80*/  FFMA R81, R3, R82, R80 ;  /* 0x0000005203517223 */ /* 0x008fc80000000050 */
[----:B----4-:R-:W-:-:S04]  /*4bc90*/  FFMA R80, R52, R83, R81 ;  /* 0x0000005334507223 */ /* 0x010fc80000000051 */
[----:B-----5:R-:W-:-:S04]  /*4bca0*/  FFMA R81, R53, R84, R80 ;  /* 0x0000005435517223 */ /* 0x020fc80000000050 */
        /* <DEDUP_REMOVED lines=59> */
[----:B------:R-:W-:-:S05]  /*4c060*/  FFMA R80, R35, R144, R80 ;  /* 0x0000009023507223 */ /* 0x000fca0000000050 */
[----:B------:R0:W-:Y:S01]  /*4c070*/  STL [UR43], R80 ;  /* 0x00000050ff007987 */ /* 0x0001e2000810082b */
[----:B------:R-:W-:Y:S01]  /*4c080*/  UIADD3 UR43, UPT, UPT, UR43, 0x4, URZ ;  /* 0x000000042b2b7890 */ /* 0x000fe2000fffe0ff */
[----:B------:R-:W-:Y:S11]  /*4c090*/  BRA.U UP0, `(.L_x_71) ;  /* 0xfffffff500e47547 */ /* 0x000ff6000b83ffff */
[----:B------:R-:W1:Y:S01]  /*4c0a0*/  LDCU UR72, c[0x0][0x380] ;  /* 0x00007000ff4877ac */ /* 0x000e620008000800 */
[----:B------:R-:W2:Y:S01]  /*4c0b0*/  LDCU UR42, c[0x0][0x490] ;  /* 0x00009200ff2a77ac */ /* 0x000ea20008000800 */
[----:B-1----:R-:W-:-:S06]  /*4c0c0*/  UISETP.GE.AND UP0, UPT, UR72, 0x1, UPT ;  /* 0x000000014800788c */ /* 0x002fcc000bf06270 */
[----:B------:R-:W-:Y:S01]  /*4c0d0*/  PLOP3.LUT P0, PT, PT, PT, UP0, 0x80, 0x8 ;  /* 0x000000000008781c */ /* 0x000fe20003f0f008 */
[----:B--2---:R-:W-:-:S12]  /*4c0e0*/  UISETP.NE.AND UP0, UPT, UR42, 0x6, UPT ;  /* 0x000000062a00788c */ /* 0x004fd8000bf05270 */
        /* <DEDUP_REMOVED lines=28> */
.L_x_73:
[----:B-1----:R-:W2:Y:S04]  /*4c2b0*/  LDG.E R10, desc[UR40][R8.64+-0x20] ;  /* 0xffffe028080a7981 */ /* 0x002ea8000c1e1900 */
        /* <DEDUP_REMOVED lines=14> */
[----:B------:R1:W5:Y:S01]  /*4c3a0*/  LDG.E R33, desc[UR40][R8.64+0x1c] ;  /* 0x00001c2808217981 */ /* 0x000362000c1e1900 */
[----:B------:R-:W-:-:S04]  /*4c3b0*/  UIADD3 UR74, UPT, UPT, UR74, 0x1, URZ ;  /* 0x000000014a4a7890 */ /* 0x000fc8000fffe0ff */
[----:B------:R-:W-:Y:S01]  /*4c3c0*/  UISETP.NE.AND UP1, UPT, UR74, URZ, UPT ;  /* 0x000000ff4a00728c */ /* 0x000fe2000bf25270 */
[----:B-1----:R-:W-:-:S04]  /*4c3d0*/  IADD3 R8, P1, PT, R8, 0x40, RZ ;  /* 0x0000004008087810 */ /* 0x002fc80007f3e0ff */
        /* <DEDUP_REMOVED lines=20> */
.L_x_72:
[----:B------:R-:W-:Y:S05]  /*4c520*/  BRA.U !UP0, `(.L_x_13) ;  /* 0x000001ad08d07547 */ /* 0x000fea000b800000 */
[----:B------:R-:W2:Y:S08]  /*4c530*/  LDC.64 R4, c[0x0][0x488] ;  /* 0x00012200ff047b82 */ /* 0x000eb00000000a00 */
[----:B------:R-:W3:Y:S01]  /*4c540*/  LDC.64 R2, c[0x0][0x388] ;  /* 0x0000e200ff027b82 */ /* 0x000ee20000000a00 */
[----:B--2---:R-:W2:Y:S07]  /*4c550*/  LDG.E R4, desc[UR40][R4.64+0x18] ;  /* 0x0000182804047981 */ /* 0x004eae000c1e1900 */
[----:B------:R-:W4:Y:S02]  /*4c560*/  LDC.64 R6, c[0x0][0x390] ;  /* 0x0000e400ff067b82 */ /* 0x000f240000000a00 */
        /* <DEDUP_REMOVED lines=14> */
[----:B--2---:R-:W-:-:S03]  /*4c650*/  SHF.L.U32 R9, R4, 0x4, RZ ;  /* 0x0000000404097819 */ /* 0x004fc600000006ff */
[----:B------:R-:W2:Y:S02]  /*4c660*/  LDG.E R4, desc[UR40][R6.64+0x194] ;  /* 0x0001942806047981 */ /* 0x000ea4000c1e1900 */
[----:B---3--:R-:W-:Y:S02]  /*4c670*/  IMAD.WIDE R2, R9, 0x4, R2 ;  /* 0x0000000409027825 */ /* 0x008fe400078e0202 */
[----:B------:R-:W3:Y:S04]  /*4c680*/  LDG.E R9, desc[UR40][R6.64+0x184] ;  /* 0x0001842806097981 */ /* 0x000ee8000c1e1900 */
[----:B------:R-:W4:Y:S04]  /*4c690*/  LDG.E R46, desc[UR40][R2.64] ;  /* 0x00000028022e7981 */ /* 0x000f28000c1e1900 */
[----:B------:R-:W3:Y:S04]  /*4c6a0*/  LDG.E R8, desc[UR40][R2.64+0x4] ;  /* 0x0000042802087981 */ /* 0x000ee8000c1e1900 */
        /* <DEDUP_REMOVED lines=14> */
[----:B-1----:R-:W1:Y:S02]  /*4c790*/  LDC.64 R2, c[0x0][0x398] ;  /* 0x0000e600ff027b82 */ /* 0x002e640000000a00 */
        /* <DEDUP_REMOVED lines=192> */
[----:B----4-:R-:W-:Y:S01]  /*4d3a0*/  FADD R46, R46, R5 ;  /* 0x000000052e2e7221 */ /* 0x010fe20000000000 */
[----:B---3--:R-:W-:-:S03]  /*4d3b0*/  FADD R8, R8, R9 ;  /* 0x0000000908087221 */ /* 0x008fc60000000000 */
[----:B------:R-:W-:Y:S01]  /*4d3c0*/  FFMA R5, R46, R46, RZ ;  /* 0x0000002e2e057223 */ /* 0x000fe200000000ff */
[----:B--2---:R-:W-:-:S03]  /*4d3d0*/  FADD R10, R10, R11 ;  /* 0x0000000b0a0a7221 */ /* 0x004fc60000000000 */
[----:B------:R-:W-:Y:S01]  /*4d3e0*/  FFMA R5, R8, R8, R5 ;  /* 0x0000000808057223 */ /* 0x000fe20000000005 */
[----:B------:R-:W-:-:S03]  /*4d3f0*/  FADD R210, R210, R13 ;  /* 0x0000000dd2d27221 */ /* 0x000fc60000000000 */
        /* <DEDUP_REMOVED lines=61> */
[----:B------:R-:W-:-:S04]  /*4d7d0*/  FFMA R5, R33, R33, R4 ;  /* 0x0000002121057223 */ /* 0x000fc80000000004 */
[----:B------:R-:W-:-:S04]  /*4d7e0*/  FFMA R5, R32, R32, R5 ;  /* 0x0000002020057223 */ /* 0x000fc80000000005 */
[----:B------:R-:W-:-:S05]  /*4d7f0*/  FFMA R5, R5, R0, 9.9999997473787516356e-06 ;  /* 0x3727c5ac05057423 */ /* 0x000fca0000000000 */
[----:B------:R-:W-:-:S13]  /*4d800*/  FSETP.GEU.AND P0, PT, |R5|, 1.175494350822287508e-38, PT ;  /* 0x008000000500780b */ /* 0x000fda0003f0e200 */
[----:B------:R-:W-:-:S04]  /*4d810*/  @!P0 FMUL R5, R5, 16777216 ;  /* 0x4b80000005058820 */ /* 0x000fc80000400000 */
[----:B------:R-:W0:Y:S02]  /*4d820*/  MUFU.RSQ R7, R5 ;  /* 0x0000000500077308 */ /* 0x000e240000001400 */
[----:B0-----:R-:W-:-:S04]  /*4d830*/  @!P0 FMUL R7, R7, 4096 ;  /* 0x4580000007078820 */ /* 0x001fc80000400000 */
        /* <DEDUP_REMOVED lines=16> */
[C---:B------:R-:W-:Y:S01]  /*4d940*/  FFMA R5, R0.reuse, R244, RZ ;  /* 0x000000f400057223 */ /* 0x040fe200000000ff */
[C---:B------:R-:W-:Y:S01]  /*4d950*/  FFMA R7, R0.reuse, R243, RZ ;  /* 0x000000f300077223 */ /* 0x040fe200000000ff */
[C---:B------:R-:W-:Y:S01]  /*4d960*/  FFMA R9, R0.reuse, R242, RZ ;  /* 0x000000f200097223 */ /* 0x040fe200000000ff */
[----:B------:R-:W-:Y:S01]  /*4d970*/  FFMA R11, R0, R241, RZ ;  /* 0x000000f1000b7223 */ /* 0x000fe200000000ff */
        /* <DEDUP_REMOVED lines=40> */
[----:B------:R-:W0:Y:S01]  /*4dc00*/  LDC.64 R20, c[0x0][0x3a0] ;  /* 0x0000e800ff147b82 */ /* 0x000e220000000a00 */
[C---:B------:R-:W-:Y:S01]  /*4dc10*/  FFMA R4, R24.reuse, R118, R5 ;  /* 0x0000007618047223 */ /* 0x040fe20000000005 */
[C---:B------:R-:W-:Y:S01]  /*4dc20*/  FFMA R6, R24.reuse, R117, R7 ;  /* 0x0000007518067223 */ /* 0x040fe20000000007 */
[----:B------:R1:W-:Y:S01]  /*4dc30*/  STL [R1+0xaac], R51 ;  /* 0x000aac3301007387 */ /* 0x0003e20000100800 */
[C---:B------:R-:W-:Y:S01]  /*4dc40*/  FFMA R8, R24.reuse, R116, R9 ;  /* 0x0000007418087223 */ /* 0x040fe20000000009 */
[----:B------:R-:W-:Y:S01]  /*4dc50*/  FFMA R10, R24, R115, R11 ;  /* 0x00000073180a7223 */ /* 0x000fe2000000000b */
[C---:B------:R-:W-:Y:S01]  /*4dc60*/  FFMA R13, R0.reuse, R240, RZ ;  /* 0x000000f0000d7223 */ /* 0x040fe200000000ff */
[----:B------:R2:W-:Y:S01]  /*4dc70*/  STL [R1+0xaa4], R53 ;  /* 0x000aa43501007387 */ /* 0x0005e20000100800 */
[C---:B------:R-:W-:Y:S01]  /*4dc80*/  FFMA R15, R0.reuse, R239, RZ ;  /* 0x000000ef000f7223 */ /* 0x040fe200000000ff */
[C---:B------:R-:W-:Y:S01]  /*4dc90*/  FFMA R17, R0.reuse, R238, RZ ;  /* 0x000000ee00117223 */ /* 0x040fe200000000ff */
[C---:B------:R-:W-:Y:S01]  /*4dca0*/  FFMA R19, R0.reuse, R237, RZ ;  /* 0x000000ed00137223 */ /* 0x040fe200000000ff */
[----:B------:R3:W-:Y:S01]  /*4dcb0*/  STL [R1+0xa9c], R55 ;  /* 0x000a9c3701007387 */ /* 0x0007e20000100800 */
[----:B------:R-:W-:Y:S01]  /*4dcc0*/  FFMA R5, R25, R106, R4 ;  /* 0x0000006a19057223 */ /* 0x000fe20000000004 */
[----:B-1----:R-:W-:-:S02]  /*4dcd0*/  FFMA R51, R0, R51, RZ ;  /* 0x0000003300337223 */ /* 0x002fc400000000ff */
[----:B------:R1:W-:Y:S01]  /*4dce0*/  STL [R1+0xa94], R57 ;  /* 0x000a943901007387 */ /* 0x0003e20000100800 */
[C---:B--2---:R-:W-:Y:S01]  /*4dcf0*/  FFMA R53, R0.reuse, R53, RZ ;  /* 0x0000003500357223 */ /* 0x044fe200000000ff */
[----:B------:R-:W-:Y:S01]  /*4dd00*/  FFMA R7, R25, R105, R6 ;  /* 0x0000006919077223 */ /* 0x000fe20000000006 */
[C---:B---3--:R-:W-:Y:S01]  /*4dd10*/  FFMA R55, R0.reuse, R55, RZ ;  /* 0x0000003700377223 */ /* 0x048fe200000000ff */
[----:B------:R2:W-:Y:S01]  /*4dd20*/  STL [R1+0xaa8], R52 ;  /* 0x000aa83401007387 */ /* 0x0005e20000100800 */
[----:B-1----:R-:W-:-:S03]  /*4dd30*/  FFMA R57, R0, R57, RZ ;  /* 0x0000003900397223 */ /* 0x002fc600000000ff */
[----:B------:R1:W-:Y:S01]  /*4dd40*/  STL [R1+0xaa0], R54 ;  /* 0x000aa03601007387 */ /* 0x0003e20000100800 */
[C---:B------:R-:W-:Y:S01]  /*4dd50*/  FFMA R9, R25.reuse, R104, R8 ;  /* 0x0000006819097223 */ /* 0x040fe20000000008 */
[----:B------:R-:W-:Y:S01]  /*4dd60*/  FFMA R11, R25, R103, R10 ;  /* 0x00000067190b7223 */ /* 0x000fe2000000000a */
[C---:B------:R-:W-:Y:S01]  /*4dd70*/  FFMA R12, R28.reuse, R232, R13 ;  /* 0x000000e81c0c7223 */ /* 0x040fe2000000000d */
[----:B------:R3:W-:Y:S01]  /*4dd80*/  STL [R1+0xa98], R56 ;  /* 0x000a983801007387 */ /* 0x0007e20000100800 */
[C---:B------:R-:W-:Y:S01]  /*4dd90*/  FFMA R14, R28.reuse, R231, R15 ;  /* 0x000000e71c0e7223 */ /* 0x040fe2000000000f */
[C---:B------:R-:W-:Y:S01]  /*4dda0*/  FFMA R16, R28.reuse, R230, R17 ;  /* 0x000000e61c107223 */ /* 0x040fe20000000011 */
[C---:B------:R-:W-:Y:S01]  /*4ddb0*/  FFMA R18, R28.reuse, R229, R19 ;  /* 0x000000e51c127223 */ /* 0x040fe20000000013 */
[----:B------:R4:W-:Y:S01]  /*4ddc0*/  STL [R1+0xa90], R58 ;  /* 0x000a903a01007387 */ /* 0x0009e20000100800 */
[C---:B--2---:R-:W-:Y:S01]  /*4ddd0*/  FFMA R52, R28.reuse, R52, R51 ;  /* 0x000000341c347223 */ /* 0x044fe20000000033 */
[----:B-1----:R-:W-:Y:S01]  /*4dde0*/  FFMA R54, R28, R54, R53 ;  /* 0x000000361c367223 */ /* 0x002fe20000000035 */
[C---:B------:R-:W-:Y:S01]  /*4ddf0*/  FFMA R4, R26.reuse, R94, R5 ;  /* 0x0000005e1a047223 */ /* 0x040fe20000000005 */
[----:B------:R-:W-:Y:S01]  /*4de00*/  FFMA R6, R26, R93, R7 ;  /* 0x0000005d1a067223 */ /* 0x000fe20000000007 */
[----:B---3--:R-:W-:Y:S01]  /*4de10*/  FFMA R56, R28, R56, R55 ;  /* 0x000000381c387223 */ /* 0x008fe20000000037 */
[----:B------:R-:W-:Y:S01]  /*4de20*/  FFMA R8, R26, R92, R9 ;  /* 0x0000005c1a087223 */ /* 0x000fe20000000009 */
[----:B----4-:R-:W-:Y:S01]  /*4de30*/  FFMA R58, R28, R58, R57 ;  /* 0x0000003a1c3a7223 */ /* 0x010fe20000000039 */
        /* <DEDUP_REMOVED lines=34> */
[C---:B------:R-:W-:Y:S01]  /*4e060*/  FFMA R12, R35.reuse, R186, R12 ;  /* 0x000000ba230c7223 */ /* 0x040fe2000000000c */
[----:B------:R-:W-:-:S02]  /*4e070*/  FFMA R14, R35, R185, R14 ;  /* 0x000000b9230e7223 */ /* 0x000fc4000000000e */
[----:B------:R-:W-:Y:S01]  /*4e080*/  STL [R1+0xae4], R236 ;  /* 0x000ae4ec01007387 */ /* 0x000fe20000100800 */
[C---:B------:R-:W-:Y:S01]  /*4e090*/  FFMA R16, R35.reuse, R184, R16 ;  /* 0x000000b823107223 */ /* 0x040fe20000000010 */
[C---:B------:R-:W-:Y:S02]  /*4e0a0*/  FFMA R18, R35.reuse, R183, R18 ;  /* 0x000000b723127223 */ /* 0x040fe40000000012 */
[----:B------:R-:W-:Y:S01]  /*4e0b0*/  STL [R1+0xaf8], R228 ;  /* 0x000af8e401007387 */ /* 0x000fe20000100800 */
[C---:B------:R-:W-:Y:S01]  /*4e0c0*/  FFMA R52, R35.reuse, R182, R52 ;  /* 0x000000b623347223 */ /* 0x040fe20000000034 */
[C---:B------:R-:W-:Y:S02]  /*4e0d0*/  FFMA R54, R35.reuse, R181, R54 ;  /* 0x000000b523367223 */ /* 0x040fe40000000036 */
[----:B------:R-:W-:Y:S01]  /*4e0e0*/  STL [R1+0xc64], R216 ;  /* 0x000c64d801007387 */ /* 0x000fe20000100800 */
[C---:B------:R-:W-:Y:S01]  /*4e0f0*/  FFMA R56, R35.reuse, R180, R56 ;  /* 0x000000b423387223 */ /* 0x040fe20000000038 */
[----:B------:R-:W-:-:S02]  /*4e100*/  FFMA R58, R35, R179, R58 ;  /* 0x000000b3233a7223 */ /* 0x000fc4000000003a */
        /* <DEDUP_REMOVED lines=192> */
[----:B------:R2:W-:Y:S04]  /*4ed10*/  STL.128 [R1], R4 ;  /* 0x0000000401007387 */ /* 0x0005e80000100c00 */
[----:B0-----:R-:W3:Y:S04]  /*4ed20*/  LDG.E R30, desc[UR40][R20.64+0x4] ;  /* 0x00000428141e7981 */ /* 0x001ee8000c1e1900 */
[----:B-1----:R-:W4:Y:S04]  /*4ed30*/  LDG.E R35, desc[UR40][R2.64+0x384] ;  /* 0x0003842802237981 */ /* 0x002f28000c1e1900 */
[----:B------:R-:W4:Y:S01]  /*4ed40*/  LDG.E R31, desc[UR40][R20.64+0x84] ;  /* 0x00008428141f7981 */ /* 0x000f22000c1e1900 */
        /* <DEDUP_REMOVED lines=98> */
[----:B------:R0:W-:Y:S04]  /*4f370*/  STL.128 [R1+0x10], R8 ;  /* 0x0000100801007387 */ /* 0x0001e80000100c00 */
[----:B------:R1:W-:Y:S04]  /*4f380*/  STL.128 [R1+0x20], R12 ;  /* 0x0000200c01007387 */ /* 0x0003e80000100c00 */
[----:B--2---:R-:W2:Y:S04]  /*4f390*/  LDG.E R4, desc[UR40][R2.64+0x300] ;  /* 0x0003002802047981 */ /* 0x004ea8000c1e1900 */
[----:B------:R-:W2:Y:S04]  /*4f3a0*/  LDG.E R5, desc[UR40][R2.64+0x340] ;  /* 0x0003402802057981 */ /* 0x000ea8000c1e1900 */
[----:B------:R-:W2:Y:S04]  /*4f3b0*/  LDG.E R6, desc[UR40][R2.64+0x380] ;  /* 0x0003802802067981 */ /* 0x000ea8000c1e1900 */
[----:B------:R-:W2:Y:S04]  /*4f3c0*/  LDG.E R7, desc[UR40][R2.64+0x3c0] ;  /* 0x0003c02802077981 */ /* 0x000ea8000c1e1900 */
[----:B0-----:R-:W2:Y:S04]  /*4f3d0*/  LDG.E R8, desc[UR40][R20.64] ;  /* 0x0000002814087981 */ /* 0x001ea8000c1e1900 */
[----:B------:R-:W2:Y:S04]  /*4f3e0*/  LDG.E R9, desc[UR40][R20.64+0x40] ;  /* 0x0000402814097981 */ /* 0x000ea8000c1e1900 */
[----:B------:R-:W2:Y:S04]  /*4f3f0*/  LDG.E R10, desc[UR40][R20.64+0x80] ;  /* 0x00008028140a7981 */ /* 0x000ea8000c1e1900 */
[----:B------:R-:W2:Y:S04]  /*4f400*/  LDG.E R11, desc[UR40][R20.64+0xc0] ;  /* 0x0000c028140b7981 */ /* 0x000ea8000c1e1900 */
        /* <DEDUP_REMOVED lines=25> */
[----:B---3--:R-:W-:Y:S04]  /*4f5a0*/  STL [R1+0xa40], R30 ;  /* 0x000a401e01007387 */ /* 0x008fe80000100800 */
[----:B----4-:R0:W-:Y:S04]  /*4f5b0*/  STL [R1+0xa68], R35 ;  /* 0x000a682301007387 */ /* 0x0101e80000100800 */
[----:B------:R1:W-:Y:S04]  /*4f5c0*/  STL [R1+0xa20], R31 ;  /* 0x000a201f01007387 */ /* 0x0003e80000100800 */
[----:B------:R-:W3:Y:S04]  /*4f5d0*/  LDG.E R48, desc[UR40][R20.64+0x48] ;  /* 0x0000482814307981 */ /* 0x000ee8000c1e1900 */
[----:B------:R-:W4:Y:S04]  /*4f5e0*/  LDG.E R47, desc[UR40][R20.64+0x88] ;  /* 0x00008828142f7981 */ /* 0x000f28000c1e1900 */
[----:B0-----:R-:W4:Y:S04]  /*4f5f0*/  LDG.E R35, desc[UR40][R20.64+0xc8] ;  /* 0x0000c82814237981 */ /* 0x001f28000c1e1900 */
[----:B------:R-:W4:Y:S04]  /*4f600*/  LDG.E R30, desc[UR40][R20.64+0x108] ;  /* 0x00010828141e7981 */ /* 0x000f28000c1e1900 */
[----:B-1----:R-:W4:Y:S04]  /*4f610*/  LDG.E R31, desc[UR40][R20.64+0x148] ;  /* 0x00014828141f7981 */ /* 0x002f28000c1e1900 */
[----:B------:R-:W4:Y:S04]  /*4f620*/  LDG.E R57, desc[UR40][R20.64+0x188] ;  /* 0x0001882814397981 */ /* 0x000f28000c1e1900 */
[----:B------:R-:W4:Y:S04]  /*4f630*/  LDG.E R252, desc[UR40][R20.64+0x1c8] ;  /* 0x0001c82814fc7981 */ /* 0x000f28000c1e1900 */
[----:B------:R-:W4:Y:S04]  /*4f640*/  LDG.E R251, desc[UR40][R20.64+0x208] ;  /* 0x0002082814fb7981 */ /* 0x000f28000c1e1900 */
[----:B------:R-:W4:Y:S04]  /*4f650*/  LDG.E R250, desc[UR40][R20.64+0x248] ;  /* 0x0002482814fa7981 */ /* 0x000f28000c1e1900 */
[----:B------:R-:W3:Y:S04]  /*4f660*/  LDG.E R243, desc[UR40][R20.64+0x288] ;  /* 0x0002882814f37981 */ /* 0x000ee8000c1e1900 */
        /* <DEDUP_REMOVED lines=126> */
[----:B--2---:R-:W-:Y:S04]  /*4fe50*/  STL [R1+0xa8c], R4 ;  /* 0x000a8c0401007387 */ /* 0x004fe80000100800 */
        /* <DEDUP_REMOVED lines=23> */
[----:B---3--:R-:W-:Y:S04]  /*4ffd0*/  STL [R1+0x19c0], R243 ;  /* 0x0019c0f301007387 */ /* 0x008fe80000100800 */
[----:B----4-:R-:W-:Y:S04]  /*4ffe0*/  STL [R1+0x19c4], R240 ;  /* 0x0019c4f001007387 */ /* 0x010fe80000100800 */
        /* <DEDUP_REMOVED lines=150> */
[----:B0-----:R-:W2:Y:S01]  /*50950*/  LDL R29, [R1+0xa20] ;  /* 0x000a2000011d7983 */ /* 0x001ea20000100800 */
[----:B------:R-:W-:-:S03]  /*50960*/  FFMA R10, R0, R10, RZ ;  /* 0x0000000a000a7223 */ /* 0x000fc600000000ff */
[----:B-1----:R-:W3:Y:S04]  /*50970*/  LDL R23, [R1+0xa88] ;  /* 0x000a880001177983 */ /* 0x002ee80000100800 */
[----:B------:R-:W4:Y:S04]  /*50980*/  LDL R24, [R1+0xa78] ;  /* 0x000a780001187983 */ /* 0x000f280000100800 */
[----:B------:R-:W4:Y:S04]  /*50990*/  LDL R25, [R1+0xa68] ;  /* 0x000a680001197983 */ /* 0x000f280000100800 */
[----:B------:R-:W4:Y:S04]  /*509a0*/  LDL R26, [R1+0xa50] ;  /* 0x000a5000011a7983 */ /* 0x000f280000100800 */
[----:B------:R-:W4:Y:S04]  /*509b0*/  LDL R27, [R1+0xa40] ;  /* 0x000a4000011b7983 */ /* 0x000f280000100800 */
[----:B------:R-:W4:Y:S01]  /*509c0*/  LDL R22, [R1+0xa30] ;  /* 0x000a300001167983 */ /* 0x000f220000100800 */
[----:B------:R-:W-:-:S03]  /*509d0*/  FFMA R12, R0, R13, RZ ;  /* 0x0000000d000c7223 */ /* 0x000fc600000000ff */
[----:B------:R-:W4:Y:S04]  /*509e0*/  LDL R241, [R1+0x9fc] ;  /* 0x0009fc0001f17983 */ /* 0x000f280000100800 */
[----:B------:R-:W4:Y:S04]  /*509f0*/  LDL R243, [R1+0xa08] ;  /* 0x000a080001f37983 */ /* 0x000f280000100800 */
[----:B------:R-:W4:Y:S01]  /*50a00*/  LDL R240, [R1+0xa14] ;  /* 0x000a140001f07983 */ /* 0x000f220000100800 */
[C---:B------:R-:W-:Y:S01]  /*50a10*/  FFMA R4, R0.reuse, R4, RZ ;  /* 0x0000000400047223 */ /* 0x040fe200000000ff */
[C---:B------:R-:W-:Y:S01]  /*50a20*/  FFMA R5, R0.reuse, R5, RZ ;  /* 0x0000000500057223 */ /* 0x040fe200000000ff */
[C---:B------:R-:W-:Y:S01]  /*50a30*/  FFMA R6, R0.reuse, R6, RZ ;  /* 0x0000000600067223 */ /* 0x040fe200000000ff */
[C---:B------:R-:W-:Y:S01]  /*50a40*/  FFMA R7, R0.reuse, R7, RZ ;  /* 0x0000000700077223 */ /* 0x040fe200000000ff */
[----:B------:R-:W4:Y:S01]  /*50a50*/  LDG.E R242, desc[UR40][R20.64+0x2c0] ;  /* 0x0002c02814f27981 */ /* 0x000f22000c1e1900 */
[C---:B------:R-:W-:Y:S01]  /*50a60*/  FFMA R8, R0.reuse, R8, RZ ;  /* 0x0000000800087223 */ /* 0x040fe200000000ff */
[C---:B------:R-:W-:Y:S01]  /*50a70*/  FFMA R9, R0.reuse, R9, RZ ;  /* 0x0000000900097223 */ /* 0x040fe200000000ff */
[----:B------:R-:W-:Y:S01]  /*50a80*/  FFMA R11, R0, R11, RZ ;  /* 0x0000000b000b7223 */ /* 0x000fe200000000ff */
        /* <DEDUP_REMOVED lines=38> */
[----:B------:R0:W4:Y:S04]  /*50cf0*/  LDG.E R45, desc[UR40][R2.64+0x3fc] ;  /* 0x0003fc28022d7981 */ /* 0x000128000c1e1900 */
        /* <DEDUP_REMOVED lines=26> */
[----:B------:R-:W2:Y:S04]  /*50ea0*/  LDG.E R108, desc[UR40][R20.64+0x16c] ;  /* 0x00016c28146c7981 */ /* 0x000ea8000c1e1900 */
[----:B------:R-:W2:Y:S01]  /*50eb0*/  LDL.LU R29, [R1+0x19c8] ;  /* 0x0019c800011d7983 */ /* 0x000ea20000300800 */
[C---:B------:R-:W-:Y:S01]  /*50ec0*/  FFMA R13, R0.reuse, R14, RZ ;  /* 0x0000000e000d7223 */ /* 0x040fe200000000ff */
[C---:B------:R-:W-:Y:S01]  /*50ed0*/  FFMA R14, R0.reuse, R15, RZ ;  /* 0x0000000f000e7223 */ /* 0x040fe200000000ff */
[----:B------:R-:W-:Y:S01]  /*50ee0*/  FFMA R15, R0, R19, RZ ;  /* 0x00000013000f7223 */ /* 0x000fe200000000ff */
[C---:B---3--:R-:W-:Y:S01]  /*50ef0*/  FFMA R4, R28.reuse, R23, R4 ;  /* 0x000000171c047223 */ /* 0x048fe20000000004 */
[----:B------:R-:W3:Y:S01]  /*50f00*/  LDG.E R107, desc[UR40][R20.64+0x1ac] ;  /* 0x0001ac28146b7981 */ /* 0x000ee2000c1e1900 */
[----:B----4-:R-:W-:-:S03]  /*50f10*/  FFMA R5, R28, R24, R5 ;  /* 0x000000181c057223 */ /* 0x010fc60000000005 */
[----:B------:R-:W4:Y:S01]  /*50f20*/  LDL.LU R23, [R1+0x19e0] ;  /* 0x0019e00001177983 */ /* 0x000f220000300800 */
[----:B------:R-:W-:-:S03]  /*50f30*/  FFMA R6, R28, R25, R6 ;  /* 0x000000191c067223 */ /* 0x000fc60000000006 */
[----:B------:R-:W3:Y:S01]  /*50f40*/  LDL.LU R24, [R1+0x19dc] ;  /* 0x0019dc0001187983 */ /* 0x000ee20000300800 */
[----:B------:R-:W-:-:S03]  /*50f50*/  FFMA R7, R28, R26, R7 ;  /* 0x0000001a1c077223 */ /* 0x000fc60000000007 */
[----:B------:R-:W3:Y:S01]  /*50f60*/  LDL.LU R25, [R1+0x19d8] ;  /* 0x0019d80001197983 */ /* 0x000ee20000300800 */
[----:B------:R-:W-:-:S03]  /*50f70*/  FFMA R8, R28, R27, R8 ;  /* 0x0000001b1c087223 */ /* 0x000fc60000000008 */
[----:B------:R-:W4:Y:S01]  /*50f80*/  LDL.LU R26, [R1+0x19d4] ;  /* 0x0019d400011a7983 */ /* 0x000f220000300800 */
[----:B------:R-:W-:-:S03]  /*50f90*/  FFMA R9, R28, R22, R9 ;  /* 0x000000161c097223 */ /* 0x000fc60000000009 */
[----:B------:R-:W3:Y:S04]  /*50fa0*/  LDL.LU R27, [R1+0x19d0] ;  /* 0x0019d000011b7983 */ /* 0x000ee80000300800 */
[----:B------:R-:W3:Y:S04]  /*50fb0*/  LDL.LU R22, [R1+0x19cc] ;  /* 0x0019cc0001167983 */ /* 0x000ee80000300800 */
        /* <DEDUP_REMOVED lines=18> */
[----:B------:R-:W2:Y:S01]  /*510e0*/  LDL.LU R29, [R1+0x19b8] ;  /* 0x0019b800011d7983 */ /* 0x000ea20000300800 */
[C---:B------:R-:W-:Y:S01]  /*510f0*/  FFMA R13, R28.reuse, R241, R13 ;  /* 0x000000f11c0d7223 */ /* 0x040fe2000000000d */
[C---:B------:R-:W-:Y:S02]  /*51100*/  FFMA R12, R28.reuse, R243, R12 ;  /* 0x000000f31c0c7223 */ /* 0x040fe4000000000c */
[----:B------:R-:W2:Y:S01]  /*51110*/  LDL.LU R241, [R1+0x19bc] ;  /* 0x0019bc0001f17983 */ /* 0x000ea20000300800 */
[----:B------:R-:W-:-:S03]  /*51120*/  FFMA R11, R28, R240, R11 ;  /* 0x000000f01c0b7223 */ /* 0x000fc6000000000b */
[----:B------:R-:W2:Y:S04]  /*51130*/  LDL.LU R240, [R1+0x19c4] ;  /* 0x0019c40001f07983 */ /* 0x000ea80000300800 */
[----:B------:R-:W2:Y:S01]  /*51140*/  LDL.LU R243, [R1+0x19c0] ;  /* 0x0019c00001f37983 */ /* 0x000ea20000300800 */
[C---:B------:R-:W-:Y:S01]  /*51150*/  FFMA R18, R0.reuse, R18, RZ ;  /* 0x0000001200127223 */ /* 0x040fe200000000ff */
[C---:B------:R-:W-:Y:S02]  /*51160*/  FFMA R19, R0.reuse, R242, RZ ;  /* 0x000000f200137223 */ /* 0x040fe400000000ff */
[----:B------:R1:W-:Y:S01]  /*51170*/  STL [R1+0x18fc], R242 ;  /* 0x0018fcf201007387 */ /* 0x0003e20000100800 */
[----:B------:R-:W-:Y:S01]  /*51180*/  FFMA R17, R0, R17, RZ ;  /* 0x0000001100117223 */ /* 0x000fe200000000ff */
[----:B----4-:R-:W-:-:S02]  /*51190*/  FFMA R18, R28, R26, R18 ;  /* 0x0000001a1c127223 */ /* 0x010fc40000000012 */
[----:B------:R-:W4:Y:S04]  /*511a0*/  LDL.LU R26, [R1+0x19ac] ;  /* 0x0019ac00011a7983 */ /* 0x000f280000300800 */
[----:B-1----:R-:W4:Y:S01]  /*511b0*/  LDL R242, [R1+0x9f0] ;  /* 0x0009f00001f27983 */ /* 0x002f220000100800 */
[----:B------:R-:W-:Y:S01]  /*511c0*/  FFMA R16, R0, R16, RZ ;  /* 0x0000001000107223 */ /* 0x000fe200000000ff */
[C---:B---3--:R-:W-:Y:S02]  /*511d0*/  FFMA R17, R28.reuse, R27, R17 ;  /* 0x0000001b1c117223 */ /* 0x048fe40000000011 */
[----:B------:R-:W3:Y:S01]  /*511e0*/  LDL.LU R27, [R1+0x19b0] ;  /* 0x0019b000011b7983 */ /* 0x000ee20000300800 */
[----:B------:R-:W-:-:S03]  /*511f0*/  FFMA R16, R28, R22, R16 ;  /* 0x000000161c107223 */ /* 0x000fc60000000010 */
[----:B------:R-:W3:Y:S01]  /*51200*/  LDL.LU R22, [R1+0x19b4] ;  /* 0x0019b40001167983 */ /* 0x000ee20000300800 */
[----:B--2---:R-:W-:-:S03]  /*51210*/  FFMA R12, R29, R30, R12 ;  /* 0x0000001e1d0c7223 */ /* 0x004fc6000000000c */
[----:B------:R-:W2:Y:S01]  /*51220*/  LDL.LU R30, [R1+0x1988] ;  /* 0x00198800011e7983 */ /* 0x000ea20000300800 */
[----:B------:R-:W-:-:S03]  /*51230*/  FFMA R13, R29, R31, R13 ;  /* 0x0000001f1d0d7223 */ /* 0x000fc6000000000d */
        /* <DEDUP_REMOVED lines=17> */
[C---:B------:R-:W-:Y:S01]  /*51350*/  FFMA R19, R28.reuse, R241, R19 ;  /* 0x000000f11c137223 */ /* 0x040fe20000000013 */
[C---:B------:R-:W-:Y:S01]  /*51360*/  FFMA R16, R29.reuse, R251, R16 ;  /* 0x000000fb1d107223 */ /* 0x040fe20000000010 */
[C---:B------:R-:W-:Y:S01]  /*51370*/  FFMA R17, R29.reuse, R250, R17 ;  /* 0x000000fa1d117223 */ /* 0x040fe20000000011 */
[C---:B------:R-:W-:Y:S01]  /*51380*/  FFMA R18, R29.reuse, R243, R18 ;  /* 0x000000f31d127223 */ /* 0x040fe20000000012 */
[C---:B------:R-:W-:Y:S01]  /*51390*/  FFMA R19, R29.reuse, R240, R19 ;  /* 0x000000f01d137223 */ /* 0x040fe20000000013 */
[----:B0-----:R-:W0:Y:S01]  /*513a0*/  LDC.64 R2, c[0x0][0x3a8] ;  /* 0x0000ea00ff027b82 */ /* 0x001e220000000a00 */
[----:B----4-:R-:W-:Y:S01]  /*513b0*/  FFMA R14, R28, R242, R14 ;  /* 0x000000f21c0e7223 */ /* 0x010fe2000000000e */
[----:B------:R-:W-:-:S03]  /*513c0*/  FFMA R15, R29, R252, R15 ;  /* 0x000000fc1d0f7223 */ /* 0x000fc6000000000f */
[----:B------:R-:W-:Y:S01]  /*513d0*/  FFMA R14, R29, R57, R14 ;  /* 0x000000391d0e7223 */ /* 0x000fe2000000000e */
[C---:B--2---:R-:W-:Y:S01]  /*513e0*/  FFMA R4, R30.reuse, R249, R4 ;  /* 0x000000f91e047223 */ /* 0x044fe20000000004 */
[C---:B------:R-:W-:Y:S01]  /*513f0*/  FFMA R5, R30.reuse, R248, R5 ;  /* 0x000000f81e057223 */ /* 0x040fe20000000005 */
[C---:B------:R-:W-:Y:S01]  /*51400*/  FFMA R6, R30.reuse, R247, R6 ;  /* 0x000000f71e067223 */ /* 0x040fe20000000006 */
[C---:B------:R-:W-:Y:S01]  /*51410*/  FFMA R7, R30.reuse, R246, R7 ;  /* 0x000000f61e077223 */ /* 0x040fe20000000007 */
[C---:B------:R-:W-:Y:S01]  /*51420*/  FFMA R16, R30.reuse, R233, R16 ;  /* 0x000000e91e107223 */ /* 0x040fe20000000010 */
[C---:B------:R-:W-:Y:S01]  /*51430*/  FFMA R17, R30.reuse, R232, R17 ;  /* 0x000000e81e117223 */ /* 0x040fe20000000011 */
[C---:B------:R-:W-:Y:S01]  /*51440*/  FFMA R18, R30.reuse, R231, R18 ;  /* 0x000000e71e127223 */ /* 0x040fe20000000012 */
[----:B------:R-:W-:Y:S01]  /*51450*/  FFMA R19, R30, R230, R19 ;  /* 0x000000e61e137223 */ /* 0x000fe20000000013 */
[C---:B---3--:R-:W-:Y:S01]  /*51460*/  FFMA R4, R31.reuse, R229, R4 ;  /* 0x000000e51f047223 */ /* 0x048fe20000000004 */
        /* <DEDUP_REMOVED lines=111> */
[----:B------:R-:W-:Y:S01]  /*51b60*/  STL.128 [R1+0x30], R4 ;  /* 0x0000300401007387 */ /* 0x000fe20000100c00 */
        /* <DEDUP_REMOVED lines=8> */
[----:B------:R0:W-:Y:S04]  /*51bf0*/  STL [R1+0x1964], R35 ;  /* 0x0019642301007387 */ /* 0x0001e80000100800 */
[----:B------:R1:W-:Y:S01]  /*51c00*/  STL.128 [R1+0x360], R16 ;  /* 0x0003601001007387 */ /* 0x0003e20000100c00 */
[C---:B------:R-:W-:Y:S01]  /*51c10*/  FFMA R8, R47.reuse, R193, R8 ;  /* 0x000000c12f087223 */ /* 0x040fe20000000008 */
[C---:B------:R-:W-:Y:S01]  /*51c20*/  FFMA R9, R47.reuse, R192, R9 ;  /* 0x000000c02f097223 */ /* 0x040fe20000000009 */
[C---:B------:R-:W-:Y:S01]  /*51c30*/  FFMA R10, R47.reuse, R191, R10 ;  /* 0x000000bf2f0a7223 */ /* 0x040fe2000000000a */
[C---:B------:R-:W-:Y:S01]  /*51c40*/  FFMA R11, R47.reuse, R190, R11 ;  /* 0x000000be2f0b7223 */ /* 0x040fe2000000000b */
[C---:B------:R-:W-:Y:S01]  /*51c50*/  FFMA R12, R47.reuse, R189, R12 ;  /* 0x000000bd2f0c7223 */ /* 0x040fe2000000000c */
[----:B0-----:R-:W2:Y:S01]  /*51c60*/  LDG.E R35, desc[UR40][R2.64+0xd0] ;  /* 0x0000d02802237981 */ /* 0x001ea2000c1e1900 */
[C---:B------:R-:W-:Y:S01]  /*51c70*/  FFMA R13, R47.reuse, R188, R13 ;  /* 0x000000bc2f0d7223 */ /* 0x040fe2000000000d */
[----:B------:R-:W-:-:S02]  /*51c80*/  FFMA R14, R47, R187, R14 ;  /* 0x000000bb2f0e7223 */ /* 0x000fc4000000000e */
[----:B------:R0:W-:Y:S04]  /*51c90*/  STL [R1+0x1944], R47 ;  /* 0x0019442f01007387 */ /* 0x0001e80000100800 */
[----:B------:R-:W-:Y:S04]  /*51ca0*/  STL [R1+0x1738], R32 ;  /* 0x0017382001007387 */ /* 0x000fe80000100800 */
[----:B-1----:R-:W3:Y:S01]  /*51cb0*/  LDG.E R18, desc[UR40][R2.64+0x90] ;  /* 0x0000902802127981 */ /* 0x002ee2000c1e1900 */
        /* <DEDUP_REMOVED lines=37> */
[----:B------:R-:W4:Y:S04]  /*51f10*/  LDG.E R19, desc[UR40][R2.64+0x50] ;  /* 0x0000502802137981 */ /* 0x000f28000c1e1900 */
[----:B------:R1:W-:Y:S04]  /*51f20*/  STL.128 [R1+0x340], R8 ;  /* 0x0003400801007387 */ /* 0x0003e80000100c00 */
[----:B0-----:R-:W4:Y:S04]  /*51f30*/  LDG.E R47, desc[UR40][R2.64+0xd4] ;  /* 0x0000d428022f7981 */ /* 0x001f28000c1e1900 */
[----:B------:R-:W-:Y:S04]  /*51f40*/  STL [R1+0x192c], R48 ;  /* 0x00192c3001007387 */ /* 0x000fe80000100800 */
[----:B------:R-:W4:Y:S04]  /*51f50*/  LDG.E R6, desc[UR40][R2.64+0x18] ;  /* 0x0000182802067981 */ /* 0x000f28000c1e1900 */
[----:B-1----:R-:W4:Y:S04]  /*51f60*/  LDG.E R11, desc[UR40][R2.64+0x94] ;  /* 0x00009428020b7981 */ /* 0x002f28000c1e1900 */
[----:B------:R-:W-:Y:S04]  /*51f70*/  STL [R1+0x1734], R33 ;  /* 0x0017342101007387 */ /* 0x000fe80000100800 */
[----:B------:R-:W4:Y:S04]  /*51f80*/  LDG.E R7, desc[UR40][R20.64+0x3d8] ;  /* 0x0003d82814077981 */ /* 0x000f28000c1e1900 */
[----:B------:R-:W-:Y:S04]  /*51f90*/  STL [R1+0x172c], R34 ;  /* 0x00172c2201007387 */ /* 0x000fe80000100800 */
[----:B------:R-:W-:Y:S04]  /*51fa0*/  STL [R1+0x1724], R36 ;  /* 0x0017242401007387 */ /* 0x000fe80000100800 */
[----:B------:R-:W-:Y:S04]  /*51fb0*/  STL [R1+0x171c], R37 ;  /* 0x00171c2501007387 */ /* 0x000fe80000100800 */
        /* <DEDUP_REMOVED lines=52> */
[----:B--2---:R-:W-:Y:S04]  /*52300*/  STL [R1+0xd70], R35 ;  /* 0x000d702301007387 */ /* 0x004fe80000100800 */
[----:B------:R0:W-:Y:S01]  /*52310*/  STL [R1+0x1968], R35 ;  /* 0x0019682301007387 */ /* 0x0001e20000100800 */
[C---:B------:R-:W-:Y:S01]  /*52320*/  FFMA R12, R48.reuse, R173, R12 ;  /* 0x000000ad300c7223 */ /* 0x040fe2000000000c */
[C---:B------:R-:W-:Y:S01]  /*52330*/  FFMA R13, R48.reuse, R172, R13 ;  /* 0x000000ac300d7223 */ /* 0x040fe2000000000d */
[C---:B------:R-:W-:Y:S01]  /*52340*/  FFMA R14, R48.reuse, R171, R14 ;  /* 0x000000ab300e7223 */ /* 0x040fe2000000000e */
[----:B------:R-:W2:Y:S04]  /*52350*/  LDG.E R32, desc[UR40][R2.64+0x10] ;  /* 0x0000102802207981 */ /* 0x000ea8000c1e1900 */
[----:B---3--:R-:W-:Y:S04]  /*52360*/  STL [R1+0xd60], R18 ;  /* 0x000d601201007387 */ /* 0x008fe80000100800 */
[----:B0-----:R-:W3:Y:S01]  /*52370*/  LDL R35, [R1+0xd60] ;  /* 0x000d600001237983 */ /* 0x001ee20000100800 */
        /* <DEDUP_REMOVED lines=33> */
[----:B----4-:R-:W-:Y:S04]  /*52590*/  STL [R1+0xd50], R19 ;  /* 0x000d501301007387 */ /* 0x010fe80000100800 */
[----:B------:R0:W-:Y:S04]  /*525a0*/  STL.128 [R1+0x350], R12 ;  /* 0x0003500c01007387 */ /* 0x0001e80000100c00 */
[----:B------:R-:W-:Y:S04]  /*525b0*/  STL [R1+0xda4], R47 ;  /* 0x000da42f01007387 */ /* 0x000fe80000100800 */
[----:B------:R1:W-:Y:S04]  /*525c0*/  STL [R1+0x1948], R47 ;  /* 0x0019482f01007387 */ /* 0x0003e80000100800 */
[----:B------:R-:W4:Y:S04]  /*525d0*/  LDG.E R48, desc[UR40][R2.64+0x58] ;  /* 0x0000582802307981 */ /* 0x000f28000c1e1900 */
[----:B------:R-:W-:Y:S04]  /*525e0*/  STL [R1+0xdb0], R11 ;  /* 0x000db00b01007387 */ /* 0x000fe80000100800 */
[----:B0-----:R-:W4:Y:S04]  /*525f0*/  LDG.E R12, desc[UR40][R2.64+0x54] ;  /* 0x00005428020c7981 */ /* 0x001f28000c1e1900 */
[----:B-1----:R-:W4:Y:S04]  /*52600*/  LDL R47, [R1+0xdb0] ;  /* 0x000db000012f7983 */ /* 0x002f280000100800 */
[----:B------:R-:W4:Y:S04]  /*52610*/  LDG.E R13, desc[UR40][R2.64+0x14] ;  /* 0x00001428020d7981 */ /* 0x000f28000c1e1900 */
[----:B------:R-:W4:Y:S04]  /*52620*/  LDG.E R33, desc[UR40][R20.64+0x3d0] ;  /* 0x0003d02814217981 */ /* 0x000f28000c1e1900 */
[----:B------:R-:W-:Y:S04]  /*52630*/  STL [R1+0xf68], R6 ;  /* 0x000f680601007387 */ /* 0x000fe80000100800 */
[----:B------:R-:W4:Y:S04]  /*52640*/  LDG.E R14, desc[UR40][R20.64+0x3d4] ;  /* 0x0003d428140e7981 */ /* 0x000f28000c1e1900 */
[----:B------:R-:W4:Y:S04]  /*52650*/  LDG.E R34, desc[UR40][R20.64+0x390] ;  /* 0x0003902814227981 */ /* 0x000f28000c1e1900 */
[----:B------:R-:W-:Y:S04]  /*52660*/  STL [R1+0xf58], R7 ;  /* 0x000f580701007387 */ /* 0x000fe80000100800 */
[----:B------:R-:W4:Y:S04]  /*52670*/  LDG.E R15, desc[UR40][R20.64+0x394] ;  /* 0x00039428140f7981 */ /* 0x000f28000c1e1900 */
[----:B------:R-:W4:Y:S04]  /*52680*/  LDG.E R8, desc[UR40][R20.64+0x398] ;  /* 0x0003982814087981 */ /* 0x000f28000c1e1900 */
[----:B------:R-:W4:Y:S04]  /*52690*/  LDG.E R36, desc[UR40][R20.64+0x350] ;  /* 0x0003502814247981 */ /* 0x000f28000c1e1900 */
[----:B------:R-:W4:Y:S04]  /*526a0*/  LDG.E R9, desc[UR40][R20.64+0x358] ;  /* 0x0003582814097981 */ /* 0x000f28000c1e1900 */
[----:B------:R-:W4:Y:S04]  /*526b0*/  LDG.E R37, desc[UR40][R20.64+0x310] ;  /* 0x0003102814257981 */ /* 0x000f28000c1e1900 */
[----:B------:R0:W-:Y:S04]  /*526c0*/  STL [R1+0xddc], R16 ;  /* 0x000ddc1001007387 */ /* 0x0001e80000100800 */
[----:B------:R-:W4:Y:S04]  /*526d0*/  LDG.E R10, desc[UR40][R20.64+0x318] ;  /* 0x00031828140a7981 */ /* 0x000f28000c1e1900 */
[----:B------:R1:W-:Y:S04]  /*526e0*/  STL [R1+0xde0], R17 ;  /* 0x000de01101007387 */ /* 0x0003e80000100800 */
        /* <DEDUP_REMOVED lines=20> */
[----:B0-----:R-:W4:Y:S04]  /*52830*/  LDG.E R16, desc[UR40][R2.64+0x28] ;  /* 0x0000282802107981 */ /* 0x001f28000c1e1900 */
[----:B-1----:R-:W4:Y:S04]  /*52840*/  LDG.E R17, desc[UR40][R2.64+0x68] ;  /* 0x0000682802117981 */ /* 0x002f28000c1e1900 */
        /* <DEDUP_REMOVED lines=21> */
[----:B--2---:R0:W-:Y:S04]  /*529a0*/  STL [R1+0xd44], R32 ;  /* 0x000d442001007387 */ /* 0x0041e80000100800 */
[----:B------:R-:W-:Y:S04]  /*529b0*/  STL [R1+0x15ec], R85 ;  /* 0x0015ec5501007387 */ /* 0x000fe80000100800 */
[----:B---3--:R1:W-:Y:S04]  /*529c0*/  STL [R1+0x196c], R35 ;  /* 0x00196c2301007387 */ /* 0x0083e80000100800 */
[----:B0-----:R-:W2:Y:S04]  /*529d0*/  LDG.E R32, desc[UR40][R2.64+0x20] ;  /* 0x0000202802207981 */ /* 0x001ea8000c1e1900 */
[----:B------:R-:W-:Y:S04]  /*529e0*/  STL [R1+0x15f4], R84 ;  /* 0x0015f45401007387 */ /* 0x000fe80000100800 */
[----:B-1----:R-:W3:Y:S04]  /*529f0*/  LDL R35, [R1+0xd50] ;  /* 0x000d500001237983 */ /* 0x002ee80000100800 */
        /* <DEDUP_REMOVED lines=10> */
[----:B----4-:R-:W-:Y:S04]  /*52aa0*/  STL [R1+0xdbc], R12 ;  /* 0x000dbc0c01007387 */ /* 0x010fe80000100800 */
[----:B------:R0:W-:Y:S04]  /*52ab0*/  STL [R1+0x194c], R47 ;  /* 0x00194c2f01007387 */ /* 0x0001e80000100800 */
[----:B------:R-:W-:Y:S04]  /*52ac0*/  STL [R1+0xdc4], R13 ;  /* 0x000dc40d01007387 */ /* 0x000fe80000100800 */
[----:B------:R-:W-:Y:S04]  /*52ad0*/  STL [R1+0xf74], R48 ;  /* 0x000f743001007387 */ /* 0x000fe80000100800 */
[----:B0-----:R-:W4:Y:S04]  /*52ae0*/  LDL R47, [R1+0xdbc] ;  /* 0x000dbc00012f7983 */ /* 0x001f280000100800 */
[----:B------:R0:W-:Y:S04]  /*52af0*/  STL [R1+0x1930], R48 ;  /* 0x0019303001007387 */ /* 0x0001e80000100800 */
[----:B------:R1:W-:Y:S04]  /*52b00*/  STL [R1+0xd38], R33 ;  /* 0x000d382101007387 */ /* 0x0003e80000100800 */
[----:B------:R-:W-:Y:S04]  /*52b10*/  STL [R1+0xdd4], R14 ;  /* 0x000dd40e01007387 */ /* 0x000fe80000100800 */
[----:B0-----:R-:W4:Y:S04]  /*52b20*/  LDL R48, [R1+0xf68] ;  /* 0x000f680001307983 */ /* 0x001f280000100800 */
[----:B------:R0:W-:Y:S04]  /*52b30*/  STL [R1+0xd2c], R34 ;  /* 0x000d2c2201007387 */ /* 0x0001e80000100800 */
[----:B------:R-:W-:Y:S04]  /*52b40*/  STL [R1+0xdd8], R15 ;  /* 0x000dd80f01007387 */ /* 0x000fe80000100800 */
[----:B------:R-:W-:Y:S04]  /*52b50*/  STL [R1+0xf28], R8 ;  /* 0x000f280801007387 */ /* 0x000fe80000100800 */
[----:B------:R0:W-:Y:S04]  /*52b60*/  STL [R1+0xd28], R36 ;  /* 0x000d282401007387 */ /* 0x0001e80000100800 */
[----:B------:R-:W-:Y:S04]  /*52b70*/  STL [R1+0xf18], R9 ;  /* 0x000f180901007387 */ /* 0x000fe80000100800 */
[----:B------:R0:W-:Y:S04]  /*52b80*/  STL [R1+0xd24], R37 ;  /* 0x000d242501007387 */ /* 0x0001e80000100800 */
[----:B-1----:R-:W4:Y:S04]  /*52b90*/  LDG.E R33, desc[UR40][R2.64+0x60] ;  /* 0x0000602802217981 */ /* 0x002f28000c1e1900 */
[----:B0-----:R-:W4:Y:S04]  /*52ba0*/  LDG.E R34, desc[UR40][R2.64+0xa0] ;  /* 0x0000a02802227981 */ /* 0x001f28000c1e1900 */
[----:B------:R-:W4:Y:S04]  /*52bb0*/  LDG.E R36, desc[UR40][R2.64+0xe0] ;  /* 0x0000e02802247981 */ /* 0x000f28000c1e1900 */
[----:B------:R-:W4:Y:S04]  /*52bc0*/  LDG.E R37, desc[UR40][R20.64+0x324] ;  /* 0x0003242814257981 */ /* 0x000f28000c1e1900 */
[----:B------:R-:W4:Y:S04]  /*52bd0*/  LDG.E R12, desc[UR40][R20.64+0x32c] ;  /* 0x00032c28140c7981 */ /* 0x000f28000c1e1900 */
[----:B------:R-:W4:Y:S04]  /*52be0*/  LDG.E R13, desc[UR40][R20.64+0x36c] ;  /* 0x00036c28140d7981 */ /* 0x000f28000c1e1900 */
[----:B------:R-:W4:Y:S01]  /*52bf0*/  LDG.E R14, desc[UR40][R20.64+0x3ac] ;  /* 0x0003ac28140e7981 */ /* 0x000f22000c1e1900 */
[----:B------:R-:W-:-:S03]  /*52c00*/  FFMA R4, R0, R239, RZ ;  /* 0x000000ef00047223 */ /* 0x000fc600000000ff */
        /* <DEDUP_REMOVED lines=41> */
[----:B------:R-:W-:Y:S04]  /*52ea0*/  STL [R1+0x1120], R42 ;  /* 0x0011202a01007387 */ /* 0x000fe80000100800 */
[----:B---3--:R0:W-:Y:S04]  /*52eb0*/  STL [R1+0x1970], R35 ;  /* 0x0019702301007387 */ /* 0x0081e80000100800 */
[----:B------:R-:W-:Y:S04]  /*52ec0*/  STL [R1+0x1134], R43 ;  /* 0x0011342b01007387 */ /* 0x000fe80000100800 */
[----:B------:R-:W-:Y:S04]  /*52ed0*/  STL [R1+0x1140], R44 ;  /* 0x0011402c01007387 */ /* 0x000fe80000100800 */
[----:B0-----:R-:W2:Y:S04]  /*52ee0*/  LDL R35, [R1+0xd44] ;  /* 0x000d440001237983 */ /* 0x001ea80000100800 */
        /* <DEDUP_REMOVED lines=8> */
[----:B------:R-:W3:Y:S04]  /*52f70*/  LDG.E R230, desc[UR40][R20.64+0x380] ;  /* 0x0003802814e67981 */ /* 0x000ee8000c1e1900 */
[----:B------:R-:W3:Y:S04]  /*52f80*/  LDG.E R229, desc[UR40][R20.64+0x384] ;  /* 0x0003842814e57981 */ /* 0x000ee8000c1e1900 */
[----:B------:R-:W3:Y:S04]  /*52f90*/  LDG.E R228, desc[UR40][R20.64+0x388] ;  /* 0x0003882814e47981 */ /* 0x000ee8000c1e1900 */
[----:B----4-:R0:W-:Y:S04]  /*52fa0*/  STL [R1+0x1950], R47 ;  /* 0x0019502f01007387 */ /* 0x0101e80000100800 */
[----:B------:R-:W4:Y:S04]  /*52fb0*/  LDG.E R227, desc[UR40][R20.64+0x38c] ;  /* 0x00038c2814e37981 */ /* 0x000f28000c1e1900 */
[----:B------:R-:W4:Y:S04]  /*52fc0*/  LDG.E R226, desc[UR40][R20.64+0x3c0] ;  /* 0x0003c02814e27981 */ /* 0x000f28000c1e1900 */
[----:B0-----:R-:W3:Y:S04]  /*52fd0*/  LDL R47, [R1+0xdc4] ;  /* 0x000dc400012f7983 */ /* 0x001ee80000100800 */
[----:B------:R0:W-:Y:S01]  /*52fe0*/  STL [R1+0x1934], R48 ;  /* 0x0019343001007387 */ /* 0x0001e20000100800 */
[----:B------:R-:W-:-:S03]  /*52ff0*/  FFMA R4, R28, R238, R4 ;  /* 0x000000ee1c047223 */ /* 0x000fc60000000004 */
[----:B------:R-:W4:Y:S04]  /*53000*/  LDG.E R225, desc[UR40][R20.64+0x3c4] ;  /* 0x0003c42814e17981 */ /* 0x000f28000c1e1900 */
[----:B------:R-:W4:Y:S04]  /*53010*/  LDG.E R224, desc[UR40][R20.64+0x3c8] ;  /* 0x0003c82814e07981 */ /* 0x000f28000c1e1900 */
[----:B0-----:R-:W4:Y:S04]  /*53020*/  LDL R48, [R1+0xf58] ;  /* 0x000f580001307983 */ /* 0x001f280000100800 */
        /* <DEDUP_REMOVED lines=55> */
[----:B--2---:R0:W-:Y:S04]  /*533a0*/  STL [R1+0x1974], R35 ;  /* 0x0019742301007387 */ /* 0x0041e80000100800 */
[----:B------:R-:W2:Y:S04]  /*533b0*/  LDG.E R183, desc[UR40][R2.64+0xf8] ;  /* 0x0000f82802b77981 */ /* 0x000ea8000c1e1900 */
[----:B------:R-:W2:Y:S04]  /*533c0*/  LDG.E R178, desc[UR40][R2.64+0x3c] ;  /* 0x00003c2802b27981 */ /* 0x000ea8000c1e1900 */
[----:B0-----:R-:W4:Y:S04]  /*533d0*/  LDL R35, [R1+0xd38] ;  /* 0x000d380001237983 */ /* 0x001f280000100800 */
        /* <DEDUP_REMOVED lines=11> */
[----:B---3--:R0:W-:Y:S04]  /*53490*/  STL [R1+0x1954], R47 ;  /* 0x0019542f01007387 */ /* 0x0081e80000100800 */
[----:B------:R-:W3:Y:S04]  /*534a0*/  LDG.E R133, desc[UR40][R2.64+0x240] ;  /* 0x0002402802857981 */ /* 0x000ee8000c1e1900 */
[----:B------:R-:W3:Y:S04]  /*534b0*/  LDG.E R64, desc[UR40][R2.64+0x280] ;  /* 0x0002802802407981 */ /* 0x000ee8000c1e1900 */
[----:B0-----:R-:W2:Y:S04]  /*534c0*/  LDL R47, [R1+0xdd4] ;  /* 0x000dd400012f7983 */ /* 0x001ea80000100800 */
        /* <DEDUP_REMOVED lines=59> */
[----:B----4-:R0:W-:Y:S04]  /*53880*/  STL [R1+0x1978], R35 ;  /* 0x0019782301007387 */ /* 0x0101e80000100800 */
[----:B------:R-:W4:Y:S04]  /*53890*/  LDG.E R150, desc[UR40][R2.64+0x1dc] ;  /* 0x0001dc2802967981 */ /* 0x000f28000c1e1900 */
[----:B------:R-:W4:Y:S04]  /*538a0*/  LDG.E R120, desc[UR40][R2.64+0x2e0] ;  /* 0x0002e02802787981 */ /* 0x000f28000c1e1900 */
[----:B0-----:R-:W3:Y:S04]  /*538b0*/  LDL R35, [R1+0xd2c] ;  /* 0x000d2c0001237983 */ /* 0x001ee80000100800 */
[----:B------:R0:W-:Y:S04]  /*538c0*/  STL [R1+0x1938], R48 ;  /* 0x0019383001007387 */ /* 0x0001e80000100800 */
[----:B------:R-:W4:Y:S04]  /*538d0*/  LDG.E R123, desc[UR40][R2.64+0x220] ;  /* 0x00022028027b7981 */ /* 0x000f28000c1e1900 */
[----:B------:R-:W4:Y:S04]  /*538e0*/  LDG.E R122, desc[UR40][R2.64+0x260] ;  /* 0x00026028027a7981 */ /* 0x000f28000c1e1900 */
[----:B0-----:R-:W4:Y:S04]  /*538f0*/  LDL R48, [R1+0xf28] ;  /* 0x000f280001307983 */ /* 0x001f280000100800 */
        /* <DEDUP_REMOVED lines=10> */
[----:B0-----:R-:W2:Y:S04]  /*539a0*/  LDL R47, [R1+0xdd8] ;  /* 0x000dd800012f7983 */ /* 0x001ea80000100800 */
        /* <DEDUP_REMOVED lines=47> */
[----:B0-----:R-:W3:Y:S04]  /*53ca0*/  LDL R35, [R1+0xd28] ;  /* 0x000d280001237983 */ /* 0x001ee80000100800 */
[----:B----4-:R0:W-:Y:S04]  /*53cb0*/  STL [R1+0x193c], R48 ;  /* 0x00193c3001007387 */ /* 0x0101e80000100800 */
[----:B0-----:R-:W4:Y:S04]  /*53cc0*/  LDL R48, [R1+0xf18] ;  /* 0x000f180001307983 */ /* 0x001f280000100800 */
[----:B--2---:R0:W-:Y:S04]  /*53cd0*/  STL [R1+0x195c], R47 ;  /* 0x00195c2f01007387 */ /* 0x0041e80000100800 */
[----:B0-----:R-:W2:Y:S04]  /*53ce0*/  LDL R47, [R1+0xddc] ;  /* 0x000ddc00012f7983 */ /* 0x001ea80000100800 */
[----:B---3--:R0:W-:Y:S04]  /*53cf0*/  STL [R1+0x1980], R35 ;  /* 0x0019802301007387 */ /* 0x0081e80000100800 */
[----:B0-----:R-:W3:Y:S01]  /*53d00*/  LDL R35, [R1+0xd24] ;  /* 0x000d240001237983 */ /* 0x001ee20000100800 */
[----:B------:R-:W-:-:S04]  /*53d10*/  FFMA R4, R29, R237, R4 ;  /* 0x000000ed1d047223 */ /* 0x000fc80000000004 */
[----:B------:R-:W-:Y:S01]  /*53d20*/  FFMA R4, R30, R236, R4 ;  /* 0x000000ec1e047223 */ /* 0x000fe20000000004 */
[----:B----4-:R0:W-:Y:S04]  /*53d30*/  STL [R1+0x1940], R48 ;  /* 0x0019403001007387 */ /* 0x0101e80000100800 */
[----:B0-----:R-:W4:Y:S04]  /*53d40*/  LDL R48, [R1+0xedc] ;  /* 0x000edc0001307983 */ /* 0x001f280000100800 */
[----:B--2---:R0:W-:Y:S04]  /*53d50*/  STL [R1+0x1960], R47 ;  /* 0x0019602f01007387 */ /* 0x0041e80000100800 */
[----:B0-----:R-:W2:Y:S04]  /*53d60*/  LDL R47, [R1+0xde0] ;  /* 0x000de000012f7983 */ /* 0x001ea80000100800 */
[----:B------:R-:W-:Y:S01]  /*53d70*/  STL [R1+0x1224], R14 ;  /* 0x0012240e01007387 */ /* 0x000fe20000100800 */
[C---:B------:R-:W-:Y:S01]  /*53d80*/  FFMA R5, R0.reuse, R235, RZ ;  /* 0x000000eb00057223 */ /* 0x040fe200000000ff */
[C---:B------:R-:W-:Y:S01]  /*53d90*/  FFMA R6, R0.reuse, R230, RZ ;  /* 0x000000e600067223 */ /* 0x040fe200000000ff */
[C---:B------:R-:W-:Y:S01]  /*53da0*/  FFMA R7, R0.reuse, R226, RZ ;  /* 0x000000e200077223 */ /* 0x040fe200000000ff */
[C---:B------:R-:W-:Y:S01]  /*53db0*/  FFMA R8, R0.reuse, R222, RZ ;  /* 0x000000de00087223 */ /* 0x040fe200000000ff */
[----:B---3--:R-:W-:Y:S01]  /*53dc0*/  FFMA R4, R31, R35, R4 ;  /* 0x000000231f047223 */ /* 0x008fe20000000004 */
[----:B------:R-:W-:Y:S01]  /*53dd0*/  FFMA R9, R0, R215, RZ ;  /* 0x000000d700097223 */ /* 0x000fe200000000ff */
[----:B------:R-:W3:Y:S01]  /*53de0*/  LDL.LU R35, [R1+0x1980] ;  /* 0x0019800001237983 */ /* 0x000ee20000300800 */
[----:B------:R-:W-:Y:S01]  /*53df0*/  FFMA R5, R28, R234, R5 ;  /* 0x000000ea1c057223 */ /* 0x000fe20000000005 */
[C---:B------:R-:W-:Y:S01]  /*53e00*/  FFMA R10, R0.reuse, R201, RZ ;  /* 0x000000c9000a7223 */ /* 0x040fe200000000ff */
[----:B------:R-:W-:Y:S01]  /*53e10*/  FFMA R11, R0, R197, RZ ;  /* 0x000000c5000b7223 */ /* 0x000fe200000000ff */
[----:B------:R-:W4:Y:S01]  /*53e20*/  LDL R21, [R1+0xfac] ;  /* 0x000fac0001157983 */ /* 0x000f220000100800 */
[----:B------:R-:W-:-:S03]  /*53e30*/  FFMA R5, R29, R233, R5 ;  /* 0x000000e91d057223 */ /* 0x000fc60000000005 */
[----:B------:R-:W4:Y:S01]  /*53e40*/  LDL R20, [R1+0xf90] ;  /* 0x000f900001147983 */ /* 0x000f220000100800 */
[----:B------:R-:W-:Y:S01]  /*53e50*/  FFMA R5, R30, R231, R5 ;  /* 0x000000e71e057223 */ /* 0x000fe20000000005 */
[----:B------:R-:W-:-:S03]  /*53e60*/  FFMA R6, R28, R229, R6 ;  /* 0x000000e51c067223 */ /* 0x000fc60000000006 */
[----:B---3--:R-:W-:Y:S02]  /*53e70*/  FFMA R5, R31, R35, R5 ;  /* 0x000000231f057223 */ /* 0x008fe40000000005 */
[----:B------:R-:W3:Y:S01]  /*53e80*/  LDL.LU R35, [R1+0x197c] ;  /* 0x00197c0001237983 */ /* 0x000ee20000300800 */
[----:B------:R-:W-:-:S04]  /*53e90*/  FFMA R6, R29, R228, R6 ;  /* 0x000000e41d067223 */ /* 0x000fc80000000006 */
        /* <DEDUP_REMOVED lines=25> */
[----:B------:R-:W-:-:S04]  /*54030*/  FFMA R11, R30, R194, R11 ;  /* 0x000000c21e0b7223 */ /* 0x000fc8000000000b */
[----:B---3--:R-:W-:Y:S02]  /*54040*/  FFMA R11, R31, R35, R11 ;  /* 0x000000231f0b7223 */ /* 0x008fe4000000000b */
[----:B------:R-:W2:Y:S02]  /*54050*/  LDL.LU R35, [R1+0x1964] ;  /* 0x0019640001237983 */ /* 0x000ea40000300800 */
[C---:B--2---:R-:W-:Y:S02]  /*54060*/  FFMA R4, R35.reuse, R47, R4 ;  /* 0x0000002f23047223 */ /* 0x044fe40000000004 */
[----:B------:R-:W2:Y:S02]  /*54070*/  LDL.LU R47, [R1+0x1960] ;  /* 0x00196000012f7983 */ /* 0x000ea40000300800 */
[C---:B--2---:R-:W-:Y:S02]  /*54080*/  FFMA R5, R35.reuse, R47, R5 ;  /* 0x0000002f23057223 */ /* 0x044fe40000000005 */
[----:B------:R-:W2:Y:S02]  /*54090*/  LDL.LU R47, [R1+0x195c] ;  /* 0x00195c00012f7983 */ /* 0x000ea40000300800 */
[----:B--2---:R-:W-:-:S02]  /*540a0*/  FFMA R6, R35, R47, R6 ;  /* 0x0000002f23067223 */ /* 0x004fc40000000006 */
        /* <DEDUP_REMOVED lines=9> */
[----:B--2---:R-:W-:Y:S02]  /*54140*/  FFMA R11, R35, R47, R11 ;  /* 0x0000002f230b7223 */ /* 0x004fe4000000000b */
[----:B------:R-:W4:Y:S02]  /*54150*/  LDL.LU R47, [R1+0x1944] ;  /* 0x00194400012f7983 */ /* 0x000f240000300800 */
[----:B----4-:R-:W-:-:S02]  /*54160*/  FFMA R4, R47, R48, R4 ;  /* 0x000000302f047223 */ /* 0x010fc40000000004 */
        /* <DEDUP_REMOVED lines=10> */
[----:B------:R-:W2:Y:S01]  /*54210*/  LDL.LU R48, [R1+0x192c] ;  /* 0x00192c0001307983 */ /* 0x000ea20000300800 */
[C---:B------:R-:W-:Y:S01]  /*54220*/  FFMA R11, R47.reuse, R21, R11 ;  /* 0x000000152f0b7223 */ /* 0x040fe2000000000b */
[----:B------:R-:W-:Y:S01]  /*54230*/  FFMA R10, R47, R20, R10 ;  /* 0x000000142f0a7223 */ /* 0x000fe2000000000a */
[----:B--2---:R-:W-:-:S02]  /*54240*/  FFMA R6, R48, R49, R6 ;  /* 0x0000003130067223 */ /* 0x004fc40000000006 */
        /* <DEDUP_REMOVED lines=51> */
[C---:B--2---:R-:W-:Y:S01]  /*54580*/  FFMA R4, R49.reuse, R240, R4 ;  /* 0x000000f031047223 */ /* 0x044fe20000000004 */
[C---:B------:R-:W-:Y:S01]  /*54590*/  FFMA R5, R49.reuse, R243, R5 ;  /* 0x000000f331057223 */ /* 0x040fe20000000005 */
[C---:B------:R-:W-:Y:S01]  /*545a0*/  FFMA R6, R49.reuse, R241, R6 ;  /* 0x000000f131067223 */ /* 0x040fe20000000006 */
[C---:B------:R-:W-:Y:S01]  /*545b0*/  FFMA R7, R49.reuse, R242, R7 ;  /* 0x000000f231077223 */ /* 0x040fe20000000007 */
        /* <DEDUP_REMOVED lines=60> */
[----:B------:R0:W-:Y:S04]  /*54980*/  STL.128 [R1+0x370], R4 ;  /* 0x0003700401007387 */ /* 0x0001e80000100c00 */
[----:B------:R1:W-:Y:S04]  /*54990*/  STL.128 [R1+0x540], R8 ;  /* 0x0005400801007387 */ /* 0x0003e80000100c00 */
[----:B------:R-:W-:Y:S04]  /*549a0*/  STL [R1+0x10ec], R120 ;  /* 0x0010ec7801007387 */ /* 0x000fe80000100800 */
[----:B------:R2:W-:Y:S01]  /*549b0*/  STL [R1+0x1130], R119 ;  /* 0x0011307701007387 */ /* 0x0005e20000100800 */
[C---:B0-----:R-:W-:Y:S01]  /*549c0*/  FFMA R4, R0.reuse, R193, RZ ;  /* 0x000000c100047223 */ /* 0x041fe200000000ff */
[C---:B------:R-:W-:Y:S01]  /*549d0*/  FFMA R5, R0.reuse, R147, RZ ;  /* 0x0000009300057223 */ /* 0x040fe200000000ff */
[C---:B------:R-:W-:Y:S01]  /*549e0*/  FFMA R6, R0.reuse, R143, RZ ;  /* 0x0000008f00067223 */ /* 0x040fe200000000ff */
[----:B------:R-:W-:Y:S01]  /*549f0*/  FFMA R7, R0, R139, RZ ;  /* 0x0000008b00077223 */ /* 0x000fe200000000ff */
[C---:B------:R-:W-:Y:S01]  /*54a00*/  FFMA R4, R28.reuse, R192, R4 ;  /* 0x000000c01c047223 */ /* 0x040fe20000000004 */
[C---:B------:R-:W-:Y:S01]  /*54a10*/  FFMA R5, R28.reuse, R146, R5 ;  /* 0x000000921c057223 */ /* 0x040fe20000000005 */
[----:B------:R-:W-:Y:S01]  /*54a20*/  FFMA R6, R28, R142, R6 ;  /* 0x0000008e1c067223 */ /* 0x000fe20000000006 */
[C---:B-1----:R-:W-:Y:S01]  /*54a30*/  FFMA R11, R0.reuse, R65, RZ ;  /* 0x00000041000b7223 */ /* 0x042fe200000000ff */
[C---:B------:R-:W-:Y:S01]  /*54a40*/  FFMA R8, R0.reuse, R136, RZ ;  /* 0x0000008800087223 */ /* 0x040fe200000000ff */
[C---:B------:R-:W-:Y:S01]  /*54a50*/  FFMA R9, R0.reuse, R133, RZ ;  /* 0x0000008500097223 */ /* 0x040fe200000000ff */
[----:B------:R-:W-:Y:S01]  /*54a60*/  FFMA R10, R0, R64, RZ ;  /* 0x00000040000a7223 */ /* 0x000fe200000000ff */
        /* <DEDUP_REMOVED lines=9> */
[----:B------:R-:W-:Y:S01]  /*54b00*/  FFMA R6, R30, R140, R6 ;  /* 0x0000008c1e067223 */ /* 0x000fe20000000006 */
[----:B------:R-:W-:Y:S01]  /*54b10*/  FFMA R7, R28, R138, R7 ;  /* 0x0000008a1c077223 */ /* 0x000fe20000000007 */
        /* <DEDUP_REMOVED lines=11> */
[C---:B------:R-:W-:Y:S01]  /*54bd0*/  FFMA R10, R30.reuse, R84, R10 ;  /* 0x000000541e0a7223 */ /* 0x040fe2000000000a */
        /* <DEDUP_REMOVED lines=77> */
[----:B------:R-:W3:Y:S01]  /*550b0*/  LDG.E R66, desc[UR40][R2.64+0x300] ;  /* 0x0003002802427981 */ /* 0x000ee2000c1e1900 */
        /* <DEDUP_REMOVED lines=40> */
[----:B------:R1:W-:Y:S04]  /*55340*/  STL [R1+0x10e8], R121 ;  /* 0x0010e87901007387 */ /* 0x0003e80000100800 */
[----:B--2---:R-:W2:Y:S04]  /*55350*/  LDG.E R119, desc[UR40][R2.64+0x364] ;  /* 0x0003642802777981 */ /* 0x004ea8000c1e1900 */
[----:B0-----:R-:W2:Y:S04]  /*55360*/  LDG.E R118, desc[UR40][R2.64+0x324] ;  /* 0x0003242802767981 */ /* 0x001ea8000c1e1900 */
[----:B------:R-:W2:Y:S04]  /*55370*/  LDG.E R120, desc[UR40][R2.64+0x3a4] ;  /* 0x0003a42802787981 */ /* 0x000ea8000c1e1900 */
[----:B-1----:R-:W2:Y:S04]  /*55380*/  LDG.E R121, desc[UR40][R2.64+0x3e4] ;  /* 0x0003e42802797981 */ /* 0x002ea8000c1e1900 */
[----:B------:R0:W-:Y:S04]  /*55390*/  STL [R1+0x10e4], R122 ;  /* 0x0010e47a01007387 */ /* 0x0001e80000100800 */
[----:B------:R-:W-:Y:S04]  /*553a0*/  STL [R1+0x10d8], R125 ;  /* 0x0010d87d01007387 */ /* 0x000fe80000100800 */
[----:B------:R1:W-:Y:S04]  /*553b0*/  STL [R1+0x10dc], R124 ;  /* 0x0010dc7c01007387 */ /* 0x0003e80000100800 */
[----:B------:R1:W-:Y:S04]  /*553c0*/  STL [R1+0x10e0], R123 ;  /* 0x0010e07b01007387 */ /* 0x0003e80000100800 */
[----:B0-----:R-:W2:Y:S01]  /*553d0*/  LDG.E R122, desc[UR40][R2.64+0x328] ;  /* 0x00032828027a7981 */ /* 0x001ea2000c1e1900 */
[----:B------:R-:W-:-:S03]  /*553e0*/  FFMA R7, R27, R63, R7 ;  /* 0x0000003f1b077223 */ /* 0x000fc60000000007 */
[----:B-1----:R-:W2:Y:S01]  /*553f0*/  LDG.E R124, desc[UR40][R2.64+0x3e8] ;  /* 0x0003e828027c7981 */ /* 0x002ea2000c1e1900 */
[----:B------:R-:W-:-:S03]  /*55400*/  FFMA R8, R27, R62, R8 ;  /* 0x0000003e1b087223 */ /* 0x000fc60000000008 */
[----:B------:R-:W2:Y:S01]  /*55410*/  LDG.E R123, desc[UR40][R2.64+0x368] ;  /* 0x00036828027b7981 */ /* 0x000ea2000c1e1900 */
[----:B------:R-:W-:-:S03]  /*55420*/  FFMA R9, R27, R61, R9 ;  /* 0x0000003d1b097223 */ /* 0x000fc60000000009 */
[----:B------:R-:W2:Y:S04]  /*55430*/  LDG.E R125, desc[UR40][R2.64+0x3a8] ;  /* 0x0003a828027d7981 */ /* 0x000ea8000c1e1900 */
[----:B------:R0:W-:Y:S01]  /*55440*/  STL [R1+0x10d0], R126 ;  /* 0x0010d07e01007387 */ /* 0x0001e20000100800 */
[----:B------:R-:W-:-:S03]  /*55450*/  FFMA R10, R27, R60, R10 ;  /* 0x0000003c1b0a7223 */ /* 0x000fc6000000000a */
[----:B------:R-:W-:Y:S01]  /*55460*/  STL [R1+0x1098], R129 ;  /* 0x0010988101007387 */ /* 0x000fe20000100800 */
[----:B------:R-:W-:-:S03]  /*55470*/  FFMA R6, R22, R56, R6 ;  /* 0x0000003816067223 */ /* 0x000fc60000000006 */
        /* <DEDUP_REMOVED lines=8> */
[----:B------:R-:W2:Y:S01]  /*55500*/  LDG.E R129, desc[UR40][R2.64+0x3ac] ;  /* 0x0003ac2802817981 */ /* 0x000ea2000c1e1900 */
[----:B------:R-:W-:-:S03]  /*55510*/  FFMA R9, R22, R53, R9 ;  /* 0x0000003516097223 */ /* 0x000fc60000000009 */
[----:B------:R0:W-:Y:S01]  /*55520*/  STL [R1+0x14dc], R56 ;  /* 0x0014dc3801007387 */ /* 0x0001e20000100800 */
[----:B------:R-:W-:-:S03]  /*55530*/  FFMA R10, R22, R52, R10 ;  /* 0x00000034160a7223 */ /* 0x000fc6000000000a */
[----:B------:R1:W-:Y:S04]  /*55540*/  STL [R1+0x14e8], R55 ;  /* 0x0014e83701007387 */ /* 0x0003e80000100800 */
[----:B------:R1:W-:Y:S04]  /*55550*/  STL [R1+0x14f0], R54 ;  /* 0x0014f03601007387 */ /* 0x0003e80000100800 */
[----:B------:R1:W-:Y:S04]  /*55560*/  STL [R1+0x14f8], R53 ;  /* 0x0014f83501007387 */ /* 0x0003e80000100800 */
[----:B0-----:R-:W2:Y:S01]  /*55570*/  LDG.E R56, desc[UR40][R2.64+0x330] ;  /* 0x0003302802387981 */ /* 0x001ea2000c1e1900 */
[----:B------:R-:W-:-:S03]  /*55580*/  FFMA R11, R22, R51, R11 ;  /* 0x00000033160b7223 */ /* 0x000fc6000000000b */
[----:B-1----:R-:W2:Y:S04]  /*55590*/  LDG.E R55, desc[UR40][R2.64+0x370] ;  /* 0x0003702802377981 */ /* 0x002ea8000c1e1900 */
[----:B------:R-:W2:Y:S04]  /*555a0*/  LDG.E R54, desc[UR40][R2.64+0x3f0] ;  /* 0x0003f02802367981 */ /* 0x000ea8000c1e1900 */
[----:B------:R-:W2:Y:S04]  /*555b0*/  LDG.E R53, desc[UR40][R2.64+0x3b0] ;  /* 0x0003b02802357981 */ /* 0x000ea8000c1e1900 */
[----:B------:R0:W-:Y:S04]  /*555c0*/  STL [R1+0x1500], R52 ;  /* 0x0015003401007387 */ /* 0x0001e80000100800 */
[----:B------:R1:W-:Y:S04]  /*555d0*/  STL [R1+0x1508], R51 ;  /* 0x0015083301007387 */ /* 0x0003e80000100800 */
[----:B------:R-:W2:Y:S04]  /*555e0*/  LDG.E R21, desc[UR40][R2.64+0x3f4] ;  /* 0x0003f42802157981 */ /* 0x000ea8000c1e1900 */
[----:B0-----:R-:W2:Y:S04]  /*555f0*/  LDG.E R52, desc[UR40][R2.64+0x334] ;  /* 0x0003342802347981 */ /* 0x001ea8000c1e1900 */
[----:B-1----:R-:W2:Y:S04]  /*55600*/  LDG.E R51, desc[UR40][R2.64+0x374] ;  /* 0x0003742802337981 */ /* 0x002ea8000c1e1900 */
[----:B------:R-:W2:Y:S04]  /*55610*/  LDG.E R20, desc[UR40][R2.64+0x3b4] ;  /* 0x0003b42802147981 */ /* 0x000ea8000c1e1900 */
[----:B------:R-:W2:Y:S04]  /*55620*/  LDG.E R19, desc[UR40][R2.64+0x338] ;  /* 0x0003382802137981 */ /* 0x000ea8000c1e1900 */
[----:B------:R-:W2:Y:S04]  /*55630*/  LDG.E R18, desc[UR40][R2.64+0x378] ;  /* 0x0003782802127981 */ /* 0x000ea8000c1e1900 */
[----:B------:R-:W2:Y:S04]  /*55640*/  LDG.E R17, desc[UR40][R2.64+0x3f8] ;  /* 0x0003f82802117981 */ /* 0x000ea8000c1e1900 */
[----:B------:R-:W2:Y:S04]  /*55650*/  LDG.E R16, desc[UR40][R2.64+0x3b8] ;  /* 0x0003b82802107981 */ /* 0x000ea8000c1e1900 */
[----:B------:R0:W-:Y:S04]  /*55660*/  STL [R1+0x1228], R15 ;  /* 0x0012280f01007387 */ /* 0x0001e80000100800 */
[----:B------:R-:W2:Y:S04]  /*55670*/  LDG.E R14, desc[UR40][R2.64+0x37c] ;  /* 0x00037c28020e7981 */ /* 0x000ea8000c1e1900 */
[----:B------:R-:W2:Y:S04]  /*55680*/  LDG.E R13, desc[UR40][R2.64+0x3fc] ;  /* 0x0003fc28020d7981 */ /* 0x000ea8000c1e1900 */
[----:B0-----:R-:W2:Y:S04]  /*55690*/  LDG.E R15, desc[UR40][R2.64+0x33c] ;  /* 0x00033c28020f7981 */ /* 0x001ea8000c1e1900 */
[----:B------:R-:W2:Y:S04]  /*556a0*/  LDG.E R12, desc[UR40][R2.64+0x3bc] ;  /* 0x0003bc28020c7981 */ /* 0x000ea8000c1e1900 */
[----:B------:R0:W5:Y:S04]  /*556b0*/  LDL.LU R240, [R1+0x1908] ;  /* 0x0019080001f07983 */ /* 0x0001680000300800 */
        /* <DEDUP_REMOVED lines=18> */
[----:B------:R0:W5:Y:S01]  /*557e0*/  LDL.LU R46, [R1+0x18bc] ;  /* 0x0018bc00012e7983 */ /* 0x0001620000300800 */
[C---:B------:R-:W-:Y:S01]  /*557f0*/  FFMA R4, R22.reuse, R58, R4 ;  /* 0x0000003a16047223 */ /* 0x040fe20000000004 */
[----:B------:R-:W-:-:S05]  /*55800*/  FFMA R5, R22, R57, R5 ;  /* 0x0000003916057223 */ /* 0x000fca0000000005 */
[----:B------:R3:W-:Y:S02]  /*55810*/  STL.128 [R1+0x550], R4 ;  /* 0x0005500401007387 */ /* 0x0007e40000100c00 */
        /* <DEDUP_REMOVED lines=36> */
[C---:B--2---:R-:W-:Y:S01]  /*55a60*/  FFMA R0, R50.reuse, R118, R6 ;  /* 0x0000007632007223 */ /* 0x044fe20000000006 */
[C---:B------:R-:W-:Y:S01]  /*55a70*/  FFMA R5, R50.reuse, R119, R5 ;  /* 0x0000007732057223 */ /* 0x040fe20000000005 */
[C---:B------:R-:W-:Y:S01]  /*55a80*/  FFMA R4, R50.reuse, R120, R4 ;  /* 0x0000007832047223 */ /* 0x040fe20000000004 */
[----:B------:R-:W-:Y:S01]  /*55a90*/  FFMA R50, R50, R121, R49 ;  /* 0x0000007932327223 */ /* 0x000fe20000000031 */
[----:B------:R-:W-:-:S03]  /*55aa0*/  FFMA R7, R23, R122, R0 ;  /* 0x0000007a17077223 */ /* 0x000fc60000000000 */
[C---:B------:R-:W-:Y:S01]  /*55ab0*/  FFMA R50, R23.reuse, R124, R50 ;  /* 0x0000007c17327223 */ /* 0x040fe20000000032 */
[C---:B------:R-:W-:Y:S01]  /*55ac0*/  FFMA R5, R23.reuse, R123, R5 ;  /* 0x0000007b17057223 */ /* 0x040fe20000000005 */
[----:B------:R-:W-:Y:S01]  /*55ad0*/  FFMA R4, R23, R125, R4 ;  /* 0x0000007d17047223 */ /* 0x000fe20000000004 */
[C---:B------:R-:W-:Y:S01]  /*55ae0*/  FFMA R7, R24.reuse, R126, R7 ;  /* 0x0000007e18077223 */ /* 0x040fe20000000007 */
[C---:B------:R-:W-:Y:S01]  /*55af0*/  FFMA R50, R24.reuse, R128, R50 ;  /* 0x0000008018327223 */ /* 0x040fe20000000032 */
[C---:B------:R-:W-:Y:S01]  /*55b00*/  FFMA R5, R24.reuse, R127, R5 ;  /* 0x0000007f18057223 */ /* 0x040fe20000000005 */
[----:B------:R-:W-:Y:S01]  /*55b10*/  FFMA R4, R24, R129, R4 ;  /* 0x0000008118047223 */ /* 0x000fe20000000004 */
[----:B------:R0:W-:Y:S01]  /*55b20*/  STL [R1+0x122c], R252 ;  /* 0x00122cfc01007387 */ /* 0x0001e20000100800 */
[C---:B------:R-:W-:Y:S01]  /*55b30*/  FFMA R7, R25.reuse, R56, R7 ;  /* 0x0000003819077223 */ /* 0x040fe20000000007 */
[C---:B------:R-:W-:Y:S01]  /*55b40*/  FFMA R5, R25.reuse, R55, R5 ;  /* 0x0000003719057223 */ /* 0x040fe20000000005 */
[C---:B------:R-:W-:Y:S01]  /*55b50*/  FFMA R50, R25.reuse, R54, R50 ;  /* 0x0000003619327223 */ /* 0x040fe20000000032 */
[----:B------:R-:W-:-:S03]  /*55b60*/  FFMA R4, R25, R53, R4 ;  /* 0x0000003519047223 */ /* 0x000fc60000000004 */
[C---:B------:R-:W-:Y:S01]  /*55b70*/  FFMA R50, R26.reuse, R21, R50 ;  /* 0x000000151a327223 */ /* 0x040fe20000000032 */
[C---:B------:R-:W-:Y:S01]  /*55b80*/  FFMA R7, R26.reuse, R52, R7 ;  /* 0x000000341a077223 */ /* 0x040fe20000000007 */
[C---:B------:R-:W-:Y:S01]  /*55b90*/  FFMA R5, R26.reuse, R51, R5 ;  /* 0x000000331a057223 */ /* 0x040fe20000000005 */
[----:B------:R-:W-:Y:S02]  /*55ba0*/  FFMA R4, R26, R20, R4 ;  /* 0x000000141a047223 */ /* 0x000fe40000000004 */
        /* <DEDUP_REMOVED lines=8> */
[----:B------:R-:W-:Y:S01]  /*55c30*/  FFMA R6, R22, R12, R6 ;  /* 0x0000000c16067223 */ /* 0x000fe20000000006 */
        /* <DEDUP_REMOVED lines=73> */
[----:B------:R0:W-:Y:S04]  /*560d0*/  STL.128 [R1+0x560], R8 ;  /* 0x0005600801007387 */ /* 0x0001e80000100c00 */
        /* <DEDUP_REMOVED lines=17> */
[----:B------:R0:W-:Y:S04]  /*561f0*/  STL.128 [R1+0x40], RZ ;  /* 0x000040ff01007387 */ /* 0x0001e80000100c00 */
[----:B------:R0:W-:Y:S04]  /*56200*/  STL.128 [R1+0x50], RZ ;  /* 0x000050ff01007387 */ /* 0x0001e80000100c00 */
[----:B------:R0:W-:Y:S04]  /*56210*/  STL.128 [R1+0x60], RZ ;  /* 0x000060ff01007387 */ /* 0x0001e80000100c00 */
[----:B------:R0:W-:Y:S01]  /*56220*/  STL.128 [R1+0x70], RZ ;  /* 0x000070ff01007387 */ /* 0x0001e20000100c00 */
[----:B------:R-:W-:Y:S01]  /*56230*/  HFMA2 R47, -RZ, RZ, 0, 0 ;  /* 0x00000000ff2f7431 */ /* 0x000fe200000001ff */
[----:B------:R-:W-:-:S06]  /*56240*/  UMOV UR42, URZ ;  /* 0x000000ff002a7c82 */ /* 0x000fcc0008000000 */
.L_x_76:
[----:B0-----:R-:W-:-:S05]  /*56250*/  IADD3 R20, PT, PT, R1, R47, RZ ;  /* 0x0000002f01147210 */ /* 0x001fca0007ffe0ff */
[----:B------:R-:W2:Y:S04]  /*56260*/  LDL.128 R4, [R20] ;  /* 0x0000000014047983 */ /* 0x000ea80000100c00 */
[----:B------:R-:W2:Y:S04]  /*56270*/  LDL.128 R8, [R20+0x1c0] ;  /* 0x0001c00014087983 */ /* 0x000ea80000100c00 */
[----:B------:R-:W3:Y:S04]  /*56280*/  LDL.128 R24, [R20+0x200] ;  /* 0x0002000014187983 */ /* 0x000ee80000100c00 */
[----:B------:R-:W4:Y:S04]  /*56290*/  LDL.128 R12, [R20+0x280] ;  /* 0x00028000140c7983 */ /* 0x000f280000100c00 */
[----:B-1----:R-:W4:Y:S04]  /*562a0*/  LDL.128 R16, [R20+0x2c0] ;  /* 0x0002c00014107983 */ /* 0x002f280000100c00 */
[----:B------:R-:W4:Y:S01]  /*562b0*/  LDL.128 R28, [R20+0x300] ;  /* 0x00030000141c7983 */ /* 0x000f220000100c00 */
[----:B--2---:R-:W-:-:S04]  /*562c0*/  FFMA R8, R4, R8, RZ ;  /* 0x0000000804087223 */ /* 0x004fc800000000ff */
[----:B------:R-:W-:-:S04]  /*562d0*/  FFMA R8, R5, R9, R8 ;  /* 0x0000000905087223 */ /* 0x000fc80000000008 */
[----:B------:R-:W-:-:S04]  /*562e0*/  FFMA R0, R6, R10, R8 ;  /* 0x0000000a06007223 */ /* 0x000fc80000000008 */
[----:B------:R-:W-:Y:S02]  /*562f0*/  FFMA R0, R7, R11, R0 ;  /* 0x0000000b07007223 */ /* 0x000fe40000000000 */
[----:B------:R-:W2:Y:S04]  /*56300*/  LDL.128 R8, [R20+0x240] ;  /* 0x0002400014087983 */ /* 0x000ea80000100c00 */
[----:B------:R-:W2:Y:S01]  /*56310*/  LDL.128 R20, [R20+0x340] ;  /* 0x0003400014147983 */ /* 0x000ea20000100c00 */
[----:B---3--:R-:W-:-:S04]  /*56320*/  FFMA R24, R4, R24, RZ ;  /* 0x0000001804187223 */ /* 0x008fc800000000ff */
[----:B------:R-:W-:-:S04]  /*56330*/  FFMA R24, R5, R25, R24 ;  /* 0x0000001905187223 */ /* 0x000fc80000000018 */
[----:B------:R-:W-:-:S04]  /*56340*/  FFMA R26, R6, R26, R24 ;  /* 0x0000001a061a7223 */ /* 0x000fc80000000018 */
[----:B------:R-:W-:Y:S01]  /*56350*/  FFMA R26, R7, R27, R26 ;  /* 0x0000001b071a7223 */ /* 0x000fe2000000001a */
[----:B----4-:R-:W-:Y:S01]  /*56360*/  FFMA R12, R4, R12, RZ ;  /* 0x0000000c040c7223 */ /* 0x010fe200000000ff */
[----:B------:R-:W-:Y:S02]  /*56370*/  FMUL R0, R0, 0.5 ;  /* 0x3f00000000007820 */ /* 0x000fe40000400000 */
[----:B------:R-:W-:Y:S01]  /*56380*/  FMUL R24, R26, 0.5 ;  /* 0x3f0000001a187820 */ /* 0x000fe20000400000 */
[----:B------:R-:W-:Y:S01]  /*56390*/  FFMA R12, R5, R13, R12 ;  /* 0x0000000d050c7223 */ /* 0x000fe2000000000c */
[----:B------:R-:W-:-:S03]  /*563a0*/  FFMA R16, R4, R16, RZ ;  /* 0x0000001004107223 */ /* 0x000fc600000000ff */
[----:B------:R-:W-:Y:S01]  /*563b0*/  FSETP.GT.AND P0, PT, R24, R0, PT ;  /* 0x000000001800720b */ /* 0x000fe20003f04000 */
[----:B------:R-:W-:Y:S01]  /*563c0*/  FFMA R14, R6, R14, R12 ;  /* 0x0000000e060e7223 */ /* 0x000fe2000000000c */
[----:B------:R-:W-:Y:S02]  /*563d0*/  FFMA R28, R4, R28, RZ ;  /* 0x0000001c041c7223 */ /* 0x000fe400000000ff */
[----:B------:R-:W-:Y:S01]  /*563e0*/  FSEL R2, R24, R0, P0 ;  /* 0x0000000018027208 */ /* 0x000fe20000000000 */
[----:B------:R-:W-:Y:S01]  /*563f0*/  FFMA R17, R5, R17, R16 ;  /* 0x0000001105117223 */ /* 0x000fe20000000010 */
[----:B------:R-:W-:Y:S01]  /*56400*/  FFMA R14, R7, R15, R14 ;  /* 0x0000000f070e7223 */ /* 0x000fe2000000000e */
[----:B------:R-:W-:Y:S02]  /*56410*/  FFMA R28, R5, R29, R28 ;  /* 0x0000001d051c7223 */ /* 0x000fe4000000001c */
[----:B------:R-:W-:Y:S01]  /*56420*/  FFMA R17, R6, R18, R17 ;  /* 0x0000001206117223 */ /* 0x000fe20000000011 */
[----:B------:R-:W-:Y:S01]  /*56430*/  FMUL R26, R14, 0.5 ;  /* 0x3f0000000e1a7820 */ /* 0x000fe20000400000 */
[----:B------:R-:W-:-:S02]  /*56440*/  FFMA R28, R6, R30, R28 ;  /* 0x0000001e061c7223 */ /* 0x000fc4000000001c */
[C---:B------:R-:W-:Y:S02]  /*56450*/  FFMA R17, R7.reuse, R19, R17 ;  /* 0x0000001307117223 */ /* 0x040fe40000000011 */
[----:B------:R-:W-:Y:S01]  /*56460*/  FFMA R28, R7, R31, R28 ;  /* 0x0000001f071c7223 */ /* 0x000fe2000000001c */
[----:B------:R-:W-:Y:S01]  /*56470*/  MOV R12, 0x3bbb989d ;  /* 0x3bbb989d000c7802 */ /* 0x000fe20000000f00 */
[----:B--2---:R-:W-:-:S04]  /*56480*/  FFMA R8, R4, R8, RZ ;  /* 0x0000000804087223 */ /* 0x004fc800000000ff */
[----:B------:R-:W-:-:S04]  /*56490*/  FFMA R8, R5, R9, R8 ;  /* 0x0000000905087223 */ /* 0x000fc80000000008 */
[----:B------:R-:W-:-:S04]  /*564a0*/  FFMA R10, R6, R10, R8 ;  /* 0x0000000a060a7223 */ /* 0x000fc80000000008 */
[----:B------:R-:W-:Y:S01]  /*564b0*/  FFMA R10, R7, R11, R10 ;  /* 0x0000000b070a7223 */ /* 0x000fe2000000000a */
[----:B------:R-:W-:-:S03]  /*564c0*/  FFMA R20, R4, R20, RZ ;  /* 0x0000001404147223 */ /* 0x000fc600000000ff */
[----:B------:R-:W-:Y:S01]  /*564d0*/  FMUL R25, R10, 0.5 ;  /* 0x3f0000000a197820 */ /* 0x000fe20000400000 */
[----:B------:R-:W-:-:S04]  /*564e0*/  FFMA R20, R5, R21, R20 ;  /* 0x0000001505147223 */ /* 0x000fc80000000014 */
[----:B------:R-:W-:Y:S01]  /*564f0*/  FSETP.GT.AND P0, PT, R25, R2, PT ;  /* 0x000000021900720b */ /* 0x000fe20003f04000 */
[----:B------:R-:W-:-:S03]  /*56500*/  FFMA R20, R6, R22, R20 ;  /* 0x0000001606147223 */ /* 0x000fc60000000014 */
[----:B------:R-:W-:Y:S01]  /*56510*/  FSEL R2, R25, R2, P0 ;  /* 0x0000000219027208 */ /* 0x000fe20000000000 */
[----:B------:R-:W-:-:S03]  /*56520*/  FFMA R8, R7, R23, R20 ;  /* 0x0000001707087223 */ /* 0x000fc60000000014 */
[----:B------:R-:W-:Y:S01]  /*56530*/  FSETP.GT.AND P0, PT, R26, R2, PT ;  /* 0x000000021a00720b */ /* 0x000fe20003f04000 */
[----:B------:R-:W-:-:S03]  /*56540*/  FMUL R7, R17, 0.5 ;  /* 0x3f00000011077820 */ /* 0x000fc60000400000 */
[----:B------:R-:W-:Y:S01]  /*56550*/  FSEL R2, R26, R2, P0 ;  /* 0x000000021a027208 */ /* 0x000fe20000000000 */
[----:B------:R-:W-:-:S03]  /*56560*/  FMUL R10, R28, 0.5 ;  /* 0x3f0000001c0a7820 */ /* 0x000fc60000400000 */
[----:B------:R-:W-:-:S04]  /*56570*/  FSETP.GT.AND P0, PT, R7, R2, PT ;  /* 0x000000020700720b */ /* 0x000fc80003f04000 */
[----:B------:R-:W-:Y:S01]  /*56580*/  FSEL R2, R7, R2, P0 ;  /* 0x0000000207027208 */ /* 0x000fe20000000000 */
[----:B------:R-:W-:-:S03]  /*56590*/  FMUL R8, R8, 0.5 ;  /* 0x3f00000008087820 */ /* 0x000fc60000400000 */
[----:B------:R-:W-:-:S04]  /*565a0*/  FSETP.GT.AND P0, PT, R10, R2, PT ;  /* 0x000000020a00720b */ /* 0x000fc80003f04000 */
[----:B------:R-:W-:-:S04]  /*565b0*/  FSEL R2, R10, R2, P0 ;  /* 0x000000020a027208 */ /* 0x000fc80000000000 */
[----:B------:R-:W-:-:S04]  /*565c0*/  FSETP.GT.AND P0, PT, R8, R2, PT ;  /* 0x000000020800720b */ /* 0x000fc80003f04000 */
[----:B------:R-:W-:-:S05]  /*565d0*/  FSEL R4, R8, R2, P0 ;  /* 0x0000000208047208 */ /* 0x000fca0000000000 */
[--C-:B------:R-:W-:Y:S01]  /*565e0*/  FADD R23, R0, -R4.reuse ;  /* 0x8000000400177221 */ /* 0x100fe20000000000 */
[--C-:B------:R-:W-:Y:S01]  /*565f0*/  FADD R24, R24, -R4.reuse ;  /* 0x8000000418187221 */ /* 0x100fe20000000000 */
[----:B------:R-:W-:Y:S02]  /*56600*/  MOV R0, 0x437c0000 ;  /* 0x437c000000007802 */ /* 0x000fe40000000f00 */
[-C--:B------:R-:W-:Y:S01]  /*56610*/  FFMA.SAT R3, R23, R12.reuse, 0.5 ;  /* 0x3f00000017037423 */ /* 0x080fe2000000200c */
[----:B------:R-:W-:Y:S01]  /*56620*/  FFMA.SAT R9, R24, R12, 0.5 ;  /* 0x3f00000018097423 */ /* 0x000fe2000000200c */
[--C-:B------:R-:W-:Y:S02]  /*56630*/  FADD R25, R25, -R4.reuse ;  /* 0x8000000419197221 */ /* 0x100fe40000000000 */
[-C--:B------:R-:W-:Y:S01]  /*56640*/  FFMA.RM R3, R3, R0.reuse, 12582913 ;  /* 0x4b40000103037423 */ /* 0x080fe20000004000 */
[----:B------:R-:W-:Y:S01]  /*56650*/  FFMA.RM R9, R9, R0, 12582913 ;  /* 0x4b40000109097423 */ /* 0x000fe20000004000 */
[--C-:B------:R-:W-:Y:S01]  /*56660*/  FADD R26, R26, -R4.reuse ;  /* 0x800000041a1a7221 */ /* 0x100fe20000000000 */
[--C-:B------:R-:W-:Y:S01]  /*56670*/  FADD R7, R7, -R4.reuse ;  /* 0x8000000407077221 */ /* 0x100fe20000000000 */
[----:B------:R-:W-:Y:S01]  /*56680*/  FADD R2, R3, -12583039 ;  /* 0xcb40007f03027421 */ /* 0x000fe20000000000 */
[--C-:B------:R-:W-:Y:S01]  /*56690*/  FADD R10, R10, -R4.reuse ;  /* 0x800000040a0a7221 */ /* 0x100fe20000000000 */
[----:B------:R-:W-:Y:S01]  /*566a0*/  FADD R8, R8, -R4 ;  /* 0x8000000408087221 */ /* 0x000fe20000000000 */
[----:B------:R-:W-:Y:S01]  /*566b0*/  FADD R5, R9, -12583039 ;  /* 0xcb40007f09057421 */ /* 0x000fe20000000000 */
[----:B------:R-:W-:Y:S01]  /*566c0*/  FFMA.SAT R4, R25, R12, 0.5 ;  /* 0x3f00000019047423 */ /* 0x000fe2000000200c */
[----:B------:R-:W-:-:S02]  /*566d0*/  FFMA R2, R23, 1.4426950216293334961, -R2 ;  /* 0x3fb8aa3b17027823 */ /* 0x000fc40000000802 */
[----:B------:R-:W-:Y:S01]  /*566e0*/  FFMA R5, R24, 1.4426950216293334961, -R5 ;  /* 0x3fb8aa3b18057823 */ /* 0x000fe20000000805 */
[----:B------:R-:W-:Y:S01]  /*566f0*/  FFMA.RM R4, R4, R0, 12582913 ;  /* 0x4b40000104047423 */ /* 0x000fe20000004000 */
[----:B------:R-:W-:Y:S02]  /*56700*/  FFMA R23, R23, 1.925963033500011079e-08, R2 ;  /* 0x32a5706017177823 */ /* 0x000fe40000000002 */
[----:B------:R-:W-:Y:S01]  /*56710*/  FFMA R24, R24, 1.925963033500011079e-08, R5 ;  /* 0x32a5706018187823 */ /* 0x000fe20000000005 */
[----:B------:R-:W-:Y:S01]  /*56720*/  FADD R2, R4, -12583039 ;  /* 0xcb40007f04027421 */ /* 0x000fe20000000000 */
[----:B------:R-:W-:-:S03]  /*56730*/  FFMA.SAT R5, R26, R12, 0.5 ;  /* 0x3f0000001a057423 */ /* 0x000fc6000000200c */
[----:B------:R-:W-:Y:S01]  /*56740*/  FFMA R2, R25, 1.4426950216293334961, -R2 ;  /* 0x3fb8aa3b19027823 */ /* 0x000fe20000000802 */
[----:B------:R-:W-:Y:S01]  /*56750*/  FFMA.RM R5, R5, R0, 12582913 ;  /* 0x4b40000105057423 */ /* 0x000fe20000004000 */
[-C--:B------:R-:W-:Y:S02]  /*56760*/  FFMA.SAT R6, R7, R12.reuse, 0.5 ;  /* 0x3f00000007067423 */ /* 0x080fe4000000200c */
[----:B------:R-:W-:Y:S01]  /*56770*/  FFMA R25, R25, 1.925963033500011079e-08, R2 ;  /* 0x32a5706019197823 */ /* 0x000fe20000000002 */
[----:B------:R-:W-:Y:S01]  /*56780*/  FADD R11, R5, -12583039 ;  /* 0xcb40007f050b7421 */ /* 0x000fe20000000000 */
[-C--:B------:R-:W-:Y:S01]  /*56790*/  FFMA.SAT R2, R10, R12.reuse, 0.5 ;  /* 0x3f0000000a027423 */ /* 0x080fe2000000200c */
[----:B------:R-:W-:Y:S01]  /*567a0*/  FFMA.SAT R12, R8, R12, 0.5 ;  /* 0x3f000000080c7423 */ /* 0x000fe2000000200c */
[-C--:B------:R-:W-:Y:S01]  /*567b0*/  FFMA.RM R6, R6, R0.reuse, 12582913 ;  /* 0x4b40000106067423 */ /* 0x080fe20000004000 */
[----:B------:R-:W-:Y:S01]  /*567c0*/  FFMA R11, R26, 1.4426950216293334961, -R11 ;  /* 0x3fb8aa3b1a0b7823 */ /* 0x000fe2000000080b */
[-C--:B------:R-:W-:Y:S01]  /*567d0*/  FFMA.RM R2, R2, R0.reuse, 12582913 ;  /* 0x4b40000102027423 */ /* 0x080fe20000004000 */
[----:B------:R-:W-:Y:S01]  /*567e0*/  FFMA.RM R0, R12, R0, 12582913 ;  /* 0x4b4000010c007423 */ /* 0x000fe20000004000 */
[----:B------:R-:W0:Y:S01]  /*567f0*/  MUFU.EX2 R23, R23 ;  /* 0x0000001700177308 */ /* 0x000e220000000800 */
[----:B------:R-:W-:Y:S01]  /*56800*/  FFMA R26, R26, 1.925963033500011079e-08, R11 ;  /* 0x32a570601a1a7823 */ /* 0x000fe2000000000b */
[----:B------:R-:W-:Y:S01]  /*56810*/  FADD R12, R6, -12583039 ;  /* 0xcb40007f060c7421 */ /* 0x000fe20000000000 */
[----:B------:R-:W-:-:S03]  /*56820*/  FADD R11, R2, -12583039 ;  /* 0xcb40007f020b7421 */ /* 0x000fc60000000000 */
[C---:B------:R-:W-:Y:S02]  /*56830*/  FFMA R12, R7.reuse, 1.4426950216293334961, -R12 ;  /* 0x3fb8aa3b070c7823 */ /* 0x040fe4000000080c */
[----:B------:R-:W1:Y:S01]  /*56840*/  MUFU.EX2 R25, R25 ;  /* 0x0000001900197308 */ /* 0x000e620000000800 */
[----:B------:R-:W-:Y:S01]  /*56850*/  FFMA R11, R10, 1.4426950216293334961, -R11 ;  /* 0x3fb8aa3b0a0b7823 */ /* 0x000fe2000000080b */
[----:B------:R-:W-:-:S06]  /*56860*/  FFMA R12, R7, 1.925963033500011079e-08, R12 ;  /* 0x32a57060070c7823 */ /* 0x000fcc000000000c */
[----:B------:R-:W2:Y:S01]  /*56870*/  MUFU.EX2 R24, R24 ;  /* 0x0000001800187308 */ /* 0x000ea20000000800 */
[----:B------:R-:W-:Y:S01]  /*56880*/  FFMA R7, R10, 1.925963033500011079e-08, R11 ;  /* 0x32a570600a077823 */ /* 0x000fe2000000000b */
[----:B------:R-:W-:Y:S01]  /*56890*/  FADD R10, R0, -12583039 ;  /* 0xcb40007f000a7421 */ /* 0x000fe20000000000 */
[----:B------:R-:W-:Y:S02]  /*568a0*/  SHF.L.U32 R11, R3, 0x17, RZ ;  /* 0x00000017030b7819 */ /* 0x000fe400000006ff */
[----:B------:R-:W-:Y:S01]  /*568b0*/  SHF.L.U32 R4, R4, 0x17, RZ ;  /* 0x0000001704047819 */ /* 0x000fe200000006ff */
[C---:B------:R-:W-:Y:S02]  /*568c0*/  FFMA R3, R8.reuse, 1.4426950216293334961, -R10 ;  /* 0x3fb8aa3b08037823 */ /* 0x040fe4000000080a */
[----:B------:R-:W3:Y:S01]  /*568d0*/  MUFU.EX2 R26, R26 ;  /* 0x0000001a001a7308 */ /* 0x000ee20000000800 */
[----:B------:R-:W-:Y:S01]  /*568e0*/  SHF.L.U32 R9, R9, 0x17, RZ ;  /* 0x0000001709097819 */ /* 0x000fe200000006ff */
[----:B0-----:R-:W-:Y:S01]  /*568f0*/  FMUL R23, R11, R23 ;  /* 0x000000170b177220 */ /* 0x001fe20000400000 */
[----:B------:R-:W-:Y:S01]  /*56900*/  FFMA R3, R8, 1.925963033500011079e-08, R3 ;  /* 0x32a5706008037823 */ /* 0x000fe20000000003 */
[----:B-1----:R-:W-:-:S04]  /*56910*/  FMUL R25, R4, R25 ;  /* 0x0000001904197220 */ /* 0x002fc80000400000 */
[----:B------:R-:W0:Y:S01]  /*56920*/  MUFU.EX2 R20, R12 ;  /* 0x0000000c00147308 */ /* 0x000e220000000800 */
[----:B--2---:R-:W-:Y:S01]  /*56930*/  FMUL R24, R9, R24 ;  /* 0x0000001809187220 */ /* 0x004fe20000400000 */
[----:B------:R-:W-:Y:S01]  /*56940*/  FADD R4, RZ, R23 ;  /* 0x00000017ff047221 */ /* 0x000fe20000000000 */
[----:B------:R-:W-:-:S05]  /*56950*/  SHF.L.U32 R5, R5, 0x17, RZ ;  /* 0x0000001705057819 */ /* 0x000fca00000006ff */
[----:B------:R-:W1:Y:S01]  /*56960*/  MUFU.EX2 R7, R7 ;  /* 0x0000000700077308 */ /* 0x000e620000000800 */
[----:B------:R-:W-:Y:S01]  /*56970*/  FADD R4, R4, R24 ;  /* 0x0000001804047221 */ /* 0x000fe20000000000 */
[----:B------:R-:W-:Y:S01]  /*56980*/  SHF.L.U32 R6, R6, 0x17, RZ ;  /* 0x0000001706067819 */ /* 0x000fe200000006ff */
[----:B---3--:R-:W-:-:S05]  /*56990*/  FMUL R26, R5, R26 ;  /* 0x0000001a051a7220 */ /* 0x008fca0000400000 */
[----:B------:R-:W2:Y:S01]  /*569a0*/  MUFU.EX2 R3, R3 ;  /* 0x0000000300037308 */ /* 0x000ea20000000800 */
[----:B------:R-:W-:Y:S01]  /*569b0*/  FADD R4, R4, R25 ;  /* 0x0000001904047221 */ /* 0x000fe20000000000 */
[----:B------:R-:W-:Y:S01]  /*569c0*/  SHF.L.U32 R21, R2, 0x17, RZ ;  /* 0x0000001702157819 */ /* 0x000fe200000006ff */
[----:B0-----:R-:W-:Y:S02]  /*569d0*/  FMUL R20, R6, R20 ;  /* 0x0000001406147220 */ /* 0x001fe40000400000 */
[----:B------:R-:W-:Y:S01]  /*569e0*/  FADD R4, R4, R26 ;  /* 0x0000001a04047221 */ /* 0x000fe20000000000 */
[----:B------:R-:W-:Y:S01]  /*569f0*/  SHF.L.U32 R22, R0, 0x17, RZ ;  /* 0x0000001700167819 */ /* 0x000fe200000006ff */
[----:B-1----:R-:W-:Y:S02]  /*56a00*/  FMUL R21, R21, R7 ;  /* 0x0000000715157220 */ /* 0x002fe40000400000 */
[----:B------:R-:W-:-:S04]  /*56a10*/  FADD R4, R4, R20 ;  /* 0x0000001404047221 */ /* 0x000fc80000000000 */
[----:B------:R-:W-:Y:S01]  /*56a20*/  FADD R0, R4, R21 ;  /* 0x0000001504007221 */ /* 0x000fe20000000000 */
[----:B--2---:R-:W-:-:S04]  /*56a30*/  FMUL R22, R22, R3 ;  /* 0x0000000316167220 */ /* 0x004fc80000400000 */
[----:B------:R-:W-:-:S05]  /*56a40*/  FADD R0, R0, R22 ;  /* 0x0000001600007221 */ /* 0x000fca0000000000 */
[----:B------:R-:W-:-:S04]  /*56a50*/  IADD3 R2, PT, PT, R0, 0x1800000, RZ ;  /* 0x0180000000027810 */ /* 0x000fc80007ffe0ff */
[----:B------:R-:W-:-:S04]  /*56a60*/  LOP3.LUT R2, R2, 0x7f800000, RZ, 0xc0, !PT ;  /* 0x7f80000002027812 */ /* 0x000fc800078ec0ff */
[----:B------:R-:W-:-:S13]  /*56a70*/  ISETP.GT.U32.AND P0, PT, R2, 0x1ffffff, PT ;  /* 0x01ffffff0200780c */ /* 0x000fda0003f04070 */
[----:B------:R-:W-:Y:S05]  /*56a80*/  @P0 BRA `(.L_x_74) ;  /* 0x0000000000100947 */ /* 0x000fea0003800000 */
[----:B------:R-:W-:-:S07]  /*56a90*/  MOV R2, 0x56ab0 ;  /* 0x00056ab000027802 */ /* 0x000fce0000000f00 */
[----:B-----5:R-:W-:Y:S05]  /*56aa0*/  CALL.REL.NOINC `($__internal_0_$__cuda_sm20_rcp_rn_f32_slowpath) ;  /* 0x0000011400487944 */ /* 0x020fea0003c00000 */
[----:B------:R-:W-:Y:S01]  /*56ab0*/  MOV R2, R0 ;  /* 0x0000000000027202 */ /* 0x000fe20000000f00 */
[----:B------:R-:W-:Y:S06]  /*56ac0*/  BRA `(.L_x_75) ;  /* 0x0000000000107947 */ /* 0x000fec0003800000 */
.L_x_74:
[----:B------:R-:W0:Y:S02]  /*56ad0*/  MUFU.RCP R2, R0 ;  /* 0x0000000000027308 */ /* 0x000e240000001000 */
[----:B0-----:R-:W-:-:S04]  /*56ae0*/  FFMA R0, R0, R2, -1 ;  /* 0xbf80000000007423 */ /* 0x001fc80000000002 */
[----:B------:R-:W-:-:S04]  /*56af0*/  FADD.FTZ R0, -R0, -RZ ;  /* 0x800000ff00007221 */ /* 0x000fc80000010100 */
[----:B------:R-:W-:-:S07]  /*56b00*/  FFMA R2, R2, R0, R2 ;  /* 0x0000000002027223 */ /* 0x000fce0000000002 */
.L_x_75:
[----:B------:R-:W-:-:S05]  /*56b10*/  IADD3 R0, PT, PT, R1, R47, RZ ;  /* 0x0000002f01007210 */ /* 0x000fca0007ffe0ff */
[----:B------:R-:W2:Y:S04]  /*56b20*/  LDL.128 R8, [R0+0x3c0] ;  /* 0x0003c00000087983 */ /* 0x000ea80000100c00 */
[----:B------:R-:W3:Y:S04]  /*56b30*/  LDL.128 R12, [R0+0x400] ;  /* 0x00040000000c7983 */ /* 0x000ee80000100c00 */
[----:B------:R-:W4:Y:S04]  /*56b40*/  LDL.128 R16, [R0+0x440] ;  /* 0x0004400000107983 */ /* 0x000f280000100c00 */
[----:B------:R-:W4:Y:S01]  /*56b50*/  LDL.128 R4, [R0+0x480] ;  /* 0x0004800000047983 */ /* 0x000f220000100c00 */
[-C--:B------:R-:W-:Y:S01]  /*56b60*/  FMUL R23, R23, R2.reuse ;  /* 0x0000000217177220 */ /* 0x080fe20000400000 */
[-C--:B------:R-:W-:Y:S01]  /*56b70*/  FMUL R24, R24, R2.reuse ;  /* 0x0000000218187220 */ /* 0x080fe20000400000 */
[-C--:B------:R-:W-:Y:S01]  /*56b80*/  FMUL R25, R25, R2.reuse ;  /* 0x0000000219197220 */ /* 0x080fe20000400000 */
[----:B------:R-:W-:Y:S01]  /*56b90*/  FMUL R26, R26, R2 ;  /* 0x000000021a1a7220 */ /* 0x000fe20000400000 */
[C---:B--2---:R-:W-:Y:S01]  /*56ba0*/  FFMA R8, R23.reuse, R8, RZ ;  /* 0x0000000817087223 */ /* 0x044fe200000000ff */
[C---:B------:R-:W-:Y:S01]  /*56bb0*/  FFMA R10, R23.reuse, R10, RZ ;  /* 0x0000000a170a7223 */ /* 0x040fe200000000ff */
[C---:B------:R-:W-:Y:S01]  /*56bc0*/  FFMA R9, R23.reuse, R9, RZ ;  /* 0x0000000917097223 */ /* 0x040fe200000000ff */
[----:B------:R-:W-:Y:S01]  /*56bd0*/  FFMA R11, R23, R11, RZ ;  /* 0x0000000b170b7223 */ /* 0x000fe200000000ff */
[C---:B---3--:R-:W-:Y:S01]  /*56be0*/  FFMA R8, R24.reuse, R12, R8 ;  /* 0x0000000c18087223 */ /* 0x048fe20000000008 */
[C---:B------:R-:W-:Y:S01]  /*56bf0*/  FFMA R10, R24.reuse, R14, R10 ;  /* 0x0000000e180a7223 */ /* 0x040fe2000000000a */
[C---:B------:R-:W-:Y:S01]  /*56c00*/  FFMA R3, R24.reuse, R13, R9 ;  /* 0x0000000d18037223 */ /* 0x040fe20000000009 */
[----:B------:R-:W-:Y:S01]  /*56c10*/  FFMA R24, R24, R15, R11 ;  /* 0x0000000f18187223 */ /* 0x000fe2000000000b */
[C---:B----4-:R-:W-:Y:S01]  /*56c20*/  FFMA R8, R25.reuse, R16, R8 ;  /* 0x0000001019087223 */ /* 0x050fe20000000008 */
[C---:B------:R-:W-:Y:S01]  /*56c30*/  FFMA R23, R25.reuse, R18, R10 ;  /* 0x0000001219177223 */ /* 0x040fe2000000000a */
[----:B------:R-:W2:Y:S01]  /*56c40*/  LDL.128 R12, [R0+0x500] ;  /* 0x00050000000c7983 */ /* 0x000ea20000100c00 */
[C---:B------:R-:W-:Y:S01]  /*56c50*/  FFMA R3, R25.reuse, R17, R3 ;  /* 0x0000001119037223 */ /* 0x040fe20000000003 */
[C---:B------:R-:W-:Y:S01]  /*56c60*/  FFMA R4, R26.reuse, R4, R8 ;  /* 0x000000041a047223 */ /* 0x040fe20000000008 */
[----:B------:R-:W-:Y:S01]  /*56c70*/  FFMA R24, R25, R19, R24 ;  /* 0x0000001319187223 */ /* 0x000fe20000000018 */
[----:B------:R-:W3:Y:S04]  /*56c80*/  LDL.128 R8, [R0+0x4c0] ;  /* 0x0004c00000087983 */ /* 0x000ee80000100c00 */
[----:B------:R-:W4:Y:S01]  /*56c90*/  LDL.128 R16, [R0+0x540] ;  /* 0x0005400000107983 */ /* 0x000f220000100c00 */
[C---:B------:R-:W-:Y:S01]  /*56ca0*/  FFMA R3, R26.reuse, R5, R3 ;  /* 0x000000051a037223 */ /* 0x040fe20000000003 */
[C---:B------:R-:W-:Y:S01]  /*56cb0*/  FFMA R6, R26.reuse, R6, R23 ;  /* 0x000000061a067223 */ /* 0x040fe20000000017 */
[----:B------:R-:W-:Y:S01]  /*56cc0*/  FFMA R7, R26, R7, R24 ;  /* 0x000000071a077223 */ /* 0x000fe20000000018 */
[-C--:B------:R-:W-:Y:S01]  /*56cd0*/  FMUL R20, R20, R2.reuse ;  /* 0x0000000214147220 */ /* 0x080fe20000400000 */
[-C--:B------:R-:W-:Y:S01]  /*56ce0*/  FMUL R21, R21, R2.reuse ;  /* 0x0000000215157220 */ /* 0x080fe20000400000 */
[----:B------:R-:W-:Y:S01]  /*56cf0*/  FMUL R2, R22, R2 ;  /* 0x0000000216027220 */ /* 0x000fe20000400000 */
[----:B------:R-:W-:-:S04]  /*56d00*/  UIADD3 UR42, UPT, UPT, UR42, 0x1, URZ ;  /* 0x000000012a2a7890 */ /* 0x000fc8000fffe0ff */
[----:B------:R-:W-:Y:S01]  /*56d10*/  UISETP.NE.AND UP0, UPT, UR42, 0x4, UPT ;  /* 0x000000042a00788c */ /* 0x000fe2000bf05270 */
[----:B------:R-:W-:Y:S01]  /*56d20*/  IADD3 R47, PT, PT, R47, 0x10, RZ ;  /* 0x000000102f2f7810 */ /* 0x000fe20007ffe0ff */
[C---:B---3--:R-:W-:Y:S01]  /*56d30*/  FFMA R4, R20.reuse, R8, R4 ;  /* 0x0000000814047223 */ /* 0x048fe20000000004 */
[C---:B------:R-:W-:Y:S01]  /*56d40*/  FFMA R3, R20.reuse, R9, R3 ;  /* 0x0000000914037223 */ /* 0x040fe20000000003 */
[C---:B------:R-:W-:Y:S01]  /*56d50*/  FFMA R6, R20.reuse, R10, R6 ;  /* 0x0000000a14067223 */ /* 0x040fe20000000006 */
[----:B------:R-:W-:Y:S01]  /*56d60*/  FFMA R7, R20, R11, R7 ;  /* 0x0000000b14077223 */ /* 0x000fe20000000007 */
[C---:B--2---:R-:W-:Y:S01]  /*56d70*/  FFMA R4, R21.reuse, R12, R4 ;  /* 0x0000000c15047223 */ /* 0x044fe20000000004 */
[C---:B------:R-:W-:Y:S01]  /*56d80*/  FFMA R3, R21.reuse, R13, R3 ;  /* 0x0000000d15037223 */ /* 0x040fe20000000003 */
[C---:B------:R-:W-:Y:S01]  /*56d90*/  FFMA R6, R21.reuse, R14, R6 ;  /* 0x0000000e15067223 */ /* 0x040fe20000000006 */
[----:B------:R-:W-:Y:S01]  /*56da0*/  FFMA R7, R21, R15, R7 ;  /* 0x0000000f15077223 */ /* 0x000fe20000000007 */
[C---:B----4-:R-:W-:Y:S01]  /*56db0*/  FFMA R16, R2.reuse, R16, R4 ;  /* 0x0000001002107223 */ /* 0x050fe20000000004 */
[C---:B------:R-:W-:Y:S01]  /*56dc0*/  FFMA R17, R2.reuse, R17, R3 ;  /* 0x0000001102117223 */ /* 0x040fe20000000003 */
[C---:B------:R-:W-:Y:S01]  /*56dd0*/  FFMA R18, R2.reuse, R18, R6 ;  /* 0x0000001202127223 */ /* 0x040fe20000000006 */
[----:B------:R-:W-:-:S05]  /*56de0*/  FFMA R19, R2, R19, R7 ;  /* 0x0000001302137223 */ /* 0x000fca0000000007 */
[----:B------:R1:W-:Y:S01]  /*56df0*/  STL.128 [R0+0x40], R16 ;  /* 0x0000401000007387 */ /* 0x0003e20000100c00 */
[----:B------:R-:W-:Y:S05]  /*56e00*/  BRA.U UP0, `(.L_x_76) ;  /* 0xfffffff500107547 */ /* 0x000fea000b83ffff */
[----:B------:R-:W0:Y:S01]  /*56e10*/  LDC.64 R2, c[0x0][0x3b0] ;  /* 0x0000ec00ff027b82 */ /* 0x000e220000000a00 */
[----:B------:R-:W2:Y:S01]  /*56e20*/  LDL.128 R4, [R1+0x40] ;  /* 0x0000400001047983 */ /* 0x000ea20000100c00 */
[----:B------:R-:W3:Y:S03]  /*56e30*/  LDCU.64 UR42, c[0x0][0x3b8] ;  /* 0x00007700ff2a77ac */ /* 0x000ee60008000a00 */
[----:B------:R-:W4:Y:S04]  /*56e40*/  LDL.128 R8, [R1+0x50] ;  /* 0x0000500001087983 */ /* 0x000f280000100c00 */
[----:B------:R-:W3:Y:S04]  /*56e50*/  LDL.128 R12, [R1+0x60] ;  /* 0x00006000010c7983 */ /* 0x000ee80000100c00 */
[----:B-1----:R-:W3:Y:S04]  /*56e60*/  LDL.128 R16, [R1+0x70] ;  /* 0x0000700001107983 */ /* 0x002ee80000100c00 */
[----:B------:R1:W-:Y:S04]  /*56e70*/  STL [R1+0x18d8], R71 ;  /* 0x0018d84701007387 */ /* 0x0003e80000100800 */
[----:B------:R1:W-:Y:S04]  /*56e80*/  STL [R1+0x18d0], R69 ;  /* 0x0018d04501007387 */ /* 0x0003e80000100800 */
[----:B0-----:R-:W2:Y:S04]  /*56e90*/  LDG.E R148, desc[UR40][R2.64] ;  /* 0x0000002802947981 */ /* 0x001ea8000c1e1900 */
        /* <DEDUP_REMOVED lines=17> */
[----:B-1----:R-:W3:Y:S04]  /*56fb0*/  LDG.E R71, desc[UR40][R2.64+0x84] ;  /* 0x0000842802477981 */ /* 0x002ee8000c1e1900 */
[----:B------:R-:W3:Y:S04]  /*56fc0*/  LDG.E R69, desc[UR40][R2.64+0x44] ;  /* 0x0000442802457981 */ /* 0x000ee8000c1e1900 */
[----:B------:R0:W-:Y:S04]  /*56fd0*/  STL [R1+0x18c8], R67 ;  /* 0x0018c84301007387 */ /* 0x0001e80000100800 */
[----:B------:R1:W-:Y:S04]  /*56fe0*/  STL [R1+0x18c0], R65 ;  /* 0x0018c04101007387 */ /* 0x0003e80000100800 */
[----:B------:R-:W3:Y:S04]  /*56ff0*/  LDG.E R252, desc[UR40][R2.64+0x4c] ;  /* 0x00004c2802fc7981 */ /* 0x000ee8000c1e1900 */
[----:B0-----:R-:W3:Y:S04]  /*57000*/  LDG.E R67, desc[UR40][R2.64+0x88] ;  /* 0x0000882802437981 */ /* 0x001ee8000c1e1900 */
[----:B-1----:R-:W3:Y:S04]  /*57010*/  LDG.E R65, desc[UR40][R2.64+0x48] ;  /* 0x0000482802417981 */ /* 0x002ee8000c1e1900 */
[----:B------:R-:W3:Y:S04]  /*57020*/  LDG.E R248, desc[UR40][R2.64+0x50] ;  /* 0x0000502802f87981 */ /* 0x000ee8000c1e1900 */
[----:B------:R0:W-:Y:S04]  /*57030*/  STL [R1+0x1994], R123 ;  /* 0x0019947b01007387 */ /* 0x0001e80000100800 */
[----:B------:R-:W3:Y:S04]  /*57040*/  LDG.E R115, desc[UR40][R2.64+0x100] ;  /* 0x0001002802737981 */ /* 0x000ee8000c1e1900 */
[----:B------:R1:W-:Y:S04]  /*57050*/  STL [R1+0x1990], R122 ;  /* 0x0019907a01007387 */ /* 0x0003e80000100800 */
[----:B0-----:R-:W3:Y:S04]  /*57060*/  LDG.E R123, desc[UR40][R2.64+0x54] ;  /* 0x00005428027b7981 */ /* 0x001ee8000c1e1900 */
[----:B------:R0:W-:Y:S04]  /*57070*/  STL [R1+0x197c], R117 ;  /* 0x00197c7501007387 */ /* 0x0001e80000100800 */
[----:B-1----:R-:W3:Y:S04]  /*57080*/  LDG.E R122, desc[UR40][R2.64+0x58] ;  /* 0x00005828027a7981 */ /* 0x002ee8000c1e1900 */
[----:B------:R1:W-:Y:S04]  /*57090*/  STL [R1+0x1984], R119 ;  /* 0x0019847701007387 */ /* 0x0003e80000100800 */
[----:B0-----:R-:W3:Y:S04]  /*570a0*/  LDG.E R117, desc[UR40][R2.64+0x104] ;  /* 0x0001042802757981 */ /* 0x001ee8000c1e1900 */
[----:B------:R-:W3:Y:S04]  /*570b0*/  LDG.E R220, desc[UR40][R2.64+0x108] ;  /* 0x0001082802dc7981 */ /* 0x000ee8000c1e1900 */
[----:B-1----:R-:W3:Y:S04]  /*570c0*/  LDG.E R119, desc[UR40][R2.64+0x5c] ;  /* 0x00005c2802777981 */ /* 0x002ee8000c1e1900 */
[----:B------:R0:W-:Y:S04]  /*570d0*/  STL [R1+0x1974], R114 ;  /* 0x0019747201007387 */ /* 0x0001e80000100800 */
[----:B------:R-:W3:Y:S04]  /*570e0*/  LDG.E R212, desc[UR40][R2.64+0x10c] ;  /* 0x00010c2802d47981 */ /* 0x000ee8000c1e1900 */
[----:B------:R-:W3:Y:S04]  /*570f0*/  LDG.E R217, desc[UR40][R2.64+0x64] ;  /* 0x0000642802d97981 */ /* 0x000ee8000c1e1900 */
[----:B0-----:R-:W3:Y:S04]  /*57100*/  LDG.E R114, desc[UR40][R2.64+0x60] ;  /* 0x0000602802727981 */ /* 0x001ee8000c1e1900 */
[----:B------:R-:W3:Y:S04]  /*57110*/  LDG.E R182, desc[UR40][R2.64+0x110] ;  /* 0x0001102802b67981 */ /* 0x000ee8000c1e1900 */
[----:B------:R-:W3:Y:S04]  /*57120*/  LDG.E R20, desc[UR40][R2.64+0xc0] ;  /* 0x0000c02802147981 */ /* 0x000ee8000c1e1900 */
[----:B------:R-:W3:Y:S04]  /*57130*/  LDG.E R250, desc[UR40][R2.64+0x8c] ;  /* 0x00008c2802fa7981 */ /* 0x000ee8000c1e1900 */
[----:B------:R-:W3:Y:S04]  /*57140*/  LDG.E R204, desc[UR40][R2.64+0x68] ;  /* 0x0000682802cc7981 */ /* 0x000ee8000c1e1900 */
[----:B------:R-:W3:Y:S04]  /*57150*/  LDG.E R173, desc[UR40][R2.64+0x114] ;  /* 0x0001142802ad7981 */ /* 0x000ee8000c1e1900 */
[----:B------:R0:W-:Y:S04]  /*57160*/  STL [R1+0x1988], R120 ;  /* 0x0019887801007387 */ /* 0x0001e80000100800 */
[----:B------:R-:W3:Y:S04]  /*57170*/  LDG.E R246, desc[UR40][R2.64+0x90] ;  /* 0x0000902802f67981 */ /* 0x000ee8000c1e1900 */
[----:B------:R-:W3:Y:S04]  /*57180*/  LDG.E R180, desc[UR40][R2.64+0x6c] ;  /* 0x00006c2802b47981 */ /* 0x000ee8000c1e1900 */
[----:B0-----:R-:W3:Y:S04]  /*57190*/  LDG.E R120, desc[UR40][R2.64+0xc4] ;  /* 0x0000c42802787981 */ /* 0x001ee8000c1e1900 */
[----:B------:R-:W3:Y:S04]  /*571a0*/  LDG.E R165, desc[UR40][R2.64+0x118] ;  /* 0x0001182802a57981 */ /* 0x000ee8000c1e1900 */
[----:B------:R0:W-:Y:S04]  /*571b0*/  STL [R1+0x1978], R116 ;  /* 0x0019787401007387 */ /* 0x0001e80000100800 */
[----:B------:R-:W3:Y:S04]  /*571c0*/  LDG.E R244, desc[UR40][R2.64+0x94] ;  /* 0x0000942802f47981 */ /* 0x000ee8000c1e1900 */
[----:B------:R-:W3:Y:S04]  /*571d0*/  LDG.E R169, desc[UR40][R2.64+0x70] ;  /* 0x0000702802a97981 */ /* 0x000ee8000c1e1900 */
[----:B0-----:R-:W3:Y:S04]  /*571e0*/  LDG.E R116, desc[UR40][R2.64+0xc8] ;  /* 0x0000c82802747981 */ /* 0x001ee8000c1e1900 */
[----:B------:R-:W3:Y:S04]  /*571f0*/  LDG.E R158, desc[UR40][R2.64+0x11c] ;  /* 0x00011c28029e7981 */ /* 0x000ee8000c1e1900 */
        /* <DEDUP_REMOVED lines=47> */
[----:B--2---:R-:W-:-:S03]  /*574f0*/  FFMA R0, R148, R4, RZ ;  /* 0x0000000494007223 */ /* 0x004fc600000000ff */
[----:B------:R-:W2:Y:S04]  /*57500*/  LDG.E R151, desc[UR40][R2.64+0xbc] ;  /* 0x0000bc2802977981 */ /* 0x000ea8000c1e1900 */
[----:B------:R-:W2:Y:S04]  /*57510*/  LDG.E R77, desc[UR40][R2.64+0xec] ;  /* 0x0000ec28024d7981 */ /* 0x000ea8000c1e1900 */
[----:B------:R-:W2:Y:S04]  /*57520*/  LDG.E R76, desc[UR40][R2.64+0x12c] ;  /* 0x00012c28024c7981 */ /* 0x000ea8000c1e1900 */
[----:B------:R-:W2:Y:S01]  /*57530*/  LDG.E R166, desc[UR40][R2.64+0x1ac] ;  /* 0x0001ac2802a67981 */ /* 0x000ea2000c1e1900 */
[----:B----4-:R-:W-:-:S03]  /*57540*/  FFMA R0, R5, R176, R0 ;  /* 0x000000b005007223 */ /* 0x010fc60000000000 */
[----:B------:R-:W4:Y:S04]  /*57550*/  LDG.E R63, desc[UR40][R2.64+0xf0] ;  /* 0x0000f028023f7981 */ /* 0x000f28000c1e1900 */
[----:B------:R-:W4:Y:S04]  /*57560*/  LDG.E R62, desc[UR40][R2.64+0x130] ;  /* 0x00013028023e7981 */ /* 0x000f28000c1e1900 */
[----:B------:R-:W4:Y:S04]  /*57570*/  LDG.E R164, desc[UR40][R2.64+0x16c] ;  /* 0x00016c2802a47981 */ /* 0x000f28000c1e1900 */
[----:B------:R-:W4:Y:S01]  /*57580*/  LDG.E R170, desc[UR40][R2.64+0x1b0] ;  /* 0x0001b02802aa7981 */ /* 0x000f22000c1e1900 */
[----:B---3--:R-:W-:-:S03]  /*57590*/  FFMA R0, R6, R177, R0 ;  /* 0x000000b106007223 */ /* 0x008fc60000000000 */
[----:B------:R-:W3:Y:S04]  /*575a0*/  LDG.E R61, desc[UR40][R2.64+0xf4] ;  /* 0x0000f428023d7981 */ /* 0x000ee8000c1e1900 */
[----:B------:R-:W3:Y:S04]  /*575b0*/  LDG.E R60, desc[UR40][R2.64+0x134] ;  /* 0x00013428023c7981 */ /* 0x000ee8000c1e1900 */
[----:B------:R-:W3:Y:S04]  /*575c0*/  LDG.E R168, desc[UR40][R2.64+0x170] ;  /* 0x0001702802a87981 */ /* 0x000ee8000c1e1900 */
[----:B------:R-:W3:Y:S04]  /*575d0*/  LDG.E R174, desc[UR40][R2.64+0x1b4] ;  /* 0x0001b42802ae7981 */ /* 0x000ee8000c1e1900 */
[----:B------:R0:W-:Y:S01]  /*575e0*/  STL [R1+0xe5c], R176 ;  /* 0x000e5cb001007387 */ /* 0x0001e20000100800 */
[----:B------:R-:W-:-:S03]  /*575f0*/  FFMA R0, R7, R249, R0 ;  /* 0x000000f907007223 */ /* 0x000fc60000000000 */
[----:B------:R-:W3:Y:S04]  /*57600*/  LDG.E R59, desc[UR40][R2.64+0xf8] ;  /* 0x0000f828023b7981 */ /* 0x000ee8000c1e1900 */
[----:B------:R-:W3:Y:S04]  /*57610*/  LDG.E R58, desc[UR40][R2.64+0x138] ;  /* 0x00013828023a7981 */ /* 0x000ee8000c1e1900 */
[----:B------:R-:W3:Y:S04]  /*57620*/  LDG.E R172, desc[UR40][R2.64+0x174] ;  /* 0x0001742802ac7981 */ /* 0x000ee8000c1e1900 */
[----:B0-----:R-:W3:Y:S04]  /*57630*/  LDG.E R176, desc[UR40][R2.64+0x1b8] ;  /* 0x0001b82802b07981 */ /* 0x001ee8000c1e1900 */
[----:B------:R0:W-:Y:S01]  /*57640*/  STL [R1+0xe58], R177 ;  /* 0x000e58b101007387 */ /* 0x0001e20000100800 */
[----:B------:R-:W-:-:S03]  /*57650*/  FFMA R0, R247, R8, R0 ;  /* 0x00000008f7007223 */ /* 0x000fc60000000000 */
[----:B------:R-:W3:Y:S04]  /*57660*/  LDG.E R57, desc[UR40][R2.64+0xfc] ;  /* 0x0000fc2802397981 */ /* 0x000ee8000c1e1900 */
[----:B------:R-:W3:Y:S04]  /*57670*/  LDG.E R56, desc[UR40][R2.64+0x13c] ;  /* 0x00013c2802387981 */ /* 0x000ee8000c1e1900 */
[----:B------:R-:W3:Y:S04]  /*57680*/  LDG.E R179, desc[UR40][R2.64+0x178] ;  /* 0x0001782802b37981 */ /* 0x000ee8000c1e1900 */
[----:B0-----:R-:W3:Y:S01]  /*57690*/  LDG.E R177, desc[UR40][R2.64+0x1bc] ;  /* 0x0001bc2802b17981 */ /* 0x001ee2000c1e1900 */
[----:B------:R-:W-:-:S03]  /*576a0*/  FFMA R0, R9, R245, R0 ;  /* 0x000000f509007223 */ /* 0x000fc60000000000 */
[----:B------:R-:W3:Y:S01]  /*576b0*/  LDG.E R178, desc[UR40][R2.64+0x17c] ;  /* 0x00017c2802b27981 */ /* 0x000ee2000c1e1900 */
[----:B------:R-:W-:-:S03]  /*576c0*/  FFMA R0, R10, R209, R0 ;  /* 0x000000d10a007223 */ /* 0x000fc60000000000 */
[----:B------:R0:W-:Y:S01]  /*576d0*/  STL [R1+0x1970], R113 ;  /* 0x0019707101007387 */ /* 0x0001e20000100800 */
[----:B------:R-:W-:-:S03]  /*576e0*/  FFMA R0, R11, R208, R0 ;  /* 0x000000d00b007223 */ /* 0x000fc60000000000 */
[----:B------:R-:W-:Y:S01]  /*576f0*/  STL [R1+0x196c], R112 ;  /* 0x00196c7001007387 */ /* 0x000fe20000100800 */
[----:B------:R-:W-:-:S03]  /*57700*/  FFMA R0, R207, R12, R0 ;  /* 0x0000000ccf007223 */ /* 0x000fc60000000000 */
[----:B------:R-:W-:Y:S01]  /*57710*/  STL [R1+0x1968], R111 ;  /* 0x0019686f01007387 */ /* 0x000fe20000100800 */
[----:B------:R-:W-:-:S03]  /*57720*/  FFMA R0, R13, R190, R0 ;  /* 0x000000be0d007223 */ /* 0x000fc60000000000 */
[----:B------:R1:W-:Y:S01]  /*57730*/  STL [R1+0x1214], R185 ;  /* 0x001214b901007387 */ /* 0x0003e20000100800 */
[----:B------:R-:W-:-:S03]  /*57740*/  FFMA R0, R14, R185, R0 ;  /* 0x000000b90e007223 */ /* 0x000fc60000000000 */
[----:B------:R1:W-:Y:S01]  /*57750*/  STL [R1+0x1210], R186 ;  /* 0x001210ba01007387 */ /* 0x0003e20000100800 */
[----:B------:R-:W-:-:S03]  /*57760*/  FFMA R0, R15, R186, R0 ;  /* 0x000000ba0f007223 */ /* 0x000fc60000000000 */
[----:B0-----:R-:W3:Y:S04]  /*57770*/  LDG.E R113, desc[UR40][R2.64+0x1c0] ;  /* 0x0001c02802717981 */ /* 0x001ee8000c1e1900 */
[----:B-1----:R-:W3:Y:S01]  /*57780*/  LDG.E R185, desc[UR40][R2.64+0x200] ;  /* 0x0002002802b97981 */ /* 0x002ee2000c1e1900 */
[----:B------:R-:W-:-:S03]  /*57790*/  FFMA R0, R187, R16, R0 ;  /* 0x00000010bb007223 */ /* 0x000fc60000000000 */
[----:B------:R-:W3:Y:S04]  /*577a0*/  LDG.E R186, desc[UR40][R2.64+0x204] ;  /* 0x0002042802ba7981 */ /* 0x000ee8000c1e1900 */
[----:B------:R0:W-:Y:S01]  /*577b0*/  STL [R1+0x120c], R187 ;  /* 0x00120cbb01007387 */ /* 0x0001e20000100800 */
[----:B------:R-:W-:-:S03]  /*577c0*/  FFMA R0, R17, R188, R0 ;  /* 0x000000bc11007223 */ /* 0x000fc60000000000 */
[----:B------:R-:W3:Y:S04]  /*577d0*/  LDG.E R112, desc[UR40][R2.64+0x1c4] ;  /* 0x0001c42802707981 */ /* 0x000ee8000c1e1900 */
[----:B------:R1:W-:Y:S04]  /*577e0*/  STL [R1+0x1208], R188 ;  /* 0x001208bc01007387 */ /* 0x0003e80000100800 */
[----:B0-----:R-:W3:Y:S04]  /*577f0*/  LDG.E R187, desc[UR40][R2.64+0x208] ;  /* 0x0002082802bb7981 */ /* 0x001ee8000c1e1900 */
[----:B------:R-:W3:Y:S04]  /*57800*/  LDG.E R111, desc[UR40][R2.64+0x1c8] ;  /* 0x0001c828026f7981 */ /* 0x000ee8000c1e1900 */
[----:B-1----:R-:W3:Y:S04]  /*57810*/  LDG.E R188, desc[UR40][R2.64+0x20c] ;  /* 0x00020c2802bc7981 */ /* 0x002ee8000c1e1900 */
[----:B------:R0:W-:Y:S04]  /*57820*/  STL [R1+0x1218], R190 ;  /* 0x001218be01007387 */ /* 0x0001e80000100800 */
[----:B------:R-:W-:Y:S04]  /*57830*/  STL [R1+0x1964], R110 ;  /* 0x0019646e01007387 */ /* 0x000fe80000100800 */
[----:B------:R-:W-:Y:S04]  /*57840*/  STL [R1+0x1960], R109 ;  /* 0x0019606d01007387 */ /* 0x000fe80000100800 */
[----:B0-----:R-:W3:Y:S01]  /*57850*/  LDG.E R190, desc[UR40][R2.64+0x1cc] ;  /* 0x0001cc2802be7981 */ /* 0x001ee2000c1e1900 */
[----:B------:R-:W-:-:S03]  /*57860*/  FFMA R0, R18, R206, R0 ;  /* 0x000000ce12007223 */ /* 0x000fc60000000000 */
[----:B------:R0:W-:Y:S04]  /*57870*/  STL [R1+0x117c], R208 ;  /* 0x00117cd001007387 */ /* 0x0001e80000100800 */
[----:B------:R1:W-:Y:S04]  /*57880*/  STL [R1+0x195c], R108 ;  /* 0x00195c6c01007387 */ /* 0x0003e80000100800 */
[----:B------:R1:W-:Y:S04]  /*57890*/  STL [R1+0x1958], R107 ;  /* 0x0019586b01007387 */ /* 0x0003e80000100800 */
[----:B0-----:R-:W3:Y:S04]  /*578a0*/  LDG.E R208, desc[UR40][R2.64+0x240] ;  /* 0x0002402802d07981 */ /* 0x001ee8000c1e1900 */
[----:B------:R0:W-:Y:S04]  /*578b0*/  STL [R1+0x1954], R106 ;  /* 0x0019546a01007387 */ /* 0x0001e80000100800 */
[----:B------:R-:W-:Y:S04]  /*578c0*/  STL [R1+0x1950], R105 ;  /* 0x0019506901007387 */ /* 0x000fe80000100800 */
        /* <DEDUP_REMOVED lines=16> */
[----:B------:R-:W-:Y:S04]  /*579d0*/  STL [R1+0x190c], R88 ;  /* 0x00190c5801007387 */ /* 0x000fe80000100800 */
[----:B------:R-:W-:Y:S04]  /*579e0*/  STL [R1+0x1904], R86 ;  /* 0x0019045601007387 */ /* 0x000fe80000100800 */
[----:B------:R2:W-:Y:S04]  /*579f0*/  STL [R1+0x1184], R207 ;  /* 0x001184cf01007387 */ /* 0x0005e80000100800 */
[----:B------:R2:W-:Y:S04]  /*57a00*/  STL [R1+0x1204], R206 ;  /* 0x001204ce01007387 */ /* 0x0005e80000100800 */
[----:B------:R2:W-:Y:S04]  /*57a10*/  STL [R1+0x18fc], R84 ;  /* 0x0018fc5401007387 */ /* 0x0005e80000100800 */
[----:B------:R-:W3:Y:S04]  /*57a20*/  LDG.E R110, desc[UR40][R2.64+0x1d0] ;  /* 0x0001d028026e7981 */ /* 0x000ee8000c1e1900 */
[----:B------:R-:W3:Y:S04]  /*57a30*/  LDG.E R109, desc[UR40][R2.64+0x210] ;  /* 0x00021028026d7981 */ /* 0x000ee8000c1e1900 */
[----:B-1----:R-:W3:Y:S04]  /*57a40*/  LDG.E R108, desc[UR40][R2.64+0x1d4] ;  /* 0x0001d428026c7981 */ /* 0x002ee8000c1e1900 */
        /* <DEDUP_REMOVED lines=23> */
[----:B------:R0:W-:Y:S04]  /*57bc0*/  STL [R1+0xe8c], R209 ;  /* 0x000e8cd101007387 */ /* 0x0001e80000100800 */
[----:B------:R-:W2:Y:S04]  /*57bd0*/  LDG.E R84, desc[UR40][R2.64+0x24c] ;  /* 0x00024c2802547981 */ /* 0x000ea8000c1e1900 */
[----:B------:R1:W-:Y:S04]  /*57be0*/  STL [R1+0x1908], R87 ;  /* 0x0019085701007387 */ /* 0x0003e80000100800 */
[----:B0-----:R-:W2:Y:S04]  /*57bf0*/  LDG.E R209, desc[UR40][R2.64+0x280] ;  /* 0x0002802802d17981 */ /* 0x001ea8000c1e1900 */
[----:B------:R0:W-:Y:S04]  /*57c00*/  STL [R1+0x1900], R85 ;  /* 0x0019005501007387 */ /* 0x0001e80000100800 */
[----:B-1----:R-:W2:Y:S04]  /*57c10*/  LDG.E R87, desc[UR40][R2.64+0x284] ;  /* 0x0002842802577981 */ /* 0x002ea8000c1e1900 */
        /* <DEDUP_REMOVED lines=13> */
[----:B0-----:R-:W2:Y:S01]  /*57cf0*/  LDG.E R74, desc[UR40][R2.64+0x258] ;  /* 0x00025828024a7981 */ /* 0x001ea2000c1e1900 */
[----:B------:R-:W-:-:S03]  /*57d00*/  FFMA R0, R19, R184, R0 ;  /* 0x000000b813007223 */ /* 0x000fc60000000000 */
[----:B------:R0:W-:Y:S01]  /*57d10*/  STL [R1+0x18e0], R73 ;  /* 0x0018e04901007387 */ /* 0x0001e20000100800 */
[----:B-1----:R-:W-:-:S03]  /*57d20*/  FFMA R21, R4, R21, RZ ;  /* 0x0000001504157223 */ /* 0x002fc600000000ff */
[----:B------:R1:W-:Y:S01]  /*57d30*/  STL [R1+0x18dc], R72 ;  /* 0x0018dc4801007387 */ /* 0x0003e20000100800 */
[----:B------:R-:W-:-:S03]  /*57d40*/  FFMA R21, R5, R71, R21 ;  /* 0x0000004705157223 */ /* 0x000fc60000000015 */
[----:B------:R4:W-:Y:S04]  /*57d50*/  STL [R1+0x1200], R184 ;  /* 0x001200b801007387 */ /* 0x0009e80000100800 */
[----:B0-----:R-:W2:Y:S04]  /*57d60*/  LDG.E R73, desc[UR40][R2.64+0x298] ;  /* 0x0002982802497981 */ /* 0x001ea8000c1e1900 */
[----:B-1----:R-:W2:Y:S01]  /*57d70*/  LDG.E R72, desc[UR40][R2.64+0x25c] ;  /* 0x00025c2802487981 */ /* 0x002ea2000c1e1900 */
[----:B----4-:R-:W-:-:S03]  /*57d80*/  FFMA R184, R4, R149, RZ ;  /* 0x0000009504b87223 */ /* 0x010fc600000000ff */
[----:B------:R0:W-:Y:S04]  /*57d90*/  STL [R1+0x18d4], R70 ;  /* 0x0018d44601007387 */ /* 0x0001e80000100800 */
[----:B------:R1:W-:Y:S01]  /*57da0*/  STL [R1+0x1190], R71 ;  /* 0x0011904701007387 */ /* 0x0003e20000100800 */
[----:B------:R-:W-:-:S03]  /*57db0*/  FFMA R184, R5, R69, R184 ;  /* 0x0000004505b87223 */ /* 0x000fc600000000b8 */
[----:B------:R4:W-:Y:S04]  /*57dc0*/  STL [R1+0x18cc], R68 ;  /* 0x0018cc4401007387 */ /* 0x0009e80000100800 */
[----:B0-----:R-:W2:Y:S04]  /*57dd0*/  LDG.E R70, desc[UR40][R2.64+0x260] ;  /* 0x0002602802467981 */ /* 0x001ea8000c1e1900 */
[----:B-1----:R-:W2:Y:S04]  /*57de0*/  LDG.E R71, desc[UR40][R2.64+0x29c] ;  /* 0x00029c2802477981 */ /* 0x002ea8000c1e1900 */
[----:B------:R0:W-:Y:S01]  /*57df0*/  STL [R1+0xe54], R69 ;  /* 0x000e544501007387 */ /* 0x0001e20000100800 */
[----:B------:R-:W-:-:S03]  /*57e00*/  FFMA R21, R6, R67, R21 ;  /* 0x0000004306157223 */ /* 0x000fc60000000015 */
[----:B----4-:R-:W4:Y:S04]  /*57e10*/  LDG.E R68, desc[UR40][R2.64+0x264] ;  /* 0x0002642802447981 */ /* 0x010f28000c1e1900 */
[----:B------:R1:W-:Y:S04]  /*57e20*/  STL [R1+0x18c4], R66 ;  /* 0x0018c44201007387 */ /* 0x0003e80000100800 */
[----:B0-----:R-:W4:Y:S04]  /*57e30*/  LDG.E R69, desc[UR40][R2.64+0x2a0] ;  /* 0x0002a02802457981 */ /* 0x001f28000c1e1900 */
[----:B------:R0:W-:Y:S01]  /*57e40*/  STL [R1+0x11b0], R67 ;  /* 0x0011b04301007387 */ /* 0x0001e20000100800 */
[----:B------:R-:W-:-:S03]  /*57e50*/  FFMA R184, R6, R65, R184 ;  /* 0x0000004106b87223 */ /* 0x000fc600000000b8 */
[----:B-1----:R-:W4:Y:S04]  /*57e60*/  LDG.E R66, desc[UR40][R2.64+0x268] ;  /* 0x0002682802427981 */ /* 0x002f28000c1e1900 */
[----:B------:R1:W-:Y:S04]  /*57e70*/  STL [R1+0x18bc], R64 ;  /* 0x0018bc4001007387 */ /* 0x0003e80000100800 */
[----:B0-----:R-:W4:Y:S04]  /*57e80*/  LDG.E R67, desc[UR40][R2.64+0x2a4] ;  /* 0x0002a42802437981 */ /* 0x001f28000c1e1900 */
[----:B------:R0:W-:Y:S04]  /*57e90*/  STL [R1+0xaec], R65 ;  /* 0x000aec4101007387 */ /* 0x0001e80000100800 */
[----:B-1----:R-:W4:Y:S04]  /*57ea0*/  LDG.E R64, desc[UR40][R2.64+0x26c] ;  /* 0x00026c2802407981 */ /* 0x002f28000c1e1900 */
[----:B------:R-:W4:Y:S04]  /*57eb0*/  LDG.E R251, desc[UR40][R2.64+0x270] ;  /* 0x0002702802fb7981 */ /* 0x000f28000c1e1900 */
[----:B0-----:R-:W4:Y:S01]  /*57ec0*/  LDG.E R65, desc[UR40][R2.64+0x2a8] ;  /* 0x0002a82802417981 */ /* 0x001f22000c1e1900 */
[----:B------:R-:W-:-:S04]  /*57ed0*/  FFMA R184, R7, R252, R184 ;  /* 0x000000fc07b87223 */ /* 0x000fc800000000b8 */
[----:B------:R-:W-:Y:S01]  /*57ee0*/  FFMA R184, R8, R248, R184 ;  /* 0x000000f808b87223 */ /* 0x000fe200000000b8 */
[----:B------:R0:W-:Y:S03]  /*57ef0*/  STL [R1+0xf9c], R115 ;  /* 0x000f9c7301007387 */ /* 0x0001e60000100800 */
        /* <DEDUP_REMOVED lines=10> */
[----:B------:R0:W-:Y:S01]  /*57fa0*/  STL [R1+0x1100], R20 ;  /* 0x0011001401007387 */ /* 0x0001e20000100800 */
[----:B------:R-:W-:Y:S01]  /*57fb0*/  FFMA R21, R7, R250, R21 ;  /* 0x000000fa07157223 */ /* 0x000fe20000000015 */
[----:B------:R-:W-:Y:S01]  /*57fc0*/  FFMA R184, R14, R204, R184 ;  /* 0x000000cc0eb87223 */ /* 0x000fe200000000b8 */
[----:B------:R-:W-:Y:S02]  /*57fd0*/  FFMA R115, R9, R173, R115 ;  /* 0x000000ad09737223 */ /* 0x000fe40000000073 */
[----:B------:R-:W-:Y:S01]  /*57fe0*/  FFMA R21, R8, R246, R21 ;  /* 0x000000f608157223 */ /* 0x000fe20000000015 */
[----:B------:R-:W-:Y:S01]  /*57ff0*/  FFMA R184, R15, R180, R184 ;  /* 0x000000b40fb87223 */ /* 0x000fe200000000b8 */
[----:B0-----:R-:W-:Y:S01]  /*58000*/  FFMA R20, R4, R20, RZ ;  /* 0x0000001404147223 */ /* 0x001fe200000000ff */
[----:B------:R-:W-:-:S03]  /*58010*/  FFMA R115, R10, R165, R115 ;  /* 0x000000a50a737223 */ /* 0x000fc60000000073 */
[----:B------:R-:W-:Y:S01]  /*58020*/  FFMA R20, R5, R120, R20 ;  /* 0x0000007805147223 */ /* 0x000fe20000000014 */
[----:B------:R0:W-:Y:S01]  /*58030*/  STL [R1+0x11e8], R204 ;  /* 0x0011e8cc01007387 */ /* 0x0001e20000100800 */
[----:B------:R-:W-:Y:S01]  /*58040*/  FFMA R21, R9, R244, R21 ;  /* 0x000000f409157223 */ /* 0x000fe20000000015 */
[----:B------:R-:W-:Y:S01]  /*58050*/  FFMA R184, R16, R169, R184 ;  /* 0x000000a910b87223 */ /* 0x000fe200000000b8 */
[----:B------:R-:W-:Y:S01]  /*58060*/  FFMA R20, R6, R116, R20 ;  /* 0x0000007406147223 */ /* 0x000fe20000000014 */
[----:B------:R-:W-:Y:S01]  /*58070*/  FFMA R115, R11, R158, R115 ;  /* 0x0000009e0b737223 */ /* 0x000fe20000000073 */
[----:B------:R-:W-:Y:S01]  /*58080*/  FFMA R21, R10, R121, R21 ;  /* 0x000000790a157223 */ /* 0x000fe20000000015 */
[----:B------:R-:W-:Y:S01]  /*58090*/  FFMA R184, R17, R160, R184 ;  /* 0x000000a011b87223 */ /* 0x000fe200000000b8 */
[----:B0-----:R-:W-:Y:S01]  /*580a0*/  FFMA R204, R4, R55, RZ ;  /* 0x0000003704cc7223 */ /* 0x001fe200000000ff */
[----:B------:R-:W-:Y:S01]  /*580b0*/  FFMA R20, R7, R218, R20 ;  /* 0x000000da07147223 */ /* 0x000fe20000000014 */
[----:B------:R-:W-:-:S02]  /*580c0*/  FFMA R115, R12, R154, R115 ;  /* 0x0000009a0c737223 */ /* 0x000fc40000000073 */
[----:B------:R-:W-:Y:S01]  /*580d0*/  FFMA R204, R5, R53, R204 ;  /* 0x0000003505cc7223 */ /* 0x000fe200000000cc */
[----:B------:R0:W-:Y:S01]  /*580e0*/  STL [R1+0xf40], R150 ;  /* 0x000f409601007387 */ /* 0x0001e20000100800 */
[----:B------:R-:W-:Y:S01]  /*580f0*/  FFMA R21, R11, R118, R21 ;  /* 0x000000760b157223 */ /* 0x000fe20000000015 */
[----:B------:R-:W-:Y:S01]  /*58100*/  FFMA R20, R8, R205, R20 ;  /* 0x000000cd08147223 */ /* 0x000fe20000000014 */
[----:B------:R-:W-:Y:S01]  /*58110*/  FFMA R184, R18, R156, R184 ;  /* 0x0000009c12b87223 */ /* 0x000fe200000000b8 */
[----:B------:R-:W-:Y:S01]  /*58120*/  FFMA R115, R13, R150, R115 ;  /* 0x000000960d737223 */ /* 0x000fe20000000073 */
[----:B------:R-:W-:Y:S01]  /*58130*/  FFMA R204, R6, R51, R204 ;  /* 0x0000003306cc7223 */ /* 0x000fe200000000cc */
[----:B------:R1:W-:Y:S01]  /*58140*/  STL [R1+0x11b8], R152 ;  /* 0x0011b89801007387 */ /* 0x0003e20000100800 */
[----:B------:R-:W-:-:S03]  /*58150*/  FFMA R21, R12, R232, R21 ;  /* 0x000000e80c157223 */ /* 0x000fc60000000015 */
[----:B0-----:R-:W4:Y:S01]  /*58160*/  LDG.E R150, desc[UR40][R2.64+0x380] ;  /* 0x0003802802967981 */ /* 0x001f22000c1e1900 */
[----:B------:R-:W-:Y:S01]  /*58170*/  FFMA R20, R9, R181, R20 ;  /* 0x000000b509147223 */ /* 0x000fe20000000014 */
[----:B------:R-:W-:Y:S01]  /*58180*/  FFMA R184, R19, R152, R184 ;  /* 0x0000009813b87223 */ /* 0x000fe200000000b8 */
[----:B------:R-:W-:Y:S01]  /*58190*/  FFMA R204, R7, R49, R204 ;  /* 0x0000003107cc7223 */ /* 0x000fe200000000cc */
[----:B-1----:R-:W4:Y:S01]  /*581a0*/  LDG.E R152, desc[UR40][R2.64+0x384] ;  /* 0x0003842802987981 */ /* 0x002f22000c1e1900 */
[----:B------:R-:W-:Y:S01]  /*581b0*/  FFMA R21, R13, R213, R21 ;  /* 0x000000d50d157223 */ /* 0x000fe20000000015 */
[----:B------:R-:W-:Y:S01]  /*581c0*/  FFMA R20, R10, R171, R20 ;  /* 0x000000ab0a147223 */ /* 0x000fe20000000014 */
[----:B------:R-:W-:Y:S01]  /*581d0*/  FFMA R204, R8, R47, R204 ;  /* 0x0000002f08cc7223 */ /* 0x000fe200000000cc */
[----:B------:R0:W-:Y:S01]  /*581e0*/  STL [R1+0xf44], R154 ;  /* 0x000f449a01007387 */ /* 0x0001e20000100800 */
[----:B------:R-:W-:Y:S01]  /*581f0*/  FFMA R21, R14, R183, R21 ;  /* 0x000000b70e157223 */ /* 0x000fe20000000015 */
[----:B------:R-:W-:Y:S01]  /*58200*/  FFMA R20, R11, R163, R20 ;  /* 0x000000a30b147223 */ /* 0x000fe20000000014 */
[----:B------:R-:W-:Y:S01]  /*58210*/  FFMA R204, R9, R31, R204 ;  /* 0x0000001f09cc7223 */ /* 0x000fe200000000cc */
[----:B------:R1:W-:Y:S04]  /*58220*/  STL [R1+0x10a0], R205 ;  /* 0x0010a0cd01007387 */ /* 0x0003e80000100800 */
[----:B0-----:R-:W4:Y:S04]  /*58230*/  LDG.E R154, desc[UR40][R2.64+0x388] ;  /* 0x00038828029a7981 */ /* 0x001f28000c1e1900 */
[----:B------:R0:W-:Y:S01]  /*58240*/  STL [R1+0x11c4], R156 ;  /* 0x0011c49c01007387 */ /* 0x0001e20000100800 */
[----:B-1----:R-:W-:Y:S01]  /*58250*/  FFMA R205, R4, R54, RZ ;  /* 0x0000003604cd7223 */ /* 0x002fe200000000ff */
[----:B------:R-:W-:Y:S01]  /*58260*/  FFMA R21, R15, R175, R21 ;  /* 0x000000af0f157223 */ /* 0x000fe20000000015 */
[----:B------:R-:W-:Y:S01]  /*58270*/  FFMA R20, R12, R157, R20 ;  /* 0x0000009d0c147223 */ /* 0x000fe20000000014 */
[----:B------:R1:W-:Y:S01]  /*58280*/  STL [R1+0x1030], R157 ;  /* 0x0010309d01007387 */ /* 0x0003e20000100800 */
[----:B------:R-:W-:Y:S01]  /*58290*/  FFMA R204, R10, R29, R204 ;  /* 0x0000001d0acc7223 */ /* 0x000fe200000000cc */
[----:B------:R-:W-:-:S02]  /*582a0*/  FFMA R205, R5, R52, R205 ;  /* 0x0000003405cd7223 */ /* 0x000fc400000000cd */
[----:B0-----:R-:W4:Y:S01]  /*582b0*/  LDG.E R156, desc[UR40][R2.64+0x38c] ;  /* 0x00038c28029c7981 */ /* 0x001f22000c1e1900 */
[----:B------:R-:W-:-:S03]  /*582c0*/  FFMA R21, R16, R167, R21 ;  /* 0x000000a710157223 */ /* 0x000fc60000000015 */
[----:B-1----:R-:W4:Y:S01]  /*582d0*/  LDG.E R157, desc[UR40][R2.64+0x390] ;  /* 0x00039028029d7981 */ /* 0x002f22000c1e1900 */
[----:B------:R-:W-:Y:S01]  /*582e0*/  FFMA R204, R11, R27, R204 ;  /* 0x0000001b0bcc7223 */ /* 0x000fe200000000cc */
[----:B------:R-:W-:Y:S02]  /*582f0*/  FFMA R205, R6, R50, R205 ;  /* 0x0000003206cd7223 */ /* 0x000fe400000000cd */
[----:B------:R0:W-:Y:S01]  /*58300*/  STL [R1+0xf48], R158 ;  /* 0x000f489e01007387 */ /* 0x0001e20000100800 */
[----:B------:R-:W-:Y:S01]  /*58310*/  FFMA R21, R17, R159, R21 ;  /* 0x0000009f11157223 */ /* 0x000fe20000000015 */
[----:B------:R-:W-:Y:S01]  /*58320*/  FFMA R204, R12, R25, R204 ;  /* 0x000000190ccc7223 */ /* 0x000fe200000000cc */
[----:B------:R-:W-:Y:S01]  /*58330*/  FFMA R205, R7, R48, R205 ;  /* 0x0000003007cd7223 */ /* 0x000fe200000000cd */
[----:B------:R1:W-:Y:S04]  /*58340*/  STL [R1+0x1124], R159 ;  /* 0x0011249f01007387 */ /* 0x0003e80000100800 */
[----:B0-----:R-:W4:Y:S01]  /*58350*/  LDG.E R158, desc[UR40][R2.64+0x394] ;  /* 0x00039428029e7981 */ /* 0x001f22000c1e1900 */
[----:B------:R-:W-:-:S03]  /*58360*/  FFMA R204, R13, R23, R204 ;  /* 0x000000170dcc7223 */ /* 0x000fc600000000cc */
[----:B-1----:R-:W4:Y:S01]  /*58370*/  LDG.E R159, desc[UR40][R2.64+0x398] ;  /* 0x00039828029f7981 */ /* 0x002f22000c1e1900 */
[----:B------:R-:W-:-:S03]  /*58380*/  FFMA R205, R8, R35, R205 ;  /* 0x0000002308cd7223 */ /* 0x000fc600000000cd */
[----:B------:R0:W-:Y:S01]  /*58390*/  STL [R1+0x11d0], R160 ;  /* 0x0011d0a001007387 */ /* 0x0001e20000100800 */
[----:B------:R-:W-:Y:S01]  /*583a0*/  FFMA R204, R14, R161, R204 ;  /* 0x000000a10ecc7223 */ /* 0x000fe200000000cc */
[----:B------:R-:W-:Y:S02]  /*583b0*/  FFMA R205, R9, R30, R205 ;  /* 0x0000001e09cd7223 */ /* 0x000fe400000000cd */
[----:B------:R1:W-:Y:S04]  /*583c0*/  STL [R1+0xeec], R161 ;  /* 0x000eeca101007387 */ /* 0x0003e80000100800 */
[----:B0-----:R-:W4:Y:S04]  /*583d0*/  LDG.E R160, desc[UR40][R2.64+0x39c] ;  /* 0x00039c2802a07981 */ /* 0x001f28000c1e1900 */
[----:B-1----:R-:W4:Y:S01]  /*583e0*/  LDG.E R161, desc[UR40][R2.64+0x3a0] ;  /* 0x0003a02802a17981 */ /* 0x002f22000c1e1900 */
[----:B------:R-:W-:-:S03]  /*583f0*/  FFMA R205, R10, R28, R205 ;  /* 0x0000001c0acd7223 */ /* 0x000fc600000000cd */
[----:B------:R0:W-:Y:S01]  /*58400*/  STL [R1+0x1034], R163 ;  /* 0x001034a301007387 */ /* 0x0001e20000100800 */
[----:B------:R-:W-:-:S03]  /*58410*/  FFMA R205, R11, R26, R205 ;  /* 0x0000001a0bcd7223 */ /* 0x000fc600000000cd */
[----:B------:R1:W-:Y:S04]  /*58420*/  STL [R1+0xf64], R212 ;  /* 0x000f64d401007387 */ /* 0x0003e80000100800 */
[----:B0-----:R-:W4:Y:S04]  /*58430*/  LDG.E R163, desc[UR40][R2.64+0x3a4] ;  /* 0x0003a42802a37981 */ /* 0x001f28000c1e1900 */
[----:B------:R0:W-:Y:S04]  /*58440*/  STL [R1+0xf4c], R165 ;  /* 0x000f4ca501007387 */ /* 0x0001e80000100800 */
[----:B-1----:R-:W4:Y:S01]  /*58450*/  LDG.E R212, desc[UR40][R2.64+0x2c0] ;  /* 0x0002c02802d47981 */ /* 0x002f22000c1e1900 */
[----:B------:R-:W-:-:S03]  /*58460*/  FFMA R205, R12, R24, R205 ;  /* 0x000000180ccd7223 */ /* 0x000fc600000000cd */
[----:B0-----:R-:W4:Y:S04]  /*58470*/  LDG.E R165, desc[UR40][R2.64+0x3a8] ;  /* 0x0003a82802a57981 */ /* 0x001f28000c1e1900 */
[----:B------:R0:W-:Y:S04]  /*58480*/  STL [R1+0x116c], R213 ;  /* 0x00116cd501007387 */ /* 0x0001e80000100800 */
[----:B------:R1:W-:Y:S04]  /*58490*/  STL [R1+0x1160], R167 ;  /* 0x001160a701007387 */ /* 0x0003e80000100800 */
[----:B------:R3:W-:Y:S04]  /*584a0*/  STL [R1+0x1170], R232 ;  /* 0x001170e801007387 */ /* 0x0007e80000100800 */
[----:B0-----:R-:W4:Y:S04]  /*584b0*/  LDG.E R213, desc[UR40][R2.64+0x300] ;  /* 0x0003002802d57981 */ /* 0x001f28000c1e1900 */
[----:B-1----:R-:W4:Y:S01]  /*584c0*/  LDG.E R167, desc[UR40][R2.64+0x3ac] ;  /* 0x0003ac2802a77981 */ /* 0x002f22000c1e1900 */
[----:B------:R-:W-:-:S03]  /*584d0*/  FFMA R20, R13, R153, R20 ;  /* 0x000000990d147223 */ /* 0x000fc60000000014 */
[----:B---3--:R-:W3:Y:S01]  /*584e0*/  LDG.E R232, desc[UR40][R2.64+0x2c4] ;  /* 0x0002c42802e87981 */ /* 0x008ee2000c1e1900 */
[----:B------:R-:W-:-:S03]  /*584f0*/  FFMA R205, R13, R22, R205 ;  /* 0x000000160dcd7223 */ /* 0x000fc600000000cd */
[----:B------:R0:W-:Y:S04]  /*58500*/  STL [R1+0x11d8], R169 ;  /* 0x0011d8a901007387 */ /* 0x0001e80000100800 */
[----:B------:R1:W-:Y:S04]  /*58510*/  STL [R1+0x10a4], R218 ;  /* 0x0010a4da01007387 */ /* 0x0003e80000100800 */
[----:B------:R1:W-:Y:S04]  /*58520*/  STL [R1+0x11f0], R217 ;  /* 0x0011f0d901007387 */ /* 0x0003e80000100800 */
[----:B------:R1:W-:Y:S04]  /*58530*/  STL [R1+0xefc], R29 ;  /* 0x000efc1d01007387 */ /* 0x0003e80000100800 */
[----:B0-----:R-:W3:Y:S01]  /*58540*/  LDG.E R169, desc[UR40][R2.64+0x3b0] ;  /* 0x0003b02802a97981 */ /* 0x001ee2000c1e1900 */
[----:B------:R-:W-:-:S03]  /*58550*/  FFMA R21, R18, R155, R21 ;  /* 0x0000009b12157223 */ /* 0x000fc60000000015 */
[----:B-1----:R-:W3:Y:S01]  /*58560*/  LDG.E R218, desc[UR40][R2.64+0x304] ;  /* 0x0003042802da7981 */ /* 0x002ee2000c1e1900 */
[----:B------:R-:W-:-:S03]  /*58570*/  FFMA R20, R14, R79, R20 ;  /* 0x0000004f0e147223 */ /* 0x000fc60000000014 */
[----:B------:R-:W3:Y:S01]  /*58580*/  LDG.E R217, desc[UR40][R2.64+0x2c8] ;  /* 0x0002c82802d97981 */ /* 0x000ee2000c1e1900 */
[----:B------:R-:W-:-:S03]  /*58590*/  FFMA R115, R14, R78, R115 ;  /* 0x0000004e0e737223 */ /* 0x000fc60000000073 */
[----:B------:R-:W3:Y:S01]  /*585a0*/  LDG.E R29, desc[UR40][R2.64+0x340] ;  /* 0x00034028021d7981 */ /* 0x000ee2000c1e1900 */
        /* <DEDUP_REMOVED lines=9> */
[----:B--2---:R-:W2:Y:S01]  /*58640*/  LDG.E R78, desc[UR40][R2.64+0x2cc] ;  /* 0x0002cc28024e7981 */ /* 0x004ea2000c1e1900 */
[----:B------:R-:W-:-:S03]  /*58650*/  FFMA R115, R15, R76, R115 ;  /* 0x0000004c0f737223 */ /* 0x000fc60000000073 */
[----:B------:R-:W2:Y:S01]  /*58660*/  LDG.E R28, desc[UR40][R2.64+0x344] ;  /* 0x00034428021c7981 */ /* 0x000ea2000c1e1900 */
[----:B------:R-:W-:-:S03]  /*58670*/  FFMA R205, R15, R166, R205 ;  /* 0x000000a60fcd7223 */ /* 0x000fc600000000cd */
[----:B------:R0:W-:Y:S04]  /*58680*/  STL [R1+0xf50], R173 ;  /* 0x000f50ad01007387 */ /* 0x0001e80000100800 */
[----:B------:R-:W-:Y:S04]  /*58690*/  STL [R1+0x1104], R151 ;  /* 0x0011049701007387 */ /* 0x000fe80000100800 */
[----:B------:R1:W-:Y:S04]  /*586a0*/  STL [R1+0x1024], R77 ;  /* 0x0010244d01007387 */ /* 0x0003e80000100800 */
        /* <DEDUP_REMOVED lines=10> */
[----:B------:R-:W2:Y:S04]  /*58750*/  LDG.E R27, desc[UR40][R2.64+0x348] ;  /* 0x00034828021b7981 */ /* 0x000ea8000c1e1900 */
        /* <DEDUP_REMOVED lines=14> */
[----:B------:R-:W-:Y:S04]  /*58840*/  STL [R1+0x1108], R155 ;  /* 0x0011089b01007387 */ /* 0x000fe80000100800 */
[----:B------:R0:W-:Y:S04]  /*58850*/  STL [R1+0xfb8], R61 ;  /* 0x000fb83d01007387 */ /* 0x0001e80000100800 */
[----:B------:R1:W-:Y:S04]  /*58860*/  STL [R1+0xf24], R60 ;  /* 0x000f243c01007387 */ /* 0x0003e80000100800 */
[----:B------:R1:W-:Y:S01]  /*58870*/  STL [R1+0xef4], R25 ;  /* 0x000ef41901007387 */ /* 0x0003e20000100800 */
[----:B------:R-:W-:-:S03]  /*58880*/  FFMA R20, R18, R59, R20 ;  /* 0x0000003b12147223 */ /* 0x000fc60000000014 */
[----:B0-----:R-:W2:Y:S01]  /*58890*/  LDG.E R61, desc[UR40][R2.64+0x314] ;  /* 0x00031428023d7981 */ /* 0x001ea2000c1e1900 */
[----:B------:R-:W-:-:S03]  /*588a0*/  FFMA R115, R18, R58, R115 ;  /* 0x0000003a12737223 */ /* 0x000fc60000000073 */
[----:B-1----:R-:W2:Y:S01]  /*588b0*/  LDG.E R60, desc[UR40][R2.64+0x2d8] ;  /* 0x0002d828023c7981 */ /* 0x002ea2000c1e1900 */
[----:B------:R-:W-:-:S03]  /*588c0*/  FFMA R204, R17, R172, R204 ;  /* 0x000000ac11cc7223 */ /* 0x000fc600000000cc */
[----:B------:R-:W2:Y:S01]  /*588d0*/  LDG.E R155, desc[UR40][R2.64+0x3c8] ;  /* 0x0003c828029b7981 */ /* 0x000ea2000c1e1900 */
[----:B------:R-:W-:-:S03]  /*588e0*/  FFMA R205, R18, R176, R205 ;  /* 0x000000b012cd7223 */ /* 0x000fc600000000cd */
[----:B------:R-:W2:Y:S04]  /*588f0*/  LDG.E R25, desc[UR40][R2.64+0x350] ;  /* 0x0003502802197981 */ /* 0x000ea8000c1e1900 */
[----:B------:R0:W-:Y:S04]  /*58900*/  STL [R1+0xfa4], R59 ;  /* 0x000fa43b01007387 */ /* 0x0001e80000100800 */
        /* <DEDUP_REMOVED lines=16> */
[----:B0-----:R-:W2:Y:S04]  /*58a10*/  LDG.E R57, desc[UR40][R2.64+0x31c] ;  /* 0x00031c2802397981 */ /* 0x001ea8000c1e1900 */
[----:B-1----:R-:W2:Y:S04]  /*58a20*/  LDG.E R56, desc[UR40][R2.64+0x2e0] ;  /* 0x0002e02802387981 */ /* 0x002ea8000c1e1900 */
[----:B------:R-:W2:Y:S04]  /*58a30*/  LDG.E R23, desc[UR40][R2.64+0x358] ;  /* 0x0003582802177981 */ /* 0x000ea8000c1e1900 */
[----:B------:R-:W2:Y:S04]  /*58a40*/  LDG.E R177, desc[UR40][R2.64+0x3d0] ;  /* 0x0003d02802b17981 */ /* 0x000ea8000c1e1900 */
[----:B------:R0:W-:Y:S04]  /*58a50*/  STL [R1+0xf14], R55 ;  /* 0x000f143701007387 */ /* 0x0001e80000100800 */
[----:B------:R1:W-:Y:S04]  /*58a60*/  STL [R1+0xed4], R54 ;  /* 0x000ed43601007387 */ /* 0x0003e80000100800 */
[----:B------:R1:W-:Y:S04]  /*58a70*/  STL [R1+0xeb0], R22 ;  /* 0x000eb01601007387 */ /* 0x0003e80000100800 */
[----:B------:R1:W-:Y:S04]  /*58a80*/  STL [R1+0xe9c], R178 ;  /* 0x000e9cb201007387 */ /* 0x0003e80000100800 */
[----:B0-----:R-:W2:Y:S04]  /*58a90*/  LDG.E R55, desc[UR40][R2.64+0x320] ;  /* 0x0003202802377981 */ /* 0x001ea8000c1e1900 */
[----:B-1----:R-:W2:Y:S04]  /*58aa0*/  LDG.E R54, desc[UR40][R2.64+0x2e4] ;  /* 0x0002e42802367981 */ /* 0x002ea8000c1e1900 */
[----:B------:R-:W2:Y:S04]  /*58ab0*/  LDG.E R22, desc[UR40][R2.64+0x35c] ;  /* 0x00035c2802167981 */ /* 0x000ea8000c1e1900 */
[----:B------:R-:W2:Y:S04]  /*58ac0*/  LDG.E R178, desc[UR40][R2.64+0x3d4] ;  /* 0x0003d42802b27981 */ /* 0x000ea8000c1e1900 */
[----:B------:R0:W-:Y:S04]  /*58ad0*/  STL [R1+0xe78], R252 ;  /* 0x000e78fc01007387 */ /* 0x0001e80000100800 */
[----:B------:R-:W-:Y:S04]  /*58ae0*/  STL [R1+0xf80], R220 ;  /* 0x000f80dc01007387 */ /* 0x000fe80000100800 */
[----:B------:R1:W-:Y:S04]  /*58af0*/  STL [R1+0xf10], R53 ;  /* 0x000f103501007387 */ /* 0x0003e80000100800 */
[----:B------:R4:W-:Y:S04]  /*58b00*/  STL [R1+0xed0], R52 ;  /* 0x000ed03401007387 */ /* 0x0009e80000100800 */
[----:B------:R4:W-:Y:S04]  /*58b10*/  STL [R1+0xed8], R179 ;  /* 0x000ed8b301007387 */ /* 0x0009e80000100800 */
[----:B0-----:R-:W2:Y:S04]  /*58b20*/  LDG.E R252, desc[UR40][R2.64+0x2ac] ;  /* 0x0002ac2802fc7981 */ /* 0x001ea8000c1e1900 */
[----:B-1----:R-:W2:Y:S04]  /*58b30*/  LDG.E R53, desc[UR40][R2.64+0x324] ;  /* 0x0003242802357981 */ /* 0x002ea8000c1e1900 */
[----:B----4-:R-:W4:Y:S04]  /*58b40*/  LDG.E R52, desc[UR40][R2.64+0x2e8] ;  /* 0x0002e82802347981 */ /* 0x010f28000c1e1900 */
[----:B------:R-:W4:Y:S04]  /*58b50*/  LDG.E R220, desc[UR40][R2.64+0x360] ;  /* 0x0003602802dc7981 */ /* 0x000f28000c1e1900 */
[----:B------:R-:W4:Y:S04]  /*58b60*/  LDG.E R179, desc[UR40][R2.64+0x3d8] ;  /* 0x0003d82802b37981 */ /* 0x000f28000c1e1900 */
[----:B------:R0:W-:Y:S04]  /*58b70*/  STL [R1+0xe80], R249 ;  /* 0x000e80f901007387 */ /* 0x0001e80000100800 */
[----:B------:R1:W-:Y:S04]  /*58b80*/  STL [R1+0x11a8], R250 ;  /* 0x0011a8fa01007387 */ /* 0x0003e80000100800 */
[----:B------:R-:W-:Y:S04]  /*58b90*/  STL [R1+0x11e0], R180 ;  /* 0x0011e0b401007387 */ /* 0x000fe80000100800 */
[----:B------:R1:W-:Y:S04]  /*58ba0*/  STL [R1+0xf0c], R51 ;  /* 0x000f0c3301007387 */ /* 0x0003e80000100800 */
[----:B------:R1:W-:Y:S04]  /*58bb0*/  STL [R1+0xecc], R50 ;  /* 0x000ecc3201007387 */ /* 0x0003e80000100800 */
[----:B------:R3:W-:Y:S04]  /*58bc0*/  STL [R1+0xeac], R162 ;  /* 0x000eaca201007387 */ /* 0x0007e80000100800 */
[----:B0-----:R-:W4:Y:S04]  /*58bd0*/  LDG.E R249, desc[UR40][R2.64+0x274] ;  /* 0x0002742802f97981 */ /* 0x001f28000c1e1900 */
[----:B-1----:R-:W4:Y:S04]  /*58be0*/  LDG.E R250, desc[UR40][R2.64+0x2b0] ;  /* 0x0002b02802fa7981 */ /* 0x002f28000c1e1900 */
[----:B------:R-:W4:Y:S04]  /*58bf0*/  LDG.E R51, desc[UR40][R2.64+0x328] ;  /* 0x0003282802337981 */ /* 0x000f28000c1e1900 */
[----:B------:R-:W4:Y:S04]  /*58c00*/  LDG.E R50, desc[UR40][R2.64+0x2ec] ;  /* 0x0002ec2802327981 */ /* 0x000f28000c1e1900 */
[----:B---3--:R-:W3:Y:S04]  /*58c10*/  LDG.E R162, desc[UR40][R2.64+0x364] ;  /* 0x0003642802a27981 */ /* 0x008ee8000c1e1900 */
[----:B------:R-:W3:Y:S04]  /*58c20*/  LDG.E R180, desc[UR40][R2.64+0x3dc] ;  /* 0x0003dc2802b47981 */ /* 0x000ee8000c1e1900 */
[----:B------:R0:W-:Y:S04]  /*58c30*/  STL [R1+0xe7c], R247 ;  /* 0x000e7cf701007387 */ /* 0x0001e80000100800 */
[----:B------:R1:W-:Y:S04]  /*58c40*/  STL [R1+0xe74], R248 ;  /* 0x000e74f801007387 */ /* 0x0003e80000100800 */
[----:B------:R-:W-:Y:S04]  /*58c50*/  STL [R1+0x103c], R181 ;  /* 0x00103cb501007387 */ /* 0x000fe80000100800 */
[----:B------:R1:W-:Y:S04]  /*58c60*/  STL [R1+0xf08], R49 ;  /* 0x000f083101007387 */ /* 0x0003e80000100800 */
[----:B------:R1:W-:Y:S04]  /*58c70*/  STL [R1+0xec8], R48 ;  /* 0x000ec83001007387 */ /* 0x0003e80000100800 */
[----:B------:R1:W-:Y:S01]  /*58c80*/  STL [R1+0xee8], R164 ;  /* 0x000ee8a401007387 */ /* 0x0003e20000100800 */
[----:B-----5:R-:W-:-:S03]  /*58c90*/  FADD R0, R46, R0 ;  /* 0x000000002e007221 */ /* 0x020fc60000000000 */
[----:B0-----:R-:W3:Y:S04]  /*58ca0*/  LDG.E R247, desc[UR40][R2.64+0x278] ;  /* 0x0002782802f77981 */ /* 0x001ee8000c1e1900 */
[----:B-1----:R-:W3:Y:S04]  /*58cb0*/  LDG.E R248, desc[UR40][R2.64+0x2b4] ;  /* 0x0002b42802f87981 */ /* 0x002ee8000c1e1900 */
[----:B------:R-:W3:Y:S04]  /*58cc0*/  LDG.E R49, desc[UR40][R2.64+0x32c] ;  /* 0x00032c2802317981 */ /* 0x000ee8000c1e1900 */
[----:B------:R-:W3:Y:S04]  /*58cd0*/  LDG.E R48, desc[UR40][R2.64+0x2f0] ;  /* 0x0002f02802307981 */ /* 0x000ee8000c1e1900 */
[----:B------:R-:W3:Y:S04]  /*58ce0*/  LDG.E R164, desc[UR40][R2.64+0x368] ;  /* 0x0003682802a47981 */ /* 0x000ee8000c1e1900 */
[----:B------:R-:W3:Y:S04]  /*58cf0*/  LDG.E R181, desc[UR40][R2.64+0x3e0] ;  /* 0x0003e02802b57981 */ /* 0x000ee8000c1e1900 */
[----:B------:R0:W-:Y:S04]  /*58d00*/  STL [R1+0xe90], R245 ;  /* 0x000e90f501007387 */ /* 0x0001e80000100800 */
[----:B------:R1:W-:Y:S04]  /*58d10*/  STL [R1+0x11a0], R246 ;  /* 0x0011a0f601007387 */ /* 0x0003e80000100800 */
[----:B------:R-:W-:Y:S04]  /*58d20*/  STL [R1+0xf54], R182 ;  /* 0x000f54b601007387 */ /* 0x000fe80000100800 */
[----:B------:R1:W-:Y:S04]  /*58d30*/  STL [R1+0xf04], R47 ;  /* 0x000f042f01007387 */ /* 0x0003e80000100800 */
[----:B------:R1:W-:Y:S01]  /*58d40*/  STL [R1+0xea8], R166 ;  /* 0x000ea8a601007387 */ /* 0x0003e20000100800 */
[----:B------:R-:W-:-:S03]  /*58d50*/  FADD R184, R45, R184 ;  /* 0x000000b82db87221 */ /* 0x000fc60000000000 */
[----:B0-----:R-:W3:Y:S01]  /*58d60*/  LDG.E R245, desc[UR40][R2.64+0x27c] ;  /* 0x00027c2802f57981 */ /* 0x001ee2000c1e1900 */
[----:B------:R-:W-:-:S03]  /*58d70*/  FADD R115, R44, R115 ;  /* 0x000000732c737221 */ /* 0x000fc60000000000 */
[----:B-1----:R-:W3:Y:S04]  /*58d80*/  LDG.E R246, desc[UR40][R2.64+0x2b8] ;  /* 0x0002b82802f67981 */ /* 0x002ee8000c1e1900 */
[----:B------:R-:W3:Y:S04]  /*58d90*/  LDG.E R47, desc[UR40][R2.64+0x330] ;  /* 0x00033028022f7981 */ /* 0x000ee8000c1e1900 */
[----:B------:R-:W3:Y:S04]  /*58da0*/  LDG.E R46, desc[UR40][R2.64+0x2f4] ;  /* 0x0002f428022e7981 */ /* 0x000ee8000c1e1900 */
[----:B------:R-:W3:Y:S04]  /*58db0*/  LDG.E R166, desc[UR40][R2.64+0x36c] ;  /* 0x00036c2802a67981 */ /* 0x000ee8000c1e1900 */
[----:B------:R-:W3:Y:S01]  /*58dc0*/  LDG.E R182, desc[UR40][R2.64+0x3e4] ;  /* 0x0003e42802b67981 */ /* 0x000ee2000c1e1900 */
[----:B------:R-:W-:-:S03]  /*58dd0*/  FADD R211, R211, R21 ;  /* 0x00000015d3d37221 */ /* 0x000fc60000000000 */
[----:B------:R0:W-:Y:S04]  /*58de0*/  STL [R1+0x1198], R244 ;  /* 0x001198f401007387 */ /* 0x0001e80000100800 */
[----:B------:R-:W-:Y:S04]  /*58df0*/  STL [R1+0x1168], R183 ;  /* 0x001168b701007387 */ /* 0x000fe80000100800 */
[----:B------:R1:W-:Y:S01]  /*58e00*/  STL [R1+0xee4], R168 ;  /* 0x000ee4a801007387 */ /* 0x0003e20000100800 */
[----:B------:R-:W-:-:S03]  /*58e10*/  FFMA R21, R4, R185, RZ ;  /* 0x000000b904157223 */ /* 0x000fc600000000ff */
[----:B0-----:R-:W3:Y:S04]  /*58e20*/  LDG.E R244, desc[UR40][R2.64+0x2bc] ;  /* 0x0002bc2802f47981 */ /* 0x001ee8000c1e1900 */
[----:B------:R-:W3:Y:S04]  /*58e30*/  LDG.E R45, desc[UR40][R2.64+0x334] ;  /* 0x00033428022d7981 */ /* 0x000ee8000c1e1900 */
[----:B------:R-:W3:Y:S04]  /*58e40*/  LDG.E R44, desc[UR40][R2.64+0x2f8] ;  /* 0x0002f828022c7981 */ /* 0x000ee8000c1e1900 */
[----:B-1----:R-:W3:Y:S04]  /*58e50*/  LDG.E R168, desc[UR40][R2.64+0x370] ;  /* 0x0003702802a87981 */ /* 0x002ee8000c1e1900 */
[----:B------:R-:W3:Y:S01]  /*58e60*/  LDG.E R183, desc[UR40][R2.64+0x3e8] ;  /* 0x0003e82802b77981 */ /* 0x000ee2000c1e1900 */
[----:B------:R-:W-:-:S03]  /*58e70*/  FADD R210, R210, R20 ;  /* 0x00000014d2d27221 */ /* 0x000fc60000000000 */
[----:B------:R0:W-:Y:S04]  /*58e80*/  STL [R1+0xec4], R35 ;  /* 0x000ec42301007387 */ /* 0x0001e80000100800 */
[----:B------:R1:W-:Y:S04]  /*58e90*/  STL [R1+0xf00], R31 ;  /* 0x000f001f01007387 */ /* 0x0003e80000100800 */
[----:B------:R1:W-:Y:S04]  /*58ea0*/  STL [R1+0xea4], R170 ;  /* 0x000ea4aa01007387 */ /* 0x0003e80000100800 */
[----:B------:R1:W-:Y:S01]  /*58eb0*/  STL [R1+0xe68], R185 ;  /* 0x000e68b901007387 */ /* 0x0003e20000100800 */
[----:B------:R-:W-:-:S03]  /*58ec0*/  FFMA R20, R4, R113, RZ ;  /* 0x0000007104147223 */ /* 0x000fc600000000ff */
[----:B0-----:R-:W3:Y:S01]  /*58ed0*/  LDG.E R35, desc[UR40][R2.64+0x338] ;  /* 0x0003382802237981 */ /* 0x001ee2000c1e1900 */
[----:B------:R-:W-:-:S03]  /*58ee0*/  FFMA R21, R5, R186, R21 ;  /* 0x000000ba05157223 */ /* 0x000fc60000000015 */
[----:B-1----:R-:W3:Y:S04]  /*58ef0*/  LDG.E R31, desc[UR40][R2.64+0x2fc] ;  /* 0x0002fc28021f7981 */ /* 0x002ee8000c1e1900 */
[----:B------:R-:W3:Y:S04]  /*58f00*/  LDG.E R170, desc[UR40][R2.64+0x374] ;  /* 0x0003742802aa7981 */ /* 0x000ee8000c1e1900 */
[----:B------:R-:W3:Y:S04]  /*58f10*/  LDG.E R185, desc[UR40][R2.64+0x3ec] ;  /* 0x0003ec2802b97981 */ /* 0x000ee8000c1e1900 */
[----:B------:R0:W-:Y:S04]  /*58f20*/  STL [R1+0xec0], R30 ;  /* 0x000ec01e01007387 */ /* 0x0001e80000100800 */
[----:B------:R1:W-:Y:S04]  /*58f30*/  STL [R1+0xee0], R172 ;  /* 0x000ee0ac01007387 */ /* 0x0003e80000100800 */
[----:B------:R1:W-:Y:S01]  /*58f40*/  STL [R1+0xe60], R186 ;  /* 0x000e60ba01007387 */ /* 0x0003e20000100800 */
[----:B------:R-:W-:-:S03]  /*58f50*/  FFMA R20, R5, R112, R20 ;  /* 0x0000007005147223 */ /* 0x000fc60000000014 */
[----:B0-----:R-:W3:Y:S01]  /*58f60*/  LDG.E R30, desc[UR40][R2.64+0x33c] ;  /* 0x00033c28021e7981 */ /* 0x001ee2000c1e1900 */
[----:B------:R-:W-:-:S03]  /*58f70*/  FFMA R21, R6, R187, R21 ;  /* 0x000000bb06157223 */ /* 0x000fc60000000015 */
[----:B-1----:R-:W3:Y:S04]  /*58f80*/  LDG.E R172, desc[UR40][R2.64+0x378] ;  /* 0x0003782802ac7981 */ /* 0x002ee8000c1e1900 */
[----:B------:R-:W3:Y:S04]  /*58f90*/  LDG.E R186, desc[UR40][R2.64+0x3f0] ;  /* 0x0003f02802ba7981 */ /* 0x000ee8000c1e1900 */
[----:B------:R0:W-:Y:S04]  /*58fa0*/  STL [R1+0xea0], R174 ;  /* 0x000ea0ae01007387 */ /* 0x0001e80000100800 */
[----:B------:R1:W-:Y:S01]  /*58fb0*/  STL [R1+0xcc0], R187 ;  /* 0x000cc0bb01007387 */ /* 0x0003e20000100800 */
[----:B------:R-:W-:Y:S01]  /*58fc0*/  FFMA R20, R6, R111, R20 ;  /* 0x0000006f06147223 */ /* 0x000fe20000000014 */
[----:B------:R-:W-:-:S02]  /*58fd0*/  FFMA R21, R7, R188, R21 ;  /* 0x000000bc07157223 */ /* 0x000fc40000000015 */
[----:B0-----:R-:W3:Y:S04]  /*58fe0*/  LDG.E R174, desc[UR40][R2.64+0x37c] ;  /* 0x00037c2802ae7981 */ /* 0x001ee8000c1e1900 */
[----:B-1----:R-:W3:Y:S04]  /*58ff0*/  LDG.E R187, desc[UR40][R2.64+0x3f4] ;  /* 0x0003f42802bb7981 */ /* 0x002ee8000c1e1900 */
[----:B------:R0:W-:Y:S01]  /*59000*/  STL [R1+0xcb8], R188 ;  /* 0x000cb8bc01007387 */ /* 0x0001e20000100800 */
[----:B------:R-:W-:-:S03]  /*59010*/  FFMA R20, R7, R190, R20 ;  /* 0x000000be07147223 */ /* 0x000fc60000000014 */
[----:B------:R1:W-:Y:S04]  /*59020*/  STL [R1+0xcc4], R190 ;  /* 0x000cc4be01007387 */ /* 0x0003e80000100800 */
[----:B0-----:R-:W3:Y:S04]  /*59030*/  LDG.E R188, desc[UR40][R2.64+0x3f8] ;  /* 0x0003f82802bc7981 */ /* 0x001ee8000c1e1900 */
[----:B-1----:R0:W3:Y:S04]  /*59040*/  LDG.E R190, desc[UR40][R2.64+0x3fc] ;  /* 0x0003fc2802be7981 */ /* 0x0020e8000c1e1900 */
[----:B------:R1:W-:Y:S01]  /*59050*/  STL [R1+0xc38], R208 ;  /* 0x000c38d001007387 */ /* 0x0003e20000100800 */
[----:B------:R-:W-:-:S03]  /*59060*/  FFMA R20, R8, R110, R20 ;  /* 0x0000006e08147223 */ /* 0x000fc60000000014 */
[----:B------:R-:W-:Y:S01]  /*59070*/  STL [R1+0xe88], R123 ;  /* 0x000e887b01007387 */ /* 0x000fe20000100800 */
[----:B------:R-:W-:-:S03]  /*59080*/  FFMA R21, R8, R109, R21 ;  /* 0x0000006d08157223 */ /* 0x000fc60000000015 */
[----:B------:R-:W-:Y:S01]  /*59090*/  STL [R1+0xe84], R122 ;  /* 0x000e847a01007387 */ /* 0x000fe20000100800 */
[----:B-1----:R-:W-:-:S03]  /*590a0*/  FFMA R208, R4, R208, RZ ;  /* 0x000000d004d07223 */ /* 0x002fc600000000ff */
[----:B------:R-:W-:Y:S04]  /*590b0*/  STL [R1+0x1188], R121 ;  /* 0x0011887901007387 */ /* 0x000fe80000100800 */
        /* <DEDUP_REMOVED lines=37> */
[----:B------:R1:W-:Y:S01]  /*59310*/  STL [R1+0xbf8], R209 ;  /* 0x000bf8d101007387 */ /* 0x0003e20000100800 */
[C---:B------:R-:W-:Y:S01]  /*59320*/  FFMA R20, R9.reuse, R108, R20 ;  /* 0x0000006c09147223 */ /* 0x040fe20000000014 */
[----:B------:R-:W-:Y:S01]  /*59330*/  FFMA R21, R9, R107, R21 ;  /* 0x0000006b09157223 */ /* 0x000fe20000000015 */
[----:B------:R-:W-:Y:S01]  /*59340*/  FFMA R208, R6, R86, R208 ;  /* 0x0000005606d07223 */ /* 0x000fe200000000d0 */
[----:B------:R-:W-:Y:S04]  /*59350*/  STL [R1+0xc28], R82 ;  /* 0x000c285201007387 */ /* 0x000fe80000100800 */
[----:B------:R-:W-:Y:S01]  /*59360*/  STL [R1+0xc10], R66 ;  /* 0x000c104201007387 */ /* 0x000fe20000100800 */
[----:B-1----:R-:W-:Y:S01]  /*59370*/  FFMA R209, R4, R209, RZ ;  /* 0x000000d104d17223 */ /* 0x002fe200000000ff */
        /* <DEDUP_REMOVED lines=32> */
[----:B------:R-:W-:Y:S03]  /*59580*/  STL [R1+0xc24], R80 ;  /* 0x000c245001007387 */ /* 0x000fe60000100800 */
[----:B------:R-:W-:Y:S01]  /*59590*/  FFMA R209, R13, R67, R209 ;  /* 0x000000430dd17223 */ /* 0x000fe200000000d1 */
[----:B------:R-:W-:Y:S01]  /*595a0*/  STL [R1+0xc20], R74 ;  /* 0x000c204a01007387 */ /* 0x000fe20000100800 */
[C---:B------:R-:W-:Y:S01]  /*595b0*/  FFMA R20, R18.reuse, R90, R20 ;  /* 0x0000005a12147223 */ /* 0x040fe20000000014 */
[----:B------:R-:W-:Y:S01]  /*595c0*/  FFMA R21, R18, R89, R21 ;  /* 0x0000005912157223 */ /* 0x000fe20000000015 */
[----:B------:R-:W-:Y:S01]  /*595d0*/  FFMA R209, R14, R65, R209 ;  /* 0x000000410ed17223 */ /* 0x000fe200000000d1 */
[----:B------:R-:W-:Y:S01]  /*595e0*/  STL [R1+0xc1c], R72 ;  /* 0x000c1c4801007387 */ /* 0x000fe20000100800 */
[----:B------:R-:W-:-:S03]  /*595f0*/  FFMA R208, R15, R64, R208 ;  /* 0x000000400fd07223 */ /* 0x000fc600000000d0 */
[----:B------:R-:W-:Y:S04]  /*59600*/  STL [R1+0xc18], R70 ;  /* 0x000c184601007387 */ /* 0x000fe80000100800 */
[----:B------:R-:W-:Y:S04]  /*59610*/  STL [R1+0xc14], R68 ;  /* 0x000c144401007387 */ /* 0x000fe80000100800 */
[----:B------:R1:W-:Y:S04]  /*59620*/  STL [R1+0xbf0], R87 ;  /* 0x000bf05701007387 */ /* 0x0003e80000100800 */
        /* <DEDUP_REMOVED lines=45> */
[----:B-1----:R1:W5:Y:S04]  /*59900*/  LDL.LU R87, [R1+0x1908] ;  /* 0x0019080001577983 */ /* 0x0023680000300800 */
[----:B------:R1:W5:Y:S04]  /*59910*/  LDL.LU R86, [R1+0x1904] ;  /* 0x0019040001567983 */ /* 0x0003680000300800 */
[----:B0-----:R1:W5:Y:S04]  /*59920*/  LDL.LU R85, [R1+0x1900] ;  /* 0x0019000001557983 */ /* 0x0013680000300800 */
[----:B------:R1:W5:Y:S04]  /*59930*/  LDL.LU R84, [R1+0x18fc] ;  /* 0x0018fc0001547983 */ /* 0x0003680000300800 */
[----:B--2---:R1:W5:Y:S04]  /*59940*/  LDL.LU R83, [R1+0x18f8] ;  /* 0x0018f80001537983 */ /* 0x0043680000300800 */
[----:B------:R1:W5:Y:S04]  /*59950*/  LDL.LU R82, [R1+0x18f4] ;  /* 0x0018f40001527983 */ /* 0x0003680000300800 */
[----:B----4-:R1:W5:Y:S04]  /*59960*/  LDL.LU R81, [R1+0x18f0] ;  /* 0x0018f00001517983 */ /* 0x0103680000300800 */
[----:B------:R1:W5:Y:S04]  /*59970*/  LDL.LU R80, [R1+0x18ec] ;  /* 0x0018ec0001507983 */ /* 0x0003680000300800 */
[----:B------:R1:W5:Y:S04]  /*59980*/  LDL.LU R75, [R1+0x18e8] ;  /* 0x0018e800014b7983 */ /* 0x0003680000300800 */
[----:B------:R1:W5:Y:S04]  /*59990*/  LDL.LU R74, [R1+0x18e4] ;  /* 0x0018e400014a7983 */ /* 0x0003680000300800 */
[----:B------:R1:W5:Y:S04]  /*599a0*/  LDL.LU R73, [R1+0x18e0] ;  /* 0x0018e00001497983 */ /* 0x0003680000300800 */
[----:B------:R1:W5:Y:S04]  /*599b0*/  LDL.LU R72, [R1+0x18dc] ;  /* 0x0018dc0001487983 */ /* 0x0003680000300800 */
[----:B------:R1:W5:Y:S04]  /*599c0*/  LDL.LU R71, [R1+0x18d8] ;  /* 0x0018d80001477983 */ /* 0x0003680000300800 */
[----:B------:R1:W5:Y:S04]  /*599d0*/  LDL.LU R70, [R1+0x18d4] ;  /* 0x0018d40001467983 */ /* 0x0003680000300800 */
[----:B---3--:R1:W5:Y:S04]  /*599e0*/  LDL.LU R69, [R1+0x18d0] ;  /* 0x0018d00001457983 */ /* 0x0083680000300800 */
[----:B------:R1:W5:Y:S04]  /*599f0*/  LDL.LU R68, [R1+0x18cc] ;  /* 0x0018cc0001447983 */ /* 0x0003680000300800 */
[----:B------:R1:W5:Y:S04]  /*59a00*/  LDL.LU R67, [R1+0x18c8] ;  /* 0x0018c80001437983 */ /* 0x0003680000300800 */
[----:B------:R1:W5:Y:S04]  /*59a10*/  LDL.LU R66, [R1+0x18c4] ;  /* 0x0018c40001427983 */ /* 0x0003680000300800 */
[----:B------:R1:W5:Y:S04]  /*59a20*/  LDL.LU R65, [R1+0x18c0] ;  /* 0x0018c00001417983 */ /* 0x0003680000300800 */
[----:B------:R1:W5:Y:S01]  /*59a30*/  LDL.LU R64, [R1+0x18bc] ;  /* 0x0018bc0001407983 */ /* 0x0003620000300800 */
        /* <DEDUP_REMOVED lines=11> */
[----:B------:R-:W-:Y:S01]  /*59af0*/  FFMA R2, R14, R165, R2 ;  /* 0x000000a50e027223 */ /* 0x000fe20000000002 */
[----:B------:R2:W-:Y:S03]  /*59b00*/  STL [R1+0xb7c], R213 ;  /* 0x000b7cd501007387 */ /* 0x0005e60000100800 */
[----:B------:R-:W-:Y:S01]  /*59b10*/  FFMA R2, R15, R167, R2 ;  /* 0x000000a70f027223 */ /* 0x000fe20000000002 */
[----:B0-----:R-:W-:-:S03]  /*59b20*/  FFMA R212, R4, R212, RZ ;  /* 0x000000d404d47223 */ /* 0x001fc600000000ff */
[----:B------:R-:W-:Y:S01]  /*59b30*/  FFMA R2, R16, R169, R2 ;  /* 0x000000a910027223 */ /* 0x000fe20000000002 */
[C---:B--2---:R-:W-:Y:S01]  /*59b40*/  FFMA R213, R4.reuse, R213, RZ ;  /* 0x000000d504d57223 */ /* 0x044fe200000000ff */
[C---:B------:R-:W-:Y:S01]  /*59b50*/  FFMA R212, R5.reuse, R232, R212 ;  /* 0x000000e805d47223 */ /* 0x040fe200000000d4 */
[----:B------:R-:W-:Y:S02]  /*59b60*/  FFMA R3, R4, R29, RZ ;  /* 0x0000001d04037223 */ /* 0x000fe400000000ff */
[----:B------:R-:W-:Y:S01]  /*59b70*/  FFMA R213, R5, R218, R213 ;  /* 0x000000da05d57223 */ /* 0x000fe200000000d5 */
[C---:B------:R-:W-:Y:S01]  /*59b80*/  FFMA R212, R6.reuse, R217, R212 ;  /* 0x000000d906d47223 */ /* 0x040fe200000000d4 */
[----:B------:R-:W-:Y:S01]  /*59b90*/  FFMA R2, R17, R171, R2 ;  /* 0x000000ab11027223 */ /* 0x000fe20000000002 */
[----:B------:R-:W-:Y:S01]  /*59ba0*/  FFMA R3, R5, R28, R3 ;  /* 0x0000001c05037223 */ /* 0x000fe20000000003 */
[----:B------:R-:W-:Y:S01]  /*59bb0*/  FFMA R213, R6, R79, R213 ;  /* 0x0000004f06d57223 */ /* 0x000fe200000000d5 */
[C---:B------:R-:W-:Y:S01]  /*59bc0*/  FFMA R212, R7.reuse, R78, R212 ;  /* 0x0000004e07d47223 */ /* 0x040fe200000000d4 */
[----:B------:R-:W-:Y:S01]  /*59bd0*/  FFMA R2, R18, R173, R2 ;  /* 0x000000ad12027223 */ /* 0x000fe20000000002 */
[----:B------:R-:W-:Y:S01]  /*59be0*/  FFMA R4, R4, R151, RZ ;  /* 0x0000009704047223 */ /* 0x000fe200000000ff */
        /* <DEDUP_REMOVED lines=8> */
[----:B------:R0:W-:Y:S01]  /*59c70*/  STL [R1+0xb78], R218 ;  /* 0x000b78da01007387 */ /* 0x0001e20000100800 */
[----:B------:R-:W-:Y:S01]  /*59c80*/  FFMA R213, R9, R61, R213 ;  /* 0x0000003d09d57223 */ /* 0x000fe200000000d5 */
[----:B------:R-:W-:Y:S01]  /*59c90*/  FFMA R212, R10, R60, R212 ;  /* 0x0000003c0ad47223 */ /* 0x000fe200000000d4 */
[----:B------:R-:W-:Y:S01]  /*59ca0*/  FFMA R4, R6, R155, R4 ;  /* 0x0000009b06047223 */ /* 0x000fe20000000004 */
[----:B------:R-:W-:Y:S01]  /*59cb0*/  FFMA R3, R8, R25, R3 ;  /* 0x0000001908037223 */ /* 0x000fe20000000003 */
[----:B------:R-:W-:Y:S01]  /*59cc0*/  FFMA R213, R10, R59, R213 ;  /* 0x0000003b0ad57223 */ /* 0x000fe200000000d5 */
[----:B0-----:R-:W-:Y:S01]  /*59cd0*/  FADD R218, R33, R2 ;  /* 0x0000000221da7221 */ /* 0x001fe20000000000 */
        /* <DEDUP_REMOVED lines=15> */
[----:B------:R-:W-:Y:S01]  /*59dd0*/  FADD R204, R43, R204 ;  /* 0x000000cc2bcc7221 */ /* 0x000fe20000000000 */
        /* <DEDUP_REMOVED lines=51> */
[----:B------:R-:W-:Y:S01]  /*5a110*/  FADD R213, R36, R213 ;  /* 0x000000d524d57221 */ /* 0x000fe20000000000 */
[----:B------:R-:W-:Y:S01]  /*5a120*/  FFMA R3, R19, R174, R3 ;  /* 0x000000ae13037223 */ /* 0x000fe20000000003 */
[----:B------:R-:W-:Y:S01]  /*5a130*/  FFMA R4, R17, R187, R4 ;  /* 0x000000bb11047223 */ /* 0x000fe20000000004 */
[----:B------:R-:W-:Y:S01]  /*5a140*/  FFMA R2, R212, R212, R2 ;  /* 0x000000d4d4027223 */ /* 0x000fe20000000002 */
[----:B------:R0:W-:Y:S02]  /*5a150*/  STL [R1+0xb88], R217 ;  /* 0x000b88d901007387 */ /* 0x0001e40000100800 */
[----:B------:R-:W-:Y:S01]  /*5a160*/  FFMA R4, R18, R188, R4 ;  /* 0x000000bc12047223 */ /* 0x000fe20000000004 */
[----:B------:R-:W-:Y:S01]  /*5a170*/  FFMA R2, R213, R213, R2 ;  /* 0x000000d5d5027223 */ /* 0x000fe20000000002 */
[----:B------:R-:W-:-:S02]  /*5a180*/  HFMA2 R5, -RZ, RZ, 1.375, 0 ;  /* 0x3d800000ff057431 */ /* 0x000fc400000001ff */
[----:B------:R-:W-:Y:S01]  /*5a190*/  FFMA R4, R19, R190, R4 ;  /* 0x000000be13047223 */ /* 0x000fe20000000004 */
[----:B0-----:R-:W-:Y:S01]  /*5a1a0*/  FADD R217, R34, R3 ;  /* 0x0000000322d97221 */ /* 0x001fe20000000000 */
[----:B------:R0:W-:Y:S03]  /*5a1b0*/  STL [R1+0xb8c], R232 ;  /* 0x000b8ce801007387 */ /* 0x0001e60000100800 */
[----:B------:R-:W-:-:S04]  /*5a1c0*/  FFMA R2, R217, R217, R2 ;  /* 0x000000d9d9027223 */ /* 0x000fc80000000002 */
[----:B------:R-:W-:Y:S01]  /*5a1d0*/  FFMA R2, R218, R218, R2 ;  /* 0x000000dada027223 */ /* 0x000fe20000000002 */
[----:B0-----:R-:W-:-:S04]  /*5a1e0*/  FADD R232, R32, R4 ;  /* 0x0000000420e87221 */ /* 0x001fc80000000000 */
[----:B------:R-:W-:-:S04]  /*5a1f0*/  FFMA R2, R232, R232, R2 ;  /* 0x000000e8e8027223 */ /* 0x000fc80000000002 */
[----:B------:R-:W-:-:S05]  /*5a200*/  FFMA R2, R2, R5, 9.9999997473787516356e-06 ;  /* 0x3727c5ac02027423 */ /* 0x000fca0000000005 */
[C---:B------:R-:W-:Y:S01]  /*5a210*/  FSETP.GEU.AND P0, PT, |R2|.reuse, 1.175494350822287508e-38, PT ;  /* 0x008000000200780b */ /* 0x040fe20003f0e200 */
[----:B------:R1:W-:Y:S04]  /*5a220*/  STL [R1+0xc08], R251 ;  /* 0x000c08fb01007387 */ /* 0x0003e80000100800 */
[----:B------:R1:W-:Y:S08]  /*5a230*/  STL [R1+0xc04], R249 ;  /* 0x000c04f901007387 */ /* 0x0003f00000100800 */
[----:B------:R-:W-:Y:S01]  /*5a240*/  @!P0 FMUL R2, R2, 16777216 ;  /* 0x4b80000002028820 */ /* 0x000fe20000400000 */
[----:B------:R1:W-:Y:S03]  /*5a250*/  STL [R1+0xc00], R247 ;  /* 0x000c00f701007387 */ /* 0x0003e60000100800 */
[----:B------:R-:W0:Y:S01]  /*5a260*/  MUFU.RSQ R21, R2 ;  /* 0x0000000200157308 */ /* 0x000e220000001400 */
        /* <DEDUP_REMOVED lines=41> */
[----:B------:R-:W-:Y:S01]  /*5a500*/  UIADD3 UR72, UP0, UPT, UR42, 0x40, URZ ;  /* 0x000000402a487890 */ /* 0x000fe2000ff1e0ff */
[----:B0-----:R-:W-:-:S03]  /*5a510*/  @!P0 FMUL R21, R21, 4096 ;  /* 0x4580000015158820 */ /* 0x001fc60000400000 */
[----:B------:R-:W-:Y:S01]  /*5a520*/  UIADD3.X UR43, UPT, UPT, URZ, UR43, URZ, UP0, !UPT ;  /* 0x0000002bff2b7290 */ /* 0x000fe200087fe4ff */
        /* <DEDUP_REMOVED lines=16> */
[----:B------:R-:W-:Y:S01]  /*5a630*/  MOV R2, UR72 ;  /* 0x0000004800027c02 */ /* 0x000fe20008000f00 */
[----:B------:R-:W-:Y:S01]  /*5a640*/  UMOV UR42, URZ ;  /* 0x000000ff002a7c82 */ /* 0x000fe20008000000 */
[----:B------:R-:W-:Y:S01]  /*5a650*/  MOV R3, UR43 ;  /* 0x0000002b00037c02 */ /* 0x000fe20008000f00 */
[----:B-1----:R-:W-:-:S06]  /*5a660*/  UMOV UR43, UR76 ;  /* 0x0000004c002b7c82 */ /* 0x002fcc0008000000 */
.L_x_77:
[----:B------:R-:W2:Y:S04]  /*5a670*/  LDG.E R27, desc[UR40][R2.64+-0x40] ;  /* 0xffffc028021b7981 */ /* 0x000ea8000c1e1900 */
        /* <DEDUP_REMOVED lines=9> */
[C---:B--2---:R-:W-:Y:S01]  /*5a710*/  FFMA R27, R6.reuse, R27, RZ ;  /* 0x0000001b061b7223 */ /* 0x044fe200000000ff */
[----:B---3--:R-:W-:-:S03]  /*5a720*/  FFMA R4, R6, R4, RZ ;  /* 0x0000000406047223 */ /* 0x008fc600000000ff */
[C---:B----4-:R-:W-:Y:S02]  /*5a730*/  FFMA R5, R7.reuse, R5, R27 ;  /* 0x0000000507057223 */ /* 0x050fe4000000001b */
[----:B------:R-:W2:Y:S01]  /*5a740*/  LDG.E R27, desc[UR40][R2.64+-0x28] ;  /* 0xffffd828021b7981 */ /* 0x000ea2000c1e1900 */
[----:B------:R-:W-:-:S03]  /*5a750*/  FFMA R4, R7, R23, R4 ;  /* 0x0000001707047223 */ /* 0x000fc60000000004 */
[----:B------:R-:W3:Y:S01]  /*5a760*/  LDG.E R23, desc[UR40][R2.64+-0x30] ;  /* 0xffffd02802177981 */ /* 0x000ee2000c1e1900 */
[----:B------:R-:W-:-:S03]  /*5a770*/  FFMA R5, R8, R24, R5 ;  /* 0x0000001808057223 */ /* 0x000fc60000000005 */
[----:B------:R-:W4:Y:S01]  /*5a780*/  LDG.E R24, desc[UR40][R2.64+0x10] ;  /* 0x0000102802187981 */ /* 0x000f22000c1e1900 */
[----:B------:R-:W-:-:S03]  /*5a790*/  FFMA R4, R8, R25, R4 ;  /* 0x0000001908047223 */ /* 0x000fc60000000004 */
[----:B------:R-:W2:Y:S01]  /*5a7a0*/  LDG.E R25, desc[UR40][R2.64+-0x2c] ;  /* 0xffffd42802197981 */ /* 0x000ea2000c1e1900 */
        /* <DEDUP_REMOVED lines=8> */
[----:B--2---:R-:W-:-:S03]  /*5a830*/  FFMA R5, R11, R25, R5 ;  /* 0x000000190b057223 */ /* 0x004fc60000000005 */
[----:B------:R-:W2:Y:S01]  /*5a840*/  LDG.E R25, desc[UR40][R2.64+0x24] ;  /* 0x0000242802197981 */ /* 0x000ea2000c1e1900 */
[----:B------:R-:W-:Y:S01]  /*5a850*/  FFMA R22, R11, R26, R22 ;  /* 0x0000001a0b167223 */ /* 0x000fe20000000016 */
[C---:B------:R-:W-:Y:S02]  /*5a860*/  FFMA R5, R12.reuse, R27, R5 ;  /* 0x0000001b0c057223 */ /* 0x040fe40000000005 */
[----:B------:R-:W4:Y:S01]  /*5a870*/  LDG.E R26, desc[UR40][R2.64+-0x18] ;  /* 0xffffe828021a7981 */ /* 0x000f22000c1e1900 */
[----:B------:R-:W-:Y:S01]  /*5a880*/  FFMA R22, R12, R28, R22 ;  /* 0x0000001c0c167223 */ /* 0x000fe20000000016 */
[C---:B------:R-:W-:Y:S02]  /*5a890*/  FFMA R29, R13.reuse, R29, R5 ;  /* 0x0000001d0d1d7223 */ /* 0x040fe40000000005 */
[----:B------:R-:W4:Y:S01]  /*5a8a0*/  LDG.E R28, desc[UR40][R2.64+-0x14] ;  /* 0xffffec28021c7981 */ /* 0x000f22000c1e1900 */
[----:B------:R-:W-:-:S03]  /*5a8b0*/  FFMA R5, R13, R4, R22 ;  /* 0x000000040d057223 */ /* 0x000fc60000000016 */
[----:B------:R-:W2:Y:S04]  /*5a8c0*/  LDG.E R22, desc[UR40][R2.64+-0x20] ;  /* 0xffffe02802167981 */ /* 0x000ea8000c1e1900 */
[----:B------:R-:W4:Y:S04]  /*5a8d0*/  LDG.E R27, desc[UR40][R2.64+0x28] ;  /* 0x00002828021b7981 */ /* 0x000f28000c1e1900 */
[----:B------:R-:W4:Y:S01]  /*5a8e0*/  LDG.E R4, desc[UR40][R2.64+0x2c] ;  /* 0x00002c2802047981 */ /* 0x000f22000c1e1900 */
[----:B---3--:R-:W-:-:S03]  /*5a8f0*/  FFMA R5, R14, R23, R5 ;  /* 0x000000170e057223 */ /* 0x008fc60000000005 */
[----:B------:R-:W3:Y:S01]  /*5a900*/  LDG.E R23, desc[UR40][R2.64+0x30] ;  /* 0x0000302802177981 */ /* 0x000ee2000c1e1900 */
[----:B--2---:R-:W-:Y:S01]  /*5a910*/  FFMA R22, R14, R22, R29 ;  /* 0x000000160e167223 */ /* 0x004fe2000000001d */
[C---:B------:R-:W-:Y:S02]  /*5a920*/  FFMA R5, R15.reuse, R25, R5 ;  /* 0x000000190f057223 */ /* 0x040fe40000000005 */
[----:B------:R-:W2:Y:S01]  /*5a930*/  LDG.E R29, desc[UR40][R2.64+-0x4] ;  /* 0xfffffc28021d7981 */ /* 0x000ea2000c1e1900 */
[----:B----4-:R-:W-:-:S03]  /*5a940*/  FFMA R22, R15, R24, R22 ;  /* 0x000000180f167223 */ /* 0x010fc60000000016 */
[----:B------:R-:W4:Y:S01]  /*5a950*/  LDG.E R24, desc[UR40][R2.64+-0xc] ;  /* 0xfffff42802187981 */ /* 0x000f22000c1e1900 */
[----:B------:R-:W-:-:S03]  /*5a960*/  FFMA R22, R16, R26, R22 ;  /* 0x0000001a10167223 */ /* 0x000fc60000000016 */
[----:B------:R-:W2:Y:S01]  /*5a970*/  LDG.E R25, desc[UR40][R2.64+0x34] ;  /* 0x0000342802197981 */ /* 0x000ea2000c1e1900 */
[----:B------:R-:W-:-:S03]  /*5a980*/  FFMA R28, R17, R28, R22 ;  /* 0x0000001c111c7223 */ /* 0x000fc60000000016 */
[----:B------:R-:W4:Y:S01]  /*5a990*/  LDG.E R22, desc[UR40][R2.64+-0x10] ;  /* 0xfffff02802167981 */ /* 0x000f22000c1e1900 */
[----:B------:R-:W-:-:S03]  /*5a9a0*/  FFMA R5, R16, R27, R5 ;  /* 0x0000001b10057223 */ /* 0x000fc60000000005 */
[----:B------:R-:W4:Y:S01]  /*5a9b0*/  LDG.E R26, desc[UR40][R2.64+-0x8] ;  /* 0xfffff828021a7981 */ /* 0x000f22000c1e1900 */
[----:B------:R-:W-:-:S03]  /*5a9c0*/  FFMA R4, R17, R4, R5 ;  /* 0x0000000411047223 */ /* 0x000fc60000000005 */
[----:B------:R-:W4:Y:S04]  /*5a9d0*/  LDG.E R27, desc[UR40][R2.64+0x38] ;  /* 0x00003828021b7981 */ /* 0x000f28000c1e1900 */
[----:B------:R0:W4:Y:S01]  /*5a9e0*/  LDG.E R5, desc[UR40][R2.64+0x3c] ;  /* 0x00003c2802057981 */ /* 0x000122000c1e1900 */
[----:B------:R-:W-:-:S04]  /*5a9f0*/  UIADD3 UR42, UPT, UPT, UR42, 0x2, URZ ;  /* 0x000000022a2a7890 */ /* 0x000fc8000fffe0ff */
[----:B------:R-:W-:Y:S01]  /*5aa00*/  UISETP.NE.AND UP0, UPT, UR42, 0x40, UPT ;  /* 0x000000402a00788c */ /* 0x000fe2000bf05270 */
[----:B0-----:R-:W-:-:S04]  /*5aa10*/  IADD3 R2, P0, PT, R2, 0x80, RZ ;  /* 0x0000008002027810 */ /* 0x001fc80007f1e0ff */
[----:B------:R-:W-:Y:S01]  /*5aa20*/  IADD3.X R3, PT, PT, RZ, R3, RZ, P0, !PT ;  /* 0x00000003ff037210 */ /* 0x000fe200007fe4ff */
[----:B---3--:R-:W-:-:S04]  /*5aa30*/  FFMA R4, R18, R23, R4 ;  /* 0x0000001712047223 */ /* 0x008fc80000000004 */
[----:B--2---:R-:W-:Y:S01]  /*5aa40*/  FFMA R4, R19, R25, R4 ;  /* 0x0000001913047223 */ /* 0x004fe20000000004 */
[----:B----4-:R-:W-:-:S04]  /*5aa50*/  FFMA R22, R18, R22, R28 ;  /* 0x0000001612167223 */ /* 0x010fc8000000001c */
[----:B------:R-:W-:-:S04]  /*5aa60*/  FFMA R22, R19, R24, R22 ;  /* 0x0000001813167223 */ /* 0x000fc80000000016 */
        /* <DEDUP_REMOVED lines=23> */
[----:B------:R-:W4:Y:S01]  /*5abe0*/  LDL.128 R60, [R1+0x170] ;  /* 0x00017000013c7983 */ /* 0x000f220000100c00 */
        /* <DEDUP_REMOVED lines=198> */
.L_x_78:
[----:B------:R-:W2:Y:S04]  /*5b850*/  LDG.E R251, desc[UR40][R2.64+-0x80] ;  /* 0xffff802802fb7981 */ /* 0x000ea8000c1e1900 */
[----:B------:R-:W3:Y:S04]  /*5b860*/  LDG.E R250, desc[UR40][R2.64+-0x7c] ;  /* 0xffff842802fa7981 */ /* 0x000ee8000c1e1900 */
[----:B------:R-:W4:Y:S04]  /*5b870*/  LDG.E R249, desc[UR40][R2.64+-0x78] ;  /* 0xffff882802f97981 */ /* 0x000f28000c1e1900 */
[----:B------:R-:W4:Y:S04]  /*5b880*/  LDG.E R248, desc[UR40][R2.64+-0x74] ;  /* 0xffff8c2802f87981 */ /* 0x000f28000c1e1900 */
[----:B------:R-:W4:Y:S04]  /*5b890*/  LDG.E R247, desc[UR40][R2.64+-0x70] ;  /* 0xffff902802f77981 */ /* 0x000f28000c1e1900 */
[----:B------:R-:W4:Y:S04]  /*5b8a0*/  LDG.E R246, desc[UR40][R2.64+-0x6c] ;  /* 0xffff942802f67981 */ /* 0x000f28000c1e1900 */
[----:B------:R-:W4:Y:S04]  /*5b8b0*/  LDG.E R245, desc[UR40][R2.64+-0x68] ;  /* 0xffff982802f57981 */ /* 0x000f28000c1e1900 */
[----:B0-----:R-:W4:Y:S04]  /*5b8c0*/  LDG.E R244, desc[UR40][R2.64+-0x64] ;  /* 0xffff9c2802f47981 */ /* 0x001f28000c1e1900 */
[----:B------:R-:W4:Y:S01]  /*5b8d0*/  LDG.E R252, desc[UR40][R2.64+-0x44] ;  /* 0xffffbc2802fc7981 */ /* 0x000f22000c1e1900 */
[----:B--2---:R-:W-:-:S04]  /*5b8e0*/  FFMA R251, R4, R251, RZ ;  /* 0x000000fb04fb7223 */ /* 0x004fc800000000ff */
[----:B---3--:R-:W-:Y:S02]  /*5b8f0*/  FFMA R250, R5, R250, R251 ;  /* 0x000000fa05fa7223 */ /* 0x008fe400000000fb */
[----:B------:R-:W2:Y:S02]  /*5b900*/  LDG.E R251, desc[UR40][R2.64+-0x48] ;  /* 0xffffb82802fb7981 */ /* 0x000ea4000c1e1900 */
[----:B----4-:R-:W-:Y:S02]  /*5b910*/  FFMA R249, R6, R249, R250 ;  /* 0x000000f906f97223 */ /* 0x010fe400000000fa */
[----:B------:R-:W3:Y:S02]  /*5b920*/  LDG.E R250, desc[UR40][R2.64+-0x4c] ;  /* 0xffffb42802fa7981 */ /* 0x000ee4000c1e1900 */
[----:B------:R-:W-:Y:S02]  /*5b930*/  FFMA R248, R7, R248, R249 ;  /* 0x000000f807f87223 */ /* 0x000fe400000000f9 */
[----:B------:R-:W4:Y:S02]  /*5b940*/  LDG.E R249, desc[UR40][R2.64+-0x50] ;  /* 0xffffb02802f97981 */ /* 0x000f24000c1e1900 */
[----:B------:R-:W-:-:S02]  /*5b950*/  FFMA R247, R8, R247, R248 ;  /* 0x000000f708f77223 */ /* 0x000fc400000000f8 */
[----:B------:R-:W2:Y:S02]  /*5b960*/  LDG.E R248, desc[UR40][R2.64+-0x54] ;  /* 0xffffac2802f87981 */ /* 0x000ea4000c1e1900 */
[----:B------:R-:W-:Y:S02]  /*5b970*/  FFMA R246, R9, R246, R247 ;  /* 0x000000f609f67223 */ /* 0x000fe400000000f7 */
[----:B------:R-:W3:Y:S02]  /*5b980*/  LDG.E R247, desc[UR40][R2.64+-0x58] ;  /* 0xffffa82802f77981 */ /* 0x000ee4000c1e1900 */
[----:B------:R-:W-:Y:S02]  /*5b990*/  FFMA R245, R10, R245, R246 ;  /* 0x000000f50af57223 */ /* 0x000fe400000000f6 */
[----:B------:R-:W4:Y:S02]  /*5b9a0*/  LDG.E R246, desc[UR40][R2.64+-0x5c] ;  /* 0xffffa42802f67981 */ /* 0x000f24000c1e1900 */
[----:B------:R-:W-:-:S02]  /*5b9b0*/  FFMA R244, R11, R244, R245 ;  /* 0x000000f40bf47223 */ /* 0x000fc400000000f5 */
[----:B------:R-:W2:Y:S02]  /*5b9c0*/  LDG.E R245, desc[UR40][R2.64+-0x60] ;  /* 0xffffa02802f57981 */ /* 0x000ea4000c1e1900 */
[----:B--2---:R-:W-:Y:S02]  /*5b9d0*/  FFMA R244, R12, R245, R244 ;  /* 0x000000f50cf47223 */ /* 0x004fe400000000f4 */
[----:B------:R-:W2:Y:S02]  /*5b9e0*/  LDG.E R245, desc[UR40][R2.64+-0x3c] ;  /* 0xffffc42802f57981 */ /* 0x000ea4000c1e1900 */
[----:B----4-:R-:W-:Y:S02]  /*5b9f0*/  FFMA R244, R13, R246, R244 ;  /* 0x000000f60df47223 */ /* 0x010fe400000000f4 */
[----:B------:R-:W4:Y:S02]  /*5ba00*/  LDG.E R246, desc[UR40][R2.64+-0x38] ;  /* 0xffffc82802f67981 */ /* 0x000f24000c1e1900 */
[----:B---3--:R-:W-:-:S02]  /*5ba10*/  FFMA R244, R14, R247, R244 ;  /* 0x000000f70ef47223 */ /* 0x008fc400000000f4 */
[----:B------:R-:W3:Y:S02]  /*5ba20*/  LDG.E R247, desc[UR40][R2.64+-0x34] ;  /* 0xffffcc2802f77981 */ /* 0x000ee4000c1e1900 */
[----:B------:R-:W-:Y:S02]  /*5ba30*/  FFMA R244, R15, R248, R244 ;  /* 0x000000f80ff47223 */ /* 0x000fe400000000f4 */
[----:B------:R-:W3:Y:S02]  /*5ba40*/  LDG.E R248, desc[UR40][R2.64+-0x30] ;  /* 0xffffd02802f87981 */ /* 0x000ee4000c1e1900 */
[----:B------:R-:W-:Y:S02]  /*5ba50*/  FFMA R244, R16, R249, R244 ;  /* 0x000000f910f47223 */ /* 0x000fe400000000f4 */
[----:B------:R-:W3:Y:S02]  /*5ba60*/  LDG.E R249, desc[UR40][R2.64+-0x2c] ;  /* 0xffffd42802f97981 */ /* 0x000ee4000c1e1900 */
[----:B------:R-:W-:-:S02]  /*5ba70*/  FFMA R244, R17, R250, R244 ;  /* 0x000000fa11f47223 */ /* 0x000fc400000000f4 */
[----:B------:R-:W3:Y:S02]  /*5ba80*/  LDG.E R250, desc[UR40][R2.64+-0x28] ;  /* 0xffffd82802fa7981 */ /* 0x000ee4000c1e1900 */
[----:B------:R-:W-:Y:S02]  /*5ba90*/  FFMA R244, R18, R251, R244 ;  /* 0x000000fb12f47223 */ /* 0x000fe400000000f4 */
[----:B------:R-:W3:Y:S02]  /*5baa0*/  LDG.E R251, desc[UR40][R2.64+-0x24] ;  /* 0xffffdc2802fb7981 */ /* 0x000ee4000c1e1900 */
[----:B------:R-:W-:Y:S02]  /*5bab0*/  FFMA R252, R19, R252, R244 ;  /* 0x000000fc13fc7223 */ /* 0x000fe400000000f4 */
[----:B------:R-:W2:Y:S02]  /*5bac0*/  LDG.E R244, desc[UR40][R2.64+-0x40] ;  /* 0xffffc02802f47981 */ /* 0x000ea4000c1e1900 */
[----:B--2---:R-:W-:-:S02]  /*5bad0*/  FFMA R244, R20, R244, R252 ;  /* 0x000000f414f47223 */ /* 0x004fc400000000fc */
[----:B------:R-:W2:Y:S02]  /*5bae0*/  LDG.E R252, desc[UR40][R2.64+-0x4] ;  /* 0xfffffc2802fc7981 */ /* 0x000ea4000c1e1900 */
[----:B------:R-:W-:Y:S02]  /*5baf0*/  FFMA R244, R21, R245, R244 ;  /* 0x000000f515f47223 */ /* 0x000fe400000000f4 */
        /* <DEDUP_REMOVED lines=12> */
[----:B------:R-:W2:Y:S02]  /*5bbc0*/  LDG.E R244, desc[UR40][R2.64+-0x20] ;  /* 0xffffe02802f47981 */ /* 0x000ea4000c1e1900 */
[----:B--2---:R-:W-:Y:S02]  /*5bbd0*/  FFMA R244, R28, R244, R251 ;  /* 0x000000f41cf47223 */ /* 0x004fe400000000fb */
[----:B------:R-:W2:Y:S02]  /*5bbe0*/  LDG.E R251, desc[UR40][R2.64+0x1c] ;  /* 0x00001c2802fb7981 */ /* 0x000ea4000c1e1900 */
[----:B------:R-:W-:-:S02]  /*5bbf0*/  FFMA R244, R29, R245, R244 ;  /* 0x000000f51df47223 */ /* 0x000fc400000000f4 */
[----:B------:R-:W2:Y:S02]  /*5bc00*/  LDG.E R245, desc[UR40][R2.64+0x4] ;  /* 0x0000042802f57981 */ /* 0x000ea4000c1e1900 */
[----:B----4-:R-:W-:Y:S02]  /*5bc10*/  FFMA R244, R30, R246, R244 ;  /* 0x000000f61ef47223 */ /* 0x010fe400000000f4 */
[----:B------:R-:W4:Y:S02]  /*5bc20*/  LDG.E R246, desc[UR40][R2.64+0x8] ;  /* 0x0000082802f67981 */ /* 0x000f24000c1e1900 */
[----:B---3--:R-:W-:Y:S02]  /*5bc30*/  FFMA R244, R31, R247, R244 ;  /* 0x000000f71ff47223 */ /* 0x008fe400000000f4 */
[----:B------:R-:W3:Y:S02]  /*5bc40*/  LDG.E R247, desc[UR40][R2.64+0xc] ;  /* 0x00000c2802f77981 */ /* 0x000ee4000c1e1900 */
[----:B------:R-:W-:-:S02]  /*5bc50*/  FFMA R244, R32, R248, R244 ;  /* 0x000000f820f47223 */ /* 0x000fc400000000f4 */
[----:B------:R-:W3:Y:S02]  /*5bc60*/  LDG.E R248, desc[UR40][R2.64+0x10] ;  /* 0x0000102802f87981 */ /* 0x000ee4000c1e1900 */
[----:B------:R-:W-:Y:S02]  /*5bc70*/  FFMA R244, R33, R249, R244 ;  /* 0x000000f921f47223 */ /* 0x000fe400000000f4 */
[----:B------:R-:W3:Y:S02]  /*5bc80*/  LDG.E R249, desc[UR40][R2.64+0x14] ;  /* 0x0000142802f97981 */ /* 0x000ee4000c1e1900 */
[----:B------:R-:W-:Y:S02]  /*5bc90*/  FFMA R244, R34, R250, R244 ;  /* 0x000000fa22f47223 */ /* 0x000fe400000000f4 */
[----:B------:R-:W3:Y:S02]  /*5bca0*/  LDG.E R250, desc[UR40][R2.64+0x18] ;  /* 0x0000182802fa7981 */ /* 0x000ee4000c1e1900 */
[----:B------:R-:W-:-:S02]  /*5bcb0*/  FFMA R252, R35, R252, R244 ;  /* 0x000000fc23fc7223 */ /* 0x000fc400000000f4 */
[----:B------:R-:W2:Y:S02]  /*5bcc0*/  LDG.E R244, desc[UR40][R2.64] ;  /* 0x0000002802f47981 */ /* 0x000ea4000c1e1900 */
[----:B--2---:R-:W-:Y:S02]  /*5bcd0*/  FFMA R244, R36, R244, R252 ;  /* 0x000000f424f47223 */ /* 0x004fe400000000fc */
[----:B------:R-:W2:Y:S02]  /*5bce0*/  LDG.E R252, desc[UR40][R2.64+0x3c] ;  /* 0x00003c2802fc7981 */ /* 0x000ea4000c1e1900 */
[----:B------:R-:W-:Y:S02]  /*5bcf0*/  FFMA R244, R37, R245, R244 ;  /* 0x000000f525f47223 */ /* 0x000fe400000000f4 */
[----:B------:R-:W2:Y:S02]  /*5bd00*/  LDG.E R245, desc[UR40][R2.64+0x24] ;  /* 0x0000242802f57981 */ /* 0x000ea4000c1e1900 */
[----:B----4-:R-:W-:-:S02]  /*5bd10*/  FFMA R244, R38, R246, R244 ;  /* 0x000000f626f47223 */ /* 0x010fc400000000f4 */
[----:B------:R-:W4:Y:S02]  /*5bd20*/  LDG.E R246, desc[UR40][R2.64+0x28] ;  /* 0x0000282802f67981 */ /* 0x000f24000c1e1900 */
[----:B---3--:R-:W-:Y:S02]  /*5bd30*/  FFMA R244, R39, R247, R244 ;  /* 0x000000f727f47223 */ /* 0x008fe400000000f4 */
        /* <DEDUP_REMOVED lines=40> */
[----:B------:R0:W2:Y:S01]  /*5bfc0*/  LDG.E R244, desc[UR40][R2.64+0x60] ;  /* 0x0000602802f47981 */ /* 0x0000a2000c1e1900 */
[----:B------:R-:W-:-:S04]  /*5bfd0*/  UIADD3 UR42, UPT, UPT, UR42, 0x1, URZ ;  /* 0x000000012a2a7890 */ /* 0x000fc8000fffe0ff */
[----:B------:R-:W-:Y:S01]  /*5bfe0*/  UISETP.NE.AND UP0, UPT, UR42, 0x10, UPT ;  /* 0x000000102a00788c */ /* 0x000fe2000bf05270 */
[----:B0-----:R-:W-:-:S04]  /*5bff0*/  IADD3 R2, P0, PT, R2, 0x100, RZ ;  /* 0x0000010002027810 */ /* 0x001fc80007f1e0ff */
[----:B------:R-:W-:Y:S01]  /*5c000*/  IADD3.X R3, PT, PT, RZ, R3, RZ, P0, !PT ;  /* 0x00000003ff037210 */ /* 0x000fe200007fe4ff */
[----:B--2---:R-:W-:-:S04]  /*5c010*/  FFMA R244, R60, R244, R251 ;  /* 0x000000f43cf47223 */ /* 0x004fc800000000fb */
[----:B------:R-:W-:-:S04]  /*5c020*/  FFMA R244, R61, R245, R244 ;  /* 0x000000f53df47223 */ /* 0x000fc800000000f4 */
[----:B----4-:R-:W-:-:S04]  /*5c030*/  FFMA R244, R62, R246, R244 ;  /* 0x000000f63ef47223 */ /* 0x010fc800000000f4 */
[----:B---3--:R-:W-:-:S04]  /*5c040*/  FFMA R244, R63, R247, R244 ;  /* 0x000000f73ff47223 */ /* 0x008fc800000000f4 */
[----:B------:R-:W-:-:S04]  /*5c050*/  FFMA R244, R76, R248, R244 ;  /* 0x000000f84cf47223 */ /* 0x000fc800000000f4 */
        /* <DEDUP_REMOVED lines=14> */
[----:B------:R-:W4:Y:S01]  /*5c140*/  LDL.128 R12, [R1+0x1b0] ;  /* 0x0001b000010c7983 */ /* 0x000f220000100c00 */
[----:B-1----:R-:W-:-:S04]  /*5c150*/  UIADD3 UR42, UP0, UPT, UR42, 0x20, URZ ;  /* 0x000000202a2a7890 */ /* 0x002fc8000ff1e0ff */
[----:B------:R-:W-:Y:S02]  /*5c160*/  UIADD3.X UR43, UPT, UPT, URZ, UR43, URZ, UP0, !UPT ;  /* 0x0000002bff2b7290 */ /* 0x000fe400087fe4ff */
[----:B------:R-:W-:Y:S01]  /*5c170*/  MOV R2, UR42 ;  /* 0x0000002a00027c02 */ /* 0x000fe20008000f00 */
[----:B------:R-:W-:-:S03]  /*5c180*/  UIADD3 UR74, UPT, UPT, -UR72, URZ, URZ ;  /* 0x000000ff484a7290 */ /* 0x000fc6000fffe1ff */
[----:B------:R-:W-:Y:S01]  /*5c190*/  MOV R3, UR43 ;  /* 0x0000002b00037c02 */ /* 0x000fe20008000f00 */
[----:B------:R-:W-:Y:S01]  /*5c1a0*/  UMOV UR42, UR73 ;  /* 0x00000049002a7c82 */ /* 0x000fe20008000000 */
[----:B--2---:R-:W-:Y:S01]  /*5c1b0*/  FADD R19, R210, R19 ;  /* 0x00000013d2137221 */ /* 0x004fe20000000000 */
[----:B------:R-:W-:Y:S01]  /*5c1c0*/  FADD R18, R211, R18 ;  /* 0x00000012d3127221 */ /* 0x000fe20000000000 */
[----:B------:R-:W-:Y:S01]  /*5c1d0*/  FADD R17, R184, R17 ;  /* 0x00000011b8117221 */ /* 0x000fe20000000000 */
[----:B------:R-:W-:Y:S01]  /*5c1e0*/  FADD R16, R0, R16 ;  /* 0x0000001000107221 */ /* 0x000fe20000000000 */
        /* <DEDUP_REMOVED lines=8> */
[----:B------:R-:W-:Y:S01]  /*5c270*/  FADD R15, R232, R15 ;  /* 0x0000000fe80f7221 */ /* 0x000fe20000000000 */
[----:B------:R-:W-:Y:S01]  /*5c280*/  FADD R14, R218, R14 ;  /* 0x0000000eda0e7221 */ /* 0x000fe20000000000 */
[----:B------:R-:W-:Y:S01]  /*5c290*/  FADD R13, R217, R13 ;  /* 0x0000000dd90d7221 */ /* 0x000fe20000000000 */
[----:B------:R-:W-:-:S07]  /*5c2a0*/  FADD R12, R213, R12 ;  /* 0x0000000cd50c7221 */ /* 0x000fce0000000000 */
.L_x_80:
[----:B------:R-:W2:Y:S04]  /*5c2b0*/  LDG.E R26, desc[UR40][R2.64+-0x20] ;  /* 0xffffe028021a7981 */ /* 0x000ea8000c1e1900 */
[----:B------:R-:W3:Y:S04]  /*5c2c0*/  LDG.E R25, desc[UR40][R2.64+-0x1c] ;  /* 0xffffe42802197981 */ /* 0x000ee8000c1e1900 */
[----:B------:R-:W4:Y:S04]  /*5c2d0*/  LDG.E R24, desc[UR40][R2.64+-0x18] ;  /* 0xffffe82802187981 */ /* 0x000f28000c1e1900 */
[----:B------:R-:W4:Y:S04]  /*5c2e0*/  LDG.E R23, desc[UR40][R2.64+-0x14] ;  /* 0xffffec2802177981 */ /* 0x000f28000c1e1900 */
[----:B------:R-:W4:Y:S04]  /*5c2f0*/  LDG.E R22, desc[UR40][R2.64+-0x10] ;  /* 0xfffff02802167981 */ /* 0x000f28000c1e1900 */
[----:B------:R-:W4:Y:S04]  /*5c300*/  LDG.E R21, desc[UR40][R2.64+-0xc] ;  /* 0xfffff42802157981 */ /* 0x000f28000c1e1900 */
[----:B------:R-:W4:Y:S04]  /*5c310*/  LDG.E R20, desc[UR40][R2.64+-0x8] ;  /* 0xfffff82802147981 */ /* 0x000f28000c1e1900 */
[----:B-1----:R-:W4:Y:S04]  /*5c320*/  LDG.E R0, desc[UR40][R2.64+-0x4] ;  /* 0xfffffc2802007981 */ /* 0x002f28000c1e1900 */
        /* <DEDUP_REMOVED lines=15> */
[----:B------:R1:W2:Y:S01]  /*5c420*/  LDG.E R20, desc[UR40][R2.64] ;  /* 0x0000002802147981 */ /* 0x0002a2000c1e1900 */
[----:B------:R-:W-:-:S04]  /*5c430*/  UIADD3 UR74, UPT, UPT, UR74, 0x1, URZ ;  /* 0x000000014a4a7890 */ /* 0x000fc8000fffe0ff */
[----:B------:R-:W-:Y:S01]  /*5c440*/  UISETP.NE.AND UP0, UPT, UR74, URZ, UPT ;  /* 0x000000ff4a00728c */ /* 0x000fe2000bf05270 */
[----:B-1----:R-:W-:-:S04]  /*5c450*/  IADD3 R2, P1, PT, R2, 0x40, RZ ;  /* 0x0000004002027810 */ /* 0x002fc80007f3e0ff */
[----:B------:R-:W-:Y:S01]  /*5c460*/  IADD3.X R3, PT, PT, RZ, R3, RZ, P1, !PT ;  /* 0x00000003ff037210 */ /* 0x000fe20000ffe4ff */
[----:B--2---:R-:W-:-:S04]  /*5c470*/  FFMA R0, R8, R20, R0 ;  /* 0x0000001408007223 */ /* 0x004fc80000000000 */
[----:B----4-:R-:W-:-:S04]  /*5c480*/  FFMA R0, R9, R21, R0 ;  /* 0x0000001509007223 */ /* 0x010fc80000000000 */
[----:B---3--:R-:W-:-:S04]  /*5c490*/  FFMA R0, R10, R22, R0 ;  /* 0x000000160a007223 */ /* 0x008fc80000000000 */
        /* <DEDUP_REMOVED lines=8> */
.L_x_79:
[----:B------:R-:W2:Y:S02]  /*5c520*/  LDCU UR42, c[0x0][0x490] ;  /* 0x00009200ff2a77ac */ /* 0x000ea40008000800 */
[----:B--2---:R-:W-:-:S09]  /*5c530*/  UISETP.NE.AND UP0, UPT, UR42, 0x7, UPT ;  /* 0x000000072a00788c */ /* 0x004fd2000bf05270 */
[----:B------:R-:W-:Y:S05]  /*5c540*/  BRA.U !UP0, `(.L_x_13) ;  /* 0x000000ad08c87547 */ /* 0x000fea000b800000 */
[----:B------:R-:W1:Y:S01]  /*5c550*/  LDC.64 R2, c[0x0][0x488] ;  /* 0x00012200ff027b82 */ /* 0x000e620000000a00 */
[----:B------:R-:W2:Y:S04]  /*5c560*/  LDL.LU R26, [R1+0x9e8] ;  /* 0x0009e800011a7983 */ /* 0x000ea80000300800 */
[----:B------:R-:W3:Y:S03]  /*5c570*/  LDL.LU R38, [R1+0x9e4] ;  /* 0x0009e40001267983 */ /* 0x000ee60000300800 */
[----:B------:R-:W4:Y:S01]  /*5c580*/  LDC.64 R12, c[0x0][0x390] ;  /* 0x0000e400ff0c7b82 */ /* 0x000f220000000a00 */
[----:B------:R-:W-:Y:S01]  /*5c590*/  HFMA2 R20, -RZ, RZ, 1.375, 0 ;  /* 0x3d800000ff147431 */ /* 0x000fe200000001ff */
[----:B------:R-:W3:Y:S04]  /*5c5a0*/  LDL.LU R11, [R1+0xaac] ;  /* 0x000aac00010b7983 */ /* 0x000ee80000300800 */
[----:B------:R-:W3:Y:S04]  /*5c5b0*/  LDL.LU R14, [R1+0xa94] ;  /* 0x000a9400010e7983 */ /* 0x000ee80000300800 */
[----:B------:R-:W3:Y:S04]  /*5c5c0*/  LDL.LU R15, [R1+0xa8c] ;  /* 0x000a8c00010f7983 */ /* 0x000ee80000300800 */
[----:B------:R-:W3:Y:S04]  /*5c5d0*/  LDL.LU R16, [R1+0xa7c] ;  /* 0x000a7c0001107983 */ /* 0x000ee80000300800 */
[----:B-1----:R1:W2:Y:S04]  /*5c5e0*/  LDG.E R0, desc[UR40][R2.64+0x1c] ;  /* 0x00001c2802007981 */ /* 0x0022a8000c1e1900 */
[----:B------:R-:W3:Y:S04]  /*5c5f0*/  LDL.LU R17, [R1+0xa6c] ;  /* 0x000a6c0001117983 */ /* 0x000ee80000300800 */
[----:B----4-:R-:W4:Y:S01]  /*5c600*/  LDG.E R29, desc[UR40][R12.64+0x1c4] ;  /* 0x0001c4280c1d7981 */ /* 0x010f22000c1e1900 */
[----:B-1----:R-:W1:Y:S03]  /*5c610*/  LDC.64 R2, c[0x0][0x388] ;  /* 0x0000e200ff027b82 */ /* 0x002e660000000a00 */
[----:B------:R-:W3:Y:S04]  /*5c620*/  LDG.E R30, desc[UR40][R12.64+0x1c8] ;  /* 0x0001c8280c1e7981 */ /* 0x000ee8000c1e1900 */
[----:B------:R-:W3:Y:S04]  /*5c630*/  LDG.E R31, desc[UR40][R12.64+0x1cc] ;  /* 0x0001cc280c1f7981 */ /* 0x000ee8000c1e1900 */
[----:B------:R-:W3:Y:S04]  /*5c640*/  LDG.E R40, desc[UR40][R12.64+0x1d0] ;  /* 0x0001d0280c287981 */ /* 0x000ee8000c1e1900 */
[----:B------:R-:W3:Y:S04]  /*5c650*/  LDG.E R41, desc[UR40][R12.64+0x1d4] ;  /* 0x0001d4280c297981 */ /* 0x000ee8000c1e1900 */
[----:B------:R-:W3:Y:S04]  /*5c660*/  LDG.E R42, desc[UR40][R12.64+0x1d8] ;  /* 0x0001d8280c2a7981 */ /* 0x000ee8000c1e1900 */
[----:B------:R-:W3:Y:S04]  /*5c670*/  LDG.E R28, desc[UR40][R12.64+0x1c0] ;  /* 0x0001c0280c1c7981 */ /* 0x000ee8000c1e1900 */
[----:B------:R-:W3:Y:S04]  /*5c680*/  LDG.E R10, desc[UR40][R12.64+0x1dc] ;  /* 0x0001dc280c0a7981 */ /* 0x000ee8000c1e1900 */
[----:B------:R-:W3:Y:S04]  /*5c690*/  LDL.LU R18, [R1+0xa5c] ;  /* 0x000a5c0001127983 */ /* 0x000ee80000300800 */
        /* <DEDUP_REMOVED lines=34> */
[----:B------:R-:W3:Y:S01]  /*5c8c0*/  LDL.LU R35, [R1+0x9c0] ;  /* 0x0009c00001237983 */ /* 0x000ee20000300800 */
[----:B--2---:R-:W-:-:S05]  /*5c8d0*/  SHF.L.U32 R0, R0, 0x4, RZ ;  /* 0x0000000400007819 */ /* 0x004fca00000006ff */
[----:B-1----:R-:W-:-:S05]  /*5c8e0*/  IMAD.WIDE R2, R0, 0x4, R2 ;  /* 0x0000000400027825 */ /* 0x002fca00078e0202 */
[----:B------:R-:W4:Y:S04]  /*5c8f0*/  LDG.E R8, desc[UR40][R2.64+0x4] ;  /* 0x0000042802087981 */ /* 0x000f28000c1e1900 */
[----:B------:R-:W3:Y:S04]  /*5c900*/  LDG.E R7, desc[UR40][R2.64+0x8] ;  /* 0x0000082802077981 */ /* 0x000ee8000c1e1900 */
        /* <DEDUP_REMOVED lines=16> */
[----:B----4-:R-:W-:-:S03]  /*5ca10*/  FADD R29, R8, R29 ;  /* 0x0000001d081d7221 */ /* 0x010fc60000000000 */
[----:B------:R-:W4:Y:S01]  /*5ca20*/  LDG.E R8, desc[UR40][R12.64+0x1e0] ;  /* 0x0001e0280c087981 */ /* 0x000f22000c1e1900 */
[----:B---3--:R-:W-:-:S03]  /*5ca30*/  FADD R30, R7, R30 ;  /* 0x0000001e071e7221 */ /* 0x008fc60000000000 */
[----:B------:R-:W3:Y:S01]  /*5ca40*/  LDG.E R7, desc[UR40][R12.64+0x1e4] ;  /* 0x0001e4280c077981 */ /* 0x000ee2000c1e1900 */
[----:B--2---:R-:W-:-:S03]  /*5ca50*/  FADD R31, R6, R31 ;  /* 0x0000001f061f7221 */ /* 0x004fc60000000000 */
[----:B------:R-:W2:Y:S01]  /*5ca60*/  LDG.E R6, desc[UR40][R12.64+0x1e8] ;  /* 0x0001e8280c067981 */ /* 0x000ea2000c1e1900 */
[----:B------:R-:W-:-:S03]  /*5ca70*/  FADD R40, R5, R40 ;  /* 0x0000002805287221 */ /* 0x000fc60000000000 */
[----:B------:R-:W2:Y:S01]  /*5ca80*/  LDG.E R5, desc[UR40][R12.64+0x1ec] ;  /* 0x0001ec280c057981 */ /* 0x000ea2000c1e1900 */
[----:B------:R-:W-:-:S03]  /*5ca90*/  FADD R41, R4, R41 ;  /* 0x0000002904297221 */ /* 0x000fc60000000000 */
[----:B------:R-:W2:Y:S01]  /*5caa0*/  LDG.E R4, desc[UR40][R12.64+0x1f0] ;  /* 0x0001f0280c047981 */ /* 0x000ea2000c1e1900 */
[----:B------:R-:W-:-:S03]  /*5cab0*/  FADD R42, R0, R42 ;  /* 0x0000002a002a7221 */ /* 0x000fc60000000000 */
[----:B------:R-:W2:Y:S01]  /*5cac0*/  LDG.E R0, desc[UR40][R12.64+0x1fc] ;  /* 0x0001fc280c007981 */ /* 0x000ea2000c1e1900 */
[----:B------:R-:W-:-:S04]  /*5cad0*/  FADD R28, R9, R28 ;  /* 0x0000001c091c7221 */ /* 0x000fc80000000000 */
[----:B------:R-:W-:-:S04]  /*5cae0*/  FFMA R9, R28, R28, RZ ;  /* 0x0000001c1c097223 */ /* 0x000fc800000000ff */
[----:B------:R-:W-:Y:S01]  /*5caf0*/  FFMA R9, R29, R29, R9 ;  /* 0x0000001d1d097223 */ /* 0x000fe20000000009 */
[----:B------:R-:W-:Y:S01]  /*5cb00*/  FADD R43, R43, R10 ;  /* 0x0000000a2b2b7221 */ /* 0x000fe20000000000 */
[----:B------:R-:W2:Y:S02]  /*5cb10*/  LDL.LU R12, [R1+0xaa4] ;  /* 0x000aa400010c7983 */ /* 0x000ea40000300800 */
[----:B------:R-:W-:Y:S02]  /*5cb20*/  FFMA R9, R30, R30, R9 ;  /* 0x0000001e1e097223 */ /* 0x000fe40000000009 */
[----:B------:R-:W2:Y:S02]  /*5cb30*/  LDL.LU R10, [R1+0xab4] ;  /* 0x000ab400010a7983 */ /* 0x000ea40000300800 */
[----:B------:R-:W-:Y:S02]  /*5cb40*/  FFMA R9, R31, R31, R9 ;  /* 0x0000001f1f097223 */ /* 0x000fe40000000009 */
[----:B------:R-:W2:Y:S02]  /*5cb50*/  LDL.LU R13, [R1+0xa9c] ;  /* 0x000a9c00010d7983 */ /* 0x000ea40000300800 */
[----:B------:R-:W-:-:S04]  /*5cb60*/  FFMA R9, R40, R40, R9 ;  /* 0x0000002828097223 */ /* 0x000fc80000000009 */
[----:B------:R-:W-:-:S04]  /*5cb70*/  FFMA R9, R41, R41, R9 ;  /* 0x0000002929097223 */ /* 0x000fc80000000009 */
[----:B------:R-:W-:-:S04]  /*5cb80*/  FFMA R9, R42, R42, R9 ;  /* 0x0000002a2a097223 */ /* 0x000fc80000000009 */
[----:B------:R-:W-:Y:S01]  /*5cb90*/  FFMA R9, R43, R43, R9 ;  /* 0x0000002b2b097223 */ /* 0x000fe20000000009 */
[----:B------:R-:W-:Y:S02]  /*5cba0*/  FADD R49, R49, R3 ;  /* 0x0000000331317221 */ /* 0x000fe40000000000 */
[----:B------:R-:W2:Y:S01]  /*5cbb0*/  LDL.LU R3, [R1+0xae0] ;  /* 0x000ae00001037983 */ /* 0x000ea20000300800 */
[----:B------:R-:W-:Y:S01]  /*5cbc0*/  FADD R50, R50, R2 ;  /* 0x0000000232327221 */ /* 0x000fe20000000000 */
[----:B----4-:R-:W-:Y:S02]  /*5cbd0*/  FADD R44, R44, R8 ;  /* 0x000000082c2c7221 */ /* 0x010fe40000000000 */
[----:B------:R-:W4:Y:S01]  /*5cbe0*/  LDL.LU R8, [R1+0xac4] ;  /* 0x000ac40001087983 */ /* 0x000f220000300800 */
[----:B---3--:R-:W-:Y:S01]  /*5cbf0*/  FADD R45, R45, R7 ;  /* 0x000000072d2d7221 */ /* 0x008fe20000000000 */
[----:B------:R-:W-:Y:S02]  /*5cc00*/  FFMA R9, R44, R44, R9 ;  /* 0x0000002c2c097223 */ /* 0x000fe40000000009 */
[----:B------:R-:W3:Y:S01]  /*5cc10*/  LDL.LU R7, [R1+0xacc] ;  /* 0x000acc0001077983 */ /* 0x000ee20000300800 */
[----:B--2---:R-:W-:Y:S01]  /*5cc20*/  FADD R46, R46, R6 ;  /* 0x000000062e2e7221 */ /* 0x004fe20000000000 */
[----:B------:R-:W-:-:S02]  /*5cc30*/  FFMA R9, R45, R45, R9 ;  /* 0x0000002d2d097223 */ /* 0x000fc40000000009 */
[----:B------:R-:W2:Y:S01]  /*5cc40*/  LDL.LU R6, [R1+0xad0] ;  /* 0x000ad00001067983 */ /* 0x000ea20000300800 */
[----:B------:R-:W-:Y:S01]  /*5cc50*/  FADD R47, R47, R5 ;  /* 0x000000052f2f7221 */ /* 0x000fe20000000000 */
[----:B------:R-:W-:Y:S02]  /*5cc60*/  FFMA R9, R46, R46, R9 ;  /* 0x0000002e2e097223 */ /* 0x000fe40000000009 */
[----:B------:R-:W2:Y:S01]  /*5cc70*/  LDL.LU R5, [R1+0xad8] ;  /* 0x000ad80001057983 */ /* 0x000ea20000300800 */
[----:B------:R-:W-:Y:S01]  /*5cc80*/  FADD R48, R48, R4 ;  /* 0x0000000430307221 */ /* 0x000fe20000000000 */
[----:B------:R-:W-:Y:S02]  /*5cc90*/  FFMA R9, R47, R47, R9 ;  /* 0x0000002f2f097223 */ /* 0x000fe40000000009 */
[----:B------:R-:W2:Y:S02]  /*5cca0*/  LDL.LU R4, [R1+0xadc] ;  /* 0x000adc0001047983 */ /* 0x000ea40000300800 */
        /* <DEDUP_REMOVED lines=9> */
[----:B------:R-:W1:Y:S02]  /*5cd40*/  MUFU.RSQ R0, R0 ;  /* 0x0000000000007308 */ /* 0x000e640000001400 */
[----:B-1----:R-:W-:-:S04]  /*5cd50*/  @!P0 FMUL R0, R0, 4096 ;  /* 0x4580000000008820 */ /* 0x002fc80000400000 */
        /* <DEDUP_REMOVED lines=40> */
[----:B------:R-:W-:-:S04]  /*5cfe0*/  FFMA R26, R26, R2, RZ ;  /* 0x000000021a1a7223 */ /* 0x000fc800000000ff */
[----:B------:R-:W-:Y:S02]  /*5cff0*/  FFMA R26, R38, R34, R26 ;  /* 0x00000022261a7223 */ /* 0x000fe4000000001a */
[----:B------:R-:W2:Y:S01]  /*5d000*/  LDL.LU R38, [R1+0x9ec] ;  /* 0x0009ec0001267983 */ /* 0x000ea20000300800 */
        /* <DEDUP_REMOVED lines=34> */
[-C--:B-----5:R-:W-:Y:S01]  /*5d230*/  FFMA R64, R64, R2.reuse, RZ ;  /* 0x0000000240407223 */ /* 0x0a0fe200000000ff */
        /* <DEDUP_REMOVED lines=46> */
[----:B------:R-:W2:Y:S04]  /*5d520*/  LDL.LU R52, [R1+0xa04] ;  /* 0x000a040001347983 */ /* 0x000ea80000300800 */
[----:B------:R-:W2:Y:S04]  /*5d530*/  LDL.LU R36, [R1+0x9d4] ;  /* 0x0009d40001247983 */ /* 0x000ea80000300800 */
[----:B------:R-:W2:Y:S01]  /*5d540*/  LDL.LU R39, [R1+0x9f8] ;  /* 0x0009f80001277983 */ /* 0x000ea20000300800 */
[----:B----4-:R-:W-:-:S03]  /*5d550*/  FFMA R8, R8, R2, RZ ;  /* 0x0000000208087223 */ /* 0x010fc600000000ff */
[----:B------:R-:W4:Y:S01]  /*5d560*/  LDL.LU R78, [R1+0xbbc] ;  /* 0x000bbc00014e7983 */ /* 0x000f220000300800 */
[-C--:B---3--:R-:W-:Y:S01]  /*5d570*/  FFMA R7, R7, R2.reuse, RZ ;  /* 0x0000000207077223 */ /* 0x088fe200000000ff */
[-C--:B--2---:R-:W-:Y:S01]  /*5d580*/  FFMA R6, R6, R2.reuse, RZ ;  /* 0x0000000206067223 */ /* 0x084fe200000000ff */
[-C--:B------:R-:W-:Y:S01]  /*5d590*/  FFMA R5, R5, R2.reuse, RZ ;  /* 0x0000000205057223 */ /* 0x080fe200000000ff */
[----:B------:R-:W-:-:S03]  /*5d5a0*/  FFMA R4, R4, R2, RZ ;  /* 0x0000000204047223 */ /* 0x000fc600000000ff */
[-C--:B------:R-:W-:Y:S01]  /*5d5b0*/  FFMA R5, R205, R34.reuse, R5 ;  /* 0x00000022cd057223 */ /* 0x080fe20000000005 */
[-C--:B------:R-:W-:Y:S01]  /*5d5c0*/  FFMA R6, R204, R34.reuse, R6 ;  /* 0x00000022cc067223 */ /* 0x080fe20000000006 */
[-C--:B------:R-:W-:Y:S01]  /*5d5d0*/  FFMA R7, R184, R34.reuse, R7 ;  /* 0x00000022b8077223 */ /* 0x080fe20000000007 */
[-C--:B------:R-:W-:Y:S01]  /*5d5e0*/  FFMA R4, R206, R34.reuse, R4 ;  /* 0x00000022ce047223 */ /* 0x080fe20000000004 */
[----:B------:R-:W-:Y:S01]  /*5d5f0*/  FFMA R8, R115, R34, R8 ;  /* 0x0000002273087223 */ /* 0x000fe20000000008 */
[----:B------:R-:W2:Y:S04]  /*5d600*/  LDL.LU R205, [R1+0xaf8] ;  /* 0x000af80001cd7983 */ /* 0x000ea80000300800 */
[----:B------:R-:W3:Y:S04]  /*5d610*/  LDL.LU R204, [R1+0xaf4] ;  /* 0x000af40001cc7983 */ /* 0x000ee80000300800 */
[----:B------:R-:W4:Y:S04]  /*5d620*/  LDL.LU R184, [R1+0xbac] ;  /* 0x000bac0001b87983 */ /* 0x000f280000300800 */
[----:B------:R-:W4:Y:S01]  /*5d630*/  LDL.LU R115, [R1+0xbb0] ;  /* 0x000bb00001737983 */ /* 0x000f220000300800 */
[----:B------:R-:W-:-:S03]  /*5d640*/  FFMA R9, R9, R2, RZ ;  /* 0x0000000209097223 */ /* 0x000fc600000000ff */
        /* <DEDUP_REMOVED lines=18> */
[-C--:B------:R-:W-:Y:S01]  /*5d770*/  FFMA R20, R20, R2.reuse, RZ ;  /* 0x0000000214147223 */ /* 0x080fe200000000ff */
[----:B------:R-:W-:-:S02]  /*5d780*/  FFMA R2, R69, R2, RZ ;  /* 0x0000000245027223 */ /* 0x000fc400000000ff */
[----:B------:R-:W4:Y:S01]  /*5d790*/  LDL.LU R69, [R1+0xbdc] ;  /* 0x000bdc0001457983 */ /* 0x000f220000300800 */
[-C--:B------:R-:W-:Y:S01]  /*5d7a0*/  FFMA R20, R56, R34.reuse, R20 ;  /* 0x0000002238147223 */ /* 0x080fe20000000014 */
[----:B------:R-:W-:Y:S01]  /*5d7b0*/  FFMA R2, R73, R34, R2 ;  /* 0x0000002249027223 */ /* 0x000fe20000000002 */
[----:B------:R-:W-:Y:S01]  /*5d7c0*/  FMUL R34, R30, R0 ;  /* 0x000000001e227220 */ /* 0x000fe20000400000 */
[----:B------:R-:W4:Y:S04]  /*5d7d0*/  LDL.LU R56, [R1+0xa3c] ;  /* 0x000a3c0001387983 */ /* 0x000f280000300800 */
[----:B------:R-:W4:Y:S01]  /*5d7e0*/  LDL.LU R73, [R1+0xcd0] ;  /* 0x000cd00001497983 */ /* 0x000f220000300800 */
[----:B------:R-:W-:-:S03]  /*5d7f0*/  FFMA R25, R38, R34, R25 ;  /* 0x0000002226197223 */ /* 0x000fc60000000019 */
[----:B------:R-:W2:Y:S01]  /*5d800*/  LDL.LU R38, [R1+0xccc] ;  /* 0x000ccc0001267983 */ /* 0x000ea20000300800 */
[----:B------:R-:W-:-:S03]  /*5d810*/  FFMA R26, R37, R34, R26 ;  /* 0x00000022251a7223 */ /* 0x000fc6000000001a */
[----:B------:R-:W4:Y:S01]  /*5d820*/  LDL.LU R37, [R1+0xcd8] ;  /* 0x000cd80001257983 */ /* 0x000f220000300800 */
[----:B------:R-:W-:Y:S01]  /*5d830*/  FFMA R32, R35, R34, R32 ;  /* 0x0000002223207223 */ /* 0x000fe20000000020 */
[----:B------:R-:W-:Y:S01]  /*5d840*/  FMUL R35, R31, R0 ;  /* 0x000000001f237220 */ /* 0x000fe20000400000 */
        /* <DEDUP_REMOVED lines=8> */
[----:B--2---:R-:W-:-:S03]  /*5d8d0*/  FFMA R22, R38, R35, R22 ;  /* 0x0000002326167223 */ /* 0x004fc60000000016 */
[----:B------:R-:W2:Y:S01]  /*5d8e0*/  LDL.LU R38, [R1+0xcc8] ;  /* 0x000cc80001267983 */ /* 0x000ea20000300800 */
[-C--:B------:R-:W-:Y:S01]  /*5d8f0*/  FFMA R3, R205, R34.reuse, R3 ;  /* 0x00000022cd037223 */ /* 0x080fe20000000003 */
[-C--:B---3--:R-:W-:Y:S01]  /*5d900*/  FFMA R4, R204, R34.reuse, R4 ;  /* 0x00000022cc047223 */ /* 0x088fe20000000004 */
        /* <DEDUP_REMOVED lines=39> */
[----:B------:R-:W3:Y:S04]  /*5db80*/  LDL.LU R55, [R1+0xcf0] ;  /* 0x000cf00001377983 */ /* 0x000ee80000300800 */
[----:B------:R-:W4:Y:S04]  /*5db90*/  LDL.LU R34, [R1+0xce0] ;  /* 0x000ce00001227983 */ /* 0x000f280000300800 */
        /* <DEDUP_REMOVED lines=20> */
[----:B------:R-:W-:-:S03]  /*5dce0*/  FFMA R33, R39, R35, R33 ;  /* 0x0000002327217223 */ /* 0x000fc60000000021 */
[----:B------:R-:W4:Y:S04]  /*5dcf0*/  LDL.LU R53, [R1+0xd4c] ;  /* 0x000d4c0001357983 */ /* 0x000f280000300800 */
[----:B------:R-:W4:Y:S04]  /*5dd00*/  LDL.LU R52, [R1+0xd58] ;  /* 0x000d580001347983 */ /* 0x000f280000300800 */
[----:B------:R-:W4:Y:S04]  /*5dd10*/  LDL.LU R36, [R1+0xd68] ;  /* 0x000d680001247983 */ /* 0x000f280000300800 */
[----:B------:R-:W4:Y:S01]  /*5dd20*/  LDL.LU R39, [R1+0xda0] ;  /* 0x000da00001277983 */ /* 0x000f220000300800 */
[-C--:B--2---:R-:W-:Y:S01]  /*5dd30*/  FFMA R139, R38, R35.reuse, R139 ;  /* 0x00000023268b7223 */ /* 0x084fe2000000008b */
[----:B------:R-:W-:-:S02]  /*5dd40*/  FFMA R4, R81, R35, R4 ;  /* 0x0000002351047223 */ /* 0x000fc40000000004 */
        /* <DEDUP_REMOVED lines=27> */
[----:B------:R-:W2:Y:S01]  /*5df00*/  LDL.LU R71, [R1+0xd9c] ;  /* 0x000d9c0001477983 */ /* 0x000ea20000300800 */
[----:B---3--:R-:W-:-:S03]  /*5df10*/  FFMA R25, R55, R35, R25 ;  /* 0x0000002337197223 */ /* 0x008fc60000000019 */
[----:B------:R-:W3:Y:S01]  /*5df20*/  LDL.LU R55, [R1+0xd40] ;  /* 0x000d400001377983 */ /* 0x000ee20000300800 */
[-C--:B----4-:R-:W-:Y:S01]  /*5df30*/  FFMA R133, R34, R35.reuse, R133 ;  /* 0x0000002322857223 */ /* 0x090fe20000000085 */
[----:B------:R-:W-:Y:S02]  /*5df40*/  FMUL R34, R40, R0 ;  /* 0x0000000028227220 */ /* 0x000fe40000400000 */
[----:B------:R-:W4:Y:S01]  /*5df50*/  LDL.LU R70, [R1+0xda8] ;  /* 0x000da80001467983 */ /* 0x000f220000300800 */
[-C--:B------:R-:W-:Y:S01]  /*5df60*/  FFMA R3, R115, R35.reuse, R3 ;  /* 0x0000002373037223 */ /* 0x080fe20000000003 */
[-C--:B------:R-:W-:Y:S01]  /*5df70*/  FFMA R6, R79, R35.reuse, R6 ;  /* 0x000000234f067223 */ /* 0x080fe20000000006 */
[-C--:B------:R-:W-:Y:S01]  /*5df80*/  FFMA R7, R78, R35.reuse, R7 ;  /* 0x000000234e077223 */ /* 0x080fe20000000007 */
        /* <DEDUP_REMOVED lines=33> */
[----:B--2---:R-:W-:-:S03]  /*5e1a0*/  FFMA R13, R38, R34, R13 ;  /* 0x00000022260d7223 */ /* 0x004fc6000000000d */
[----:B------:R-:W2:Y:S01]  /*5e1b0*/  LDL.LU R38, [R1+0xd24] ;  /* 0x000d240001267983 */ /* 0x000ea20000300800 */
[----:B---3--:R-:W-:-:S03]  /*5e1c0*/  FFMA R4, R55, R34, R4 ;  /* 0x0000002237047223 */ /* 0x008fc60000000004 */
[----:B------:R-:W3:Y:S01]  /*5e1d0*/  LDL.LU R55, [R1+0xd30] ;  /* 0x000d300001377983 */ /* 0x000ee20000300800 */
        /* <DEDUP_REMOVED lines=19> */
[-C--:B------:R-:W-:Y:S01]  /*5e310*/  FFMA R9, R57, R34.reuse, R9 ;  /* 0x0000002239097223 */ /* 0x080fe20000000009 */
[-C--:B------:R-:W-:Y:S01]  /*5e320*/  FFMA R10, R56, R34.reuse, R10 ;  /* 0x00000022380a7223 */ /* 0x080fe2000000000a */
[----:B------:R-:W2:Y:S04]  /*5e330*/  LDL.LU R58, [R1+0xd38] ;  /* 0x000d3800013a7983 */ /* 0x000ea80000300800 */
[----:B------:R-:W2:Y:S04]  /*5e340*/  LDL.LU R57, [R1+0xd44] ;  /* 0x000d440001397983 */ /* 0x000ea80000300800 */
        /* <DEDUP_REMOVED lines=44> */
[----:B------:R-:W2:Y:S01]  /*5e610*/  LDL.LU R58, [R1+0xdec] ;  /* 0x000dec00013a7983 */ /* 0x000ea20000300800 */
[-C--:B------:R-:W-:Y:S01]  /*5e620*/  FFMA R5, R61, R35.reuse, R5 ;  /* 0x000000233d057223 */ /* 0x080fe20000000005 */
[----:B------:R-:W-:-:S02]  /*5e630*/  FFMA R6, R60, R35, R6 ;  /* 0x000000233c067223 */ /* 0x000fc40000000006 */
[----:B------:R-:W2:Y:S04]  /*5e640*/  LDL.LU R57, [R1+0xdf4] ;  /* 0x000df40001397983 */ /* 0x000ea80000300800 */
[----:B------:R-:W2:Y:S04]  /*5e650*/  LDL.LU R56, [R1+0xdfc] ;  /* 0x000dfc0001387983 */ /* 0x000ea80000300800 */
[----:B------:R-:W2:Y:S04]  /*5e660*/  LDL.LU R62, [R1+0xe24] ;  /* 0x000e2400013e7983 */ /* 0x000ea80000300800 */
[----:B------:R-:W2:Y:S04]  /*5e670*/  LDL.LU R61, [R1+0xe48] ;  /* 0x000e4800013d7983 */ /* 0x000ea80000300800 */
[----:B------:R-:W2:Y:S01]  /*5e680*/  LDL.LU R60, [R1+0xe4c] ;  /* 0x000e4c00013c7983 */ /* 0x000ea20000300800 */
[----:B---3--:R-:W-:-:S03]  /*5e690*/  FFMA R193, R55, R34, R193 ;  /* 0x0000002237c17223 */ /* 0x008fc600000000c1 */
        /* <DEDUP_REMOVED lines=34> */
[----:B---3--:R-:W-:-:S03]  /*5e8c0*/  FFMA R25, R34, R35, R25 ;  /* 0x0000002322197223 */ /* 0x008fc60000000019 */
[----:B------:R-:W3:Y:S01]  /*5e8d0*/  LDL.LU R34, [R1+0xcec] ;  /* 0x000cec0001227983 */ /* 0x000ee20000300800 */
[----:B------:R-:W-:-:S03]  /*5e8e0*/  FFMA R19, R55, R35, R19 ;  /* 0x0000002337137223 */ /* 0x000fc60000000013 */
[----:B------:R-:W3:Y:S01]  /*5e8f0*/  LDL.LU R55, [R1+0xd88] ;  /* 0x000d880001377983 */ /* 0x000ee20000300800 */
[----:B------:R-:W-:-:S03]  /*5e900*/  FFMA R33, R60, R35, R33 ;  /* 0x000000233c217223 */ /* 0x000fc60000000021 */
        /* <DEDUP_REMOVED lines=46> */
[-C--:B---3--:R-:W-:Y:S01]  /*5ebf0*/  FFMA R136, R34, R35.reuse, R136 ;  /* 0x0000002322887223 */ /* 0x088fe20000000088 */
[----:B------:R-:W-:Y:S01]  /*5ec00*/  FMUL R34, R42, R0 ;  /* 0x000000002a227220 */ /* 0x000fe20000400000 */
[-C--:B------:R-:W-:Y:S02]  /*5ec10*/  FFMA R193, R55, R35.reuse, R193 ;  /* 0x0000002337c17223 */ /* 0x080fe400000000c1 */
[----:B------:R-:W3:Y:S01]  /*5ec20*/  LDL.LU R55, [R1+0x100c] ;  /* 0x00100c0001377983 */ /* 0x000ee20000300800 */
[----:B----4-:R-:W-:-:S03]  /*5ec30*/  FFMA R139, R37, R35, R139 ;  /* 0x00000023258b7223 */ /* 0x010fc6000000008b */
[----:B------:R-:W4:Y:S04]  /*5ec40*/  LDL.LU R35, [R1+0xfd4] ;  /* 0x000fd40001237983 */ /* 0x000f280000300800 */
[----:B------:R-:W3:Y:S01]  /*5ec50*/  LDL.LU R37, [R1+0xf5c] ;  /* 0x000f5c0001257983 */ /* 0x000ee20000300800 */
[----:B------:R-:W-:-:S03]  /*5ec60*/  FFMA R9, R52, R34, R9 ;  /* 0x0000002234097223 */ /* 0x000fc60000000009 */
[----:B------:R-:W3:Y:S01]  /*5ec70*/  LDL.LU R52, [R1+0xfb0] ;  /* 0x000fb00001347983 */ /* 0x000ee20000300800 */
[----:B------:R-:W-:-:S03]  /*5ec80*/  FFMA R3, R36, R34, R3 ;  /* 0x0000002224037223 */ /* 0x000fc60000000003 */
[----:B------:R-:W3:Y:S01]  /*5ec90*/  LDL.LU R36, [R1+0xf6c] ;  /* 0x000f6c0001247983 */ /* 0x000ee20000300800 */
        /* <DEDUP_REMOVED lines=38> */
[----:B----4-:R-:W-:Y:S01]  /*5ef00*/  FFMA R65, R35, R34, R65 ;  /* 0x0000002223417223 */ /* 0x010fe20000000041 */
[----:B------:R-:W-:Y:S01]  /*5ef10*/  FMUL R35, R43, R0 ;  /* 0x000000002b237220 */ /* 0x000fe20000400000 */
[----:B---3--:R-:W-:-:S02]  /*5ef20*/  FFMA R226, R37, R34, R226 ;  /* 0x0000002225e27223 */ /* 0x008fc400000000e2 */
[----:B------:R-:W3:Y:S01]  /*5ef30*/  LDL.LU R37, [R1+0x105c] ;  /* 0x00105c0001257983 */ /* 0x000ee20000300800 */
        /* <DEDUP_REMOVED lines=97> */
[----:B------:R-:W-:-:S03]  /*5f550*/  FFMA R235, R53, R35, R235 ;  /* 0x0000002335eb7223 */ /* 0x000fc600000000eb */
[----:B------:R-:W2:Y:S01]  /*5f560*/  LDL.LU R69, [R1+0x1088] ;  /* 0x0010880001457983 */ /* 0x000ea20000300800 */
[-C--:B------:R-:W-:Y:S01]  /*5f570*/  FFMA R65, R34, R35.reuse, R65 ;  /* 0x0000002322417223 */ /* 0x080fe20000000041 */
[----:B------:R-:W-:Y:S02]  /*5f580*/  FMUL R34, R44, R0 ;  /* 0x000000002c227220 */ /* 0x000fe40000400000 */
        /* <DEDUP_REMOVED lines=115> */
[----:B------:R-:W2:Y:S01]  /*5fcc0*/  LDL.LU R57, [R1+0x13e0] ;  /* 0x0013e00001397983 */ /* 0x000ea20000300800 */
[----:B------:R-:W-:Y:S01]  /*5fcd0*/  FFMA R65, R35, R34, R65 ;  /* 0x0000002223417223 */ /* 0x000fe20000000041 */
[----:B------:R-:W-:-:S02]  /*5fce0*/  FMUL R35, R45, R0 ;  /* 0x000000002d237220 */ /* 0x000fc40000400000 */
        /* <DEDUP_REMOVED lines=71> */
[----:B------:R-:W-:Y:S01]  /*60160*/  FMUL R34, R46, R0 ;  /* 0x000000002e227220 */ /* 0x000fe20000400000 */
[-C--:B------:R-:W-:Y:S02]  /*60170*/  FFMA R230, R39, R35.reuse, R230 ;  /* 0x0000002327e67223 */ /* 0x080fe400000000e6 */
        /* <DEDUP_REMOVED lines=44> */
[----:B---3--:R-:W-:-:S03]  /*60440*/  FFMA R10, R37, R34, R10 ;  /* 0x00000022250a7223 */ /* 0x008fc6000000000a */
[----:B------:R-:W3:Y:S01]  /*60450*/  LDL.LU R37, [R1+0x14a4] ;  /* 0x0014a40001257983 */ /* 0x000ee20000300800 */
[-C--:B----4-:R-:W-:Y:S01]  /*60460*/  FFMA R16, R52, R34.reuse, R16 ;  /* 0x0000002234107223 */ /* 0x090fe20000000010 */
[-C--:B------:R-:W-:Y:S02]  /*60470*/  FFMA R15, R36, R34.reuse, R15 ;  /* 0x00000022240f7223 */ /* 0x080fe4000000000f */
        /* <DEDUP_REMOVED lines=40> */
[-C--:B------:R-:W-:Y:S01]  /*60700*/  FFMA R19, R53, R34.reuse, R19 ;  /* 0x0000002235137223 */ /* 0x080fe20000000013 */
[-C--:B------:R-:W-:Y:S02]  /*60710*/  FFMA R20, R39, R34.reuse, R20 ;  /* 0x0000002227147223 */ /* 0x080fe40000000014 */
        /* <DEDUP_REMOVED lines=21> */
[----:B------:R-:W-:Y:S01]  /*60870*/  FFMA R65, R35, R34, R65 ;  /* 0x0000002223417223 */ /* 0x000fe20000000041 */
[----:B------:R-:W-:Y:S01]  /*60880*/  FMUL R35, R47, R0 ;  /* 0x000000002f237220 */ /* 0x000fe20000400000 */
[-C--:B------:R-:W-:Y:S02]  /*60890*/  FFMA R139, R54, R34.reuse, R139 ;  /* 0x00000022368b7223 */ /* 0x080fe4000000008b */
        /* <DEDUP_REMOVED lines=80> */
[----:B------:R-:W-:-:S03]  /*60da0*/  FMUL R34, R48, R0 ;  /* 0x0000000030227220 */ /* 0x000fc60000400000 */
        /* <DEDUP_REMOVED lines=182> */
[-C--:B------:R-:W-:Y:S02]  /*61910*/  FFMA R9, R72, R35.reuse, R9 ;  /* 0x0000002348097223 */ /* 0x080fe40000000009 */
        /* <DEDUP_REMOVED lines=9> */
[----:B------:R-:W2:Y:S01]  /*619b0*/  LDL.LU R62, [R1+0x16bc] ;  /* 0x0016bc00013e7983 */ /* 0x000ea20000300800 */
[----:B------:R-:W-:-:S03]  /*619c0*/  FFMA R68, R60, R35, R68 ;  /* 0x000000233c447223 */ /* 0x000fc60000000044 */
[----:B------:R-:W2:Y:S04]  /*619d0*/  LDL.LU R72, [R1+0x135c] ;  /* 0x00135c0001487983 */ /* 0x000ea80000300800 */
[----:B------:R-:W2:Y:S01]  /*619e0*/  LDL.LU R71, [R1+0x136c] ;  /* 0x00136c0001477983 */ /* 0x000ea20000300800 */
[----:B------:R-:W-:-:S03]  /*619f0*/  FFMA R230, R56, R35, R230 ;  /* 0x0000002338e67223 */ /* 0x000fc600000000e6 */
[----:B------:R-:W2:Y:S01]  /*61a00*/  LDL.LU R75, [R1+0x16c0] ;  /* 0x0016c000014b7983 */ /* 0x000ea20000300800 */
[----:B------:R-:W-:-:S03]  /*61a10*/  FFMA R226, R55, R35, R226 ;  /* 0x0000002337e27223 */ /* 0x000fc600000000e2 */
[----:B------:R-:W2:Y:S04]  /*61a20*/  LDL.LU R56, [R1+0x1690] ;  /* 0x0016900001387983 */ /* 0x000ea80000300800 */
[----:B------:R-:W2:Y:S01]  /*61a30*/  LDL.LU R55, [R1+0x1688] ;  /* 0x0016880001377983 */ /* 0x000ea20000300800 */
[----:B------:R-:W-:Y:S01]  /*61a40*/  FFMA R66, R34, R35, R66 ;  /* 0x0000002322427223 */ /* 0x000fe20000000042 */
[----:B------:R-:W-:-:S04]  /*61a50*/  FMUL R34, R50, R0 ;  /* 0x0000000032227220 */ /* 0x000fc80000400000 */
[-C--:B------:R-:W-:Y:S01]  /*61a60*/  FFMA R61, R58, R34.reuse, R3 ;  /* 0x000000223a3d7223 */ /* 0x080fe20000000003 */
[----:B------:R-:W-:Y:S02]  /*61a70*/  FFMA R3, R57, R34, R7 ;  /* 0x0000002239037223 */ /* 0x000fe40000000007 */
[----:B------:R-:W2:Y:S01]  /*61a80*/  LDL.LU R7, [R1+0x142c] ;  /* 0x00142c0001077983 */ /* 0x000ea20000300800 */
[----:B------:R-:W-:-:S03]  /*61a90*/  FFMA R133, R52, R35, R133 ;  /* 0x0000002334857223 */ /* 0x000fc60000000085 */
[----:B------:R-:W2:Y:S01]  /*61aa0*/  LDL.LU R52, [R1+0x16b0] ;  /* 0x0016b00001347983 */ /* 0x000ea20000300800 */
[----:B------:R-:W-:-:S03]  /*61ab0*/  FFMA R57, R54, R34, R10 ;  /* 0x0000002236397223 */ /* 0x000fc6000000000a */
[----:B------:R-:W2:Y:S01]  /*61ac0*/  LDL.LU R10, [R1+0x1420] ;  /* 0x00142000010a7983 */ /* 0x000ea20000300800 */
[----:B------:R-:W-:-:S03]  /*61ad0*/  FFMA R32, R39, R35, R32 ;  /* 0x0000002327207223 */ /* 0x000fc60000000020 */
[----:B------:R-:W2:Y:S01]  /*61ae0*/  LDL.LU R39, [R1+0x13a0] ;  /* 0x0013a00001277983 */ /* 0x000ea20000300800 */
[----:B------:R-:W-:Y:S01]  /*61af0*/  FFMA R2, R59, R35, R2 ;  /* 0x000000233b027223 */ /* 0x000fe20000000002 */
[-C--:B---3--:R-:W-:Y:S02]  /*61b00*/  FFMA R59, R37, R34.reuse, R5 ;  /* 0x00000022253b7223 */ /* 0x088fe40000000005 */
[----:B------:R-:W3:Y:S04]  /*61b10*/  LDL.LU R37, [R1+0x1674] ;  /* 0x0016740001257983 */ /* 0x000ee80000300800 */
[----:B------:R-:W3:Y:S01]  /*61b20*/  LDL.LU R5, [R1+0x1400] ;  /* 0x0014000001057983 */ /* 0x000ee20000300800 */
[----:B----4-:R-:W-:-:S03]  /*61b30*/  FFMA R60, R36, R34, R6 ;  /* 0x00000022243c7223 */ /* 0x010fc60000000006 */
[----:B------:R-:W4:Y:S04]  /*61b40*/  LDL.LU R36, [R1+0x166c] ;  /* 0x00166c0001247983 */ /* 0x000f280000300800 */
[----:B------:R-:W4:Y:S01]  /*61b50*/  LDL.LU R6, [R1+0x1438] ;  /* 0x0014380001067983 */ /* 0x000f220000300800 */
[----:B--2---:R-:W-:-:S03]  /*61b60*/  FFMA R54, R38, R34, R11 ;  /* 0x0000002226367223 */ /* 0x004fc6000000000b */
[----:B------:R-:W2:Y:S04]  /*61b70*/  LDL.LU R38, [R1+0x167c] ;  /* 0x00167c0001267983 */ /* 0x000ea80000300800 */
        /* <DEDUP_REMOVED lines=20> */
[-C--:B------:R-:W-:Y:S01]  /*61cc0*/  FFMA R52, R52, R34.reuse, R13 ;  /* 0x0000002234347223 */ /* 0x080fe2000000000d */
[-C--:B------:R-:W-:Y:S01]  /*61cd0*/  FFMA R13, R80, R34.reuse, R20 ;  /* 0x00000022500d7223 */ /* 0x080fe20000000014 */
[----:B------:R-:W-:Y:S02]  /*61ce0*/  FFMA R20, R62, R34, R27 ;  /* 0x000000223e147223 */ /* 0x000fe4000000001b */
[----:B------:R-:W2:Y:S01]  /*61cf0*/  LDL.LU R62, [R1+0x1448] ;  /* 0x00144800013e7983 */ /* 0x000ea20000300800 */
[----:B------:R-:W-:-:S03]  /*61d00*/  FFMA R64, R39, R35, R64 ;  /* 0x0000002327407223 */ /* 0x000fc60000000040 */
[----:B------:R-:W2:Y:S04]  /*61d10*/  LDL.LU R39, [R1+0x16a8] ;  /* 0x0016a80001277983 */ /* 0x000ea80000300800 */
[----:B------:R-:W2:Y:S01]  /*61d20*/  LDL.LU R35, [R1+0x169c] ;  /* 0x00169c0001237983 */ /* 0x000ea20000300800 */
[-C--:B---3--:R-:W-:Y:S01]  /*61d30*/  FFMA R37, R37, R34.reuse, R18 ;  /* 0x0000002225257223 */ /* 0x088fe20000000012 */
[-C--:B------:R-:W-:Y:S02]  /*61d40*/  FFMA R18, R76, R34.reuse, R25 ;  /* 0x000000224c127223 */ /* 0x080fe40000000019 */
[----:B------:R-:W3:Y:S01]  /*61d50*/  LDL.LU R25, [R1+0x1458] ;  /* 0x0014580001197983 */ /* 0x000ee20000300800 */
[-C--:B----4-:R-:W-:Y:S01]  /*61d60*/  FFMA R36, R36, R34.reuse, R17 ;  /* 0x0000002224247223 */ /* 0x090fe20000000011 */
[----:B------:R-:W-:-:S02]  /*61d70*/  FFMA R17, R77, R34, R24 ;  /* 0x000000224d117223 */ /* 0x000fc40000000018 */
[----:B------:R-:W4:Y:S01]  /*61d80*/  LDL.LU R24, [R1+0x10cc] ;  /* 0x0010cc0001187983 */ /* 0x000f220000300800 */
[-C--:B--2---:R-:W-:Y:S01]  /*61d90*/  FFMA R38, R38, R34.reuse, R19 ;  /* 0x0000002226267223 */ /* 0x084fe20000000013 */
[-C--:B------:R-:W-:Y:S02]  /*61da0*/  FFMA R19, R63, R34.reuse, R26 ;  /* 0x000000223f137223 */ /* 0x080fe4000000001a */
[----:B------:R-:W2:Y:S04]  /*61db0*/  LDL.LU R63, [R1+0x1440] ;  /* 0x00144000013f7983 */ /* 0x000ea80000300800 */
        /* <DEDUP_REMOVED lines=8> */
[----:B------:R-:W-:-:S02]  /*61e40*/  FFMA R201, R4, R34, R201 ;  /* 0x0000002204c97223 */ /* 0x000fc400000000c9 */
        /* <DEDUP_REMOVED lines=42> */
[----:B------:R-:W3:Y:S01]  /*620f0*/  LDL.LU R26, [R1+0x1708] ;  /* 0x00170800011a7983 */ /* 0x000ee20000300800 */
[----:B------:R-:W-:Y:S01]  /*62100*/  FMUL R0, R51, R0 ;  /* 0x0000000033007220 */ /* 0x000fe20000400000 */
[----:B------:R-:W-:-:S03]  /*62110*/  FFMA R15, R82, R34, R15 ;  /* 0x00000022520f7223 */ /* 0x000fc6000000000f */
[-C--:B------:R-:W-:Y:S02]  /*62120*/  FFMA R5, R5, R0.reuse, R58 ;  /* 0x0000000005057223 */ /* 0x080fe4000000003a */
[----:B------:R-:W3:Y:S01]  /*62130*/  LDL.LU R58, [R1+0x1474] ;  /* 0x00147400013a7983 */ /* 0x000ee20000300800 */
[----:B------:R-:W-:-:S03]  /*62140*/  FFMA R4, R4, R0, R61 ;  /* 0x0000000004047223 */ /* 0x000fc6000000003d */
[----:B------:R-:W3:Y:S01]  /*62150*/  LDL.LU R61, [R1+0x172c] ;  /* 0x00172c00013d7983 */ /* 0x000ee20000300800 */
[-C--:B------:R-:W-:Y:S01]  /*62160*/  FFMA R10, R10, R0.reuse, R56 ;  /* 0x000000000a0a7223 */ /* 0x080fe20000000038 */
[-C--:B------:R-:W-:Y:S01]  /*62170*/  FFMA R11, R11, R0.reuse, R57 ;  /* 0x000000000b0b7223 */ /* 0x080fe20000000039 */
[-C--:B------:R-:W-:Y:S01]  /*62180*/  FFMA R6, R6, R0.reuse, R59 ;  /* 0x0000000006067223 */ /* 0x080fe2000000003b */
[----:B------:R-:W3:Y:S01]  /*62190*/  LDL.LU R57, [R1+0x1484] ;  /* 0x0014840001397983 */ /* 0x000ee20000300800 */
[----:B------:R-:W-:-:S03]  /*621a0*/  FFMA R7, R7, R0, R60 ;  /* 0x0000000007077223 */ /* 0x000fc6000000003c */
[----:B------:R-:W3:Y:S04]  /*621b0*/  LDL.LU R60, [R1+0x1734] ;  /* 0x00173400013c7983 */ /* 0x000ee80000300800 */
[----:B------:R-:W3:Y:S01]  /*621c0*/  LDL.LU R59, [R1+0x1738] ;  /* 0x00173800013b7983 */ /* 0x000ee20000300800 */
[-C--:B------:R-:W-:Y:S01]  /*621d0*/  FFMA R9, R9, R0.reuse, R55 ;  /* 0x0000000009097223 */ /* 0x080fe20000000037 */
[----:B------:R-:W-:Y:S02]  /*621e0*/  FFMA R8, R8, R0, R3 ;  /* 0x0000000008087223 */ /* 0x000fe40000000003 */
[----:B------:R-:W-:Y:S04]  /*621f0*/  STL.128 [R1], R4 ;  /* 0x0000000401007387 */ /* 0x000fe80000100c00 */
[----:B------:R1:W-:Y:S01]  /*62200*/  STL.128 [R1+0x10], R8 ;  /* 0x0000100801007387 */ /* 0x0003e20000100c00 */
[----:B------:R-:W-:-:S03]  /*62210*/  FFMA R67, R77, R34, R67 ;  /* 0x000000224d437223 */ /* 0x000fc60000000043 */
[----:B------:R-:W3:Y:S01]  /*62220*/  LDL.LU R56, [R1+0x1494] ;  /* 0x0014940001387983 */ /* 0x000ee20000300800 */
[----:B------:R-:W-:-:S03]  /*62230*/  FFMA R68, R76, R34, R68 ;  /* 0x000000224c447223 */ /* 0x000fc60000000044 */
[----:B------:R-:W3:Y:S01]  /*62240*/  LDL.LU R55, [R1+0x1480] ;  /* 0x0014800001377983 */ /* 0x000ee20000300800 */
[----:B------:R-:W-:-:S03]  /*62250*/  FFMA R2, R75, R34, R2 ;  /* 0x000000224b027223 */ /* 0x000fc60000000002 */
[----:B------:R-:W3:Y:S01]  /*62260*/  LDL.LU R3, [R1+0x1148] ;  /* 0x0011480001037983 */ /* 0x000ee20000300800 */
[-C--:B-1----:R-:W-:Y:S01]  /*62270*/  FFMA R9, R69, R0.reuse, R12 ;  /* 0x0000000045097223 */ /* 0x082fe2000000000c */
[-C--:B------:R-:W-:Y:S02]  /*62280*/  FFMA R11, R62, R0.reuse, R37 ;  /* 0x000000003e0b7223 */ /* 0x080fe40000000025 */
        /* <DEDUP_REMOVED lines=17> */
[----:B------:R-:W3:Y:S04]  /*623a0*/  LDL.LU R33, [R1+0x14f8] ;  /* 0x0014f80001217983 */ /* 0x000ee80000300800 */
[----:B------:R-:W3:Y:S04]  /*623b0*/  LDL.LU R32, [R1+0x1500] ;  /* 0x0015000001207983 */ /* 0x000ee80000300800 */
[----:B------:R-:W3:Y:S01]  /*623c0*/  LDL.LU R27, [R1+0x1508] ;  /* 0x00150800011b7983 */ /* 0x000ee20000300800 */
[----:B----4-:R-:W-:-:S03]  /*623d0*/  FFMA R17, R24, R0, R17 ;  /* 0x0000000018117223 */ /* 0x010fc60000000011 */
[----:B------:R-:W4:Y:S01]  /*623e0*/  LDL.LU R24, [R1+0x1128] ;  /* 0x0011280001187983 */ /* 0x000f220000300800 */
[----:B--2---:R-:W-:-:S03]  /*623f0*/  FFMA R10, R63, R0, R36 ;  /* 0x000000003f0a7223 */ /* 0x004fc60000000024 */
[----:B------:R-:W2:Y:S01]  /*62400*/  LDL.LU R63, [R1+0x171c] ;  /* 0x00171c00013f7983 */ /* 0x000ea20000300800 */
[-C--:B---3--:R-:W-:Y:S01]  /*62410*/  FFMA R15, R26, R0.reuse, R16 ;  /* 0x000000001a0f7223 */ /* 0x088fe20000000010 */
[-C--:B------:R-:W-:Y:S02]  /*62420*/  FFMA R16, R25, R0.reuse, R35 ;  /* 0x0000000019107223 */ /* 0x080fe40000000023 */
[----:B------:R-:W3:Y:S04]  /*62430*/  LDL.LU R36, [R1+0x14dc] ;  /* 0x0014dc0001247983 */ /* 0x000ee80000300800 */
[----:B------:R-:W3:Y:S04]  /*62440*/  LDL.LU R35, [R1+0x14e8] ;  /* 0x0014e80001237983 */ /* 0x000ee80000300800 */
[----:B------:R-:W3:Y:S04]  /*62450*/  LDL.LU R26, [R1+0x112c] ;  /* 0x00112c00011a7983 */ /* 0x000ee80000300800 */
[----:B------:R-:W3:Y:S01]  /*62460*/  LDL.LU R25, [R1+0x1138] ;  /* 0x0011380001197983 */ /* 0x000ee20000300800 */
[----:B------:R-:W-:-:S03]  /*62470*/  FFMA R21, R61, R0, R21 ;  /* 0x000000003d157223 */ /* 0x000fc60000000015 */
[----:B------:R1:W-:Y:S04]  /*62480*/  STL.128 [R1+0x20], R4 ;  /* 0x0000200401007387 */ /* 0x0003e80000100c00 */
[----:B------:R0:W-:Y:S04]  /*62490*/  STL.128 [R1+0x30], R8 ;  /* 0x0000300801007387 */ /* 0x0001e80000100c00 */
[----:B------:R0:W-:Y:S01]  /*624a0*/  STL.128 [R1+0x380], R12 ;  /* 0x0003800c01007387 */ /* 0x0001e20000100c00 */
[-C--:B------:R-:W-:Y:S01]  /*624b0*/  FFMA R22, R60, R0.reuse, R22 ;  /* 0x000000003c167223 */ /* 0x080fe20000000016 */
[-C--:B------:R-:W-:Y:S01]  /*624c0*/  FFMA R23, R59, R0.reuse, R23 ;  /* 0x000000003b177223 */ /* 0x080fe20000000017 */
[-C--:B-1----:R-:W-:Y:S01]  /*624d0*/  FFMA R4, R58, R0.reuse, R239 ;  /* 0x000000003a047223 */ /* 0x082fe200000000ef */
[-C--:B------:R-:W-:Y:S01]  /*624e0*/  FFMA R5, R57, R0.reuse, R235 ;  /* 0x0000000039057223 */ /* 0x080fe200000000eb */
[----:B------:R-:W-:Y:S04]  /*624f0*/  STL.128 [R1+0x40], RZ ;  /* 0x000040ff01007387 */ /* 0x000fe80000100c00 */
[----:B------:R-:W-:Y:S01]  /*62500*/  STL.128 [R1+0x50], RZ ;  /* 0x000050ff01007387 */ /* 0x000fe20000100c00 */
[-C--:B------:R-:W-:Y:S01]  /*62510*/  FFMA R6, R56, R0.reuse, R230 ;  /* 0x0000000038067223 */ /* 0x080fe200000000e6 */
[-C--:B------:R-:W-:Y:S01]  /*62520*/  FFMA R7, R55, R0.reuse, R226 ;  /* 0x0000000037077223 */ /* 0x080fe200000000e2 */
[-C--:B------:R-:W-:Y:S01]  /*62530*/  FFMA R18, R69, R0.reuse, R18 ;  /* 0x0000000045127223 */ /* 0x080fe20000000012 */
[-C--:B------:R-:W-:Y:S01]  /*62540*/  FFMA R20, R62, R0.reuse, R20 ;  /* 0x000000003e147223 */ /* 0x080fe20000000014 */
[----:B0-----:R-:W-:-:S04]  /*62550*/  FFMA R8, R54, R0, R222 ;  /* 0x0000000036087223 */ /* 0x001fc800000000de */
[----:B------:R0:W-:Y:S01]  /*62560*/  STL.128 [R1+0x3a0], R20 ;  /* 0x0003a01401007387 */ /* 0x0001e20000100c00 */
[-C--:B------:R-:W-:Y:S01]  /*62570*/  FFMA R11, R39, R0.reuse, R197 ;  /* 0x00000000270b7223 */ /* 0x080fe200000000c5 */
[-C--:B------:R-:W-:Y:S01]  /*62580*/  FFMA R10, R52, R0.reuse, R201 ;  /* 0x00000000340a7223 */ /* 0x080fe200000000c9 */
[-C--:B------:R-:W-:Y:S01]  /*62590*/  FFMA R9, R53, R0.reuse, R215 ;  /* 0x0000000035097223 */ /* 0x080fe200000000d7 */
[-C--:B------:R-:W-:Y:S01]  /*625a0*/  FFMA R12, R38, R0.reuse, R193 ;  /* 0x00000000260c7223 */ /* 0x080fe200000000c1 */
[-C--:B0-----:R-:W-:Y:S01]  /*625b0*/  FFMA R23, R3, R0.reuse, R2 ;  /* 0x0000000003177223 */ /* 0x081fe20000000002 */
[-C--:B------:R-:W-:Y:S01]  /*625c0*/  FFMA R13, R37, R0.reuse, R147 ;  /* 0x00000000250d7223 */ /* 0x080fe20000000093 */
[----:B------:R-:W-:Y:S04]  /*625d0*/  STL.128 [R1+0x3b0], R4 ;  /* 0x0003b00401007387 */ /* 0x000fe80000100c00 */
[----:B------:R-:W-:Y:S04]  /*625e0*/  STL.128 [R1+0x580], R8 ;  /* 0x0005800801007387 */ /* 0x000fe80000100c00 */
[----:B------:R-:W-:Y:S04]  /*625f0*/  STL.128 [R1+0x60], RZ ;  /* 0x000060ff01007387 */ /* 0x000fe80000100c00 */
[----:B------:R-:W-:Y:S01]  /*62600*/  STL.128 [R1+0x70], RZ ;  /* 0x000070ff01007387 */ /* 0x000fe20000100c00 */
[-C--:B----4-:R-:W-:Y:S01]  /*62610*/  FFMA R22, R24, R0.reuse, R68 ;  /* 0x0000000018167223 */ /* 0x090fe20000000044 */
[----:B------:R-:W-:Y:S01]  /*62620*/  MOV R52, RZ ;  /* 0x000000ff00347202 */ /* 0x000fe20000000f00 */
[----:B------:R-:W-:Y:S01]  /*62630*/  UMOV UR42, URZ ;  /* 0x000000ff002a7c82 */ /* 0x000fe20008000000 */
[-C--:B--2---:R-:W-:Y:S01]  /*62640*/  FFMA R19, R63, R0.reuse, R19 ;  /* 0x000000003f137223 */ /* 0x084fe20000000013 */
[----:B---3--:R-:W-:-:S04]  /*62650*/  FFMA R14, R36, R0, R143 ;  /* 0x00000000240e7223 */ /* 0x008fc8000000008f */
[----:B------:R0:W-:Y:S01]  /*62660*/  STL.128 [R1+0x390], R16 ;  /* 0x0003901001007387 */ /* 0x0001e20000100c00 */
[-C--:B------:R-:W-:Y:S01]  /*62670*/  FFMA R15, R35, R0.reuse, R139 ;  /* 0x00000000230f7223 */ /* 0x080fe2000000008b */
[-C--:B------:R-:W-:Y:S01]  /*62680*/  FFMA R20, R26, R0.reuse, R66 ;  /* 0x000000001a147223 */ /* 0x080fe20000000042 */
[-C--:B------:R-:W-:Y:S01]  /*62690*/  FFMA R21, R25, R0.reuse, R67 ;  /* 0x0000000019157223 */ /* 0x080fe20000000043 */
[-C--:B0-----:R-:W-:Y:S01]  /*626a0*/  FFMA R16, R34, R0.reuse, R136 ;  /* 0x0000000022107223 */ /* 0x081fe20000000088 */
[-C--:B------:R-:W-:Y:S01]  /*626b0*/  FFMA R17, R33, R0.reuse, R133 ;  /* 0x0000000021117223 */ /* 0x080fe20000000085 */
[-C--:B------:R-:W-:Y:S01]  /*626c0*/  FFMA R18, R32, R0.reuse, R64 ;  /* 0x0000000020127223 */ /* 0x080fe20000000040 */
[----:B------:R-:W-:Y:S01]  /*626d0*/  FFMA R19, R27, R0, R65 ;  /* 0x000000001b137223 */ /* 0x000fe20000000041 */
[----:B------:R0:W-:Y:S04]  /*626e0*/  STL.128 [R1+0x590], R12 ;  /* 0x0005900c01007387 */ /* 0x0001e80000100c00 */
[----:B------:R0:W-:Y:S04]  /*626f0*/  STL.128 [R1+0x5a0], R16 ;  /* 0x0005a01001007387 */ /* 0x0001e80000100c00 */
[----:B------:R0:W-:Y:S02]  /*62700*/  STL.128 [R1+0x5b0], R20 ;  /* 0x0005b01401007387 */ /* 0x0001e40000100c00 */
.L_x_83:
[----:B------:R-:W-:-:S05]  /*62710*/  IADD3 R24, PT, PT, R1, R52, RZ ;  /* 0x0000003401187210 */ /* 0x000fca0007ffe0ff */
[----:B------:R-:W2:Y:S04]  /*62720*/  LDL.128 R4, [R24] ;  /* 0x0000000018047983 */ /* 0x000ea80000100c00 */
[----:B0-----:R-:W2:Y:S04]  /*62730*/  LDL.128 R12, [R24+0x1c0] ;  /* 0x0001c000180c7983 */ /* 0x001ea80000100c00 */
[----:B------:R-:W3:Y:S04]  /*62740*/  LDL.128 R8, [R24+0x200] ;  /* 0x0002000018087983 */ /* 0x000ee80000100c00 */
[----:B------:R-:W4:Y:S04]  /*62750*/  LDL.128 R32, [R24+0x240] ;  /* 0x0002400018207983 */ /* 0x000f280000100c00 */
[----:B-1----:R-:W5:Y:S04]  /*62760*/  LDL.128 R16, [R24+0x2c0] ;  /* 0x0002c00018107983 */ /* 0x002f680000100c00 */
[----:B------:R-:W5:Y:S04]  /*62770*/  LDL.128 R20, [R24+0x300] ;  /* 0x0003000018147983 */ /* 0x000f680000100c00 */
[----:B------:R-:W5:Y:S01]  /*62780*/  LDL.128 R36, [R24+0x340] ;  /* 0x0003400018247983 */ /* 0x000f620000100c00 */
[----:B--2---:R-:W-:-:S04]  /*62790*/  FFMA R12, R4, R12, RZ ;  /* 0x0000000c040c7223 */ /* 0x004fc800000000ff */
[----:B------:R-:W-:Y:S01]  /*627a0*/  FFMA R12, R5, R13, R12 ;  /* 0x0000000d050c7223 */ /* 0x000fe2000000000c */
[----:B---3--:R-:W-:-:S03]  /*627b0*/  FFMA R8, R4, R8, RZ ;  /* 0x0000000804087223 */ /* 0x008fc600000000ff */
[----:B------:R-:W-:Y:S01]  /*627c0*/  FFMA R0, R6, R14, R12 ;  /* 0x0000000e06007223 */ /* 0x000fe2000000000c */
[----:B------:R-:W-:-:S03]  /*627d0*/  FFMA R8, R5, R9, R8 ;  /* 0x0000000905087223 */ /* 0x000fc60000000008 */
[C---:B------:R-:W-:Y:S01]  /*627e0*/  FFMA R0, R7.reuse, R15, R0 ;  /* 0x0000000f07007223 */ /* 0x040fe20000000000 */
[----:B------:R-:W-:Y:S01]  /*627f0*/  FFMA R10, R6, R10, R8 ;  /* 0x0000000a060a7223 */ /* 0x000fe20000000008 */
[----:B------:R-:W2:Y:S04]  /*62800*/  LDL.128 R12, [R24+0x280] ;  /* 0x00028000180c7983 */ /* 0x000ea80000100c00 */
[----:B------:R-:W3:Y:S01]  /*62810*/  LDL.128 R24, [R24+0x380] ;  /* 0x0003800018187983 */ /* 0x000ee20000100c00 */
[----:B----4-:R-:W-:Y:S01]  /*62820*/  FFMA R32, R4, R32, RZ ;  /* 0x0000002004207223 */ /* 0x010fe200000000ff */
[----:B------:R-:W-:-:S03]  /*62830*/  FFMA R10, R7, R11, R10 ;  /* 0x0000000b070a7223 */ /* 0x000fc6000000000a */
[----:B------:R-:W-:Y:S01]  /*62840*/  FFMA R32, R5, R33, R32 ;  /* 0x0000002105207223 */ /* 0x000fe20000000020 */
[----:B------:R-:W-:Y:S01]  /*62850*/  FMUL R0, R0, 0.5 ;  /* 0x3f00000000007820 */ /* 0x000fe20000400000 */
[----:B------:R-:W-:Y:S02]  /*62860*/  FMUL R10, R10, 0.5 ;  /* 0x3f0000000a0a7820 */ /* 0x000fe40000400000 */
[----:B------:R-:W-:-:S03]  /*62870*/  FFMA R34, R6, R34, R32 ;  /* 0x0000002206227223 */ /* 0x000fc60000000020 */
[----:B------:R-:W-:Y:S01]  /*62880*/  FSETP.GT.AND P0, PT, R10, R0, PT ;  /* 0x000000000a00720b */ /* 0x000fe20003f04000 */
[----:B------:R-:W-:Y:S01]  /*62890*/  FFMA R34, R7, R35, R34 ;  /* 0x0000002307227223 */ /* 0x000fe20000000022 */
[----:B-----5:R-:W-:Y:S02]  /*628a0*/  FFMA R16, R4, R16, RZ ;  /* 0x0000001004107223 */ /* 0x020fe400000000ff */
[----:B------:R-:W-:Y:S01]  /*628b0*/  FSEL R2, R10, R0, P0 ;  /* 0x000000000a027208 */ /* 0x000fe20000000000 */
[----:B------:R-:W-:Y:S01]  /*628c0*/  FMUL R34, R34, 0.5 ;  /* 0x3f00000022227820 */ /* 0x000fe20000400000 */
[----:B------:R-:W-:Y:S01]  /*628d0*/  FFMA R16, R5, R17, R16 ;  /* 0x0000001105107223 */ /* 0x000fe20000000010 */
[----:B------:R-:W-:-:S03]  /*628e0*/  FFMA R20, R4, R20, RZ ;  /* 0x0000001404147223 */ /* 0x000fc600000000ff */
[----:B------:R-:W-:Y:S01]  /*628f0*/  FSETP.GT.AND P0, PT, R34, R2, PT ;  /* 0x000000022200720b */ /* 0x000fe20003f04000 */
[----:B------:R-:W-:-:S03]  /*62900*/  FFMA R18, R6, R18, R16 ;  /* 0x0000001206127223 */ /* 0x000fc60000000010 */
[----:B------:R-:W-:Y:S01]  /*62910*/  FSEL R2, R34, R2, P0 ;  /* 0x0000000222027208 */ /* 0x000fe20000000000 */
[----:B------:R-:W-:Y:S01]  /*62920*/  FFMA R21, R5, R21, R20 ;  /* 0x0000001505157223 */ /* 0x000fe20000000014 */
[----:B------:R-:W-:Y:S01]  /*62930*/  FFMA R18, R7, R19, R18 ;  /* 0x0000001307127223 */ /* 0x000fe20000000012 */
[----:B------:R-:W-:Y:S02]  /*62940*/  FFMA R36, R4, R36, RZ ;  /* 0x0000002404247223 */ /* 0x000fe400000000ff */
[----:B------:R-:W-:Y:S01]  /*62950*/  FFMA R21, R6, R22, R21 ;  /* 0x0000001606157223 */ /* 0x000fe20000000015 */
[----:B------:R-:W-:Y:S01]  /*62960*/  FMUL R18, R18, 0.5 ;  /* 0x3f00000012127820 */ /* 0x000fe20000400000 */
[----:B------:R-:W-:Y:S02]  /*62970*/  FFMA R36, R5, R37, R36 ;  /* 0x0000002505247223 */ /* 0x000fe40000000024 */
[----:B------:R-:W-:Y:S02]  /*62980*/  FFMA R21, R7, R23, R21 ;  /* 0x0000001707157223 */ /* 0x000fe40000000015 */
[----:B------:R-:W-:-:S02]  /*62990*/  FFMA R36, R6, R38, R36 ;  /* 0x0000002606247223 */ /* 0x000fc40000000024 */
[----:B------:R-:W-:Y:S02]  /*629a0*/  FMUL R21, R21, 0.5 ;  /* 0x3f00000015157820 */ /* 0x000fe40000400000 */
[----:B------:R-:W-:-:S04]  /*629b0*/  FFMA R3, R7, R39, R36 ;  /* 0x0000002707037223 */ /* 0x000fc80000000024 */
[----:B------:R-:W-:Y:S01]  /*629c0*/  FMUL R3, R3, 0.5 ;  /* 0x3f00000003037820 */ /* 0x000fe20000400000 */
[----:B--2---:R-:W-:-:S04]  /*629d0*/  FFMA R12, R4, R12, RZ ;  /* 0x0000000c040c7223 */ /* 0x004fc800000000ff */
[----:B------:R-:W-:-:S04]  /*629e0*/  FFMA R12, R5, R13, R12 ;  /* 0x0000000d050c7223 */ /* 0x000fc8000000000c */
[----:B------:R-:W-:-:S04]  /*629f0*/  FFMA R14, R6, R14, R12 ;  /* 0x0000000e060e7223 */ /* 0x000fc8000000000c */
[----:B------:R-:W-:-:S04]  /*62a00*/  FFMA R14, R7, R15, R14 ;  /* 0x0000000f070e7223 */ /* 0x000fc8000000000e */
[----:B------:R-:W-:-:S05]  /*62a10*/  FMUL R14, R14, 0.5 ;  /* 0x3f0000000e0e7820 */ /* 0x000fca0000400000 */
[----:B------:R-:W-:-:S04]  /*62a20*/  FSETP.GT.AND P0, PT, R14, R2, PT ;  /* 0x000000020e00720b */ /* 0x000fc80003f04000 */
[----:B------:R-:W-:Y:S01]  /*62a30*/  FSEL R2, R14, R2, P0 ;  /* 0x000000020e027208 */ /* 0x000fe20000000000 */
[----:B---3--:R-:W-:-:S03]  /*62a40*/  FFMA R24, R4, R24, RZ ;  /* 0x0000001804187223 */ /* 0x008fc600000000ff */
[----:B------:R-:W-:Y:S01]  /*62a50*/  FSETP.GT.AND P0, PT, R18, R2, PT ;  /* 0x000000021200720b */ /* 0x000fe20003f04000 */
[----:B------:R-:W-:-:S03]  /*62a60*/  FFMA R24, R5, R25, R24 ;  /* 0x0000001905187223 */ /* 0x000fc60000000018 */
[----:B------:R-:W-:Y:S01]  /*62a70*/  FSEL R2, R18, R2, P0 ;  /* 0x0000000212027208 */ /* 0x000fe20000000000 */
[----:B------:R-:W-:-:S03]  /*62a80*/  FFMA R24, R6, R26, R24 ;  /* 0x0000001a06187223 */ /* 0x000fc60000000018 */
[----:B------:R-:W-:Y:S01]  /*62a90*/  FSETP.GT.AND P0, PT, R21, R2, PT ;  /* 0x000000021500720b */ /* 0x000fe20003f04000 */
[----:B------:R-:W-:-:S03]  /*62aa0*/  FFMA R4, R7, R27, R24 ;  /* 0x0000001b07047223 */ /* 0x000fc60000000018 */
[----:B------:R-:W-:Y:S01]  /*62ab0*/  FSEL R2, R21, R2, P0 ;  /* 0x0000000215027208 */ /* 0x000fe20000000000 */
[----:B------:R-:W-:-:S03]  /*62ac0*/  FMUL R4, R4, 0.5 ;  /* 0x3f00000004047820 */ /* 0x000fc60000400000 */
[----:B------:R-:W-:-:S04]  /*62ad0*/  FSETP.GT.AND P0, PT, R3, R2, PT ;  /* 0x000000020300720b */ /* 0x000fc80003f04000 */
[----:B------:R-:W-:-:S04]  /*62ae0*/  FSEL R2, R3, R2, P0 ;  /* 0x0000000203027208 */ /* 0x000fc80000000000 */
[----:B------:R-:W-:-:S04]  /*62af0*/  FSETP.GT.AND P0, PT, R4, R2, PT ;  /* 0x000000020400720b */ /* 0x000fc80003f04000 */
[----:B------:R-:W-:Y:S02]  /*62b00*/  FSEL R6, R4, R2, P0 ;  /* 0x0000000204067208 */ /* 0x000fe40000000000 */
[----:B------:R-:W-:-:S03]  /*62b10*/  MOV R12, 0x3bbb989d ;  /* 0x3bbb989d000c7802 */ /* 0x000fc60000000f00 */
[----:B------:R-:W-:Y:S01]  /*62b20*/  FADD R2, R0, -R6 ;  /* 0x8000000600027221 */ /* 0x000fe20000000000 */
[----:B------:R-:W-:-:S03]  /*62b30*/  MOV R0, 0x437c0000 ;  /* 0x437c000000007802 */ /* 0x000fc60000000f00 */
[----:B------:R-:W-:Y:S01]  /*62b40*/  FFMA.SAT R8, R2, R12, 0.5 ;  /* 0x3f00000002087423 */ /* 0x000fe2000000200c */
[----:B------:R-:W-:-:S03]  /*62b50*/  FADD R25, R10, -R6 ;  /* 0x800000060a197221 */ /* 0x000fc60000000000 */
[----:B------:R-:W-:Y:S01]  /*62b60*/  FFMA.RM R8, R8, R0, 12582913 ;  /* 0x4b40000108087423 */ /* 0x000fe20000004000 */
[----:B------:R-:W-:-:S03]  /*62b70*/  FFMA.SAT R9, R25, R12, 0.5 ;  /* 0x3f00000019097423 */ /* 0x000fc6000000200c */
[----:B------:R-:W-:Y:S01]  /*62b80*/  FADD R5, R8, -12583039 ;  /* 0xcb40007f08057421 */ /* 0x000fe20000000000 */
[--C-:B------:R-:W-:Y:S01]  /*62b90*/  FADD R26, R34, -R6.reuse ;  /* 0x80000006221a7221 */ /* 0x100fe20000000000 */
[----:B------:R-:W-:Y:S02]  /*62ba0*/  FFMA.RM R9, R9, R0, 12582913 ;  /* 0x4b40000109097423 */ /* 0x000fe40000004000 */
[----:B------:R-:W-:Y:S01]  /*62bb0*/  FFMA R5, R2, 1.4426950216293334961, -R5 ;  /* 0x3fb8aa3b02057823 */ /* 0x000fe20000000805 */
[--C-:B------:R-:W-:Y:S01]  /*62bc0*/  FADD R27, R14, -R6.reuse ;  /* 0x800000060e1b7221 */ /* 0x100fe20000000000 */
[--C-:B------:R-:W-:Y:S01]  /*62bd0*/  FADD R20, R18, -R6.reuse ;  /* 0x8000000612147221 */ /* 0x100fe20000000000 */
[--C-:B------:R-:W-:Y:S01]  /*62be0*/  FADD R21, R21, -R6.reuse ;  /* 0x8000000615157221 */ /* 0x100fe20000000000 */
[--C-:B------:R-:W-:Y:S01]  /*62bf0*/  FADD R3, R3, -R6.reuse ;  /* 0x8000000603037221 */ /* 0x100fe20000000000 */
[----:B------:R-:W-:Y:S01]  /*62c00*/  FADD R4, R4, -R6 ;  /* 0x8000000604047221 */ /* 0x000fe20000000000 */
[----:B------:R-:W-:Y:S01]  /*62c10*/  FFMA R5, R2, 1.925963033500011079e-08, R5 ;  /* 0x32a5706002057823 */ /* 0x000fe20000000005 */
[----:B------:R-:W-:Y:S01]  /*62c20*/  FFMA.SAT R10, R26, R12, 0.5 ;  /* 0x3f0000001a0a7423 */ /* 0x000fe2000000200c */
[----:B------:R-:W-:-:S02]  /*62c30*/  FADD R6, R9, -12583039 ;  /* 0xcb40007f09067421 */ /* 0x000fc40000000000 */
[----:B------:R0:W1:Y:S01]  /*62c40*/  MUFU.EX2 R24, R5 ;  /* 0x0000000500187308 */ /* 0x0000620000000800 */
[----:B------:R-:W-:Y:S01]  /*62c50*/  FFMA.RM R10, R10, R0, 12582913 ;  /* 0x4b4000010a0a7423 */ /* 0x000fe20000004000 */
[----:B------:R-:W-:-:S03]  /*62c60*/  FFMA R6, R25, 1.4426950216293334961, -R6 ;  /* 0x3fb8aa3b19067823 */ /* 0x000fc60000000806 */
[----:B------:R-:W-:Y:S01]  /*62c70*/  FADD R2, R10, -12583039 ;  /* 0xcb40007f0a027421 */ /* 0x000fe20000000000 */
[-C--:B0-----:R-:W-:Y:S01]  /*62c80*/  FFMA.SAT R5, R27, R12.reuse, 0.5 ;  /* 0x3f0000001b057423 */ /* 0x081fe2000000200c */
[----:B------:R-:W-:Y:S01]  /*62c90*/  FFMA R25, R25, 1.925963033500011079e-08, R6 ;  /* 0x32a5706019197823 */ /* 0x000fe20000000006 */
[----:B------:R-:W-:Y:S02]  /*62ca0*/  FFMA.SAT R6, R20, R12, 0.5 ;  /* 0x3f00000014067423 */ /* 0x000fe4000000200c */
[-C--:B------:R-:W-:Y:S01]  /*62cb0*/  FFMA.RM R5, R5, R0.reuse, 12582913 ;  /* 0x4b40000105057423 */ /* 0x080fe20000004000 */
[----:B------:R-:W-:Y:S01]  /*62cc0*/  FFMA R2, R26, 1.4426950216293334961, -R2 ;  /* 0x3fb8aa3b1a027823 */ /* 0x000fe20000000802 */
[----:B------:R-:W-:Y:S02]  /*62cd0*/  FFMA.RM R6, R6, R0, 12582913 ;  /* 0x4b40000106067423 */ /* 0x000fe40000004000 */
[----:B------:R-:W-:Y:S01]  /*62ce0*/  FADD R7, R5, -12583039 ;  /* 0xcb40007f05077421 */ /* 0x000fe20000000000 */
[----:B------:R-:W-:Y:S01]  /*62cf0*/  FFMA R26, R26, 1.925963033500011079e-08, R2 ;  /* 0x32a570601a1a7823 */ /* 0x000fe20000000002 */
[----:B------:R-:W-:-:S02]  /*62d00*/  FADD R2, R6, -12583039 ;  /* 0xcb40007f06027421 */ /* 0x000fc40000000000 */
[C---:B------:R-:W-:Y:S02]  /*62d10*/  FFMA R7, R27.reuse, 1.4426950216293334961, -R7 ;  /* 0x3fb8aa3b1b077823 */ /* 0x040fe40000000807 */
[C---:B------:R-:W-:Y:S02]  /*62d20*/  FFMA R2, R20.reuse, 1.4426950216293334961, -R2 ;  /* 0x3fb8aa3b14027823 */ /* 0x040fe40000000802 */
[----:B------:R-:W-:Y:S01]  /*62d30*/  FFMA R27, R27, 1.925963033500011079e-08, R7 ;  /* 0x32a570601b1b7823 */ /* 0x000fe20000000007 */
[-C--:B------:R-:W-:Y:S01]  /*62d40*/  FFMA.SAT R7, R21, R12.reuse, 0.5 ;  /* 0x3f00000015077423 */ /* 0x080fe2000000200c */
[----:B------:R-:W-:Y:S01]  /*62d50*/  FFMA R20, R20, 1.925963033500011079e-08, R2 ;  /* 0x32a5706014147823 */ /* 0x000fe20000000002 */
[----:B------:R-:W-:Y:S02]  /*62d60*/  FFMA.SAT R2, R3, R12, 0.5 ;  /* 0x3f00000003027423 */ /* 0x000fe4000000200c */
[----:B------:R-:W-:Y:S01]  /*62d70*/  FFMA.RM R7, R7, R0, 12582913 ;  /* 0x4b40000107077423 */ /* 0x000fe20000004000 */
[----:B------:R-:W0:Y:S01]  /*62d80*/  MUFU.EX2 R27, R27 ;  /* 0x0000001b001b7308 */ /* 0x000e220000000800 */
[----:B------:R-:W-:Y:S01]  /*62d90*/  FFMA.SAT R12, R4, R12, 0.5 ;  /* 0x3f000000040c7423 */ /* 0x000fe2000000200c */
[----:B------:R-:W-:Y:S01]  /*62da0*/  FFMA.RM R2, R2, R0, 12582913 ;  /* 0x4b40000102027423 */ /* 0x000fe20000004000 */
[----:B------:R-:W-:-:S05]  /*62db0*/  FADD R11, R7, -12583039 ;  /* 0xcb40007f070b7421 */ /* 0x000fca0000000000 */
[----:B------:R-:W2:Y:S01]  /*62dc0*/  MUFU.EX2 R25, R25 ;  /* 0x0000001900197308 */ /* 0x000ea20000000800 */
[----:B------:R-:W-:Y:S01]  /*62dd0*/  FFMA R11, R21, 1.4426950216293334961, -R11 ;  /* 0x3fb8aa3b150b7823 */ /* 0x000fe2000000080b */
[----:B------:R-:W-:Y:S01]  /*62de0*/  FFMA.RM R0, R12, R0, 12582913 ;  /* 0x4b4000010c007423 */ /* 0x000fe20000004000 */
[----:B------:R-:W-:Y:S01]  /*62df0*/  FADD R12, R2, -12583039 ;  /* 0xcb40007f020c7421 */ /* 0x000fe20000000000 */
[----:B------:R-:W-:-:S04]  /*62e00*/  SHF.L.U32 R8, R8, 0x17, RZ ;  /* 0x0000001708087819 */ /* 0x000fc800000006ff */
[----:B------:R-:W3:Y:S01]  /*62e10*/  MUFU.EX2 R26, R26 ;  /* 0x0000001a001a7308 */ /* 0x000ee20000000800 */
[----:B------:R-:W-:Y:S01]  /*62e20*/  FFMA R21, R21, 1.925963033500011079e-08, R11 ;  /* 0x32a5706015157823 */ /* 0x000fe2000000000b */
[----:B------:R-:W-:Y:S01]  /*62e30*/  FADD R11, R0, -12583039 ;  /* 0xcb40007f000b7421 */ /* 0x000fe20000000000 */
[----:B------:R-:W-:Y:S01]  /*62e40*/  FFMA R12, R3, 1.4426950216293334961, -R12 ;  /* 0x3fb8aa3b030c7823 */ /* 0x000fe2000000080c */
[----:B------:R-:W-:Y:S01]  /*62e50*/  SHF.L.U32 R5, R5, 0x17, RZ ;  /* 0x0000001705057819 */ /* 0x000fe200000006ff */
[----:B-1----:R-:W-:Y:S01]  /*62e60*/  FMUL R24, R8, R24 ;  /* 0x0000001808187220 */ /* 0x002fe20000400000 */
[----:B------:R-:W-:Y:S02]  /*62e70*/  SHF.L.U32 R9, R9, 0x17, RZ ;  /* 0x0000001709097819 */ /* 0x000fe400000006ff */
[----:B------:R-:W1:Y:S01]  /*62e80*/  MUFU.EX2 R20, R20 ;  /* 0x0000001400147308 */ /* 0x000e620000000800 */
[----:B------:R-:W-:Y:S01]  /*62e90*/  FFMA R11, R4, 1.4426950216293334961, -R11 ;  /* 0x3fb8aa3b040b7823 */ /* 0x000fe2000000080b */
[----:B------:R-:W-:Y:S01]  /*62ea0*/  FFMA R3, R3, 1.925963033500011079e-08, R12 ;  /* 0x32a5706003037823 */ /* 0x000fe2000000000c */
[----:B------:R-:W-:Y:S01]  /*62eb0*/  SHF.L.U32 R10, R10, 0x17, RZ ;  /* 0x000000170a0a7819 */ /* 0x000fe200000006ff */
[----:B0-----:R-:W-:Y:S01]  /*62ec0*/  FMUL R27, R5, R27 ;  /* 0x0000001b051b7220 */ /* 0x001fe20000400000 */
[----:B--2---:R-:W-:Y:S01]  /*62ed0*/  FMUL R25, R9, R25 ;  /* 0x0000001909197220 */ /* 0x004fe20000400000 */
[----:B------:R-:W-:-:S02]  /*62ee0*/  FADD R5, RZ, R24 ;  /* 0x00000018ff057221 */ /* 0x000fc40000000000 */
[----:B------:R-:W0:Y:S01]  /*62ef0*/  MUFU.EX2 R21, R21 ;  /* 0x0000001500157308 */ /* 0x000e220000000800 */
[----:B------:R-:W-:Y:S01]  /*62f00*/  FFMA R4, R4, 1.925963033500011079e-08, R11 ;  /* 0x32a5706004047823 */ /* 0x000fe2000000000b */
[----:B---3--:R-:W-:Y:S01]  /*62f10*/  FMUL R26, R10, R26 ;  /* 0x0000001a0a1a7220 */ /* 0x008fe20000400000 */
[----:B------:R-:W-:Y:S01]  /*62f20*/  FADD R5, R5, R25 ;  /* 0x0000001905057221 */ /* 0x000fe20000000000 */
[----:B------:R-:W-:-:S04]  /*62f30*/  SHF.L.U32 R6, R6, 0x17, RZ ;  /* 0x0000001706067819 */ /* 0x000fc800000006ff */
[----:B------:R-:W2:Y:S01]  /*62f40*/  MUFU.EX2 R3, R3 ;  /* 0x0000000300037308 */ /* 0x000ea20000000800 */
[----:B------:R-:W-:Y:S01]  /*62f50*/  FADD R5, R5, R26 ;  /* 0x0000001a05057221 */ /* 0x000fe20000000000 */
[----:B------:R-:W-:Y:S01]  /*62f60*/  SHF.L.U32 R7, R7, 0x17, RZ ;  /* 0x0000001707077819 */ /* 0x000fe200000006ff */
[----:B-1----:R-:W-:-:S05]  /*62f70*/  FMUL R20, R6, R20 ;  /* 0x0000001406147220 */ /* 0x002fca0000400000 */
[----:B------:R-:W1:Y:S01]  /*62f80*/  MUFU.EX2 R4, R4 ;  /* 0x0000000400047308 */ /* 0x000e620000000800 */
[----:B------:R-:W-:Y:S01]  /*62f90*/  FADD R5, R5, R27 ;  /* 0x0000001b05057221 */ /* 0x000fe20000000000 */
[----:B------:R-:W-:Y:S01]  /*62fa0*/  SHF.L.U32 R22, R2, 0x17, RZ ;  /* 0x0000001702167819 */ /* 0x000fe200000006ff */
[----:B0-----:R-:W-:Y:S02]  /*62fb0*/  FMUL R21, R7, R21 ;  /* 0x0000001507157220 */ /* 0x001fe40000400000 */
[----:B------:R-:W-:Y:S01]  /*62fc0*/  FADD R5, R5, R20 ;  /* 0x0000001405057221 */ /* 0x000fe20000000000 */
[----:B------:R-:W-:Y:S01]  /*62fd0*/  SHF.L.U32 R23, R0, 0x17, RZ ;  /* 0x0000001700177819 */ /* 0x000fe200000006ff */
[----:B--2---:R-:W-:Y:S02]  /*62fe0*/  FMUL R22, R22, R3 ;  /* 0x0000000316167220 */ /* 0x004fe40000400000 */
[----:B------:R-:W-:-:S04]  /*62ff0*/  FADD R5, R5, R21 ;  /* 0x0000001505057221 */ /* 0x000fc80000000000 */
[----:B------:R-:W-:Y:S01]  /*63000*/  FADD R0, R5, R22 ;  /* 0x0000001605007221 */ /* 0x000fe20000000000 */
[----:B-1----:R-:W-:-:S04]  /*63010*/  FMUL R23, R23, R4 ;  /* 0x0000000417177220 */ /* 0x002fc80000400000 */
[----:B------:R-:W-:-:S05]  /*63020*/  FADD R0, R0, R23 ;  /* 0x0000001700007221 */ /* 0x000fca0000000000 */
[----:B------:R-:W-:-:S04]  /*63030*/  IADD3 R2, PT, PT, R0, 0x1800000, RZ ;  /* 0x0180000000027810 */ /* 0x000fc80007ffe0ff */
[----:B------:R-:W-:-:S04]  /*63040*/  LOP3.LUT R2, R2, 0x7f800000, RZ, 0xc0, !PT ;  /* 0x7f80000002027812 */ /* 0x000fc800078ec0ff */
[----:B------:R-:W-:-:S13]  /*63050*/  ISETP.GT.U32.AND P0, PT, R2, 0x1ffffff, PT ;  /* 0x01ffffff0200780c */ /* 0x000fda0003f04070 */
[----:B------:R-:W-:Y:S05]  /*63060*/  @P0 BRA `(.L_x_81) ;  /* 0x0000000000100947 */ /* 0x000fea0003800000 */
[----:B------:R-:W-:-:S07]  /*63070*/  MOV R2, 0x63090 ;  /* 0x0006309000027802 */ /* 0x000fce0000000f00 */
[----:B------:R-:W-:Y:S05]  /*63080*/  CALL.REL.NOINC `($__internal_0_$__cuda_sm20_rcp_rn_f32_slowpath) ;  /* 0x0000004c00d07944 */ /* 0x000fea0003c00000 */
[----:B------:R-:W-:Y:S01]  /*63090*/  MOV R2, R0 ;  /* 0x0000000000027202 */ /* 0x000fe20000000f00 */
[----:B------:R-:W-:Y:S06]  /*630a0*/  BRA `(.L_x_82) ;  /* 0x0000000000107947 */ /* 0x000fec0003800000 */
.L_x_81:
[----:B------:R-:W0:Y:S02]  /*630b0*/  MUFU.RCP R2, R0 ;  /* 0x0000000000027308 */ /* 0x000e240000001000 */
[----:B0-----:R-:W-:-:S04]  /*630c0*/  FFMA R0, R0, R2, -1 ;  /* 0xbf80000000007423 */ /* 0x001fc80000000002 */
[----:B------:R-:W-:-:S04]  /*630d0*/  FADD.FTZ R0, -R0, -RZ ;  /* 0x800000ff00007221 */ /* 0x000fc80000010100 */
[----:B------:R-:W-:-:S07]  /*630e0*/  FFMA R2, R2, R0, R2 ;  /* 0x0000000002027223 */ /* 0x000fce0000000002 */
.L_x_82:
[----:B------:R-:W-:-:S05]  /*630f0*/  IADD3 R0, PT, PT, R1, R52, RZ ;  /* 0x0000003401007210 */ /* 0x000fca0007ffe0ff */
[----:B------:R-:W2:Y:S04]  /*63100*/  LDL.128 R4, [R0+0x3c0] ;  /* 0x0003c00000047983 */ /* 0x000ea80000100c00 */
[----:B------:R-:W3:Y:S04]  /*63110*/  LDL.128 R8, [R0+0x400] ;  /* 0x0004000000087983 */ /* 0x000ee80000100c00 */
[----:B------:R-:W4:Y:S04]  /*63120*/  LDL.128 R12, [R0+0x440] ;  /* 0x00044000000c7983 */ /* 0x000f280000100c00 */
[----:B------:R-:W5:Y:S01]  /*63130*/  LDL.128 R16, [R0+0x480] ;  /* 0x0004800000107983 */ /* 0x000f620000100c00 */
        /* <DEDUP_REMOVED lines=14> */
[C---:B------:R-:W-:Y:S01]  /*63220*/  FFMA R3, R26.reuse, R12, R4 ;  /* 0x0000000c1a037223 */ /* 0x040fe20000000004 */
[----:B------:R-:W-:Y:S01]  /*63230*/  FFMA R26, R26, R15, R7 ;  /* 0x0000000f1a1a7223 */ /* 0x000fe20000000007 */
[C---:B-----5:R-:W-:Y:S01]  /*63240*/  FFMA R24, R27.reuse, R17, R5 ;  /* 0x000000111b187223 */ /* 0x060fe20000000005 */
[C---:B------:R-:W-:Y:S01]  /*63250*/  FFMA R25, R27.reuse, R18, R6 ;  /* 0x000000121b197223 */ /* 0x040fe20000000006 */
[----:B------:R-:W2:Y:S01]  /*63260*/  LDL.128 R8, [R0+0x500] ;  /* 0x0005000000087983 */ /* 0x000ea20000100c00 */
[C---:B------:R-:W-:Y:S01]  /*63270*/  FFMA R3, R27.reuse, R16, R3 ;  /* 0x000000101b037223 */ /* 0x040fe20000000003 */
[----:B------:R-:W-:-:S02]  /*63280*/  FFMA R26, R27, R19, R26 ;  /* 0x000000131b1a7223 */ /* 0x000fc4000000001a */
[----:B------:R-:W3:Y:S04]  /*63290*/  LDL.128 R4, [R0+0x4c0] ;  /* 0x0004c00000047983 */ /* 0x000ee80000100c00 */
[----:B------:R-:W4:Y:S04]  /*632a0*/  LDL.128 R12, [R0+0x540] ;  /* 0x00054000000c7983 */ /* 0x000f280000100c00 */
[----:B------:R-:W5:Y:S01]  /*632b0*/  LDL.128 R16, [R0+0x580] ;  /* 0x0005800000107983 */ /* 0x000f620000100c00 */
[-C--:B------:R-:W-:Y:S01]  /*632c0*/  FMUL R20, R20, R2.reuse ;  /* 0x0000000214147220 */ /* 0x080fe20000400000 */
        /* <DEDUP_REMOVED lines=20> */
[C---:B------:R-:W-:Y:S01]  /*63410*/  FFMA R18, R2.reuse, R18, R6 ;  /* 0x0000001202127223 */ /* 0x040fe20000000006 */
[----:B------:R-:W-:-:S05]  /*63420*/  FFMA R19, R2, R19, R7 ;  /* 0x0000001302137223 */ /* 0x000fca0000000007 */
[----:B------:R1:W-:Y:S01]  /*63430*/  STL.128 [R0+0x40], R16 ;  /* 0x0000401000007387 */ /* 0x0003e20000100c00 */
[----:B------:R-:W-:Y:S05]  /*63440*/  BRA.U UP0, `(.L_x_83) ;  /* 0xfffffff100b07547 */ /* 0x000fea000b83ffff */
[----:B------:R-:W2:Y:S01]  /*63450*/  LDL.128 R4, [R1+0x40] ;  /* 0x0000400001047983 */ /* 0x000ea20000100c00 */
[----:B------:R-:W0:Y:S03]  /*63460*/  LDCU.64 UR42, c[0x0][0x3b8] ;  /* 0x00007700ff2a77ac */ /* 0x000e260008000a00 */
[----:B------:R-:W3:Y:S04]  /*63470*/  LDL.LU R57, [R1+0xe54] ;  /* 0x000e540001397983 */ /* 0x000ee80000300800 */
[----:B------:R-:W4:Y:S04]  /*63480*/  LDL.LU R56, [R1+0xaec] ;  /* 0x000aec0001387983 */ /* 0x000f280000300800 */
[----:B------:R-:W5:Y:S04]  /*63490*/  LDL.LU R54, [R1+0xe78] ;  /* 0x000e780001367983 */ /* 0x000f680000300800 */
[----:B------:R-:W5:Y:S04]  /*634a0*/  LDL.LU R33, [R1+0xe74] ;  /* 0x000e740001217983 */ /* 0x000f680000300800 */
[----:B------:R-:W5:Y:S04]  /*634b0*/  LDL.128 R8, [R1+0x50] ;  /* 0x0000500001087983 */ /* 0x000f680000100c00 */
        /* <DEDUP_REMOVED lines=35> */
[----:B-1----:R-:W5:Y:S01]  /*636f0*/  LDL.128 R16, [R1+0x70] ;  /* 0x0000700001107983 */ /* 0x002f620000100c00 */
[----:B--2---:R-:W-:-:S04]  /*63700*/  FFMA R149, R149, R4, RZ ;  /* 0x0000000495957223 */ /* 0x004fc800000000ff */
[----:B---3--:R-:W-:Y:S01]  /*63710*/  FFMA R2, R57, R5, R149 ;  /* 0x0000000539027223 */ /* 0x008fe20000000095 */
[----:B------:R-:W-:Y:S01]  /*63720*/  FFMA R148, R148, R4, RZ ;  /* 0x0000000494947223 */ /* 0x000fe200000000ff */
[----:B------:R-:W2:Y:S02]  /*63730*/  LDL.LU R57, [R1+0xb0c] ;  /* 0x000b0c0001397983 */ /* 0x000ea40000300800 */
[----:B----4-:R-:W-:Y:S02]  /*63740*/  FFMA R2, R56, R6, R2 ;  /* 0x0000000638027223 */ /* 0x010fe40000000002 */
[----:B------:R-:W3:Y:S02]  /*63750*/  LDL.LU R56, [R1+0x11b0] ;  /* 0x0011b00001387983 */ /* 0x000ee40000300800 */
[----:B-----5:R-:W-:Y:S02]  /*63760*/  FFMA R2, R54, R7, R2 ;  /* 0x0000000736027223 */ /* 0x020fe40000000002 */
[----:B------:R-:W4:Y:S02]  /*63770*/  LDL.LU R54, [R1+0xe6c] ;  /* 0x000e6c0001367983 */ /* 0x000f240000300800 */
[----:B------:R-:W-:-:S02]  /*63780*/  FFMA R2, R33, R8, R2 ;  /* 0x0000000821027223 */ /* 0x000fc40000000002 */
[----:B------:R-:W5:Y:S02]  /*63790*/  LDL.LU R33, [R1+0xb7c] ;  /* 0x000b7c0001217983 */ /* 0x000f640000300800 */
[----:B------:R-:W-:Y:S02]  /*637a0*/  FFMA R2, R39, R9, R2 ;  /* 0x0000000927027223 */ /* 0x000fe40000000002 */
[----:B------:R-:W2:Y:S01]  /*637b0*/  LDL.LU R39, [R1+0xf80] ;  /* 0x000f800001277983 */ /* 0x000ea20000300800 */
[----:B------:R-:W-:-:S03]  /*637c0*/  FFMA R0, R36, R5, R148 ;  /* 0x0000000524007223 */ /* 0x000fc60000000094 */
[----:B------:R-:W3:Y:S01]  /*637d0*/  LDL.LU R36, [R1+0x1184] ;  /* 0x0011840001247983 */ /* 0x000ee20000300800 */
[----:B------:R-:W-:-:S03]  /*637e0*/  FFMA R2, R35, R10, R2 ;  /* 0x0000000a23027223 */ /* 0x000fc60000000002 */
[----:B------:R-:W4:Y:S01]  /*637f0*/  LDL.LU R35, [R1+0x1190] ;  /* 0x0011900001237983 */ /* 0x000f220000300800 */
        /* <DEDUP_REMOVED lines=10> */
[-C--:B------:R-:W-:Y:S01]  /*638a0*/  FFMA R3, R3, R4.reuse, RZ ;  /* 0x0000000403037223 */ /* 0x080fe200000000ff */
[----:B------:R-:W-:Y:S02]  /*638b0*/  FFMA R0, R38, R11, R0 ;  /* 0x0000000b26007223 */ /* 0x000fe40000000000 */
[----:B------:R-:W2:Y:S01]  /*638c0*/  LDL.LU R38, [R1+0xf0c] ;  /* 0x000f0c0001267983 */ /* 0x000ea20000300800 */
[----:B-----5:R-:W-:Y:S01]  /*638d0*/  FFMA R33, R33, R4, RZ ;  /* 0x0000000421217223 */ /* 0x020fe200000000ff */
[----:B---3--:R-:W-:Y:S02]  /*638e0*/  FFMA R0, R36, R12, R0 ;  /* 0x0000000c24007223 */ /* 0x008fe40000000000 */
[----:B------:R-:W3:Y:S01]  /*638f0*/  LDL.LU R36, [R1+0xecc] ;  /* 0x000ecc0001247983 */ /* 0x000ee20000300800 */
[----:B----4-:R-:W-:-:S03]  /*63900*/  FFMA R3, R35, R5, R3 ;  /* 0x0000000523037223 */ /* 0x010fc60000000003 */
[----:B------:R-:W4:Y:S01]  /*63910*/  LDL.LU R35, [R1+0xcc0] ;  /* 0x000cc00001237983 */ /* 0x000f220000300800 */
[----:B--2---:R-:W-:-:S03]  /*63920*/  FFMA R33, R58, R5, R33 ;  /* 0x000000053a217223 */ /* 0x004fc60000000021 */
[----:B------:R-:W2:Y:S01]  /*63930*/  LDL.LU R58, [R1+0x10a4] ;  /* 0x0010a400013a7983 */ /* 0x000ea20000300800 */
[-C--:B------:R-:W-:Y:S01]  /*63940*/  FFMA R22, R22, R4.reuse, RZ ;  /* 0x0000000416167223 */ /* 0x080fe200000000ff */
[-C--:B------:R-:W-:Y:S01]  /*63950*/  FFMA R23, R23, R4.reuse, RZ ;  /* 0x0000000417177223 */ /* 0x080fe200000000ff */
[-C--:B------:R-:W-:Y:S01]  /*63960*/  FFMA R24, R24, R4.reuse, RZ ;  /* 0x0000000418187223 */ /* 0x080fe200000000ff */
[----:B------:R-:W-:Y:S01]  /*63970*/  FFMA R2, R37, R11, R2 ;  /* 0x0000000b25027223 */ /* 0x000fe20000000002 */
[-C--:B------:R-:W-:Y:S01]  /*63980*/  FFMA R22, R60, R5.reuse, R22 ;  /* 0x000000053c167223 */ /* 0x080fe20000000016 */
[-C--:B------:R-:W-:Y:S01]  /*63990*/  FFMA R23, R55, R5.reuse, R23 ;  /* 0x0000000537177223 */ /* 0x080fe20000000017 */
[-C--:B------:R-:W-:Y:S01]  /*639a0*/  FFMA R20, R20, R4.reuse, RZ ;  /* 0x0000000414147223 */ /* 0x080fe200000000ff */
[-C--:B------:R-:W-:Y:S01]  /*639b0*/  FFMA R21, R21, R4.reuse, RZ ;  /* 0x0000000415157223 */ /* 0x080fe200000000ff */
[-C--:B------:R-:W-:Y:S01]  /*639c0*/  FFMA R25, R25, R4.reuse, RZ ;  /* 0x0000000419197223 */ /* 0x080fe200000000ff */
[----:B------:R-:W-:Y:S01]  /*639d0*/  FFMA R32, R32, R4, RZ ;  /* 0x0000000420207223 */ /* 0x000fe200000000ff */
[----:B------:R-:W5:Y:S01]  /*639e0*/  LDL.LU R37, [R1+0xe64] ;  /* 0x000e640001257983 */ /* 0x000f620000300800 */
[----:B------:R-:W-:-:S03]  /*639f0*/  FFMA R24, R54, R5, R24 ;  /* 0x0000000536187223 */ /* 0x000fc60000000018 */
[----:B------:R-:W5:Y:S01]  /*63a00*/  LDL.LU R55, [R1+0xc30] ;  /* 0x000c300001377983 */ /* 0x000f620000300800 */
[----:B------:R-:W-:-:S03]  /*63a10*/  FFMA R32, R59, R5, R32 ;  /* 0x000000053b207223 */ /* 0x000fc60000000020 */
[----:B------:R-:W5:Y:S01]  /*63a20*/  LDL.LU R60, [R1+0xb08] ;  /* 0x000b0800013c7983 */ /* 0x000f620000300800 */
[----:B------:R-:W-:Y:S01]  /*63a30*/  FFMA R3, R56, R6, R3 ;  /* 0x0000000638037223 */ /* 0x000fe20000000003 */
[-C--:B------:R-:W-:Y:S01]  /*63a40*/  FFMA R20, R64, R5.reuse, R20 ;  /* 0x0000000540147223 */ /* 0x080fe20000000014 */
[-C--:B------:R-:W-:Y:S01]  /*63a50*/  FFMA R21, R63, R5.reuse, R21 ;  /* 0x000000053f157223 */ /* 0x080fe20000000015 */
[----:B------:R-:W5:Y:S01]  /*63a60*/  LDL.LU R54, [R1+0xb74] ;  /* 0x000b740001367983 */ /* 0x000f620000300800 */
[----:B------:R-:W-:Y:S01]  /*63a70*/  FFMA R25, R52, R5, R25 ;  /* 0x0000000534197223 */ /* 0x000fe20000000019 */
[-C--:B------:R-:W-:Y:S02]  /*63a80*/  FFMA R27, R27, R4.reuse, RZ ;  /* 0x000000041b1b7223 */ /* 0x080fe400000000ff */
[----:B------:R-:W5:Y:S01]  /*63a90*/  LDL.LU R59, [R1+0x11a8] ;  /* 0x0011a800013b7983 */ /* 0x000f620000300800 */
[----:B------:R-:W-:-:S03]  /*63aa0*/  FFMA R26, R26, R4, RZ ;  /* 0x000000041a1a7223 */ /* 0x000fc600000000ff */
[----:B------:R-:W5:Y:S01]  /*63ab0*/  LDL.LU R56, [R1+0xcc4] ;  /* 0x000cc40001387983 */ /* 0x000f620000300800 */
[----:B------:R-:W-:-:S03]  /*63ac0*/  FFMA R22, R38, R6, R22 ;  /* 0x0000000626167223 */ /* 0x000fc60000000016 */
[----:B------:R-:W5:Y:S01]  /*63ad0*/  LDL.LU R63, [R1+0xf64] ;  /* 0x000f6400013f7983 */ /* 0x000f620000300800 */
[----:B------:R-:W-:Y:S01]  /*63ae0*/  FFMA R20, R53, R6, R20 ;  /* 0x0000000635147223 */ /* 0x000fe20000000014 */
[-C--:B------:R-:W-:Y:S02]  /*63af0*/  FFMA R27, R61, R5.reuse, R27 ;  /* 0x000000053d1b7223 */ /* 0x080fe4000000001b */
[----:B------:R-:W5:Y:S01]  /*63b00*/  LDL.LU R64, [R1+0xb88] ;  /* 0x000b880001407983 */ /* 0x000f620000300800 */
[----:B------:R-:W-:-:S03]  /*63b10*/  FFMA R26, R62, R5, R26 ;  /* 0x000000053e1a7223 */ /* 0x000fc6000000001a */
[----:B------:R-:W5:Y:S04]  /*63b20*/  LDL.LU R52, [R1+0xbe8] ;  /* 0x000be80001347983 */ /* 0x000f680000300800 */
[----:B------:R-:W5:Y:S04]  /*63b30*/  LDL.LU R61, [R1+0xec8] ;  /* 0x000ec800013d7983 */ /* 0x000f680000300800 */
[----:B------:R-:W5:Y:S04]  /*63b40*/  LDL.LU R62, [R1+0xf08] ;  /* 0x000f0800013e7983 */ /* 0x000f680000300800 */
[----:B------:R-:W5:Y:S01]  /*63b50*/  LDL.LU R53, [R1+0xb84] ;  /* 0x000b840001357983 */ /* 0x000f620000300800 */
[-C--:B---3--:R-:W-:Y:S01]  /*63b60*/  FFMA R36, R36, R6.reuse, R23 ;  /* 0x0000000624247223 */ /* 0x088fe20000000017 */
[----:B----4-:R-:W-:-:S02]  /*63b70*/  FFMA R38, R35, R6, R25 ;  /* 0x0000000623267223 */ /* 0x010fc40000000019 */
[----:B------:R-:W3:Y:S01]  /*63b80*/  LDL.LU R35, [R1+0xcb8] ;  /* 0x000cb80001237983 */ /* 0x000ee20000300800 */
[----:B--2---:R-:W-:-:S03]  /*63b90*/  FFMA R23, R58, R7, R20 ;  /* 0x000000073a177223 */ /* 0x004fc60000000014 */
[----:B------:R-:W2:Y:S01]  /*63ba0*/  LDL.LU R58, [R1+0xcac] ;  /* 0x000cac00013a7983 */ /* 0x000ea20000300800 */
[----:B------:R-:W-:-:S04]  /*63bb0*/  FFMA R34, R34, R4, RZ ;  /* 0x0000000422227223 */ /* 0x000fc800000000ff */
[----:B------:R-:W-:Y:S01]  /*63bc0*/  FFMA R34, R57, R5, R34 ;  /* 0x0000000539227223 */ /* 0x000fe20000000022 */
[-C--:B------:R-:W-:Y:S01]  /*63bd0*/  FFMA R21, R39, R6.reuse, R21 ;  /* 0x0000000627157223 */ /* 0x080fe20000000015 */
[----:B------:R-:W4:Y:S01]  /*63be0*/  LDL.LU R57, [R1+0xb04] ;  /* 0x000b040001397983 */ /* 0x000f220000300800 */
[----:B-----5:R-:W-:-:S03]  /*63bf0*/  FFMA R24, R37, R6, R24 ;  /* 0x0000000625187223 */ /* 0x020fc60000000018 */
[----:B------:R-:W5:Y:S01]  /*63c00*/  LDL.LU R37, [R1+0xc2c] ;  /* 0x000c2c0001257983 */ /* 0x000f620000300800 */
[----:B------:R-:W-:-:S03]  /*63c10*/  FFMA R26, R55, R6, R26 ;  /* 0x00000006371a7223 */ /* 0x000fc6000000001a */
[----:B------:R-:W4:Y:S01]  /*63c20*/  LDL.LU R55, [R1+0xb70] ;  /* 0x000b700001377983 */ /* 0x000f220000300800 */
[----:B------:R-:W-:-:S03]  /*63c30*/  FFMA R34, R60, R6, R34 ;  /* 0x000000063c227223 */ /* 0x000fc60000000022 */
[----:B------:R-:W5:Y:S01]  /*63c40*/  LDL.LU R60, [R1+0x10a0] ;  /* 0x0010a000013c7983 */ /* 0x000f620000300800 */
        /* <DEDUP_REMOVED lines=10> */
[----:B------:R-:W-:Y:S01]  /*63cf0*/  FFMA R52, R52, R6, R27 ;  /* 0x0000000634347223 */ /* 0x000fe2000000001b */
[-C--:B------:R-:W-:Y:S02]  /*63d00*/  FFMA R27, R61, R7.reuse, R36 ;  /* 0x000000073d1b7223 */ /* 0x080fe40000000024 */
[----:B------:R-:W5:Y:S01]  /*63d10*/  LDL.LU R61, [R1+0xf50] ;  /* 0x000f5000013d7983 */ /* 0x000f620000300800 */
[----:B------:R-:W-:-:S03]  /*63d20*/  FFMA R25, R62, R7, R22 ;  /* 0x000000073e197223 */ /* 0x000fc60000000016 */
[----:B------:R-:W5:Y:S01]  /*63d30*/  LDL.LU R36, [R1+0xbd8] ;  /* 0x000bd80001247983 */ /* 0x000f620000300800 */
[----:B------:R-:W-:-:S03]  /*63d40*/  FFMA R53, R53, R7, R32 ;  /* 0x0000000735357223 */ /* 0x000fc60000000020 */
[----:B------:R-:W5:Y:S01]  /*63d50*/  LDL.LU R62, [R1+0xb00] ;  /* 0x000b0000013e7983 */ /* 0x000f620000300800 */
[----:B---3--:R-:W-:-:S04]  /*63d60*/  FFMA R35, R35, R7, R38 ;  /* 0x0000000723237223 */ /* 0x008fc80000000026 */
[----:B--2---:R-:W-:Y:S02]  /*63d70*/  FFMA R32, R58, R8, R35 ;  /* 0x000000083a207223 */ /* 0x004fe40000000023 */
[----:B------:R-:W2:Y:S01]  /*63d80*/  LDL.LU R58, [R1+0xb64] ;  /* 0x000b6400013a7983 */ /* 0x000ea20000300800 */
[-C--:B------:R-:W-:Y:S01]  /*63d90*/  FFMA R150, R150, R4.reuse, RZ ;  /* 0x0000000496967223 */ /* 0x080fe200000000ff */
[----:B------:R-:W-:-:S03]  /*63da0*/  FFMA R4, R151, R4, RZ ;  /* 0x0000000497047223 */ /* 0x000fc600000000ff */
[-C--:B------:R-:W-:Y:S01]  /*63db0*/  FFMA R150, R152, R5.reuse, R150 ;  /* 0x0000000598967223 */ /* 0x080fe20000000096 */
[----:B------:R-:W-:-:S03]  /*63dc0*/  FFMA R4, R153, R5, R4 ;  /* 0x0000000599047223 */ /* 0x000fc60000000004 */
[-C--:B------:R-:W-:Y:S01]  /*63dd0*/  FFMA R5, R154, R6.reuse, R150 ;  /* 0x000000069a057223 */ /* 0x080fe20000000096 */
[----:B------:R-:W-:Y:S01]  /*63de0*/  FFMA R155, R155, R6, R4 ;  /* 0x000000069b9b7223 */ /* 0x000fe20000000004 */
[-C--:B------:R-:W-:Y:S01]  /*63df0*/  FFMA R4, R66, R8.reuse, R3 ;  /* 0x0000000842047223 */ /* 0x080fe20000000003 */
[-C--:B----4-:R-:W-:Y:S01]  /*63e00*/  FFMA R55, R55, R7.reuse, R54 ;  /* 0x0000000737377223 */ /* 0x090fe20000000036 */
[----:B-----5:R-:W-:Y:S01]  /*63e10*/  FFMA R37, R37, R7, R26 ;  /* 0x0000000725257223 */ /* 0x020fe2000000001a */
[----:B------:R-:W3:Y:S01]  /*63e20*/  LDL.LU R66, [R1+0xcb4] ;  /* 0x000cb40001427983 */ /* 0x000ee20000300800 */
[----:B------:R-:W-:-:S03]  /*63e30*/  FFMA R6, R60, R8, R23 ;  /* 0x000000083c067223 */ /* 0x000fc60000000017 */
[----:B------:R-:W4:Y:S01]  /*63e40*/  LDL.LU R60, [R1+0xca8] ;  /* 0x000ca800013c7983 */ /* 0x000f220000300800 */
[-C--:B------:R-:W-:Y:S01]  /*63e50*/  FFMA R24, R65, R8.reuse, R27 ;  /* 0x0000000841187223 */ /* 0x080fe2000000001b */
[----:B------:R-:W-:Y:S01]  /*63e60*/  FFMA R39, R39, R7, R52 ;  /* 0x0000000727277223 */ /* 0x000fe20000000034 */
[-C--:B------:R-:W-:Y:S01]  /*63e70*/  FFMA R20, R72, R8.reuse, R21 ;  /* 0x0000000848147223 */ /* 0x080fe20000000015 */
[----:B------:R-:W5:Y:S01]  /*63e80*/  LDL.LU R65, [R1+0xbd0] ;  /* 0x000bd00001417983 */ /* 0x000f620000300800 */
[----:B------:R-:W-:-:S03]  /*63e90*/  FFMA R26, R59, R8, R33 ;  /* 0x000000083b1a7223 */ /* 0x000fc60000000021 */
[----:B------:R-:W5:Y:S01]  /*63ea0*/  LDL.LU R59, [R1+0xb68] ;  /* 0x000b6800013b7983 */ /* 0x000f620000300800 */
[----:B------:R-:W-:-:S03]  /*63eb0*/  FFMA R3, R56, R9, R4 ;  /* 0x0000000938037223 */ /* 0x000fc60000000004 */
[----:B------:R-:W5:Y:S01]  /*63ec0*/  LDL.LU R56, [R1+0xebc] ;  /* 0x000ebc0001387983 */ /* 0x000f620000300800 */
[----:B------:R-:W-:-:S03]  /*63ed0*/  FFMA R52, R63, R8, R55 ;  /* 0x000000083f347223 */ /* 0x000fc60000000037 */
[----:B------:R-:W5:Y:S01]  /*63ee0*/  LDL.LU R55, [R1+0xc60] ;  /* 0x000c600001377983 */ /* 0x000f620000300800 */
[-C--:B------:R-:W-:Y:S01]  /*63ef0*/  FFMA R57, R57, R7.reuse, R34 ;  /* 0x0000000739397223 */ /* 0x080fe20000000022 */
[-C--:B------:R-:W-:Y:S01]  /*63f00*/  FFMA R156, R156, R7.reuse, R5 ;  /* 0x000000079c9c7223 */ /* 0x080fe20000000005 */
[----:B------:R-:W-:Y:S01]  /*63f10*/  FFMA R176, R176, R7, R155 ;  /* 0x00000007b0b07223 */ /* 0x000fe2000000009b */
[----:B------:R-:W-:Y:S01]  /*63f20*/  FFMA R38, R64, R8, R53 ;  /* 0x0000000840267223 */ /* 0x000fe20000000035 */
[----:B------:R-:W5:Y:S04]  /*63f30*/  LDL.LU R63, [R1+0x1038] ;  /* 0x00103800013f7983 */ /* 0x000f680000300800 */
        /* <DEDUP_REMOVED lines=9> */
[-C--:B--2---:R-:W-:Y:S01]  /*63fd0*/  FFMA R39, R58, R9.reuse, R52 ;  /* 0x000000093a277223 */ /* 0x084fe20000000034 */
[-C--:B------:R-:W-:Y:S02]  /*63fe0*/  FFMA R34, R70, R8.reuse, R37 ;  /* 0x0000000846227223 */ /* 0x080fe40000000025 */
[----:B------:R-:W2:Y:S01]  /*63ff0*/  LDL.LU R58, [R1+0xeb8] ;  /* 0x000eb800013a7983 */ /* 0x000ea20000300800 */
[-C--:B------:R-:W-:Y:S01]  /*64000*/  FFMA R157, R157, R8.reuse, R156 ;  /* 0x000000089d9d7223 */ /* 0x080fe2000000009c */
[----:B------:R-:W-:Y:S01]  /*64010*/  FFMA R177, R177, R8, R176 ;  /* 0x00000008b1b17223 */ /* 0x000fe200000000b0 */
[-C--:B------:R-:W-:Y:S01]  /*64020*/  FFMA R23, R67, R9.reuse, R24 ;  /* 0x0000000943177223 */ /* 0x080fe20000000018 */
[----:B------:R-:W2:Y:S01]  /*64030*/  LDL.LU R8, [R1+0xf4c] ;  /* 0x000f4c0001087983 */ /* 0x000ea20000300800 */
[----:B------:R-:W-:-:S03]  /*64040*/  FFMA R21, R68, R9, R22 ;  /* 0x0000000944157223 */ /* 0x000fc60000000016 */
[----:B------:R-:W2:Y:S04]  /*64050*/  LDL.LU R71, [R1+0xc20] ;  /* 0x000c200001477983 */ /* 0x000ea80000300800 */
[----:B------:R-:W2:Y:S01]  /*64060*/  LDL.LU R57, [R1+0xc9c] ;  /* 0x000c9c0001397983 */ /* 0x000ea20000300800 */
[-C--:B---3--:R-:W-:Y:S01]  /*64070*/  FFMA R25, R66, R9.reuse, R26 ;  /* 0x0000000942197223 */ /* 0x088fe2000000001a */
[-C--:B----4-:R-:W-:Y:S02]  /*64080*/  FFMA R27, R60, R9.reuse, R32 ;  /* 0x000000093c1b7223 */ /* 0x090fe40000000020 */
[----:B------:R-:W3:Y:S04]  /*64090*/  LDL.LU R68, [R1+0xb38] ;  /* 0x000b380001447983 */ /* 0x000ee80000300800 */
[----:B------:R-:W4:Y:S01]  /*640a0*/  LDL.LU R60, [R1+0xa58] ;  /* 0x000a5800013c7983 */ /* 0x000f220000300800 */
[-C--:B-----5:R-:W-:Y:S01]  /*640b0*/  FFMA R35, R65, R9.reuse, R36 ;  /* 0x0000000941237223 */ /* 0x0a0fe20000000024 */
[----:B------:R-:W-:-:S02]  /*640c0*/  FFMA R37, R59, R9, R38 ;  /* 0x000000093b257223 */ /* 0x000fc40000000026 */
[----:B------:R-:W5:Y:S01]  /*640d0*/  LDL.LU R65, [R1+0xf48] ;  /* 0x000f480001417983 */ /* 0x000f620000300800 */
[----:B------:R-:W-:-:S03]  /*640e0*/  FFMA R22, R56, R10, R23 ;  /* 0x0000000a38167223 */ /* 0x000fc60000000017 */
[----:B------:R-:W5:Y:S01]  /*640f0*/  LDL.LU R59, [R1+0xef8] ;  /* 0x000ef800013b7983 */ /* 0x000f620000300800 */
[----:B------:R-:W-:Y:S01]  /*64100*/  FFMA R5, R69, R9, R6 ;  /* 0x0000000945057223 */ /* 0x000fe20000000006 */
[-C--:B------:R-:W-:Y:S02]  /*64110*/  FFMA R26, R55, R10.reuse, R27 ;  /* 0x0000000a371a7223 */ /* 0x080fe4000000001b */
[----:B------:R-:W5:Y:S04]  /*64120*/  LDL.LU R56, [R1+0xc1c] ;  /* 0x000c1c0001387983 */ /* 0x000f680000300800 */
[----:B------:R-:W5:Y:S04]  /*64130*/  LDL.LU R55, [R1+0xa54] ;  /* 0x000a540001377983 */ /* 0x000f680000300800 */
[----:B------:R-:W5:Y:S04]  /*64140*/  LDL.LU R67, [R1+0x1174] ;  /* 0x0011740001437983 */ /* 0x000f680000300800 */
[----:B------:R-:W5:Y:S01]  /*64150*/  LDL.LU R70, [R1+0xbcc] ;  /* 0x000bcc0001467983 */ /* 0x000f620000300800 */
[----:B------:R-:W-:-:S03]  /*64160*/  FFMA R24, R61, R10, R25 ;  /* 0x0000000a3d187223 */ /* 0x000fc60000000019 */
[----:B------:R-:W5:Y:S01]  /*64170*/  LDL.LU R69, [R1+0xb60] ;  /* 0x000b600001457983 */ /* 0x000f620000300800 */
[-C--:B------:R-:W-:Y:S01]  /*64180*/  FFMA R4, R64, R10.reuse, R3 ;  /* 0x0000000a40047223 */ /* 0x080fe20000000003 */
[-C--:B------:R-:W-:Y:S02]  /*64190*/  FFMA R6, R63, R10.reuse, R5 ;  /* 0x0000000a3f067223 */ /* 0x080fe40000000005 */
[----:B------:R-:W5:Y:S01]  /*641a0*/  LDL.LU R66, [R1+0x1034] ;  /* 0x0010340001427983 */ /* 0x000f620000300800 */
[----:B------:R-:W-:-:S03]  /*641b0*/  FFMA R20, R62, R10, R21 ;  /* 0x0000000a3e147223 */ /* 0x000fc60000000015 */
[----:B------:R-:W5:Y:S04]  /*641c0*/  LDL.LU R61, [R1+0xb34] ;  /* 0x000b3400013d7983 */ /* 0x000f680000300800 */
[----:B------:R-:W5:Y:S04]  /*641d0*/  LDL.LU R64, [R1+0xc5c] ;  /* 0x000c5c0001407983 */ /* 0x000f680000300800 */
[----:B------:R-:W5:Y:S01]  /*641e0*/  LDL.LU R63, [R1+0xbc8] ;  /* 0x000bc800013f7983 */ /* 0x000f620000300800 */
[----:B------:R-:W-:-:S03]  /*641f0*/  FFMA R53, R53, R9, R54 ;  /* 0x0000000935357223 */ /* 0x000fc60000000036 */
[----:B------:R-:W5:Y:S01]  /*64200*/  LDL.LU R54, [R1+0x1170] ;  /* 0x0011700001367983 */ /* 0x000f620000300800 */
[-C--:B------:R-:W-:Y:S01]  /*64210*/  FFMA R33, R33, R9.reuse, R34 ;  /* 0x0000000921217223 */ /* 0x080fe20000000022 */
[----:B------:R-:W-:Y:S02]  /*64220*/  FFMA R158, R158, R9, R157 ;  /* 0x000000099e9e7223 */ /* 0x000fe4000000009d */
[----:B------:R-:W5:Y:S01]  /*64230*/  LDL.LU R62, [R1+0xb5c] ;  /* 0x000b5c00013e7983 */ /* 0x000f620000300800 */
[----:B--2---:R-:W-:-:S03]  /*64240*/  FFMA R21, R58, R11, R22 ;  /* 0x0000000b3a157223 */ /* 0x004fc60000000016 */
[----:B------:R-:W2:Y:S01]  /*64250*/  LDL.LU R58, [R1+0xc18] ;  /* 0x000c1800013a7983 */ /* 0x000ea20000300800 */
[-C--:B------:R-:W-:Y:S01]  /*64260*/  FFMA R8, R8, R10.reuse, R7 ;  /* 0x0000000a08087223 */ /* 0x080fe20000000007 */
[----:B------:R-:W-:Y:S01]  /*64270*/  FFMA R178, R178, R9, R177 ;  /* 0x00000009b2b27223 */ /* 0x000fe200000000b1 */
[-C--:B------:R-:W-:Y:S01]  /*64280*/  FFMA R32, R71, R10.reuse, R33 ;  /* 0x0000000a47207223 */ /* 0x080fe20000000021 */
[----:B------:R-:W-:Y:S01]  /*64290*/  FFMA R23, R57, R11, R24 ;  /* 0x0000000b39177223 */ /* 0x000fe20000000018 */
[-C--:B------:R-:W-:Y:S01]  /*642a0*/  FFMA R159, R159, R10.reuse, R158 ;  /* 0x0000000a9f9f7223 */ /* 0x080fe2000000009e */
[----:B------:R-:W2:Y:S01]  /*642b0*/  LDL.LU R57, [R1+0xbc0] ;  /* 0x000bc00001397983 */ /* 0x000ea20000300800 */
[-C--:B------:R-:W-:Y:S01]  /*642c0*/  FFMA R179, R179, R10.reuse, R178 ;  /* 0x0000000ab3b37223 */ /* 0x080fe200000000b2 */
[-C--:B---3--:R-:W-:Y:S02]  /*642d0*/  FFMA R38, R68, R10.reuse, R39 ;  /* 0x0000000a44267223 */ /* 0x088fe40000000027 */
[----:B------:R-:W3:Y:S01]  /*642e0*/  LDL.LU R22, [R1+0xc98] ;  /* 0x000c980001167983 */ /* 0x000ee20000300800 */
[----:B----4-:R-:W-:-:S03]  /*642f0*/  FFMA R52, R60, R10, R53 ;  /* 0x0000000a3c347223 */ /* 0x010fc60000000035 */
[----:B------:R-:W4:Y:S01]  /*64300*/  LDL.LU R53, [R1+0xb30] ;  /* 0x000b300001357983 */ /* 0x000f220000300800 */
[----:B-----5:R-:W-:-:S03]  /*64310*/  FFMA R7, R65, R11, R8 ;  /* 0x0000000b41077223 */ /* 0x020fc60000000008 */
        /* <DEDUP_REMOVED lines=20> */
[----:B------:R-:W5:Y:S04]  /*64460*/  LDL.LU R38, [R1+0x1214] ;  /* 0x0012140001267983 */ /* 0x000f680000300800 */
[----:B------:R-:W5:Y:S01]  /*64470*/  LDL.LU R63, [R1+0xef0] ;  /* 0x000ef000013f7983 */ /* 0x000f620000300800 */
[----:B------:R-:W-:-:S03]  /*64480*/  FFMA R4, R54, R12, R3 ;  /* 0x0000000c36047223 */ /* 0x000fc60000000003 */
[----:B------:R-:W5:Y:S04]  /*64490*/  LDL.LU R54, [R1+0xc14] ;  /* 0x000c140001367983 */ /* 0x000f680000300800 */
[----:B------:R-:W5:Y:S01]  /*644a0*/  LDL.LU R64, [R1+0x102c] ;  /* 0x00102c0001407983 */ /* 0x000f620000300800 */
[----:B------:R-:W-:-:S03]  /*644b0*/  FFMA R35, R62, R11, R36 ;  /* 0x0000000b3e237223 */ /* 0x000fc60000000024 */
[----:B------:R-:W5:Y:S01]  /*644c0*/  LDL.LU R66, [R1+0x11f0] ;  /* 0x0011f00001427983 */ /* 0x000f620000300800 */
[-C--:B------:R-:W-:Y:S01]  /*644d0*/  FFMA R160, R160, R11.reuse, R159 ;  /* 0x0000000ba0a07223 */ /* 0x080fe2000000009f */
[----:B------:R-:W-:Y:S02]  /*644e0*/  FFMA R180, R180, R11, R179 ;  /* 0x0000000bb4b47223 */ /* 0x000fe400000000b3 */
[----:B------:R-:W5:Y:S04]  /*644f0*/  LDL.LU R65, [R1+0x116c] ;  /* 0x00116c0001417983 */ /* 0x000f680000300800 */
[----:B------:R-:W5:Y:S01]  /*64500*/  LDL.LU R61, [R1+0xc94] ;  /* 0x000c9400013d7983 */ /* 0x000f620000300800 */
[----:B--2---:R-:W-:-:S03]  /*64510*/  FFMA R26, R58, R12, R27 ;  /* 0x0000000c3a1a7223 */ /* 0x004fc6000000001b */
[----:B------:R-:W2:Y:S04]  /*64520*/  LDL.LU R62, [R1+0xeb0] ;  /* 0x000eb000013e7983 */ /* 0x000ea80000300800 */
[----:B------:R-:W2:Y:S01]  /*64530*/  LDL.LU R58, [R1+0xb2c] ;  /* 0x000b2c00013a7983 */ /* 0x000ea20000300800 */
[----:B------:R-:W-:-:S03]  /*64540*/  FFMA R32, R57, R12, R33 ;  /* 0x0000000c39207223 */ /* 0x000fc60000000021 */
[----:B------:R-:W2:Y:S01]  /*64550*/  LDL.LU R57, [R1+0x11e8] ;  /* 0x0011e80001397983 */ /* 0x000ea20000300800 */
[-C--:B------:R-:W-:Y:S01]  /*64560*/  FFMA R160, R161, R12.reuse, R160 ;  /* 0x0000000ca1a07223 */ /* 0x080fe200000000a0 */
[-C--:B------:R-:W-:Y:S01]  /*64570*/  FFMA R181, R181, R12.reuse, R180 ;  /* 0x0000000cb5b57223 */ /* 0x080fe200000000b4 */
[-C--:B---3--:R-:W-:Y:S01]  /*64580*/  FFMA R22, R22, R12.reuse, R23 ;  /* 0x0000000c16167223 */ /* 0x088fe20000000017 */
[-C--:B----4-:R-:W-:Y:S01]  /*64590*/  FFMA R36, R53, R12.reuse, R37 ;  /* 0x0000000c35247223 */ /* 0x090fe20000000025 */
[-C--:B-----5:R-:W-:Y:S01]  /*645a0*/  FFMA R8, R8, R12.reuse, R7 ;  /* 0x0000000c08087223 */ /* 0x0a0fe20000000007 */
[-C--:B------:R-:W-:Y:S02]  /*645b0*/  FFMA R24, R59, R12.reuse, R25 ;  /* 0x0000000c3b187223 */ /* 0x080fe40000000019 */
[----:B------:R-:W3:Y:S01]  /*645c0*/  LDL.LU R59, [R1+0xb54] ;  /* 0x000b5400013b7983 */ /* 0x000ee20000300800 */
[----:B------:R-:W-:-:S03]  /*645d0*/  FFMA R34, R56, R12, R35 ;  /* 0x0000000c38227223 */ /* 0x000fc60000000023 */
[----:B------:R-:W4:Y:S01]  /*645e0*/  LDL.LU R56, [R1+0x1168] ;  /* 0x0011680001387983 */ /* 0x000f220000300800 */
[----:B------:R-:W-:-:S03]  /*645f0*/  FFMA R35, R52, R13, R32 ;  /* 0x0000000d34237223 */ /* 0x000fc60000000020 */
[----:B------:R-:W5:Y:S01]  /*64600*/  LDL.LU R52, [R1+0xb28] ;  /* 0x000b280001347983 */ /* 0x000f620000300800 */
[-C--:B------:R-:W-:Y:S01]  /*64610*/  FFMA R3, R67, R13.reuse, R0 ;  /* 0x0000000d43037223 */ /* 0x080fe20000000000 */
[-C--:B------:R-:W-:Y:S01]  /*64620*/  FFMA R53, R220, R12.reuse, R39 ;  /* 0x0000000cdc357223 */ /* 0x080fe20000000027 */
[-C--:B------:R-:W-:Y:S02]  /*64630*/  FFMA R2, R60, R12.reuse, R2 ;  /* 0x0000000c3c027223 */ /* 0x080fe40000000002 */
[----:B------:R-:W5:Y:S01]  /*64640*/  LDL.LU R60, [R1+0xc54] ;  /* 0x000c5400013c7983 */ /* 0x000f620000300800 */
[-C--:B------:R-:W-:Y:S01]  /*64650*/  FFMA R10, R10, R12.reuse, R9 ;  /* 0x0000000c0a0a7223 */ /* 0x080fe20000000009 */
[-C--:B------:R-:W-:Y:S01]  /*64660*/  FFMA R6, R6, R12.reuse, R5 ;  /* 0x0000000c06067223 */ /* 0x080fe20000000005 */
[----:B------:R-:W-:Y:S02]  /*64670*/  FFMA R20, R20, R12, R21 ;  /* 0x0000000c14147223 */ /* 0x000fe40000000015 */
        /* <DEDUP_REMOVED lines=12> */
[-C--:B--2---:R-:W-:Y:S01]  /*64740*/  FFMA R39, R58, R13.reuse, R36 ;  /* 0x0000000d3a277223 */ /* 0x084fe20000000024 */
[-C--:B------:R-:W-:Y:S02]  /*64750*/  FFMA R5, R66, R13.reuse, R2 ;  /* 0x0000000d42057223 */ /* 0x080fe40000000002 */
[----:B------:R-:W2:Y:S01]  /*64760*/  LDL.LU R36, [R1+0xea8] ;  /* 0x000ea80001247983 */ /* 0x000ea20000300800 */
[-C--:B------:R-:W-:Y:S01]  /*64770*/  FFMA R7, R65, R13.reuse, R4 ;  /* 0x0000000d41077223 */ /* 0x080fe20000000004 */
[----:B------:R-:W-:-:S02]  /*64780*/  FFMA R23, R62, R13, R20 ;  /* 0x0000000d3e177223 */ /* 0x000fc40000000014 */
[----:B------:R-:W2:Y:S01]  /*64790*/  LDL.LU R63, [R1+0xf38] ;  /* 0x000f3800013f7983 */ /* 0x000ea20000300800 */
[----:B------:R-:W-:-:S03]  /*647a0*/  FFMA R2, R57, R14, R5 ;  /* 0x0000000e39027223 */ /* 0x000fc60000000005 */
        /* <DEDUP_REMOVED lines=10> */
[----:B-----5:R-:W-:-:S03]  /*64850*/  FFMA R34, R52, R14, R39 ;  /* 0x0000000e34227223 */ /* 0x020fc60000000027 */
[----:B------:R-:W5:Y:S04]  /*64860*/  LDL.LU R52, [R1+0x101c] ;  /* 0x00101c0001347983 */ /* 0x000f680000300800 */
[----:B------:R-:W3:Y:S01]  /*64870*/  LDL.LU R20, [R1+0xc8c] ;  /* 0x000c8c0001147983 */ /* 0x000ee20000300800 */
[----:B------:R-:W-:-:S03]  /*64880*/  FFMA R27, R60, R13, R24 ;  /* 0x0000000d3c1b7223 */ /* 0x000fc60000000018 */
[----:B------:R-:W3:Y:S01]  /*64890*/  LDL.LU R24, [R1+0xc10] ;  /* 0x000c100001187983 */ /* 0x000ee20000300800 */
[-C--:B------:R-:W-:Y:S01]  /*648a0*/  FFMA R53, R162, R13.reuse, R53 ;  /* 0x0000000da2357223 */ /* 0x080fe20000000035 */
        /* <DEDUP_REMOVED lines=26> */
[----:B------:R-:W-:Y:S01]  /*64a50*/  FFMA R53, R164, R14, R53 ;  /* 0x0000000ea4357223 */ /* 0x000fe20000000035 */
[----:B------:R-:W2:Y:S01]  /*64a60*/  LDL.LU R32, [R1+0xb20] ;  /* 0x000b200001207983 */ /* 0x000ea20000300800 */
[----:B------:R-:W-:-:S03]  /*64a70*/  FFMA R37, R57, R15, R34 ;  /* 0x0000000f39257223 */ /* 0x000fc60000000022 */
[----:B------:R-:W2:Y:S01]  /*64a80*/  LDL.LU R34, [R1+0x1200] ;  /* 0x0012000001227983 */ /* 0x000ea20000300800 */
[-C--:B------:R-:W-:Y:S01]  /*64a90*/  FFMA R160, R165, R14.reuse, R160 ;  /* 0x0000000ea5a07223 */ /* 0x080fe200000000a0 */
[----:B------:R-:W-:Y:S02]  /*64aa0*/  FFMA R182, R183, R14, R182 ;  /* 0x0000000eb7b67223 */ /* 0x000fe400000000b6 */
[----:B------:R-:W2:Y:S01]  /*64ab0*/  LDL.LU R57, [R1+0xb44] ;  /* 0x000b440001397983 */ /* 0x000ea20000300800 */
[----:B----4-:R-:W-:-:S03]  /*64ac0*/  FFMA R0, R56, R16, R3 ;  /* 0x0000001038007223 */ /* 0x010fc60000000003 */
[----:B------:R-:W4:Y:S01]  /*64ad0*/  LDL.LU R3, [R1+0x1208] ;  /* 0x0012080001037983 */ /* 0x000f220000300800 */
[----:B-----5:R-:W-:-:S03]  /*64ae0*/  FFMA R6, R52, R16, R9 ;  /* 0x0000001034067223 */ /* 0x020fc60000000009 */
[----:B------:R-:W5:Y:S01]  /*64af0*/  LDL.LU R9, [R1+0xfb8] ;  /* 0x000fb80001097983 */ /* 0x000f620000300800 */
[----:B---3--:R-:W-:-:S03]  /*64b00*/  FFMA R20, R20, R14, R25 ;  /* 0x0000000e14147223 */ /* 0x008fc60000000019 */
[----:B------:R-:W3:Y:S01]  /*64b10*/  LDL.LU R56, [R1+0xb1c] ;  /* 0x000b1c0001387983 */ /* 0x000ee20000300800 */
[----:B------:R-:W-:Y:S01]  /*64b20*/  FFMA R24, R24, R14, R33 ;  /* 0x0000000e18187223 */ /* 0x000fe20000000021 */
        /* <DEDUP_REMOVED lines=15> */
[----:B------:R-:W-:-:S03]  /*64c20*/  FFMA R7, R65, R15, R4 ;  /* 0x0000000f41077223 */ /* 0x000fc60000000004 */
[----:B------:R-:W3:Y:S04]  /*64c30*/  LDL.LU R59, [R1+0xc04] ;  /* 0x000c0400013b7983 */ /* 0x000ee80000300800 */
[----:B------:R-:W3:Y:S01]  /*64c40*/  LDL.LU R58, [R1+0xb9c] ;  /* 0x000b9c00013a7983 */ /* 0x000ee20000300800 */
[----:B------:R-:W-:-:S03]  /*64c50*/  FFMA R4, R54, R16, R7 ;  /* 0x0000001036047223 */ /* 0x000fc60000000007 */
[----:B------:R-:W3:Y:S04]  /*64c60*/  LDL.LU R63, [R1+0xee0] ;  /* 0x000ee000013f7983 */ /* 0x000ee80000300800 */
[----:B------:R-:W3:Y:S04]  /*64c70*/  LDL.LU R62, [R1+0xea0] ;  /* 0x000ea000013e7983 */ /* 0x000ee80000300800 */
[----:B------:R-:W3:Y:S04]  /*64c80*/  LDL.LU R61, [R1+0xc74] ;  /* 0x000c7400013d7983 */ /* 0x000ee80000300800 */
        /* <DEDUP_REMOVED lines=8> */
[----:B--2---:R-:W-:-:S03]  /*64d10*/  FFMA R12, R36, R16, R21 ;  /* 0x00000010240c7223 */ /* 0x004fc60000000015 */
[----:B------:R-:W2:Y:S01]  /*64d20*/  LDL.LU R36, [R1+0x11c4] ;  /* 0x0011c40001247983 */ /* 0x000ea20000300800 */
[-C--:B------:R-:W-:Y:S01]  /*64d30*/  FFMA R53, R166, R15.reuse, R53 ;  /* 0x0000000fa6357223 */ /* 0x080fe20000000035 */
[-C--:B------:R-:W-:Y:S01]  /*64d40*/  FFMA R160, R167, R15.reuse, R160 ;  /* 0x0000000fa7a07223 */ /* 0x080fe200000000a0 */
[----:B------:R-:W-:Y:S02]  /*64d50*/  FFMA R15, R185, R15, R182 ;  /* 0x0000000fb90f7223 */ /* 0x000fe400000000b6 */
[-C--:B------:R-:W-:Y:S01]  /*64d60*/  FFMA R53, R168, R16.reuse, R53 ;  /* 0x00000010a8357223 */ /* 0x080fe20000000035 */
[-C--:B------:R-:W-:Y:S01]  /*64d70*/  FFMA R160, R169, R16.reuse, R160 ;  /* 0x00000010a9a07223 */ /* 0x080fe200000000a0 */
[----:B------:R-:W-:Y:S02]  /*64d80*/  FFMA R32, R32, R16, R37 ;  /* 0x0000001020207223 */ /* 0x000fe40000000025 */
[----:B------:R-:W2:Y:S01]  /*64d90*/  LDL.LU R37, [R1+0xf1c] ;  /* 0x000f1c0001257983 */ /* 0x000ea20000300800 */
[-C--:B----4-:R-:W-:Y:S01]  /*64da0*/  FFMA R3, R3, R17.reuse, R0 ;  /* 0x0000001103037223 */ /* 0x090fe20000000000 */
[----:B-----5:R-:W-:-:S02]  /*64db0*/  FFMA R9, R9, R17, R6 ;  /* 0x0000001109097223 */ /* 0x020fc40000000006 */
[----:B------:R-:W4:Y:S01]  /*64dc0*/  LDL.LU R6, [R1+0xfa0] ;  /* 0x000fa00001067983 */ /* 0x000f220000300800 */
[-C--:B---3--:R-:W-:Y:S01]  /*64dd0*/  FFMA R26, R26, R16.reuse, R35 ;  /* 0x000000101a1a7223 */ /* 0x088fe20000000023 */
[-C--:B------:R-:W-:Y:S01]  /*64de0*/  FFMA R35, R56, R17.reuse, R32 ;  /* 0x0000001138237223 */ /* 0x080fe20000000020 */
[-C--:B------:R-:W-:Y:S01]  /*64df0*/  FFMA R22, R22, R16.reuse, R27 ;  /* 0x0000001016167223 */ /* 0x080fe2000000001b */
[----:B------:R-:W-:Y:S01]  /*64e00*/  FFMA R24, R24, R16, R33 ;  /* 0x0000001018187223 */ /* 0x000fe20000000021 */
[----:B------:R-:W-:Y:S01]  /*64e10*/  FFMA R5, R5, R17, R2 ;  /* 0x0000001105057223 */ /* 0x000fe20000000002 */
[----:B------:R-:W-:Y:S02]  /*64e20*/  FFMA R0, R38, R18, R3 ;  /* 0x0000001226007223 */ /* 0x000fe40000000003 */
[----:B------:R-:W3:Y:S02]  /*64e30*/  LDL.LU R38, [R1+0xed8] ;  /* 0x000ed80001267983 */ /* 0x000ee40000300800 */
[----:B------:R-:W-:Y:S01]  /*64e40*/  FFMA R3, R34, R19, R0 ;  /* 0x0000001322037223 */ /* 0x000fe20000000000 */
[-C--:B------:R-:W-:Y:S01]  /*64e50*/  FFMA R33, R57, R17.reuse, R26 ;  /* 0x0000001139217223 */ /* 0x080fe2000000001a */
[-C--:B------:R-:W-:Y:S01]  /*64e60*/  FFMA R10, R10, R16.reuse, R13 ;  /* 0x000000100a0a7223 */ /* 0x080fe2000000000d */
        /* <DEDUP_REMOVED lines=12> */
[----:B------:R-:W-:-:S04]  /*64f30*/  FFMA R0, R55, R18, R7 ;  /* 0x0000001237007223 */ /* 0x000fc80000000007 */
[-C--:B------:R-:W-:Y:S01]  /*64f40*/  FFMA R55, R39, R19.reuse, R0 ;  /* 0x0000001327377223 */ /* 0x080fe20000000000 */
[-C--:B------:R-:W-:Y:S01]  /*64f50*/  FFMA R0, R8, R18.reuse, R11 ;  /* 0x0000001208007223 */ /* 0x080fe2000000000b */
[-C--:B------:R-:W-:Y:S01]  /*64f60*/  FFMA R4, R52, R18.reuse, R9 ;  /* 0x0000001234047223 */ /* 0x080fe20000000009 */
[----:B--2---:R-:W-:Y:S02]  /*64f70*/  FFMA R2, R36, R18, R5 ;  /* 0x0000001224027223 */ /* 0x004fe40000000005 */
        /* <DEDUP_REMOVED lines=15> */
[----:B------:R-:W-:Y:S01]  /*65070*/  FFMA R2, R54, R19, R2 ;  /* 0x0000001336027223 */ /* 0x000fe20000000002 */
[----:B------:R-:W-:-:S03]  /*65080*/  FADD R3, R28, R3 ;  /* 0x000000031c037221 */ /* 0x000fc60000000000 */
[----:B------:R-:W-:Y:S01]  /*65090*/  FADD R54, R29, R2 ;  /* 0x000000021d367221 */ /* 0x000fe20000000000 */
[----:B------:R-:W-:Y:S01]  /*650a0*/  FFMA R5, R3, R3, RZ ;  /* 0x0000000303057223 */ /* 0x000fe200000000ff */
[-C--:B----4-:R-:W-:Y:S01]  /*650b0*/  FFMA R4, R6, R19.reuse, R4 ;  /* 0x0000001306047223 */ /* 0x090fe20000000004 */
[----:B------:R-:W-:Y:S02]  /*650c0*/  FADD R55, R30, R55 ;  /* 0x000000371e377221 */ /* 0x000fe40000000000 */
[----:B------:R-:W-:Y:S01]  /*650d0*/  FFMA R6, R54, R54, R5 ;  /* 0x0000003636067223 */ /* 0x000fe20000000005 */
[----:B---3--:R-:W-:Y:S01]  /*650e0*/  FFMA R2, R38, R18, R13 ;  /* 0x0000001226027223 */ /* 0x008fe2000000000d */
[----:B------:R-:W-:Y:S01]  /*650f0*/  FFMA R69, R37, R19, R0 ;  /* 0x0000001325457223 */ /* 0x000fe20000000000 */
[----:B------:R-:W-:Y:S01]  /*65100*/  FADD R68, R31, R4 ;  /* 0x000000041f447221 */ /* 0x000fe20000000000 */
[----:B------:R-:W-:Y:S02]  /*65110*/  FFMA R5, R55, R55, R6 ;  /* 0x0000003737057223 */ /* 0x000fe40000000006 */
[----:B------:R-:W-:-:S02]  /*65120*/  FADD R69, R40, R69 ;  /* 0x0000004528457221 */ /* 0x000fc40000000000 */
[----:B------:R-:W-:-:S04]  /*65130*/  FFMA R6, R68, R68, R5 ;  /* 0x0000004444067223 */ /* 0x000fc80000000005 */
[----:B------:R-:W-:Y:S01]  /*65140*/  FFMA R5, R69, R69, R6 ;  /* 0x0000004545057223 */ /* 0x000fe20000000006 */
[-C--:B------:R-:W-:Y:S01]  /*65150*/  FFMA R53, R172, R18.reuse, R53 ;  /* 0x00000012ac357223 */ /* 0x080fe20000000035 */
[----:B------:R-:W-:-:S03]  /*65160*/  FFMA R160, R173, R18, R160 ;  /* 0x00000012ada07223 */ /* 0x000fc600000000a0 */
[-C--:B------:R-:W-:Y:S01]  /*65170*/  FFMA R78, R174, R19.reuse, R53 ;  /* 0x00000013ae4e7223 */ /* 0x080fe20000000035 */
[----:B------:R-:W-:-:S03]  /*65180*/  FFMA R79, R175, R19, R160 ;  /* 0x00000013af4f7223 */ /* 0x000fc600000000a0 */
[----:B------:R-:W-:Y:S01]  /*65190*/  FADD R78, R49, R78 ;  /* 0x0000004e314e7221 */ /* 0x000fe20000000000 */
[----:B------:R-:W-:Y:S01]  /*651a0*/  FFMA R17, R188, R18, R17 ;  /* 0x00000012bc117223 */ /* 0x000fe20000000011 */
[----:B------:R-:W-:-:S03]  /*651b0*/  FADD R79, R50, R79 ;  /* 0x0000004f324f7221 */ /* 0x000fc60000000000 */
[----:B------:R-:W-:-:S04]  /*651c0*/  FFMA R80, R190, R19, R17 ;  /* 0x00000013be507223 */ /* 0x000fc80000000011 */
[----:B------:R-:W-:Y:S01]  /*651d0*/  FADD R80, R51, R80 ;  /* 0x0000005033507221 */ /* 0x000fe20000000000 */
[----:B0-----:R-:W-:-:S04]  /*651e0*/  UIADD3 UR42, UP0, UPT, UR42, 0x40, URZ ;  /* 0x000000402a2a7890 */ /* 0x001fc8000ff1e0ff */
[----:B------:R-:W-:Y:S01]  /*651f0*/  UIADD3.X UR43, UPT, UPT, URZ, UR43, URZ, UP0, !UPT ;  /* 0x0000002bff2b7290 */ /* 0x000fe200087fe4ff */
[-C--:B--2---:R-:W-:Y:S01]  /*65200*/  FFMA R0, R36, R18.reuse, R15 ;  /* 0x0000001224007223 */ /* 0x084fe2000000000f */
[----:B-----5:R-:W-:Y:S01]  /*65210*/  FFMA R2, R34, R19, R2 ;  /* 0x0000001322027223 */ /* 0x020fe20000000002 */
[----:B------:R-:W-:-:S03]  /*65220*/  FFMA R4, R32, R18, R21 ;  /* 0x0000001220047223 */ /* 0x000fc60000000015 */
[----:B------:R-:W-:Y:S01]  /*65230*/  FADD R70, R41, R2 ;  /* 0x0000000229467221 */ /* 0x000fe20000000000 */
[----:B------:R-:W-:-:S03]  /*65240*/  FFMA R71, R26, R19, R0 ;  /* 0x000000131a477223 */ /* 0x000fc60000000000 */
[----:B------:R-:W-:Y:S01]  /*65250*/  FFMA R6, R70, R70, R5 ;  /* 0x0000004646067223 */ /* 0x000fe20000000005 */
[----:B------:R-:W-:Y:S01]  /*65260*/  FFMA R0, R24, R18, R23 ;  /* 0x0000001218007223 */ /* 0x000fe20000000017 */
        /* <DEDUP_REMOVED lines=20> */
[----:B------:R-:W-:-:S03]  /*653b0*/  FADD R76, R47, R4 ;  /* 0x000000042f4c7221 */ /* 0x000fc60000000000 */
[----:B------:R-:W-:Y:S01]  /*653c0*/  FADD R77, R48, R77 ;  /* 0x0000004d304d7221 */ /* 0x000fe20000000000 */
[----:B------:R-:W-:-:S04]  /*653d0*/  FFMA R0, R76, R76, R5 ;  /* 0x0000004c4c007223 */ /* 0x000fc80000000005 */
[----:B------:R-:W-:-:S04]  /*653e0*/  FFMA R5, R77, R77, R0 ;  /* 0x0000004d4d057223 */ /* 0x000fc80000000000 */
[----:B------:R-:W-:-:S04]  /*653f0*/  FFMA R0, R78, R78, R5 ;  /* 0x0000004e4e007223 */ /* 0x000fc80000000005 */
[----:B------:R-:W-:Y:S01]  /*65400*/  FFMA R5, R79, R79, R0 ;  /* 0x0000004f4f057223 */ /* 0x000fe20000000000 */
[----:B------:R-:W-:-:S03]  /*65410*/  HFMA2 R0, -RZ, RZ, 1.375, 0 ;  /* 0x3d800000ff007431 */ /* 0x000fc600000001ff */
[----:B------:R-:W-:-:S04]  /*65420*/  FFMA R5, R80, R80, R5 ;  /* 0x0000005050057223 */ /* 0x000fc80000000005 */
[----:B------:R-:W-:-:S05]  /*65430*/  FFMA R5, R5, R0, 9.9999997473787516356e-06 ;  /* 0x3727c5ac05057423 */ /* 0x000fca0000000000 */
[----:B------:R-:W-:-:S13]  /*65440*/  FSETP.GEU.AND P0, PT, |R5|, 1.175494350822287508e-38, PT ;  /* 0x008000000500780b */ /* 0x000fda0003f0e200 */
[----:B------:R-:W-:-:S04]  /*65450*/  @!P0 FMUL R5, R5, 16777216 ;  /* 0x4b80000005058820 */ /* 0x000fc80000400000 */
[----:B------:R-:W0:Y:S01]  /*65460*/  MUFU.RSQ R2, R5 ;  /* 0x0000000500027308 */ /* 0x000e220000001400 */
[----:B------:R-:W-:Y:S01]  /*65470*/  MOV R6, UR42 ;  /* 0x0000002a00067c02 */ /* 0x000fe20008000f00 */
[----:B------:R-:W-:Y:S01]  /*65480*/  UMOV UR42, URZ ;  /* 0x000000ff002a7c82 */ /* 0x000fe20008000000 */
[----:B------:R-:W-:Y:S01]  /*65490*/  MOV R7, UR43 ;  /* 0x0000002b00077c02 */ /* 0x000fe20008000f00 */
[----:B------:R-:W-:Y:S01]  /*654a0*/  UMOV UR43, UR76 ;  /* 0x0000004c002b7c82 */ /* 0x000fe20008000000 */
        /* <DEDUP_REMOVED lines=17> */
.L_x_84:
        /* <DEDUP_REMOVED lines=33> */
[----:B------:R-:W-:Y:S01]  /*657d0*/  UISETP.NE.AND UP0, UPT, UR42, 0x40, UPT ;  /* 0x000000402a00788c */ /* 0x000fe2000bf05270 */
[----:B0-----:R-:W-:-:S04]  /*657e0*/  IADD3 R6, P0, PT, R6, 0x80, RZ ;  /* 0x0000008006067810 */ /* 0x001fc80007f1e0ff */
[----:B------:R-:W-:Y:S01]  /*657f0*/  IADD3.X R7, PT, PT, RZ, R7, RZ, P0, !PT ;  /* 0x00000007ff077210 */ /* 0x000fe200007fe4ff */
        /* <DEDUP_REMOVED lines=250> */
.L_x_85:
        /* <DEDUP_REMOVED lines=144> */
[----:B------:R-:W-:-:S02]  /*670a0*/  UIADD3 UR74, UPT, UPT, -UR72, URZ, URZ ;  /* 0x000000ff484a7290 */ /* 0x000fc4000fffe1ff */
[----:B-1----:R-:W-:-:S04]  /*670b0*/  UIADD3 UR42, UP0, UPT, UR42, 0x20, URZ ;  /* 0x000000202a2a7890 */ /* 0x002fc8000ff1e0ff */
[----:B------:R-:W-:Y:S01]  /*670c0*/  UIADD3.X UR43, UPT, UPT, URZ, UR43, URZ, UP0, !UPT ;  /* 0x0000002bff2b7290 */ /* 0x000fe200087fe4ff */
[----:B--2---:R-:W-:Y:S01]  /*670d0*/  FADD R3, R3, R4 ;  /* 0x0000000403037221 */ /* 0x004fe20000000000 */
[----:B------:R-:W-:Y:S01]  /*670e0*/  FADD R4, R68, R7 ;  /* 0x0000000744047221 */ /* 0x000fe20000000000 */
[----:B------:R-:W-:-:S03]  /*670f0*/  FADD R0, R54, R5 ;  /* 0x0000000536007221 */ /* 0x000fc60000000000 */
        /* <DEDUP_REMOVED lines=16> */
.L_x_86:
[----:B--2---:R-:W2:Y:S04]  /*67200*/  LDG.E R20, desc[UR40][R6.64+-0x20] ;  /* 0xffffe02806147981 */ /* 0x004ea8000c1e1900 */
        /* <DEDUP_REMOVED lines=38> */
.L_x_13:
[----:B------:R-:W-:Y:S05]  /*67470*/  @!P0 EXIT ;  /* 0x000000000000894d */ /* 0x000fea0003800000 */
[----:B------:R-:W-:Y:S02]  /*67480*/  UISETP.GE.AND UP0, UPT, UR72, 0x4, UPT ;  /* 0x000000044800788c */ /* 0x000fe4000bf06270 */
[----:B------:R-:W-:Y:S01]  /*67490*/  ULOP3.LUT UR8, UR72, 0x3, URZ, 0xc0, !UPT ;  /* 0x0000000348087892 */ /* 0x000fe2000f8ec0ff */
[----:B------:R-:W-:-:S06]  /*674a0*/  UMOV UR4, URZ ;  /* 0x000000ff00047c82 */ /* 0x000fcc0008000000 */
[----:B------:R-:W-:Y:S05]  /*674b0*/  BRA.U !UP0, `(.L_x_87) ;  /* 0x0000000508387547 */ /* 0x000fea000b800000 */
[----:B------:R-:W3:Y:S01]  /*674c0*/  LDCU.64 UR6, c[0x0][0x498] ;  /* 0x00009300ff0677ac */ /* 0x000ee20008000a00 */
[----:B------:R-:W-:Y:S01]  /*674d0*/  ULOP3.LUT UR4, UR72, 0x7ffffffc, URZ, 0xc0, !UPT ;  /* 0x7ffffffc48047892 */ /* 0x000fe2000f8ec0ff */
[----:B------:R-:W-:-:S03]  /*674e0*/  UMOV UR5, UR73 ;  /* 0x0000004900057c82 */ /* 0x000fc60008000000 */
[----:B------:R-:W-:Y:S02]  /*674f0*/  UIADD3 UR9, UPT, UPT, -UR4, URZ, URZ ;  /* 0x000000ff04097290 */ /* 0x000fe4000fffe1ff */
[----:B---3--:R-:W-:-:S04]  /*67500*/  UIADD3 UR6, UP0, UPT, UR6, 0x8, URZ ;  /* 0x0000000806067890 */ /* 0x008fc8000ff1e0ff */
[----:B------:R-:W-:Y:S02]  /*67510*/  UIADD3.X UR7, UPT, UPT, URZ, UR7, URZ, UP0, !UPT ;  /* 0x00000007ff077290 */ /* 0x000fe400087fe4ff */
[----:B------:R-:W-:Y:S01]  /*67520*/  UISETP.GE.AND UP0, UPT, UR9, URZ, UPT ;  /* 0x000000ff0900728c */ /* 0x000fe2000bf06270 */
[----:B------:R-:W-:-:S03]  /*67530*/  MOV R2, UR6 ;  /* 0x0000000600027c02 */ /* 0x000fc60008000f00 */
[----:B------:R-:W-:-:S05]  /*67540*/  MOV R3, UR7 ;  /* 0x0000000700037c02 */ /* 0x000fca0008000f00 */
[----:B------:R-:W-:Y:S05]  /*67550*/  BRA.U UP0, `(.L_x_88) ;  /* 0x0000000100dc7547 */ /* 0x000fea000b800000 */
[----:B------:R-:W-:Y:S01]  /*67560*/  UIADD3 UR6, UPT, UPT, -UR9, URZ, URZ ;  /* 0x000000ff09067290 */ /* 0x000fe2000fffe1ff */
[----:B------:R-:W-:-:S03]  /*67570*/  PLOP3.LUT P0, PT, PT, PT, PT, 0x80, 0x8 ;  /* 0x000000000008781c */ /* 0x000fc60003f0f070 */
[----:B------:R-:W-:-:S09]  /*67580*/  UISETP.GT.AND UP0, UPT, UR6, 0xc, UPT ;  /* 0x0000000c0600788c */ /* 0x000fd2000bf04270 */
[----:B------:R-:W-:Y:S05]  /*67590*/  BRA.U !UP0, `(.L_x_89) ;  /* 0x0000000108747547 */ /* 0x000fea000b800000 */
[----:B------:R-:W-:-:S13]  /*675a0*/  PLOP3.LUT P0, PT, PT, PT, PT, 0x8, 0x80 ;  /* 0x000000000080781c */ /* 0x000fda0003f0e170 */
.L_x_90:
[----:B------:R-:W3:Y:S04]  /*675b0*/  LDL.128 R4, [UR5] ;  /* 0x00000005ff047983 */ /* 0x000ee80008100c00 */
[----:B-1----:R-:W4:Y:S04]  /*675c0*/  LDL.128 R8, [UR5+0x10] ;  /* 0x00001005ff087983 */ /* 0x002f280008100c00 */
[----:B------:R-:W2:Y:S04]  /*675d0*/  LDL.128 R12, [UR5+0x20] ;  /* 0x00002005ff0c7983 */ /* 0x000ea80008100c00 */
[----:B------:R-:W2:Y:S01]  /*675e0*/  LDL.128 R16, [UR5+0x30] ;  /* 0x00003005ff107983 */ /* 0x000ea20008100c00 */
[----:B------:R-:W-:Y:S01]  /*675f0*/  UIADD3 UR9, UPT, UPT, UR9, 0x10, URZ ;  /* 0x0000001009097890 */ /* 0x000fe2000fffe0ff */
[----:B------:R-:W-:Y:S01]  /*67600*/  IADD3 R0, P1, PT, R2, 0x40, RZ ;  /* 0x0000004002007810 */ /* 0x000fe20007f3e0ff */
[----:B------:R-:W-:-:S02]  /*67610*/  UIADD3 UR5, UPT, UPT, UR5, 0x40, URZ ;  /* 0x0000004005057890 */ /* 0x000fc4000fffe0ff */
[----:B------:R-:W-:Y:S01]  /*67620*/  UISETP.GE.AND UP0, UPT, UR9, -0xc, UPT ;  /* 0xfffffff40900788c */ /* 0x000fe2000bf06270 */
[----:B---3--:R1:W-:Y:S04]  /*67630*/  STG.E desc[UR40][R2.64+-0x4], R5 ;  /* 0xfffffc0502007986 */ /* 0x0083e8000c101928 */
[----:B------:R-:W-:Y:S04]  /*67640*/  STG.E desc[UR40][R2.64+-0x8], R4 ;  /* 0xfffff80402007986 */ /* 0x000fe8000c101928 */
[----:B------:R-:W-:Y:S01]  /*67650*/  STG.E desc[UR40][R2.64], R6 ;  /* 0x0000000602007986 */ /* 0x000fe2000c101928 */
[----:B-1----:R-:W-:-:S03]  /*67660*/  IADD3.X R5, PT, PT, RZ, R3, RZ, P1, !PT ;  /* 0x00000003ff057210 */ /* 0x002fc60000ffe4ff */
[----:B------:R-:W-:Y:S04]  /*67670*/  STG.E desc[UR40][R2.64+0x4], R7 ;  /* 0x0000040702007986 */ /* 0x000fe8000c101928 */
[----:B----4-:R-:W-:Y:S04]  /*67680*/  STG.E desc[UR40][R2.64+0x8], R8 ;  /* 0x0000080802007986 */ /* 0x010fe8000c101928 */
[----:B------:R-:W-:Y:S04]  /*67690*/  STG.E desc[UR40][R2.64+0xc], R9 ;  /* 0x00000c0902007986 */ /* 0x000fe8000c101928 */
[----:B------:R-:W-:Y:S04]  /*676a0*/  STG.E desc[UR40][R2.64+0x10], R10 ;  /* 0x0000100a02007986 */ /* 0x000fe8000c101928 */
[----:B------:R-:W-:Y:S04]  /*676b0*/  STG.E desc[UR40][R2.64+0x14], R11 ;  /* 0x0000140b02007986 */ /* 0x000fe8000c101928 */
[----:B--2---:R-:W-:Y:S04]  /*676c0*/  STG.E desc[UR40][R2.64+0x18], R12 ;  /* 0x0000180c02007986 */ /* 0x004fe8000c101928 */
[----:B------:R-:W-:Y:S04]  /*676d0*/  STG.E desc[UR40][R2.64+0x1c], R13 ;  /* 0x00001c0d02007986 */ /* 0x000fe8000c101928 */
[----:B------:R-:W-:Y:S04]  /*676e0*/  STG.E desc[UR40][R2.64+0x20], R14 ;  /* 0x0000200e02007986 */ /* 0x000fe8000c101928 */
[----:B------:R-:W-:Y:S04]  /*676f0*/  STG.E desc[UR40][R2.64+0x24], R15 ;  /* 0x0000240f02007986 */ /* 0x000fe8000c101928 */
[----:B------:R-:W-:Y:S04]  /*67700*/  STG.E desc[UR40][R2.64+0x28], R16 ;  /* 0x0000281002007986 */ /* 0x000fe8000c101928 */
[----:B------:R-:W-:Y:S04]  /*67710*/  STG.E desc[UR40][R2.64+0x2c], R17 ;  /* 0x00002c1102007986 */ /* 0x000fe8000c101928 */
[----:B------:R-:W-:Y:S04]  /*67720*/  STG.E desc[UR40][R2.64+0x30], R18 ;  /* 0x0000301202007986 */ /* 0x000fe8000c101928 */
[----:B------:R1:W-:Y:S02]  /*67730*/  STG.E desc[UR40][R2.64+0x34], R19 ;  /* 0x0000341302007986 */ /* 0x0003e4000c101928 */
[----:B-1----:R-:W-:-:S02]  /*67740*/  MOV R2, R0 ;  /* 0x0000000000027202 */ /* 0x002fc40000000f00 */
[----:B------:R-:W-:Y:S01]  /*67750*/  MOV R3, R5 ;  /* 0x0000000500037202 */ /* 0x000fe20000000f00 */
[----:B------:R-:W-:Y:S06]  /*67760*/  BRA.U !UP0, `(.L_x_90) ;  /* 0xfffffffd08907547 */ /* 0x000fec000b83ffff */
.L_x_89:
[----:B------:R-:W-:-:S04]  /*67770*/  UIADD3 UR6, UPT, UPT, -UR9, URZ, URZ ;  /* 0x000000ff09067290 */ /* 0x000fc8000fffe1ff */
[----:B------:R-:W-:-:S09]  /*67780*/  UISETP.GT.AND UP0, UPT, UR6, 0x4, UPT ;  /* 0x000000040600788c */ /* 0x000fd2000bf04270 */
[----:B------:R-:W-:Y:S05]  /*67790*/  BRA.U !UP0, `(.L_x_91) ;  /* 0x0000000108447547 */ /* 0x000fea000b800000 */
[----:B------:R-:W3:Y:S04]  /*677a0*/  LDL.128 R4, [UR5] ;  /* 0x00000005ff047983 */ /* 0x000ee80008100c00 */
[----:B-1----:R-:W4:Y:S01]  /*677b0*/  LDL.128 R8, [UR5+0x10] ;  /* 0x00001005ff087983 */ /* 0x002f220008100c00 */
[----:B------:R-:W-:Y:S01]  /*677c0*/  IADD3 R0, P1, PT, R2, 0x20, RZ ;  /* 0x0000002002007810 */ /* 0x000fe20007f3e0ff */
[----:B------:R-:W-:Y:S01]  /*677d0*/  UIADD3 UR9, UPT, UPT, UR9, 0x8, URZ ;  /* 0x0000000809097890 */ /* 0x000fe2000fffe0ff */
[----:B------:R-:W-:Y:S01]  /*677e0*/  PLOP3.LUT P0, PT, PT, PT, PT, 0x8, 0x80 ;  /* 0x000000000080781c */ /* 0x000fe20003f0e170 */
[----:B------:R-:W-:Y:S01]  /*677f0*/  UIADD3 UR5, UPT, UPT, UR5, 0x20, URZ ;  /* 0x0000002005057890 */ /* 0x000fe2000fffe0ff */
        /* <DEDUP_REMOVED lines=8> */
[----:B------:R1:W-:Y:S02]  /*67880*/  STG.E desc[UR40][R2.64+0x14], R11 ;  /* 0x0000140b02007986 */ /* 0x0003e4000c101928 */
[----:B-1----:R-:W-:-:S02]  /*67890*/  MOV R2, R0 ;  /* 0x0000000000027202 */ /* 0x002fc40000000f00 */
[----:B------:R-:W-:-:S07]  /*678a0*/  MOV R3, R5 ;  /* 0x0000000500037202 */ /* 0x000fce0000000f00 */
.L_x_91:
[----:B------:R-:W-:-:S13]  /*678b0*/  ISETP.EQ.AND P1, PT, RZ, UR9, PT ;  /* 0x00000009ff007c0c */ /* 0x000fda000bf22270 */
[----:B------:R-:W-:Y:S05]  /*678c0*/  @!P0 BRA P1, `(.L_x_87) ;  /* 0x0000000000348947 */ /* 0x000fea0000800000 */
.L_x_88:
[----:B------:R-:W3:Y:S01]  /*678d0*/  LDL.128 R4, [UR5] ;  /* 0x00000005ff047983 */ /* 0x000ee20008100c00 */
[----:B------:R-:W-:Y:S01]  /*678e0*/  UIADD3 UR9, UPT, UPT, UR9, 0x4, URZ ;  /* 0x0000000409097890 */ /* 0x000fe2000fffe0ff */
[----:B-1----:R-:W-:Y:S01]  /*678f0*/  IADD3 R0, P0, PT, R2, 0x10, RZ ;  /* 0x0000001002007810 */ /* 0x002fe20007f1e0ff */
[----:B------:R-:W-:Y:S02]  /*67900*/  UIADD3 UR5, UPT, UPT, UR5, 0x10, URZ ;  /* 0x0000001005057890 */ /* 0x000fe4000fffe0ff */
[----:B------:R-:W-:Y:S01]  /*67910*/  UISETP.NE.AND UP0, UPT, UR9, URZ, UPT ;  /* 0x000000ff0900728c */ /* 0x000fe2000bf05270 */
[----:B------:R-:W-:Y:S01]  /*67920*/  IADD3.X R9, PT, PT, RZ, R3, RZ, P0, !PT ;  /* 0x00000003ff097210 */ /* 0x000fe200007fe4ff */
[----:B---3--:R-:W-:Y:S04]  /*67930*/  STG.E desc[UR40][R2.64+-0x8], R4 ;  /* 0xfffff80402007986 */ /* 0x008fe8000c101928 */
[----:B------:R-:W-:Y:S04]  /*67940*/  STG.E desc[UR40][R2.64+-0x4], R5 ;  /* 0xfffffc0502007986 */ /* 0x000fe8000c101928 */
[----:B------:R-:W-:Y:S04]  /*67950*/  STG.E desc[UR40][R2.64], R6 ;  /* 0x0000000602007986 */ /* 0x000fe8000c101928 */
[----:B------:R1:W-:Y:S02]  /*67960*/  STG.E desc[UR40][R2.64+0x4], R7 ;  /* 0x0000040702007986 */ /* 0x0003e4000c101928 */
[----:B-1----:R-:W-:-:S02]  /*67970*/  MOV R2, R0 ;  /* 0x0000000000027202 */ /* 0x002fc40000000f00 */
[----:B------:R-:W-:Y:S01]  /*67980*/  MOV R3, R9 ;  /* 0x0000000900037202 */ /* 0x000fe20000000f00 */
[----:B------:R-:W-:Y:S06]  /*67990*/  BRA.U UP0, `(.L_x_88) ;  /* 0xfffffffd00cc7547 */ /* 0x000fec000b83ffff */
.L_x_87:
[----:B------:R-:W-:-:S13]  /*679a0*/  ISETP.NE.AND P0, PT, RZ, UR8, PT ;  /* 0x00000008ff007c0c */ /* 0x000fda000bf05270 */
[----:B------:R-:W-:Y:S05]  /*679b0*/  @!P0 EXIT ;  /* 0x000000000000894d */ /* 0x000fea0003800000 */
[----:B------:R-:W3:Y:S01]  /*679c0*/  LDCU.64 UR6, c[0x0][0x498] ;  /* 0x00009300ff0677ac */ /* 0x000ee20008000a00 */
[----:B------:R-:W-:Y:S02]  /*679d0*/  UIMAD UR9, UR4, 0x4, UR73 ;  /* 0x00000004040978a4 */ /* 0x000fe4000f8e0249 */
[----:B------:R-:W-:Y:S02]  /*679e0*/  UIADD3 UR8, UPT, UPT, -UR8, URZ, URZ ;  /* 0x000000ff08087290 */ /* 0x000fe4000fffe1ff */
[----:B---3--:R-:W-:-:S12]  /*679f0*/  UIMAD.WIDE.U32 UR4, UR4, 0x4, UR6 ;  /* 0x00000004040478a5 */ /* 0x008fd8000f8e0006 */
.L_x_92:
[----:B---3--:R-:W3:Y:S01]  /*67a00*/  LDL R5, [UR9] ;  /* 0x00000009ff057983 */ /* 0x008ee20008100800 */
[----:B------:R-:W-:Y:S01]  /*67a10*/  MOV R2, UR4 ;  /* 0x0000000400027c02 */ /* 0x000fe20008000f00 */
[----:B------:R-:W-:Y:S01]  /*67a20*/  UIADD3 UR4, UP0, UPT, UR4, 0x4, URZ ;  /* 0x0000000404047890 */ /* 0x000fe2000ff1e0ff */
[----:B------:R-:W-:Y:S01]  /*67a30*/  MOV R3, UR5 ;  /* 0x0000000500037c02 */ /* 0x000fe20008000f00 */
[----:B------:R-:W-:Y:S02]  /*67a40*/  UIADD3 UR8, UPT, UPT, UR8, 0x1, URZ ;  /* 0x0000000108087890 */ /* 0x000fe4000fffe0ff */
[----:B------:R-:W-:Y:S02]  /*67a50*/  UIADD3.X UR5, UPT, UPT, URZ, UR5, URZ, UP0, !UPT ;  /* 0x00000005ff057290 */ /* 0x000fe400087fe4ff */
[----:B------:R-:W-:Y:S02]  /*67a60*/  UISETP.NE.AND UP0, UPT, UR8, URZ, UPT ;  /* 0x000000ff0800728c */ /* 0x000fe4000bf05270 */
[----:B------:R-:W-:Y:S01]  /*67a70*/  UIADD3 UR9, UPT, UPT, UR9, 0x4, URZ ;  /* 0x0000000409097890 */ /* 0x000fe2000fffe0ff */
[----:B---3--:R3:W-:Y:S06]  /*67a80*/  STG.E desc[UR40][R2.64], R5 ;  /* 0x0000000502007986 */ /* 0x0087ec000c101928 */
[----:B------:R-:W-:Y:S05]  /*67a90*/  BRA.U UP0, `(.L_x_92) ;  /* 0xfffffffd00d87547 */ /* 0x000fea000b83ffff */
[----:B------:R-:W-:Y:S05]  /*67aa0*/  EXIT ;  /* 0x000000000000794d */ /* 0x000fea0003800000 */
.L_x_0:
[----:B------:R-:W-:-:S13]  /*67ab0*/  ISETP.GE.AND P0, PT, R6, 0x1, PT ;  /* 0x000000010600780c */ /* 0x000fda0003f06270 */
[----:B------:R-:W-:Y:S05]  /*67ac0*/  @!P0 EXIT ;  /* 0x000000000000894d */ /* 0x000fea0003800000 */
[C---:B------:R-:W-:Y:S01]  /*67ad0*/  ISETP.GE.AND P0, PT, R6.reuse, 0x10, PT ;  /* 0x000000100600780c */ /* 0x040fe20003f06270 */
[----:B------:R-:W-:Y:S01]  /*67ae0*/  HFMA2 R5, -RZ, RZ, 0, 0 ;  /* 0x00000000ff057431 */ /* 0x000fe200000001ff */
[----:B------:R-:W-:-:S04]  /*67af0*/  LOP3.LUT R8, R6, 0xf, RZ, 0xc0, !PT ;  /* 0x0000000f06087812 */ /* 0x000fc800078ec0ff */
[----:B------:R-:W-:-:S07]  /*67b00*/  ISETP.NE.AND P1, PT, R8, RZ, PT ;  /* 0x000000ff0800720c */ /* 0x000fce0003f25270 */
[----:B------:R-:W-:Y:S06]  /*67b10*/  @!P0 BRA `(.L_x_93) ;  /* 0x00000000007c8947 */ /* 0x000fec0003800000 */
[----:B------:R-:W0:Y:S01]  /*67b20*/  LDCU.64 UR4, c[0x0][0x498] ;  /* 0x00009300ff0477ac */ /* 0x000e220008000a00 */
[----:B------:R-:W-:Y:S02]  /*67b30*/  LOP3.LUT R5, R6, 0x7ffffff0, RZ, 0xc0, !PT ;  /* 0x7ffffff006057812 */ /* 0x000fe400078ec0ff */
[----:B------:R-:W-:Y:S02]  /*67b40*/  MOV R9, 0x7fc00000 ;  /* 0x7fc0000000097802 */ /* 0x000fe40000000f00 */
[----:B------:R-:W-:Y:S01]  /*67b50*/  IADD3 R0, PT, PT, -R5, RZ, RZ ;  /* 0x000000ff05007210 */ /* 0x000fe20007ffe1ff */
[----:B0-----:R-:W-:-:S04]  /*67b60*/  UIADD3 UR4, UP0, UPT, UR4, 0x20, URZ ;  /* 0x0000002004047890 */ /* 0x001fc8000ff1e0ff */
[----:B------:R-:W-:Y:S02]  /*67b70*/  UIADD3.X UR5, UPT, UPT, URZ, UR5, URZ, UP0, !UPT ;  /* 0x00000005ff057290 */ /* 0x000fe400087fe4ff */
[----:B------:R-:W-:-:S04]  /*67b80*/  MOV R4, UR4 ;  /* 0x0000000400047c02 */ /* 0x000fc80008000f00 */
[----:B------:R-:W-:-:S07]  /*67b90*/  MOV R7, UR5 ;  /* 0x0000000500077c02 */ /* 0x000fce0008000f00 */
.L_x_94:
[----:B0-----:R-:W-:Y:S02]  /*67ba0*/  MOV R2, R4 ;  /* 0x0000000400027202 */ /* 0x001fe40000000f00 */
[----:B------:R-:W-:Y:S02]  /*67bb0*/  MOV R3, R7 ;  /* 0x0000000700037202 */ /* 0x000fe40000000f00 */
[----:B------:R-:W-:Y:S02]  /*67bc0*/  IADD3 R0, PT, PT, R0, 0x10, RZ ;  /* 0x0000001000007810 */ /* 0x000fe40007ffe0ff */
[----:B------:R-:W-:Y:S01]  /*67bd0*/  IADD3 R4, P2, PT, R2, 0x40, RZ ;  /* 0x0000004002047810 */ /* 0x000fe20007f5e0ff */
[----:B------:R0:W-:Y:S01]  /*67be0*/  STG.E desc[UR40][R2.64+-0x20], R9 ;  /* 0xffffe00902007986 */ /* 0x0001e2000c101928 */
[----:B------:R-:W-:Y:S02]  /*67bf0*/  ISETP.NE.AND P0, PT, R0, RZ, PT ;  /* 0x000000ff0000720c */ /* 0x000fe40003f05270 */
[----:B------:R-:W-:Y:S01]  /*67c00*/  IADD3.X R7, PT, PT, RZ, R3, RZ, P2, !PT ;  /* 0x00000003ff077210 */ /* 0x000fe200017fe4ff */
[----:B------:R0:W-:Y:S04]  /*67c10*/  STG.E desc[UR40][R2.64+-0x1c], R9 ;  /* 0xffffe40902007986 */ /* 0x0001e8000c101928 */
        /* <DEDUP_REMOVED lines=13> */
[----:B------:R0:W-:Y:S01]  /*67cf0*/  STG.E desc[UR40][R2.64+0x1c], R9 ;  /* 0x00001c0902007986 */ /* 0x0001e2000c101928 */
[----:B------:R-:W-:Y:S05]  /*67d00*/  @P0 BRA `(.L_x_94) ;  /* 0xfffffffc00a40947 */ /* 0x000fea000383ffff */
.L_x_93:
[----:B------:R-:W-:Y:S05]  /*67d10*/  @!P1 EXIT ;  /* 0x000000000000994d */ /* 0x000fea0003800000 */
[----:B------:R-:W-:Y:S02]  /*67d20*/  ISETP.GE.U32.AND P0, PT, R8, 0x8, PT ;  /* 0x000000080800780c */ /* 0x000fe40003f06070 */
[----:B------:R-:W-:-:S04]  /*67d30*/  LOP3.LUT R4, R6, 0x7, RZ, 0xc0, !PT ;  /* 0x0000000706047812 */ /* 0x000fc800078ec0ff */
[----:B------:R-:W-:-:S07]  /*67d40*/  ISETP.NE.AND P1, PT, R4, RZ, PT ;  /* 0x000000ff0400720c */ /* 0x000fce0003f25270 */
[----:B------:R-:W-:Y:S06]  /*67d50*/  @!P0 BRA `(.L_x_95) ;  /* 0x0000000000308947 */ /* 0x000fec0003800000 */
[----:B0-----:R-:W0:Y:S01]  /*67d60*/  LDC.64 R2, c[0x0][0x498] ;  /* 0x00012600ff027b82 */ /* 0x001e220000000a00 */
[----:B------:R-:W-:Y:S01]  /*67d70*/  MOV R7, 0x7fc00000 ;  /* 0x7fc0000000077802 */ /* 0x000fe20000000f00 */
[C---:B0-----:R-:W-:Y:S01]  /*67d80*/  IMAD.WIDE.U32 R2, R5.reuse, 0x4, R2 ;  /* 0x0000000405027825 */ /* 0x041fe200078e0002 */
[----:B------:R-:W-:-:S04]  /*67d90*/  IADD3 R5, PT, PT, R5, 0x8, RZ ;  /* 0x0000000805057810 */ /* 0x000fc80007ffe0ff */
[----:B------:R1:W-:Y:S04]  /*67da0*/  STG.E desc[UR40][R2.64], R7 ;  /* 0x0000000702007986 */ /* 0x0003e8000c101928 */
[----:B------:R1:W-:Y:S04]  /*67db0*/  STG.E desc[UR40][R2.64+0x4], R7 ;  /* 0x0000040702007986 */ /* 0x0003e8000c101928 */
[----:B------:R1:W-:Y:S04]  /*67dc0*/  STG.E desc[UR40][R2.64+0x8], R7 ;  /* 0x0000080702007986 */ /* 0x0003e8000c101928 */
[----:B------:R1:W-:Y:S04]  /*67dd0*/  STG.E desc[UR40][R2.64+0xc], R7 ;  /* 0x00000c0702007986 */ /* 0x0003e8000c101928 */
[----:B------:R1:W-:Y:S04]  /*67de0*/  STG.E desc[UR40][R2.64+0x10], R7 ;  /* 0x0000100702007986 */ /* 0x0003e8000c101928 */
[----:B------:R1:W-:Y:S04]  /*67df0*/  STG.E desc[UR40][R2.64+0x14], R7 ;  /* 0x0000140702007986 */ /* 0x0003e8000c101928 */
[----:B------:R1:W-:Y:S04]  /*67e00*/  STG.E desc[UR40][R2.64+0x18], R7 ;  /* 0x0000180702007986 */ /* 0x0003e8000c101928 */
[----:B------:R1:W-:Y:S02]  /*67e10*/  STG.E desc[UR40][R2.64+0x1c], R7 ;  /* 0x00001c0702007986 */ /* 0x0003e4000c101928 */
.L_x_95:
[----:B------:R-:W-:Y:S05]  /*67e20*/  @!P1 EXIT ;  /* 0x000000000000994d */ /* 0x000fea0003800000 */
[----:B------:R-:W-:Y:S02]  /*67e30*/  ISETP.GE.U32.AND P0, PT, R4, 0x4, PT ;  /* 0x000000040400780c */ /* 0x000fe40003f06070 */
[----:B------:R-:W-:-:S04]  /*67e40*/  LOP3.LUT R0, R6, 0x3, RZ, 0xc0, !PT ;  /* 0x0000000306007812 */ /* 0x000fc800078ec0ff */
[----:B------:R-:W-:-:S07]  /*67e50*/  ISETP.NE.AND P1, PT, R0, RZ, PT ;  /* 0x000000ff0000720c */ /* 0x000fce0003f25270 */
[----:B------:R-:W-:Y:S06]  /*67e60*/  @!P0 BRA `(.L_x_96) ;  /* 0x0000000000208947 */ /* 0x000fec0003800000 */
[----:B01----:R-:W0:Y:S01]  /*67e70*/  LDC.64 R2, c[0x0][0x498] ;  /* 0x00012600ff027b82 */ /* 0x003e220000000a00 */
[----:B------:R-:W-:Y:S01]  /*67e80*/  MOV R7, 0x7fc00000 ;  /* 0x7fc0000000077802 */ /* 0x000fe20000000f00 */
[C---:B0-----:R-:W-:Y:S01]  /*67e90*/  IMAD.WIDE.U32 R2, R5.reuse, 0x4, R2 ;  /* 0x0000000405027825 */ /* 0x041fe200078e0002 */
[----:B------:R-:W-:-:S04]  /*67ea0*/  IADD3 R5, PT, PT, R5, 0x4, RZ ;  /* 0x0000000405057810 */ /* 0x000fc80007ffe0ff */
[----:B------:R2:W-:Y:S04]  /*67eb0*/  STG.E desc[UR40][R2.64], R7 ;  /* 0x0000000702007986 */ /* 0x0005e8000c101928 */
[----:B------:R2:W-:Y:S04]  /*67ec0*/  STG.E desc[UR40][R2.64+0x4], R7 ;  /* 0x0000040702007986 */ /* 0x0005e8000c101928 */
[----:B------:R2:W-:Y:S04]  /*67ed0*/  STG.E desc[UR40][R2.64+0x8], R7 ;  /* 0x0000080702007986 */ /* 0x0005e8000c101928 */
[----:B------:R2:W-:Y:S02]  /*67ee0*/  STG.E desc[UR40][R2.64+0xc], R7 ;  /* 0x00000c0702007986 */ /* 0x0005e4000c101928 */
.L_x_96:
[----:B------:R-:W-:Y:S05]  /*67ef0*/  @!P1 EXIT ;  /* 0x000000000000994d */ /* 0x000fea0003800000 */
[----:B012---:R-:W0:Y:S01]  /*67f00*/  LDC.64 R2, c[0x0][0x498] ;  /* 0x00012600ff027b82 */ /* 0x007e220000000a00 */
[----:B------:R-:W-:Y:S02]  /*67f10*/  IADD3 R0, PT, PT, -R0, RZ, RZ ;  /* 0x000000ff00007210 */ /* 0x000fe40007ffe1ff */
[----:B------:R-:W-:Y:S01]  /*67f20*/  MOV R7, 0x7fc00000 ;  /* 0x7fc0000000077802 */ /* 0x000fe20000000f00 */
[----:B0-----:R-:W-:-:S07]  /*67f30*/  IMAD.WIDE.U32 R2, R5, 0x4, R2 ;  /* 0x0000000405027825 */ /* 0x001fce00078e0002 */
.L_x_97:
[----:B------:R-:W-:Y:S01]  /*67f40*/  IADD3 R0, PT, PT, R0, 0x1, RZ ;  /* 0x0000000100007810 */ /* 0x000fe20007ffe0ff */
[----:B------:R0:W-:Y:S01]  /*67f50*/  STG.E desc[UR40][R2.64], R7 ;  /* 0x0000000702007986 */ /* 0x0001e2000c101928 */
[----:B------:R-:W-:Y:S02]  /*67f60*/  IADD3 R4, P1, PT, R2, 0x4, RZ ;  /* 0x0000000402047810 */ /* 0x000fe40007f3e0ff */
[----:B------:R-:W-:Y:S02]  /*67f70*/  ISETP.NE.AND P0, PT, R0, RZ, PT ;  /* 0x000000ff0000720c */ /* 0x000fe40003f05270 */
[----:B------:R-:W-:-:S11]  /*67f80*/  IADD3.X R5, PT, PT, RZ, R3, RZ, P1, !PT ;  /* 0x00000003ff057210 */ /* 0x000fd60000ffe4ff */
[----:B0-----:R-:W-:Y:S05]  /*67f90*/  @!P0 EXIT ;  /* 0x000000000000894d */ /* 0x001fea0003800000 */
[----:B------:R-:W-:Y:S02]  /*67fa0*/  MOV R2, R4 ;  /* 0x0000000400027202 */ /* 0x000fe40000000f00 */
[----:B------:R-:W-:Y:S01]  /*67fb0*/  MOV R3, R5 ;  /* 0x0000000500037202 */ /* 0x000fe20000000f00 */
[----:B------:R-:W-:Y:S06]  /*67fc0*/  BRA `(.L_x_97) ;  /* 0xfffffffc00dc7947 */ /* 0x000fec000383ffff */
        .weak           $__internal_0_$__cuda_sm20_rcp_rn_f32_slowpath
        .type           $__internal_0_$__cuda_sm20_rcp_rn_f32_slowpath,@function
        .size           $__internal_0_$__cuda_sm20_rcp_rn_f32_slowpath,(.L_x_682 - $__internal_0_$__cuda_sm20_rcp_rn_f32_slowpath)
$__internal_0_$__cuda_sm20_rcp_rn_f32_slowpath:
[----:B------:R-:W-:-:S04]  /*67fd0*/  SHF.L.U32 R7, R0, 0x1, RZ ;  /* 0x0000000100077819 */ /* 0x000fc800000006ff */
[----:B------:R-:W-:-:S04]  /*67fe0*/  SHF.R.U32.HI R7, RZ, 0x18, R7 ;  /* 0x00000018ff077819 */ /* 0x000fc80000011607 */
[----:B------:R-:W-:-:S13]  /*67ff0*/  ISETP.NE.U32.AND P0, PT, R7, RZ, PT ;  /* 0x000000ff0700720c */ /* 0x000fda0003f05070 */
[----:B------:R-:W-:Y:S05]  /*68000*/  @P0 BRA `(.L_x_98) ;  /* 0x00000000002c0947 */ /* 0x000fea0003800000 */
[----:B------:R-:W-:-:S04]  /*68010*/  SHF.L.U32 R3, R0, 0x1, RZ ;  /* 0x0000000100037819 */ /* 0x000fc800000006ff */
[----:B------:R-:W-:-:S13]  /*68020*/  ISETP.NE.AND P0, PT, R3, RZ, PT ;  /* 0x000000ff0300720c */ /* 0x000fda0003f05270 */
[----:B------:R2:W3:Y:S01]  /*68030*/  @!P0 MUFU.RCP R3, R0 ;  /* 0x0000000000038308 */ /* 0x0004e20000001000 */
[----:B------:R-:W-:Y:S05]  /*68040*/  @!P0 BRA `(.L_x_99) ;  /* 0x0000000000a48947 */ /* 0x000fea0003800000 */
[----:B---3--:R-:W-:-:S04]  /*68050*/  FFMA R3, R0, 1.84467440737095516160e+19, RZ ;  /* 0x5f80000000037823 */ /* 0x008fc800000000ff */
[----:B--2---:R-:W0:Y:S02]  /*68060*/  MUFU.RCP R0, R3 ;  /* 0x0000000300007308 */ /* 0x004e240000001000 */
[----:B0-----:R-:W-:-:S04]  /*68070*/  FFMA R3, R3, R0, -1 ;  /* 0xbf80000003037423 */ /* 0x001fc80000000000 */
[----:B------:R-:W-:-:S04]  /*68080*/  FADD.FTZ R3, -R3, -RZ ;  /* 0x800000ff03037221 */ /* 0x000fc80000010100 */
[----:B------:R-:W-:-:S04]  /*68090*/  FFMA R0, R0, R3, R0 ;  /* 0x0000000300007223 */ /* 0x000fc80000000000 */
[----:B------:R-:W-:Y:S01]  /*680a0*/  FFMA R3, R0, 1.84467440737095516160e+19, RZ ;  /* 0x5f80000000037823 */ /* 0x000fe200000000ff */
[----:B------:R-:W-:Y:S06]  /*680b0*/  BRA `(.L_x_99) ;  /* 0x0000000000887947 */ /* 0x000fec0003800000 */
.L_x_98:
[----:B------:R-:W-:-:S04]  /*680c0*/  IADD3 R3, PT, PT, R7, -0xfd, RZ ;  /* 0xffffff0307037810 */ /* 0x000fc80007ffe0ff */
[----:B------:R-:W-:-:S13]  /*680d0*/  ISETP.GT.U32.AND P0, PT, R3, 0x1, PT ;  /* 0x000000010300780c */ /* 0x000fda0003f04070 */
[----:B------:R-:W-:Y:S05]  /*680e0*/  @P0 BRA `(.L_x_100) ;  /* 0x0000000000780947 */ /* 0x000fea0003800000 */
[----:B------:R-:W-:Y:S02]  /*680f0*/  LOP3.LUT R115, R0, 0x7fffff, RZ, 0xc0, !PT ;  /* 0x007fffff00737812 */ /* 0x000fe400078ec0ff */
[----:B------:R-:W-:Y:S02]  /*68100*/  IADD3 R7, PT, PT, R7, -0xfc, RZ ;  /* 0xffffff0407077810 */ /* 0x000fe40007ffe0ff */
[----:B------:R-:W-:-:S04]  /*68110*/  LOP3.LUT R115, R115, 0x3f800000, RZ, 0xfc, !PT ;  /* 0x3f80000073737812 */ /* 0x000fc800078efcff */
[----:B------:R-:W0:Y:S02]  /*68120*/  MUFU.RCP R35, R115 ;  /* 0x0000007300237308 */ /* 0x000e240000001000 */
[----:B0-----:R-:W-:-:S04]  /*68130*/  FFMA R184, R115, R35, -1 ;  /* 0xbf80000073b87423 */ /* 0x001fc80000000023 */
[----:B------:R-:W-:-:S04]  /*68140*/  FADD.FTZ R184, -R184, -RZ ;  /* 0x800000ffb8b87221 */ /* 0x000fc80000010100 */
[CCC-:B------:R-:W-:Y:S01]  /*68150*/  FFMA.RM R115, R35.reuse, R184.reuse, R35.reuse ;  /* 0x000000b823737223 */ /* 0x1c0fe20000004023 */
[----:B------:R-:W-:-:S05]  /*68160*/  FFMA.RP R35, R35, R184, R35 ;  /* 0x000000b823237223 */ /* 0x000fca0000008023 */
[C---:B------:R-:W-:Y:S02]  /*68170*/  FSETP.NEU.FTZ.AND P0, PT, R115.reuse, R35, PT ;  /* 0x000000237300720b */ /* 0x040fe40003f1d000 */
[----:B------:R-:W-:Y:S01]  /*68180*/  LOP3.LUT R35, R115, 0x7fffff, RZ, 0xc0, !PT ;  /* 0x007fffff73237812 */ /* 0x000fe200078ec0ff */
[----:B------:R-:W-:Y:S01]  /*68190*/  HFMA2 R115, -RZ, RZ, 0, 1.78813934326171875e-07 ;  /* 0x00000003ff737431 */ /* 0x000fe200000001ff */
[----:B------:R-:W-:Y:S02]  /*681a0*/  SEL R184, RZ, 0xffffffff, !P0 ;  /* 0xffffffffffb87807 */ /* 0x000fe40004000000 */
[----:B------:R-:W-:Y:S02]  /*681b0*/  LOP3.LUT R35, R35, 0x800000, RZ, 0xfc, !PT ;  /* 0x0080000023237812 */ /* 0x000fe400078efcff */
[----:B------:R-:W-:-:S04]  /*681c0*/  IADD3 R184, PT, PT, -R184, RZ, RZ ;  /* 0x000000ffb8b87210 */ /* 0x000fc80007ffe1ff */
[-C--:B------:R-:W-:Y:S02]  /*681d0*/  LOP3.LUT P1, RZ, R184, R3.reuse, R35, 0xf8, !PT ;  /* 0x00000003b8ff7212 */ /* 0x080fe4000782f823 */
[----:B------:R-:W-:-:S04]  /*681e0*/  SHF.L.U32 R115, R115, R3, RZ ;  /* 0x0000000373737219 */ /* 0x000fc800000006ff */
[----:B------:R-:W-:-:S04]  /*681f0*/  LOP3.LUT R115, R115, R35, RZ, 0xc0, !PT ;  /* 0x0000002373737212 */ /* 0x000fc800078ec0ff */
[----:B------:R-:W-:-:S04]  /*68200*/  SHF.R.U32.HI R115, RZ, R3, R115 ;  /* 0x00000003ff737219 */ /* 0x000fc80000011673 */
[C---:B------:R-:W-:Y:S02]  /*68210*/  LOP3.LUT P0, RZ, R115.reuse, 0x1, RZ, 0xc0, !PT ;  /* 0x0000000173ff7812 */ /* 0x040fe4000780c0ff */
[----:B------:R-:W-:-:S04]  /*68220*/  LOP3.LUT P2, RZ, R115, 0x2, RZ, 0xc0, !PT ;  /* 0x0000000273ff7812 */ /* 0x000fc8000784c0ff */
[----:B------:R-:W-:Y:S02]  /*68230*/  PLOP3.LUT P0, PT, P0, P1, P2, 0xe0, 0x0 ;  /* 0x000000000000781c */ /* 0x000fe40000703c20 */
[----:B------:R-:W-:Y:S02]  /*68240*/  LOP3.LUT P1, RZ, R0, 0x7fffff, RZ, 0xc0, !PT ;  /* 0x007fffff00ff7812 */ /* 0x000fe4000782c0ff */
[----:B------:R-:W-:-:S04]  /*68250*/  SEL R3, RZ, 0x1, !P0 ;  /* 0x00000001ff037807 */ /* 0x000fc80004000000 */
[----:B------:R-:W-:-:S04]  /*68260*/  IADD3 R3, PT, PT, -R3, RZ, RZ ;  /* 0x000000ff03037210 */ /* 0x000fc80007ffe1ff */
[----:B------:R-:W-:Y:S02]  /*68270*/  ISETP.GE.AND P0, PT, R3, RZ, PT ;  /* 0x000000ff0300720c */ /* 0x000fe40003f06270 */
[----:B------:R-:W-:-:S11]  /*68280*/  SHF.R.U32.HI R3, RZ, R7, R35 ;  /* 0x00000007ff037219 */ /* 0x000fd60000011623 */
[----:B------:R-:W-:-:S04]  /*68290*/  @!P0 IADD3 R3, PT, PT, R3, 0x1, RZ ;  /* 0x0000000103038810 */ /* 0x000fc80007ffe0ff */
[----:B------:R-:W-:-:S04]  /*682a0*/  @!P1 SHF.L.U32 R3, R3, 0x1, RZ ;  /* 0x0000000103039819 */ /* 0x000fc800000006ff */
[----:B------:R-:W-:Y:S01]  /*682b0*/  LOP3.LUT R3, R3, 0x80000000, R0, 0xf8, !PT ;  /* 0x8000000003037812 */ /* 0x000fe200078ef800 */
[----:B------:R-:W-:Y:S06]  /*682c0*/  BRA `(.L_x_99) ;  /* 0x0000000000047947 */ /* 0x000fec0003800000 */
.L_x_100:
[----:B------:R0:W1:Y:S02]  /*682d0*/  MUFU.RCP R3, R0 ;  /* 0x0000000000037308 */ /* 0x0000640000001000 */
.L_x_99:
[----:B0123--:R-:W-:Y:S02]  /*682e0*/  MOV R0, R3 ;  /* 0x0000000300007202 */ /* 0x00ffe40000000f00 */
[----:B------:R-:W-:-:S04]  /*682f0*/  MOV R3, 0x0 ;  /* 0x0000000000037802 */ /* 0x000fc80000000f00 */
[----:B------:R-:W-:Y:S05]  /*68300*/  RET.REL.NODEC R2 `(_Z26forward_last_logits_kernel9ModelPtrsPKiiPf) ;  /* 0xfffff97c023c7950 */ /* 0x000fea0003c3ffff */
.L_x_101:
[----:B------:R-:W-:-:S00]  /*68310*/  BRA `(.L_x_101) ;  /* 0xfffffffc00fc7947 */ /* 0x000fc0000383ffff */
[----:B------:R-:W-:-:S00]  /*68320*/  NOP ;  /* 0x0000000000007918 */ /* 0x000fc00000000000 */
        /* <DEDUP_REMOVED lines=13> */
.L_x_682:


//--------------------- .text._Z24eval_sequence_nll_kernel9ModelPtrsPKiiPf --------------------------
	.section	.text._Z24eval_sequence_nll_kernel9ModelPtrsPKiiPf,"ax",@progbits
	.align	128
        .global         _Z24eval_sequence_nll_kernel9ModelPtrsPKiiPf
        .type           _Z24eval_sequence_nll_kernel9ModelPtrsPKiiPf,@function
        .size           _Z24eval_sequence_nll_kernel9ModelPtrsPKiiPf,(.L_x_683 - _Z24eval_sequence_nll_kernel9ModelPtrsPKiiPf)
        .other          _Z24eval_sequence_nll_kernel9ModelPtrsPKiiPf,@"STO_CUDA_ENTRY STV_DEFAULT"
_Z24eval_sequence_nll_kernel9ModelPtrsPKiiPf:
.text._Z24eval_sequence_nll_kernel9ModelPtrsPKiiPf:
[----:B------:R-:W0:Y:S01]  /*0000*/  LDC R1, c[0x0][0x37c] ;  /* 0x0000df00ff017b82 */ /* 0x000e220000000800 */
[----:B------:R-:W1:Y:S07]  /*0010*/  S2R R0, SR_TID.X ;  /* 0x0000000000007919 */ /* 0x000e6e0000002100 */
[----:B------:R-:W1:Y:S01]  /*0020*/  S2UR UR4, SR_CTAID.X ;  /* 0x00000000000479c3 */ /* 0x000e620000002500 */
[----:B0-----:R-:W-:Y:S02]  /*0030*/  IADD3 R1, PT, PT, R1, -0x1f00, RZ ;  /* 0xffffe10001017810 */ /* 0x001fe40007ffe0ff */
[----:B-1----:R-:W-:-:S13]  /*0040*/  LOP3.LUT P0, RZ, R0, UR4, RZ, 0xfc, !PT ;  /* 0x0000000400ff7c12 */ /* 0x002fda000f80fcff */
[----:B------:R-:W-:Y:S05]  /*0050*/  @P0 EXIT ;  /* 0x000000000000094d */ /* 0x000fea0003800000 */
[----:B------:R-:W0:Y:S01]  /*0060*/  LDCU UR5, c[0x0][0x380] ;  /* 0x00007000ff0577ac */ /* 0x000e220008000800 */
[----:B------:R-:W1:Y:S01]  /*0070*/  LDCU UR4, c[0x0][0x490] ;  /* 0x00009200ff0477ac */ /* 0x000e620008000800 */
[----:B------:R-:W2:Y:S01]  /*0080*/  LDCU.64 UR6, c[0x0][0x358] ;  /* 0x00006b00ff0677ac */ /* 0x000ea20008000a00 */
[----:B0-----:R-:W-:Y:S02]  /*0090*/  UIADD3 UR5, UPT, UPT, UR5, -0x101, URZ ;  /* 0xfffffeff05057890 */ /* 0x001fe4000fffe0ff */
[----:B-1----:R-:W-:Y:S02]  /*00a0*/  UIADD3 UR4, UPT, UPT, UR4, -0x9, URZ ;  /* 0xfffffff704047890 */ /* 0x002fe4000fffe0ff */
[----:B------:R-:W-:-:S04]  /*00b0*/  UISETP.GE.U32.AND UP0, UPT, UR5, -0x100, UPT ;  /* 0xffffff000500788c */ /* 0x000fc8000bf06070 */
[----:B------:R-:W-:-:S09]  /*00c0*/  UISETP.LT.U32.OR UP0, UPT, UR4, -0x8, !UP0 ;  /* 0xfffffff80400788c */ /* 0x000fd2000c701470 */
[----:B--2---:R-:W-:Y:S05]  /*00d0*/  BRA.U UP0, `(.L_x_102) ;  /* 0x0000077900f47547 */ /* 0x004fea000b800000 */
        /* <DEDUP_REMOVED lines=20> */
[----:B------:R-:W2:Y:S04]  /*0220*/  LDG.E R0, desc[UR6][R4.64+0x4] ;  /* 0x0000040604007981 */ /* 0x000ea8000c1e1900 */
        /* <DEDUP_REMOVED lines=16> */
[----:B------:R-:W4:Y:S01]  /*0330*/  LDG.E R4, desc[UR6][R6.64+0x28] ;  /* 0x0000280606047981 */ /* 0x000f22000c1e1900 */
[----:B------:R-:W1:Y:S03]  /*0340*/  LDC.64 R132, c[0x0][0x398] ;  /* 0x0000e600ff847b82 */ /* 0x000e660000000a00 */
        /* <DEDUP_REMOVED lines=52> */
[----:B------:R-:W2:Y:S01]  /*0690*/  LDG.E R9, desc[UR6][R132.64+0x80] ;  /* 0x0000800684097981 */ /* 0x000ea2000c1e1900 */
[----:B---3--:R-:W-:-:S03]  /*06a0*/  FADD R106, R106, R3 ;  /* 0x000000036a6a7221 */ /* 0x008fc60000000000 */
[----:B------:R-:W3:Y:S01]  /*06b0*/  LDG.E R34, desc[UR6][R132.64+0xf0] ;  /* 0x0000f00684227981 */ /* 0x000ee2000c1e1900 */
[----:B------:R-:W-:Y:S01]  /*06c0*/  FFMA R24, R106, R106, RZ ;  /* 0x0000006a6a187223 */ /* 0x000fe200000000ff */
[----:B----4-:R-:W-:Y:S02]  /*06d0*/  FADD R108, R8, R11 ;  /* 0x0000000b086c7221 */ /* 0x010fe40000000000 */
[----:B------:R-:W4:Y:S01]  /*06e0*/  LDG.E R71, desc[UR6][R132.64+0x74] ;  /* 0x0000740684477981 */ /* 0x000f22000c1e1900 */
[----:B------:R-:W-:Y:S01]  /*06f0*/  FFMA R3, R107, R107, R24 ;  /* 0x0000006b6b037223 */ /* 0x000fe20000000018 */
[----:B------:R-:W-:Y:S02]  /*0700*/  FADD R109, R10, R13 ;  /* 0x0000000d0a6d7221 */ /* 0x000fe40000000000 */
[----:B------:R-:W4:Y:S01]  /*0710*/  LDG.E R69, desc[UR6][R132.64+0xb4] ;  /* 0x0000b40684457981 */ /* 0x000f22000c1e1900 */
[----:B------:R-:W-:Y:S01]  /*0720*/  FFMA R38, R108, R108, R3 ;  /* 0x0000006c6c267223 */ /* 0x000fe20000000003 */
[----:B------:R-:W-:-:S02]  /*0730*/  FADD R97, R12, R15 ;  /* 0x0000000f0c617221 */ /* 0x000fc40000000000 */
[----:B------:R-:W4:Y:S01]  /*0740*/  LDG.E R67, desc[UR6][R132.64+0x100] ;  /* 0x0001000684437981 */ /* 0x000f22000c1e1900 */
[----:B------:R-:W-:-:S03]  /*0750*/  FFMA R40, R109, R109, R38 ;  /* 0x0000006d6d287223 */ /* 0x000fc60000000026 */
[----:B------:R-:W4:Y:S04]  /*0760*/  LDG.E R36, desc[UR6][R132.64+0x78] ;  /* 0x0000780684247981 */ /* 0x000f28000c1e1900 */
[----:B------:R-:W4:Y:S01]  /*0770*/  LDG.E R28, desc[UR6][R132.64+0xb8] ;  /* 0x0000b806841c7981 */ /* 0x000f22000c1e1900 */
[----:B------:R-:W-:-:S03]  /*0780*/  FADD R96, R14, R17 ;  /* 0x000000110e607221 */ /* 0x000fc60000000000 */
[----:B------:R-:W4:Y:S01]  /*0790*/  LDG.E R63, desc[UR6][R132.64+0x104] ;  /* 0x00010406843f7981 */ /* 0x000f22000c1e1900 */
[----:B------:R-:W-:Y:S01]  /*07a0*/  FADD R99, R18, R23 ;  /* 0x0000001712637221 */ /* 0x000fe20000000000 */
[----:B------:R-:W-:Y:S02]  /*07b0*/  FADD R48, R2, R19 ;  /* 0x0000001302307221 */ /* 0x000fe40000000000 */
[----:B------:R-:W4:Y:S01]  /*07c0*/  LDG.E R23, desc[UR6][R132.64+0x140] ;  /* 0x0001400684177981 */ /* 0x000f22000c1e1900 */
[----:B------:R-:W-:-:S03]  /*07d0*/  FADD R98, R16, R21 ;  /* 0x0000001510627221 */ /* 0x000fc60000000000 */
[----:B------:R-:W4:Y:S04]  /*07e0*/  LDG.E R3, desc[UR6][R132.64+0x180] ;  /* 0x0001800684037981 */ /* 0x000f28000c1e1900 */
[----:B------:R-:W4:Y:S04]  /*07f0*/  LDG.E R2, desc[UR6][R132.64+0x108] ;  /* 0x0001080684027981 */ /* 0x000f28000c1e1900 */
[----:B------:R-:W4:Y:S04]  /*0800*/  LDG.E R21, desc[UR6][R132.64+0x144] ;  /* 0x0001440684157981 */ /* 0x000f28000c1e1900 */
[----:B------:R-:W4:Y:S04]  /*0810*/  LDG.E R73, desc[UR6][R132.64+0xf4] ;  /* 0x0000f40684497981 */ /* 0x000f28000c1e1900 */
[----:B------:R-:W4:Y:S01]  /*0820*/  LDG.E R37, desc[UR6][R132.64+0x10c] ;  /* 0x00010c0684257981 */ /* 0x000f22000c1e1900 */
[----:B------:R-:W-:-:S03]  /*0830*/  FADD R100, R100, R25 ;  /* 0x0000001964647221 */ /* 0x000fc60000000000 */
[----:B------:R-:W4:Y:S04]  /*0840*/  LDG.E R16, desc[UR6][R132.64+0x148] ;  /* 0x0001480684107981 */ /* 0x000f28000c1e1900 */
[----:B------:R-:W4:Y:S04]  /*0850*/  LDG.E R6, desc[UR6][R132.64+0x110] ;  /* 0x0001100684067981 */ /* 0x000f28000c1e1900 */
[----:B------:R-:W4:Y:S01]  /*0860*/  LDG.E R25, desc[UR6][R132.64+0x14c] ;  /* 0x00014c0684197981 */ /* 0x000f22000c1e1900 */
[----:B------:R-:W-:Y:S01]  /*0870*/  FADD R102, R102, R5 ;  /* 0x0000000566667221 */ /* 0x000fe20000000000 */
[----:B0-----:R-:W-:-:S02]  /*0880*/  FFMA R5, R97, R97, R40 ;  /* 0x0000006161057223 */ /* 0x001fc40000000028 */
[----:B------:R-:W4:Y:S02]  /*0890*/  LDG.E R35, desc[UR6][R132.64+0x114] ;  /* 0x0001140684237981 */ /* 0x000f24000c1e1900 */
[----:B------:R-:W-:Y:S02]  /*08a0*/  FFMA R11, R96, R96, R5 ;  /* 0x00000060600b7223 */ /* 0x000fe40000000005 */
[----:B------:R-:W4:Y:S04]  /*08b0*/  LDG.E R10, desc[UR6][R132.64+0x150] ;  /* 0x00015006840a7981 */ /* 0x000f28000c1e1900 */
        /* <DEDUP_REMOVED lines=8> */
[----:B------:R-:W-:Y:S01]  /*0940*/  FADD R101, R101, R4 ;  /* 0x0000000465657221 */ /* 0x000fe20000000000 */
[----:B------:R-:W-:Y:S02]  /*0950*/  FFMA R56, R100, R100, R11 ;  /* 0x0000006464387223 */ /* 0x000fe4000000000b */
[----:B------:R-:W4:Y:S04]  /*0960*/  LDG.E R43, desc[UR6][R132.64+0x120] ;  /* 0x00012006842b7981 */ /* 0x000f28000c1e1900 */
        /* <DEDUP_REMOVED lines=8> */
[----:B------:R-:W-:Y:S01]  /*09f0*/  FADD R104, R104, R27 ;  /* 0x0000001b68687221 */ /* 0x000fe20000000000 */
[----:B------:R-:W-:-:S02]  /*0a00*/  FFMA R11, R103, R103, R56 ;  /* 0x00000067670b7223 */ /* 0x000fc40000000038 */
[----:B------:R-:W4:Y:S04]  /*0a10*/  LDG.E R41, desc[UR6][R132.64+0x12c] ;  /* 0x00012c0684297981 */ /* 0x000f28000c1e1900 */
[----:B------:R-:W4:Y:S01]  /*0a20*/  LDG.E R30, desc[UR6][R132.64+0x168] ;  /* 0x00016806841e7981 */ /* 0x000f22000c1e1900 */
[----:B------:R-:W-:Y:S01]  /*0a30*/  FADD R105, R105, R22 ;  /* 0x0000001669697221 */ /* 0x000fe20000000000 */
[----:B------:R-:W-:Y:S02]  /*0a40*/  FFMA R56, R104, R104, R11 ;  /* 0x0000006868387223 */ /* 0x000fe4000000000b */
[----:B------:R-:W4:Y:S01]  /*0a50*/  LDG.E R20, desc[UR6][R132.64+0x130] ;  /* 0x0001300684147981 */ /* 0x000f22000c1e1900 */
[----:B------:R-:W-:-:S03]  /*0a60*/  HFMA2 R54, -RZ, RZ, 1.375, 0 ;  /* 0x3d800000ff367431 */ /* 0x000fc600000001ff */
[----:B------:R-:W4:Y:S01]  /*0a70*/  LDG.E R65, desc[UR6][R132.64+0x16c] ;  /* 0x00016c0684417981 */ /* 0x000f22000c1e1900 */
[----:B------:R-:W-:Y:S01]  /*0a80*/  FADD R110, R110, R29 ;  /* 0x0000001d6e6e7221 */ /* 0x000fe20000000000 */
[----:B------:R-:W-:Y:S02]  /*0a90*/  FFMA R11, R105, R105, R56 ;  /* 0x00000069690b7223 */ /* 0x000fe40000000038 */
[----:B------:R-:W4:Y:S04]  /*0aa0*/  LDG.E R27, desc[UR6][R132.64+0x134] ;  /* 0x00013406841b7981 */ /* 0x000f28000c1e1900 */
[----:B------:R-:W4:Y:S01]  /*0ab0*/  LDG.E R32, desc[UR6][R132.64+0x170] ;  /* 0x0001700684207981 */ /* 0x000f22000c1e1900 */
[----:B------:R-:W-:-:S03]  /*0ac0*/  FFMA R11, R110, R110, R11 ;  /* 0x0000006e6e0b7223 */ /* 0x000fc6000000000b */
[----:B------:R-:W4:Y:S04]  /*0ad0*/  LDG.E R4, desc[UR6][R132.64+0x138] ;  /* 0x0001380684047981 */ /* 0x000f28000c1e1900 */
        /* <DEDUP_REMOVED lines=30> */
[----:B------:R-:W4:Y:S04]  /*0cc0*/  LDG.E R176, desc[UR6][R132.64+0x268] ;  /* 0x0002680684b07981 */ /* 0x000f28000c1e1900 */
[----:B------:R-:W4:Y:S01]  /*0cd0*/  LDG.E R79, desc[UR6][R132.64+0x184] ;  /* 0x00018406844f7981 */ /* 0x000f22000c1e1900 */
[----:B------:R-:W-:-:S03]  /*0ce0*/  FMUL R107, R107, R211 ;  /* 0x000000d36b6b7220 */ /* 0x000fc60000400000 */
[----:B------:R-:W4:Y:S01]  /*0cf0*/  LDG.E R160, desc[UR6][R132.64+0x230] ;  /* 0x0002300684a07981 */ /* 0x000f22000c1e1900 */
[----:B------:R-:W-:-:S03]  /*0d00*/  FFMA R56, R106, R106, RZ ;  /* 0x0000006a6a387223 */ /* 0x000fc600000000ff */
[----:B------:R-:W4:Y:S04]  /*0d10*/  LDG.E R175, desc[UR6][R132.64+0x26c] ;  /* 0x00026c0684af7981 */ /* 0x000f28000c1e1900 */
[----:B------:R-:W4:Y:S04]  /*0d20*/  LDG.E R13, desc[UR6][R132.64+0x280] ;  /* 0x00028006840d7981 */ /* 0x000f28000c1e1900 */
        /* <DEDUP_REMOVED lines=95> */
[-C--:B------:R-:W-:Y:S02]  /*1320*/  FMUL R57, R108, R211.reuse ;  /* 0x000000d36c397220 */ /* 0x080fe40000400000 */
[----:B------:R-:W4:Y:S02]  /*1330*/  LDG.E R196, desc[UR6][R132.64+0x2dc] ;  /* 0x0002dc0684c47981 */ /* 0x000f24000c1e1900 */
        /* <DEDUP_REMOVED lines=8> */
[----:B------:R-:W-:Y:S01]  /*13c0*/  FFMA R129, R54, R129, RZ ;  /* 0x0000008136817223 */ /* 0x000fe200000000ff */
[----:B------:R-:W4:Y:S02]  /*13d0*/  LDG.E R202, desc[UR6][R132.64+0x2a4] ;  /* 0x0002a40684ca7981 */ /* 0x000f24000c1e1900 */
[----:B------:R-:W-:Y:S01]  /*13e0*/  FFMA R216, R60, R45, R55 ;  /* 0x0000002d3cd87223 */ /* 0x000fe20000000037 */
[----:B------:R-:W-:Y:S01]  /*13f0*/  FMUL R55, R48, R211 ;  /* 0x000000d330377220 */ /* 0x000fe20000400000 */
[C---:B--2---:R-:W-:Y:S01]  /*1400*/  FFMA R218, R54.reuse, R9, RZ ;  /* 0x0000000936da7223 */ /* 0x044fe200000000ff */
[----:B------:R-:W-:Y:S01]  /*1410*/  FFMA R220, R54, R7, RZ ;  /* 0x0000000736dc7223 */ /* 0x000fe200000000ff */
[----:B------:R-:W2:Y:S01]  /*1420*/  LDG.E R200, desc[UR6][R132.64+0x2e4] ;  /* 0x0002e40684c87981 */ /* 0x000ea2000c1e1900 */
[----:B------:R-:W-:Y:S01]  /*1430*/  FFMA R142, R55, R142, R216 ;  /* 0x0000008e378e7223 */ /* 0x000fe200000000d8 */
[----:B------:R-:W-:Y:S01]  /*1440*/  FFMA R216, R56, R47, R129 ;  /* 0x0000002f38d87223 */ /* 0x000fe20000000081 */
        /* <DEDUP_REMOVED lines=24> */
[C---:B------:R-:W-:Y:S01]  /*15d0*/  FFMA R119, R55.reuse, R90, R119 ;  /* 0x0000005a37777223 */ /* 0x040fe20000000077 */
[----:B------:R-:W-:Y:S01]  /*15e0*/  FFMA R86, R50, R51, R7 ;  /* 0x0000003332567223 */ /* 0x000fe20000000007 */
[----:B------:R-:W-:Y:S01]  /*15f0*/  FFMA R111, R55, R92, R111 ;  /* 0x0000005c376f7223 */ /* 0x000fe2000000006f */
[C---:B------:R-:W-:Y:S01]  /*1600*/  FFMA R7, R45.reuse, R84, R112 ;  /* 0x000000542d077223 */ /* 0x040fe20000000070 */
[C---:B------:R-:W-:Y:S01]  /*1610*/  FFMA R82, R45.reuse, R82, R119 ;  /* 0x000000522d527223 */ /* 0x040fe20000000077 */
[----:B------:R-:W2:Y:S01]  /*1620*/  LDG.E R206, desc[UR6][R132.64+0x2a8] ;  /* 0x0002a80684ce7981 */ /* 0x000ea2000c1e1900 */
        /* <DEDUP_REMOVED lines=8> */
[----:B------:R-:W-:Y:S01]  /*16b0*/  FFMA R91, R47, R64, R91 ;  /* 0x000000402f5b7223 */ /* 0x000fe2000000005b */
[----:B------:R-:W-:Y:S01]  /*16c0*/  FMUL R52, R104, R211 ;  /* 0x000000d368347220 */ /* 0x000fe20000400000 */
[C---:B------:R-:W-:Y:S01]  /*16d0*/  FFMA R9, R49.reuse, R72, R78 ;  /* 0x0000004831097223 */ /* 0x040fe2000000004e */
[C---:B------:R-:W-:Y:S01]  /*16e0*/  FFMA R72, R49.reuse, R66, R87 ;  /* 0x0000004231487223 */ /* 0x040fe20000000057 */
[----:B------:R-:W-:Y:S01]  /*16f0*/  FFMA R68, R49, R68, R91 ;  /* 0x0000004431447223 */ /* 0x000fe2000000005b */
[----:B------:R-:W-:Y:S01]  /*1700*/  FFMA R64, R52, R83, R7 ;  /* 0x0000005334407223 */ /* 0x000fe20000000007 */
[C---:B------:R-:W-:Y:S01]  /*1710*/  FFMA R66, R50.reuse, R85, R9 ;  /* 0x0000005532427223 */ /* 0x040fe20000000009 */
[C---:B------:R-:W-:Y:S01]  /*1720*/  FFMA R7, R50.reuse, R53, R72 ;  /* 0x0000003532077223 */ /* 0x040fe20000000048 */
[----:B------:R-:W-:Y:S01]  /*1730*/  FFMA R77, R50, R77, R68 ;  /* 0x0000004d324d7223 */ /* 0x000fe20000000044 */
[----:B------:R-:W2:Y:S01]  /*1740*/  LDG.E R204, desc[UR6][R132.64+0x2e8] ;  /* 0x0002e80684cc7981 */ /* 0x000ea2000c1e1900 */
[C---:B------:R-:W-:Y:S01]  /*1750*/  FFMA R9, R51.reuse, R44, R66 ;  /* 0x0000002c33097223 */ /* 0x040fe20000000042 */
[C---:B------:R-:W-:Y:S01]  /*1760*/  FFMA R42, R51.reuse, R42, R7 ;  /* 0x0000002a332a7223 */ /* 0x040fe20000000007 */
[----:B---3--:R-:W-:Y:S01]  /*1770*/  FFMA R44, R51, R34, R77 ;  /* 0x00000022332c7223 */ /* 0x008fe2000000004d */
[----:B------:R-:W-:Y:S01]  /*1780*/  FMUL R53, R105, R211 ;  /* 0x000000d369357220 */ /* 0x000fe20000400000 */
[C---:B----4-:R-:W-:Y:S01]  /*1790*/  FFMA R34, R52.reuse, R71, R9 ;  /* 0x0000004734227223 */ /* 0x050fe20000000009 */
[----:B------:R-:W-:Y:S01]  /*17a0*/  FFMA R69, R52, R69, R42 ;  /* 0x0000004534457223 */ /* 0x000fe2000000002a */
[----:B------:R-:W-:Y:S01]  /*17b0*/  FFMA R67, R54, R67, RZ ;  /* 0x0000004336437223 */ /* 0x000fe200000000ff */
[----:B------:R-:W3:Y:S01]  /*17c0*/  LDG.E R205, desc[UR6][R132.64+0x2ac] ;  /* 0x0002ac0684cd7981 */ /* 0x000ee2000c1e1900 */
[C---:B------:R-:W-:Y:S01]  /*17d0*/  FFMA R36, R53.reuse, R36, R34 ;  /* 0x0000002435247223 */ /* 0x040fe20000000022 */
[----:B------:R-:W-:Y:S01]  /*17e0*/  FFMA R34, R53, R28, R69 ;  /* 0x0000001c35227223 */ /* 0x000fe20000000045 */
[----:B------:R-:W-:Y:S01]  /*17f0*/  FFMA R28, R56, R63, R67 ;  /* 0x0000003f381c7223 */ /* 0x000fe20000000043 */
[C---:B------:R-:W-:Y:S01]  /*1800*/  FFMA R23, R54.reuse, R23, RZ ;  /* 0x0000001736177223 */ /* 0x040fe200000000ff */
[----:B------:R-:W-:Y:S01]  /*1810*/  FFMA R42, R54, R3, RZ ;  /* 0x00000003362a7223 */ /* 0x000fe200000000ff */
[----:B------:R-:W4:Y:S01]  /*1820*/  LDG.E R203, desc[UR6][R132.64+0x2ec] ;  /* 0x0002ec0684cb7981 */ /* 0x000f22000c1e1900 */
[C---:B------:R-:W-:Y:S01]  /*1830*/  FFMA R3, R57.reuse, R2, R28 ;  /* 0x0000000239037223 */ /* 0x040fe2000000001c */
[----:B------:R-:W-:Y:S01]  /*1840*/  FFMA R28, R56, R21, R23 ;  /* 0x00000015381c7223 */ /* 0x000fe20000000017 */
[----:B------:R-:W-:Y:S01]  /*1850*/  FFMA R73, R52, R73, R44 ;  /* 0x0000004934497223 */ /* 0x000fe2000000002c */
[----:B------:R-:W-:Y:S01]  /*1860*/  FFMA R44, R54, R5, RZ ;  /* 0x00000005362c7223 */ /* 0x000fe200000000ff */
[C---:B------:R-:W-:Y:S01]  /*1870*/  FFMA R2, R58.reuse, R37, R3 ;  /* 0x000000253a027223 */ /* 0x040fe20000000003 */
[----:B------:R-:W-:Y:S01]  /*1880*/  FFMA R5, R57, R16, R28 ;  /* 0x0000001039057223 */ /* 0x000fe2000000001c */
[----:B------:R-:W4:Y:S02]  /*1890*/  LDG.E R210, desc[UR6][R132.64+0x2b0] ;  /* 0x0002b00684d27981 */ /* 0x000f24000c1e1900 */
[C---:B------:R-:W-:Y:S01]  /*18a0*/  FFMA R3, R59.reuse, R6, R2 ;  /* 0x000000063b037223 */ /* 0x040fe20000000002 */
[----:B------:R-:W-:Y:S01]  /*18b0*/  FFMA R6, R58, R25, R5 ;  /* 0x000000193a067223 */ /* 0x000fe20000000005 */
[----:B------:R-:W4:Y:S02]  /*18c0*/  LDG.E R208, desc[UR6][R132.64+0x2f0] ;  /* 0x0002f00684d07981 */ /* 0x000f24000c1e1900 */
[C---:B------:R-:W-:Y:S01]  /*18d0*/  FFMA R2, R60.reuse, R35, R3 ;  /* 0x000000233c027223 */ /* 0x040fe20000000003 */
        /* <DEDUP_REMOVED lines=21> */
[----:B------:R-:W-:-:S03]  /*1a30*/  FFMA R2, R50, R65, R5 ;  /* 0x0000004132027223 */ /* 0x000fc60000000005 */
[----:B------:R-:W-:Y:S01]  /*1a40*/  FFMA R0, R52, R27, R3 ;  /* 0x0000001b34007223 */ /* 0x000fe20000000003 */
[----:B------:R-:W-:Y:S01]  /*1a50*/  FFMA R3, R51, R32, R2 ;  /* 0x0000002033037223 */ /* 0x000fe20000000002 */
[----:B------:R-:W-:Y:S02]  /*1a60*/  FFMA R147, R54, R147, RZ ;  /* 0x0000009336937223 */ /* 0x000fe400000000ff */
[----:B------:R-:W-:Y:S01]  /*1a70*/  FFMA R4, R53, R4, R0 ;  /* 0x0000000435047223 */ /* 0x000fe20000000000 */
        /* <DEDUP_REMOVED lines=9> */
[----:B------:R-:W-:-:S04]  /*1b10*/  FFMA R3, R59, R156, R0 ;  /* 0x0000009c3b037223 */ /* 0x000fc80000000000 */
        /* <DEDUP_REMOVED lines=14> */
[----:B------:R-:W-:Y:S02]  /*1c00*/  FFMA R79, R56, R79, R42 ;  /* 0x0000004f384f7223 */ /* 0x000fe4000000002a */
[----:B------:R-:W-:Y:S01]  /*1c10*/  FFMA R3, R51, R160, R0 ;  /* 0x000000a033037223 */ /* 0x000fe20000000000 */
[----:B------:R-:W-:Y:S01]  /*1c20*/  FFMA R2, R50, R175, R5 ;  /* 0x000000af32027223 */ /* 0x000fe20000000005 */
[----:B------:R-:W-:Y:S01]  /*1c30*/  FFMA R6, R54, R13, RZ ;  /* 0x0000000d36067223 */ /* 0x000fe200000000ff */
[----:B------:R-:W-:Y:S01]  /*1c40*/  FFMA R40, R57, R40, R79 ;  /* 0x0000002839287223 */ /* 0x000fe2000000004f */
[----:B------:R-:W0:Y:S01]  /*1c50*/  LDC.64 R12, c[0x0][0x3a0] ;  /* 0x0000e800ff0c7b82 */ /* 0x000e220000000a00 */
[----:B------:R-:W-:Y:S01]  /*1c60*/  FFMA R0, R52, R157, R3 ;  /* 0x0000009d34007223 */ /* 0x000fe20000000003 */
[----:B------:R-:W-:Y:S01]  /*1c70*/  FFMA R3, R51, R174, R2 ;  /* 0x000000ae33037223 */ /* 0x000fe20000000002 */
[----:B------:R-:W-:Y:S01]  /*1c80*/  FFMA R81, R58, R81, R40 ;  /* 0x000000513a517223 */ /* 0x000fe20000000028 */
[C---:B------:R-:W-:Y:S01]  /*1c90*/  FFMA R7, R53.reuse, R62, R64 ;  /* 0x0000003e35077223 */ /* 0x040fe20000000040 */
[C---:B------:R-:W-:Y:S01]  /*1ca0*/  FFMA R40, R53.reuse, R158, R0 ;  /* 0x0000009e35287223 */ /* 0x040fe20000000000 */
[----:B------:R-:W-:Y:S01]  /*1cb0*/  FFMA R22, R53, R22, R73 ;  /* 0x0000001635167223 */ /* 0x000fe20000000049 */
[----:B------:R-:W-:Y:S01]  /*1cc0*/  FFMA R93, R56, R93, R44 ;  /* 0x0000005d385d7223 */ /* 0x000fe2000000002c */
[----:B------:R-:W-:Y:S01]  /*1cd0*/  FFMA R2, R52, R173, R3 ;  /* 0x000000ad34027223 */ /* 0x000fe20000000003 */
[----:B------:R-:W-:-:S02]  /*1ce0*/  FMUL R0, R110, R211 ;  /* 0x000000d36e007220 */ /* 0x000fc40000400000 */
[----:B------:R-:W-:Y:S01]  /*1cf0*/  FFMA R88, R57, R88, R93 ;  /* 0x0000005839587223 */ /* 0x000fe2000000005d */
[----:B------:R-:W-:Y:S01]  /*1d00*/  FFMA R2, R53, R152, R2 ;  /* 0x0000009835027223 */ /* 0x000fe20000000002 */
[C---:B------:R-:W-:Y:S01]  /*1d10*/  FFMA R28, R0.reuse, R19, R7 ;  /* 0x00000013001c7223 */ /* 0x040fe20000000007 */
[C---:B------:R-:W-:Y:S01]  /*1d20*/  FFMA R29, R0.reuse, R29, R36 ;  /* 0x0000001d001d7223 */ /* 0x040fe20000000024 */
[C---:B------:R-:W-:Y:S01]  /*1d30*/  FFMA R30, R0.reuse, R17, R34 ;  /* 0x00000011001e7223 */ /* 0x040fe20000000022 */
[----:B------:R-:W-:Y:S01]  /*1d40*/  FFMA R31, R0, R31, R22 ;  /* 0x0000001f001f7223 */ /* 0x000fe20000000016 */
[----:B------:R-:W-:Y:S01]  /*1d50*/  FFMA R121, R58, R121, R88 ;  /* 0x000000793a797223 */ /* 0x000fe20000000058 */
[----:B------:R-:W-:-:S03]  /*1d60*/  FFMA R41, R0, R193, R2 ;  /* 0x000000c100297223 */ /* 0x000fc60000000002 */
[----:B------:R-:W-:Y:S01]  /*1d70*/  STL.128 [R1], R28 ;  /* 0x0000001c01007387 */ /* 0x000fe20000100c00 */
[C---:B------:R-:W-:Y:S01]  /*1d80*/  FFMA R70, R59.reuse, R70, R81 ;  /* 0x000000463b467223 */ /* 0x040fe20000000051 */
[----:B------:R-:W-:Y:S02]  /*1d90*/  FFMA R130, R59, R130, R121 ;  /* 0x000000823b827223 */ /* 0x000fe40000000079 */
[----:B------:R-:W2:Y:S01]  /*1da0*/  LDG.E R2, desc[UR6][R132.64+0x3c0] ;  /* 0x0003c00684027981 */ /* 0x000ea2000c1e1900 */
[----:B------:R-:W-:Y:S01]  /*1db0*/  FFMA R32, R0, R15, R4 ;  /* 0x0000000f00207223 */ /* 0x000fe20000000004 */
[C---:B------:R-:W-:Y:S02]  /*1dc0*/  FFMA R95, R60.reuse, R95, R70 ;  /* 0x0000005f3c5f7223 */ /* 0x040fe40000000046 */
[----:B------:R-:W3:Y:S01]  /*1dd0*/  LDG.E R4, desc[UR6][R132.64+0x3c4] ;  /* 0x0003c40684047981 */ /* 0x000ee2000c1e1900 */
[----:B------:R-:W-:Y:S01]  /*1de0*/  FFMA R139, R60, R139, R130 ;  /* 0x0000008b3c8b7223 */ /* 0x000fe20000000082 */
[----:B------:R-:W-:Y:S01]  /*1df0*/  FFMA R8, R54, R11, RZ ;  /* 0x0000000b36087223 */ /* 0x000fe200000000ff */
[----:B------:R-:W-:Y:S01]  /*1e00*/  FFMA R169, R56, R169, R6 ;  /* 0x000000a938a97223 */ /* 0x000fe20000000006 */
[----:B0-----:R-:W4:Y:S01]  /*1e10*/  LDG.E R3, desc[UR6][R12.64] ;  /* 0x000000060c037981 */ /* 0x001f22000c1e1900 */
[C---:B------:R-:W-:Y:S01]  /*1e20*/  FFMA R95, R55.reuse, R80, R95 ;  /* 0x00000050375f7223 */ /* 0x040fe2000000005f */
[----:B------:R-:W-:-:S02]  /*1e30*/  FFMA R139, R55, R140, R139 ;  /* 0x0000008c378b7223 */ /* 0x000fc4000000008b */
[----:B------:R-:W4:Y:S01]  /*1e40*/  LDG.E R6, desc[UR6][R132.64+0x3c8] ;  /* 0x0003c80684067981 */ /* 0x000f22000c1e1900 */
[----:B------:R-:W-:Y:S01]  /*1e50*/  FFMA R167, R56, R167, R8 ;  /* 0x000000a738a77223 */ /* 0x000fe20000000008 */
[C---:B------:R-:W-:Y:S02]  /*1e60*/  FFMA R94, R45.reuse, R94, R95 ;  /* 0x0000005e2d5e7223 */ /* 0x040fe4000000005f */
[----:B------:R-:W4:Y:S01]  /*1e70*/  LDG.E R5, desc[UR6][R12.64+0x4] ;  /* 0x000004060c057981 */ /* 0x000f22000c1e1900 */
[----:B------:R-:W-:-:S03]  /*1e80*/  FFMA R138, R45, R138, R139 ;  /* 0x0000008a2d8a7223 */ /* 0x000fc6000000008b */
[----:B------:R-:W4:Y:S01]  /*1e90*/  LDG.E R8, desc[UR6][R132.64+0x3cc] ;  /* 0x0003cc0684087981 */ /* 0x000f22000c1e1900 */
[C---:B------:R-:W-:Y:S01]  /*1ea0*/  FFMA R113, R46.reuse, R113, R94 ;  /* 0x000000712e717223 */ /* 0x040fe2000000005e */
[----:B------:R-:W-:Y:S02]  /*1eb0*/  FFMA R141, R46, R141, R138 ;  /* 0x0000008d2e8d7223 */ /* 0x000fe4000000008a */
[----:B------:R-:W4:Y:S04]  /*1ec0*/  LDG.E R7, desc[UR6][R12.64+0x8] ;  /* 0x000008060c077981 */ /* 0x000f28000c1e1900 */
[----:B------:R-:W4:Y:S01]  /*1ed0*/  LDG.E R10, desc[UR6][R132.64+0x3d0] ;  /* 0x0003d006840a7981 */ /* 0x000f22000c1e1900 */
[C---:B------:R-:W-:Y:S01]  /*1ee0*/  FFMA R113, R47.reuse, R120, R113 ;  /* 0x000000782f717223 */ /* 0x040fe20000000071 */
[----:B------:R-:W-:-:S02]  /*1ef0*/  FFMA R141, R47, R146, R141 ;  /* 0x000000922f8d7223 */ /* 0x000fc4000000008d */
[----:B------:R-:W4:Y:S04]  /*1f00*/  LDG.E R9, desc[UR6][R12.64+0xc] ;  /* 0x00000c060c097981 */ /* 0x000f28000c1e1900 */
        /* <DEDUP_REMOVED lines=23> */
[----:B------:R-:W4:Y:S01]  /*2080*/  LDG.E R25, desc[UR6][R12.64+0x24] ;  /* 0x000024060c197981 */ /* 0x000f22000c1e1900 */
[----:B------:R-:W-:-:S03]  /*2090*/  FFMA R35, R0, R195, R148 ;  /* 0x000000c300237223 */ /* 0x000fc60000000094 */
[----:B------:R-:W4:Y:S04]  /*20a0*/  LDG.E R39, desc[UR6][R132.64+0x3ec] ;  /* 0x0003ec0684277981 */ /* 0x000f28000c1e1900 */
[----:B------:R-:W4:Y:S04]  /*20b0*/  LDG.E R27, desc[UR6][R12.64+0x28] ;  /* 0x000028060c1b7981 */ /* 0x000f28000c1e1900 */
[----:B------:R-:W4:Y:S04]  /*20c0*/  LDG.E R62, desc[UR6][R132.64+0x3f0] ;  /* 0x0003f006843e7981 */ /* 0x000f28000c1e1900 */
[----:B------:R-:W-:Y:S04]  /*20d0*/  STL [R1+0x1e10], R29 ;  /* 0x001e101d01007387 */ /* 0x000fe80000100800 */
[----:B------:R-:W-:Y:S04]  /*20e0*/  STL [R1+0x1e0c], R30 ;  /* 0x001e0c1e01007387 */ /* 0x000fe80000100800 */
[----:B------:R-:W-:Y:S04]  /*20f0*/  STL.128 [R1+0x10], R32 ;  /* 0x0000102001007387 */ /* 0x000fe80000100c00 */
[----:B------:R0:W-:Y:S04]  /*2100*/  STL [R1+0x1e24], R32 ;  /* 0x001e242001007387 */ /* 0x0001e80000100800 */
[----:B------:R-:W4:Y:S04]  /*2110*/  LDG.E R61, desc[UR6][R12.64+0x40] ;  /* 0x000040060c3d7981 */ /* 0x000f28000c1e1900 */
[----:B------:R-:W-:Y:S04]  /*2120*/  STL [R1+0x1dd0], R108 ;  /* 0x001dd06c01007387 */ /* 0x000fe80000100800 */
[----:B------:R-:W-:Y:S04]  /*2130*/  STL [R1+0x1dd4], R109 ;  /* 0x001dd46d01007387 */ /* 0x000fe80000100800 */
[----:B------:R1:W-:Y:S04]  /*2140*/  STL [R1+0x1e04], R110 ;  /* 0x001e046e01007387 */ /* 0x0003e80000100800 */
[----:B------:R-:W4:Y:S04]  /*2150*/  LDG.E R44, desc[UR6][R12.64+0x2c] ;  /* 0x00002c060c2c7981 */ /* 0x000f28000c1e1900 */
[----:B------:R-:W4:Y:S04]  /*2160*/  LDG.E R65, desc[UR6][R132.64+0x3f4] ;  /* 0x0003f40684417981 */ /* 0x000f28000c1e1900 */
[----:B0-----:R-:W4:Y:S04]  /*2170*/  LDG.E R32, desc[UR6][R12.64+0xc0] ;  /* 0x0000c0060c207981 */ /* 0x001f28000c1e1900 */
[----:B------:R-:W4:Y:S04]  /*2180*/  LDG.E R30, desc[UR6][R12.64+0x140] ;  /* 0x000140060c1e7981 */ /* 0x000f28000c1e1900 */
[----:B------:R-:W4:Y:S04]  /*2190*/  LDG.E R29, desc[UR6][R12.64+0x180] ;  /* 0x000180060c1d7981 */ /* 0x000f28000c1e1900 */
[----:B------:R-:W4:Y:S04]  /*21a0*/  LDG.E R148, desc[UR6][R12.64+0x200] ;  /* 0x000200060c947981 */ /* 0x000f28000c1e1900 */
[----:B-1----:R-:W4:Y:S04]  /*21b0*/  LDG.E R110, desc[UR6][R12.64+0x240] ;  /* 0x000240060c6e7981 */ /* 0x002f28000c1e1900 */
[----:B------:R-:W4:Y:S04]  /*21c0*/  LDG.E R109, desc[UR6][R12.64+0x280] ;  /* 0x000280060c6d7981 */ /* 0x000f28000c1e1900 */
[----:B------:R-:W4:Y:S04]  /*21d0*/  LDG.E R108, desc[UR6][R12.64+0x2c0] ;  /* 0x0002c0060c6c7981 */ /* 0x000f28000c1e1900 */
[----:B------:R-:W-:Y:S04]  /*21e0*/  STL [R1+0x1e14], R28 ;  /* 0x001e141c01007387 */ /* 0x000fe80000100800 */
[----:B------:R0:W-:Y:S04]  /*21f0*/  STL [R1+0x1e08], R31 ;  /* 0x001e081f01007387 */ /* 0x0001e80000100800 */
[----:B------:R1:W-:Y:S04]  /*2200*/  STL [R1+0x1dcc], R107 ;  /* 0x001dcc6b01007387 */ /* 0x0003e80000100800 */
[----:B------:R-:W-:Y:S04]  /*2210*/  STL [R1+0x1dfc], R104 ;  /* 0x001dfc6801007387 */ /* 0x000fe80000100800 */
[----:B------:R1:W-:Y:S04]  /*2220*/  STL [R1+0x1e00], R105 ;  /* 0x001e006901007387 */ /* 0x0003e80000100800 */
[----:B------:R-:W4:Y:S04]  /*2230*/  LDG.E R64, desc[UR6][R12.64+0x44] ;  /* 0x000044060c407981 */ /* 0x000f28000c1e1900 */
[----:B0-----:R-:W4:Y:S04]  /*2240*/  LDG.E R31, desc[UR6][R12.64+0x100] ;  /* 0x000100060c1f7981 */ /* 0x001f28000c1e1900 */
[----:B------:R-:W4:Y:S04]  /*2250*/  LDG.E R28, desc[UR6][R12.64+0x1c0] ;  /* 0x0001c0060c1c7981 */ /* 0x000f28000c1e1900 */
[----:B------:R-:W-:Y:S04]  /*2260*/  STL [R1+0x1de8], R99 ;  /* 0x001de86301007387 */ /* 0x000fe80000100800 */
[----:B------:R-:W-:Y:S04]  /*2270*/  STL [R1+0x1dec], R100 ;  /* 0x001dec6401007387 */ /* 0x000fe80000100800 */
[----:B------:R-:W-:Y:S04]  /*2280*/  STL [R1+0x1df0], R101 ;  /* 0x001df06501007387 */ /* 0x000fe80000100800 */
[----:B------:R0:W-:Y:S04]  /*2290*/  STL [R1+0x1df4], R102 ;  /* 0x001df46601007387 */ /* 0x0001e80000100800 */
[----:B------:R-:W4:Y:S04]  /*22a0*/  LDG.E R63, desc[UR6][R12.64+0x30] ;  /* 0x000030060c3f7981 */ /* 0x000f28000c1e1900 */
[----:B-1----:R-:W4:Y:S04]  /*22b0*/  LDG.E R107, desc[UR6][R12.64+0xc4] ;  /* 0x0000c4060c6b7981 */ /* 0x002f28000c1e1900 */
[----:B------:R-:W4:Y:S04]  /*22c0*/  LDG.E R105, desc[UR6][R12.64+0x144] ;  /* 0x000144060c697981 */ /* 0x000f28000c1e1900 */
[----:B------:R-:W4:Y:S04]  /*22d0*/  LDG.E R104, desc[UR6][R12.64+0x184] ;  /* 0x000184060c687981 */ /* 0x000f28000c1e1900 */
[----:B0-----:R-:W4:Y:S04]  /*22e0*/  LDG.E R102, desc[UR6][R12.64+0x204] ;  /* 0x000204060c667981 */ /* 0x001f28000c1e1900 */
[----:B------:R-:W4:Y:S04]  /*22f0*/  LDG.E R101, desc[UR6][R12.64+0x244] ;  /* 0x000244060c657981 */ /* 0x000f28000c1e1900 */
[----:B------:R-:W4:Y:S04]  /*2300*/  LDG.E R100, desc[UR6][R12.64+0x284] ;  /* 0x000284060c647981 */ /* 0x000f28000c1e1900 */
[----:B------:R-:W4:Y:S04]  /*2310*/  LDG.E R99, desc[UR6][R12.64+0x2c4] ;  /* 0x0002c4060c637981 */ /* 0x000f28000c1e1900 */
[----:B------:R0:W-:Y:S04]  /*2320*/  STL [R1+0x1dc8], R106 ;  /* 0x001dc86a01007387 */ /* 0x0001e80000100800 */
[----:B------:R1:W-:Y:S04]  /*2330*/  STL [R1+0x1df8], R103 ;  /* 0x001df86701007387 */ /* 0x0003e80000100800 */
[----:B------:R-:W-:Y:S04]  /*2340*/  STL [R1+0x1ddc], R96 ;  /* 0x001ddc6001007387 */ /* 0x000fe80000100800 */
        /* <DEDUP_REMOVED lines=8> */
[----:B------:R-:W4:Y:S04]  /*23d0*/  LDG.E R71, desc[UR6][R132.64+0x300] ;  /* 0x0003000684477981 */ /* 0x000f28000c1e1900 */
[----:B------:R-:W4:Y:S04]  /*23e0*/  LDG.E R14, desc[UR6][R132.64+0x340] ;  /* 0x00034006840e7981 */ /* 0x000f28000c1e1900 */
[----:B0-----:R-:W4:Y:S04]  /*23f0*/  LDG.E R97, desc[UR6][R12.64+0x108] ;  /* 0x000108060c617981 */ /* 0x001f28000c1e1900 */
[----:B------:R-:W4:Y:S01]  /*2400*/  LDG.E R73, desc[UR6][R132.64+0x304] ;  /* 0x0003040684497981 */ /* 0x000f22000c1e1900 */
[----:B--2---:R-:W-:-:S03]  /*2410*/  FFMA R2, R54, R2, RZ ;  /* 0x0000000236027223 */ /* 0x004fc600000000ff */
[----:B------:R-:W2:Y:S04]  /*2420*/  LDG.E R74, desc[UR6][R132.64+0x344] ;  /* 0x00034406844a7981 */ /* 0x000ea8000c1e1900 */
[----:B------:R-:W2:Y:S01]  /*2430*/  LDG.E R77, desc[UR6][R132.64+0x308] ;  /* 0x00030806844d7981 */ /* 0x000ea2000c1e1900 */
[C---:B------:R-:W-:Y:S01]  /*2440*/  FFMA R194, R57.reuse, R194, R169 ;  /* 0x000000c239c27223 */ /* 0x040fe200000000a9 */
[C---:B------:R-:W-:Y:S01]  /*2450*/  FFMA R192, R57.reuse, R192, R167 ;  /* 0x000000c039c07223 */ /* 0x040fe200000000a7 */
[----:B---3--:R-:W-:Y:S01]  /*2460*/  FFMA R2, R56, R4, R2 ;  /* 0x0000000438027223 */ /* 0x008fe20000000002 */
[----:B------:R-:W3:Y:S04]  /*2470*/  LDG.E R78, desc[UR6][R132.64+0x348] ;  /* 0x00034806844e7981 */ /* 0x000ee8000c1e1900 */
[----:B------:R-:W3:Y:S04]  /*2480*/  LDG.E R67, desc[UR6][R12.64+0x48] ;  /* 0x000048060c437981 */ /* 0x000ee8000c1e1900 */
[----:B------:R-:W3:Y:S01]  /*2490*/  LDG.E R81, desc[UR6][R132.64+0x30c] ;  /* 0x00030c0684517981 */ /* 0x000ee2000c1e1900 */
[C---:B------:R-:W-:Y:S01]  /*24a0*/  FFMA R185, R58.reuse, R185, R194 ;  /* 0x000000b93ab97223 */ /* 0x040fe200000000c2 */
[----:B------:R-:W-:Y:S01]  /*24b0*/  FFMA R183, R58, R183, R192 ;  /* 0x000000b73ab77223 */ /* 0x000fe200000000c0 */
[----:B----4-:R-:W-:Y:S01]  /*24c0*/  FFMA R3, R54, R3, RZ ;  /* 0x0000000336037223 */ /* 0x010fe200000000ff */
[----:B------:R-:W4:Y:S01]  /*24d0*/  LDG.E R82, desc[UR6][R132.64+0x34c] ;  /* 0x00034c0684527981 */ /* 0x000f22000c1e1900 */
[----:B------:R-:W-:-:S03]  /*24e0*/  FFMA R2, R57, R6, R2 ;  /* 0x0000000639027223 */ /* 0x000fc60000000002 */
[----:B------:R-:W4:Y:S04]  /*24f0*/  LDG.E R70, desc[UR6][R12.64+0x4c] ;  /* 0x00004c060c467981 */ /* 0x000f28000c1e1900 */
[----:B------:R-:W4:Y:S01]  /*2500*/  LDG.E R85, desc[UR6][R132.64+0x310] ;  /* 0x0003100684557981 */ /* 0x000f22000c1e1900 */
[C---:B------:R-:W-:Y:S01]  /*2510*/  FFMA R190, R59.reuse, R190, R185 ;  /* 0x000000be3bbe7223 */ /* 0x040fe200000000b9 */
[----:B------:R-:W-:Y:S01]  /*2520*/  FFMA R188, R59, R188, R183 ;  /* 0x000000bc3bbc7223 */ /* 0x000fe200000000b7 */
[----:B------:R-:W-:Y:S01]  /*2530*/  FFMA R3, R56, R5, R3 ;  /* 0x0000000538037223 */ /* 0x000fe20000000003 */
        /* <DEDUP_REMOVED lines=60> */
[----:B------:R-:W4:Y:S01]  /*2900*/  LDG.E R138, desc[UR6][R132.64+0x334] ;  /* 0x00033406848a7981 */ /* 0x000f22000c1e1900 */
[C---:B------:R-:W-:Y:S01]  /*2910*/  FFMA R209, R52.reuse, R209, R210 ;  /* 0x000000d134d17223 */ /* 0x040fe200000000d2 */
[----:B------:R-:W-:Y:S01]  /*2920*/  FFMA R207, R52, R207, R208 ;  /* 0x000000cf34cf7223 */ /* 0x000fe200000000d0 */
[----:B------:R-:W-:Y:S01]  /*2930*/  FFMA R3, R49, R27, R3 ;  /* 0x0000001b31037223 */ /* 0x000fe20000000003 */
[----:B------:R-:W4:Y:S01]  /*2940*/  LDG.E R123, desc[UR6][R12.64+0x74] ;  /* 0x000074060c7b7981 */ /* 0x000f22000c1e1900 */
[----:B------:R-:W-:-:S03]  /*2950*/  FFMA R2, R51, R62, R2 ;  /* 0x0000003e33027223 */ /* 0x000fc60000000002 */
[----:B------:R-:W4:Y:S01]  /*2960*/  LDG.E R142, desc[UR6][R132.64+0x338] ;  /* 0x00033806848e7981 */ /* 0x000f22000c1e1900 */
[----:B------:R-:W-:Y:S01]  /*2970*/  FFMA R61, R54, R61, RZ ;  /* 0x0000003d363d7223 */ /* 0x000fe200000000ff */
[C---:B------:R-:W-:Y:S01]  /*2980*/  FFMA R42, R53.reuse, R214, R209 ;  /* 0x000000d6352a7223 */ /* 0x040fe200000000d1 */
[----:B------:R-:W-:Y:S01]  /*2990*/  FFMA R212, R53, R212, R207 ;  /* 0x000000d435d47223 */ /* 0x000fe200000000cf */
[----:B------:R-:W4:Y:S01]  /*29a0*/  LDG.E R131, desc[UR6][R12.64+0x80] ;  /* 0x000080060c837981 */ /* 0x000f22000c1e1900 */
[----:B------:R-:W-:Y:S01]  /*29b0*/  FFMA R3, R50, R44, R3 ;  /* 0x0000002c32037223 */ /* 0x000fe20000000003 */
[----:B------:R-:W-:Y:S02]  /*29c0*/  FFMA R2, R52, R65, R2 ;  /* 0x0000004134027223 */ /* 0x000fe40000000002 */
[----:B------:R-:W4:Y:S04]  /*29d0*/  LDG.E R127, desc[UR6][R12.64+0x78] ;  /* 0x000078060c7f7981 */ /* 0x000f28000c1e1900 */
[----:B------:R-:W4:Y:S04]  /*29e0*/  LDG.E R36, desc[UR6][R132.64+0x33c] ;  /* 0x00033c0684247981 */ /* 0x000f28000c1e1900 */
[----:B------:R-:W-:Y:S04]  /*29f0*/  STL [R1+0xe9c], R32 ;  /* 0x000e9c2001007387 */ /* 0x000fe80000100800 */
[----:B------:R-:W-:Y:S04]  /*2a00*/  STL [R1+0xe94], R30 ;  /* 0x000e941e01007387 */ /* 0x000fe80000100800 */
        /* <DEDUP_REMOVED lines=9> */
[----:B------:R-:W4:Y:S04]  /*2aa0*/  LDL R9, [R1+0xe94] ;  /* 0x000e940001097983 */ /* 0x000f280000100800 */
[----:B------:R-:W4:Y:S04]  /*2ab0*/  LDL R11, [R1+0xe90] ;  /* 0x000e9000010b7983 */ /* 0x000f280000100800 */
[----:B------:R-:W4:Y:S04]  /*2ac0*/  LDL R65, [R1+0xe9c] ;  /* 0x000e9c0001417983 */ /* 0x000f280000100800 */
[----:B------:R-:W4:Y:S04]  /*2ad0*/  LDL R17, [R1+0xe88] ;  /* 0x000e880001117983 */ /* 0x000f280000100800 */
[----:B------:R-:W4:Y:S01]  /*2ae0*/  LDL R19, [R1+0xe84] ;  /* 0x000e840001137983 */ /* 0x000f220000100800 */
[----:B------:R-:W-:-:S03]  /*2af0*/  FFMA R3, R51, R63, R3 ;  /* 0x0000003f33037223 */ /* 0x000fc60000000003 */
[----:B------:R-:W4:Y:S04]  /*2b00*/  LDL R21, [R1+0xe80] ;  /* 0x000e800001157983 */ /* 0x000f280000100800 */
[----:B------:R-:W4:Y:S04]  /*2b10*/  LDL R23, [R1+0xe78] ;  /* 0x000e780001177983 */ /* 0x000f280000100800 */
[----:B------:R-:W4:Y:S04]  /*2b20*/  LDG.E R137, desc[UR6][R12.64+0x84] ;  /* 0x000084060c897981 */ /* 0x000f28000c1e1900 */
[----:B------:R-:W-:Y:S04]  /*2b30*/  STL [R1+0xe98], R31 ;  /* 0x000e981f01007387 */ /* 0x000fe80000100800 */
[----:B------:R-:W-:Y:S04]  /*2b40*/  STL [R1+0xe8c], R28 ;  /* 0x000e8c1c01007387 */ /* 0x000fe80000100800 */
[----:B------:R-:W4:Y:S04]  /*2b50*/  LDG.E R145, desc[UR6][R12.64+0x7c] ;  /* 0x00007c060c917981 */ /* 0x000f28000c1e1900 */
[----:B------:R-:W-:Y:S04]  /*2b60*/  STL [R1+0xea0], R107 ;  /* 0x000ea06b01007387 */ /* 0x000fe80000100800 */
[----:B------:R-:W-:Y:S04]  /*2b70*/  STL [R1+0xea8], R105 ;  /* 0x000ea86901007387 */ /* 0x000fe80000100800 */
[----:B------:R-:W-:Y:S04]  /*2b80*/  STL [R1+0xeac], R104 ;  /* 0x000eac6801007387 */ /* 0x000fe80000100800 */
[----:B------:R-:W4:Y:S04]  /*2b90*/  LDL R7, [R1+0xe98] ;  /* 0x000e980001077983 */ /* 0x000f280000100800 */
[----:B------:R-:W4:Y:S04]  /*2ba0*/  LDL R64, [R1+0xe8c] ;  /* 0x000e8c0001407983 */ /* 0x000f280000100800 */
[----:B------:R-:W-:Y:S04]  /*2bb0*/  STL [R1+0xeb4], R102 ;  /* 0x000eb46601007387 */ /* 0x000fe80000100800 */
[----:B------:R-:W-:Y:S04]  /*2bc0*/  STL [R1+0xeb8], R101 ;  /* 0x000eb86501007387 */ /* 0x000fe80000100800 */
[----:B------:R-:W-:Y:S04]  /*2bd0*/  STL [R1+0xe7c], R100 ;  /* 0x000e7c6401007387 */ /* 0x000fe80000100800 */
[----:B------:R-:W-:Y:S04]  /*2be0*/  STL [R1+0xec0], R99 ;  /* 0x000ec06301007387 */ /* 0x000fe80000100800 */
[----:B------:R-:W4:Y:S04]  /*2bf0*/  LDL R8, [R1+0xea8] ;  /* 0x000ea80001087983 */ /* 0x000f280000100800 */
[----:B------:R-:W4:Y:S04]  /*2c00*/  LDL R10, [R1+0xeac] ;  /* 0x000eac00010a7983 */ /* 0x000f280000100800 */
[----:B------:R-:W4:Y:S04]  /*2c10*/  LDL R63, [R1+0xea0] ;  /* 0x000ea000013f7983 */ /* 0x000f280000100800 */
[----:B------:R-:W4:Y:S04]  /*2c20*/  LDL R16, [R1+0xeb4] ;  /* 0x000eb40001107983 */ /* 0x000f280000100800 */
[----:B------:R-:W4:Y:S04]  /*2c30*/  LDL R18, [R1+0xeb8] ;  /* 0x000eb80001127983 */ /* 0x000f280000100800 */
[----:B------:R-:W4:Y:S04]  /*2c40*/  LDL R20, [R1+0xe7c] ;  /* 0x000e7c0001147983 */ /* 0x000f280000100800 */
[----:B------:R-:W4:Y:S04]  /*2c50*/  LDL R22, [R1+0xec0] ;  /* 0x000ec00001167983 */ /* 0x000f280000100800 */
[----:B------:R-:W4:Y:S04]  /*2c60*/  LDG.E R141, desc[UR6][R12.64+0x88] ;  /* 0x000088060c8d7981 */ /* 0x000f28000c1e1900 */
[----:B------:R-:W-:Y:S04]  /*2c70*/  STL [R1+0xea4], R106 ;  /* 0x000ea46a01007387 */ /* 0x000fe80000100800 */
[----:B------:R-:W-:Y:S04]  /*2c80*/  STL [R1+0xeb0], R103 ;  /* 0x000eb06701007387 */ /* 0x000fe80000100800 */
[----:B------:R-:W-:Y:S04]  /*2c90*/  STL [R1+0xf14], R98 ;  /* 0x000f146201007387 */ /* 0x000fe80000100800 */
[----:B------:R-:W-:Y:S04]  /*2ca0*/  STL [R1+0xf1c], R96 ;  /* 0x000f1c6001007387 */ /* 0x000fe80000100800 */
[----:B------:R-:W-:Y:S04]  /*2cb0*/  STL [R1+0xf20], R48 ;  /* 0x000f203001007387 */ /* 0x000fe80000100800 */
[----:B------:R-:W4:Y:S04]  /*2cc0*/  LDL R44, [R1+0xeb0] ;  /* 0x000eb000012c7983 */ /* 0x000f280000100800 */
[----:B------:R-:W4:Y:S04]  /*2cd0*/  LDL R62, [R1+0xea4] ;  /* 0x000ea400013e7983 */ /* 0x000f280000100800 */
[----:B------:R-:W-:Y:S04]  /*2ce0*/  STL.128 [R1+0x20], R40 ;  /* 0x0000202801007387 */ /* 0x000fe80000100c00 */
[----:B------:R-:W-:Y:S04]  /*2cf0*/  STL [R1+0x1e30], R41 ;  /* 0x001e302901007387 */ /* 0x000fe80000100800 */
[----:B------:R-:W-:Y:S04]  /*2d00*/  STL [R1+0x1e2c], R42 ;  /* 0x001e2c2a01007387 */ /* 0x000fe80000100800 */
        /* <DEDUP_REMOVED lines=23> */
[----:B------:R-:W4:Y:S04]  /*2e80*/  LDL R27, [R1+0xf14] ;  /* 0x000f1400011b7983 */ /* 0x000f280000100800 */
[----:B------:R-:W4:Y:S04]  /*2e90*/  LDG.E R133, desc[UR6][R12.64+0x208] ;  /* 0x000208060c857981 */ /* 0x000f28000c1e1900 */
[----:B0-----:R-:W4:Y:S04]  /*2ea0*/  LDG.E R43, desc[UR6][R12.64+0x248] ;  /* 0x000248060c2b7981 */ /* 0x001f28000c1e1900 */
[----:B------:R-:W4:Y:S04]  /*2eb0*/  LDG.E R42, desc[UR6][R12.64+0x288] ;  /* 0x000288060c2a7981 */ /* 0x000f28000c1e1900 */
[----:B------:R-:W4:Y:S04]  /*2ec0*/  LDG.E R41, desc[UR6][R12.64+0x2c8] ;  /* 0x0002c8060c297981 */ /* 0x000f28000c1e1900 */
[----:B------:R0:W-:Y:S04]  /*2ed0*/  STL [R1+0x1e34], R40 ;  /* 0x001e342801007387 */ /* 0x0001e80000100800 */
[----:B------:R-:W-:Y:S04]  /*2ee0*/  STL [R1+0xf18], R97 ;  /* 0x000f186101007387 */ /* 0x000fe80000100800 */
[----:B------:R-:W-:Y:S04]  /*2ef0*/  STL [R1+0x1e20], R33 ;  /* 0x001e202101007387 */ /* 0x000fe80000100800 */
[----:B------:R1:W-:Y:S04]  /*2f00*/  STL [R1+0x1e18], R35 ;  /* 0x001e182301007387 */ /* 0x0003e80000100800 */
[----:B------:R-:W4:Y:S04]  /*2f10*/  LDG.E R132, desc[UR6][R12.64+0x1c8] ;  /* 0x0001c8060c847981 */ /* 0x000f28000c1e1900 */
[----:B0-----:R-:W4:Y:S04]  /*2f20*/  LDG.E R40, desc[UR6][R12.64+0x8c] ;  /* 0x00008c060c287981 */ /* 0x001f28000c1e1900 */
[----:B------:R-:W4:Y:S04]  /*2f30*/  LDL R26, [R1+0xf18] ;  /* 0x000f1800011a7983 */ /* 0x000f280000100800 */
[----:B-1----:R-:W4:Y:S04]  /*2f40*/  LDG.E R35, desc[UR6][R12.64+0xcc] ;  /* 0x0000cc060c237981 */ /* 0x002f28000c1e1900 */
        /* <DEDUP_REMOVED lines=132> */
[C---:B------:R-:W-:Y:S01]  /*3790*/  FFMA R71, R54.reuse, R71, RZ ;  /* 0x0000004736477223 */ /* 0x040fe200000000ff */
[----:B------:R-:W-:-:S03]  /*37a0*/  FFMA R14, R54, R14, RZ ;  /* 0x0000000e360e7223 */ /* 0x000fc600000000ff */
[C---:B------:R-:W-:Y:S01]  /*37b0*/  FFMA R71, R56.reuse, R73, R71 ;  /* 0x0000004938477223 */ /* 0x040fe20000000047 */
[----:B--2---:R-:W-:-:S03]  /*37c0*/  FFMA R14, R56, R74, R14 ;  /* 0x0000004a380e7223 */ /* 0x004fc6000000000e */
[C---:B------:R-:W-:Y:S01]  /*37d0*/  FFMA R71, R57.reuse, R77, R71 ;  /* 0x0000004d39477223 */ /* 0x040fe20000000047 */
[C---:B---3--:R-:W-:Y:S01]  /*37e0*/  FFMA R14, R57.reuse, R78, R14 ;  /* 0x0000004e390e7223 */ /* 0x048fe2000000000e */
[----:B------:R-:W-:Y:S02]  /*37f0*/  FFMA R61, R57, R67, R61 ;  /* 0x00000043393d7223 */ /* 0x000fe4000000003d */
[C---:B------:R-:W-:Y:S01]  /*3800*/  FFMA R71, R58.reuse, R81, R71 ;  /* 0x000000513a477223 */ /* 0x040fe20000000047 */
[C---:B----4-:R-:W-:Y:S01]  /*3810*/  FFMA R14, R58.reuse, R82, R14 ;  /* 0x000000523a0e7223 */ /* 0x050fe2000000000e */
[----:B------:R-:W-:Y:S02]  /*3820*/  FFMA R61, R58, R70, R61 ;  /* 0x000000463a3d7223 */ /* 0x000fe4000000003d */
[C---:B------:R-:W-:Y:S01]  /*3830*/  FFMA R71, R59.reuse, R85, R71 ;  /* 0x000000553b477223 */ /* 0x040fe20000000047 */
[C---:B------:R-:W-:Y:S01]  /*3840*/  FFMA R14, R59.reuse, R86, R14 ;  /* 0x000000563b0e7223 */ /* 0x040fe2000000000e */
[----:B------:R-:W-:-:S02]  /*3850*/  FFMA R61, R59, R72, R61 ;  /* 0x000000483b3d7223 */ /* 0x000fc4000000003d */
[----:B------:R-:W-:Y:S01]  /*3860*/  FFMA R71, R60, R89, R71 ;  /* 0x000000593c477223 */ /* 0x000fe20000000047 */
[----:B------:R-:W-:Y:S01]  /*3870*/  FFMA R15, R54, R15, RZ ;  /* 0x0000000f360f7223 */ /* 0x000fe200000000ff */
[C---:B------:R-:W-:Y:S01]  /*3880*/  FFMA R5, R60.reuse, R90, R14 ;  /* 0x0000005a3c057223 */ /* 0x040fe2000000000e */
[----:B------:R-:W-:Y:S01]  /*3890*/  FFMA R61, R60, R76, R61 ;  /* 0x0000004c3c3d7223 */ /* 0x000fe2000000003d */
[C---:B------:R-:W-:Y:S01]  /*38a0*/  FFMA R6, R55.reuse, R93, R71 ;  /* 0x0000005d37067223 */ /* 0x040fe20000000047 */
[----:B------:R-:W-:Y:S01]  /*38b0*/  FFMA R15, R56, R75, R15 ;  /* 0x0000004b380f7223 */ /* 0x000fe2000000000f */
[C---:B------:R-:W-:Y:S01]  /*38c0*/  FFMA R94, R55.reuse, R94, R5 ;  /* 0x0000005e375e7223 */ /* 0x040fe20000000005 */
        /* <DEDUP_REMOVED lines=9> */
[----:B------:R-:W-:Y:S01]  /*3960*/  FFMA R92, R47, R92, R61 ;  /* 0x0000005c2f5c7223 */ /* 0x000fe2000000003d */
[C---:B------:R-:W-:Y:S01]  /*3970*/  FFMA R5, R49.reuse, R124, R116 ;  /* 0x0000007c31057223 */ /* 0x040fe20000000074 */
[----:B------:R-:W-:Y:S02]  /*3980*/  FFMA R4, R60, R91, R15 ;  /* 0x0000005b3c047223 */ /* 0x000fe4000000000f */
[----:B------:R-:W-:Y:S01]  /*3990*/  FFMA R111, R49, R111, R92 ;  /* 0x0000006f316f7223 */ /* 0x000fe2000000005c */
[----:B------:R-:W-:Y:S01]  /*39a0*/  FFMA R128, R50, R128, R5 ;  /* 0x0000008032807223 */ /* 0x000fe20000000005 */
[----:B------:R-:W-:-:S02]  /*39b0*/  FFMA R95, R55, R95, R4 ;  /* 0x0000005f375f7223 */ /* 0x000fc40000000004 */
[----:B------:R-:W-:Y:S01]  /*39c0*/  FFMA R4, R50, R115, R111 ;  /* 0x0000007332047223 */ /* 0x000fe2000000006f */
[----:B------:R-:W-:-:S03]  /*39d0*/  FFMA R5, R51, R134, R128 ;  /* 0x0000008633057223 */ /* 0x000fc60000000080 */
[----:B------:R-:W-:Y:S01]  /*39e0*/  FFMA R119, R51, R119, R4 ;  /* 0x0000007733777223 */ /* 0x000fe20000000004 */
[----:B------:R-:W-:-:S03]  /*39f0*/  FFMA R138, R52, R138, R5 ;  /* 0x0000008a348a7223 */ /* 0x000fc60000000005 */
[----:B------:R-:W-:Y:S01]  /*3a00*/  FFMA R4, R52, R123, R119 ;  /* 0x0000007b34047223 */ /* 0x000fe20000000077 */
[C---:B------:R-:W-:Y:S01]  /*3a10*/  FFMA R5, R53.reuse, R142, R138 ;  /* 0x0000008e35057223 */ /* 0x040fe2000000008a */
[C---:B------:R-:W-:Y:S01]  /*3a20*/  FFMA R131, R54.reuse, R131, RZ ;  /* 0x0000008336837223 */ /* 0x040fe200000000ff */
[----:B------:R-:W-:Y:S01]  /*3a30*/  FFMA R9, R54, R9, RZ ;  /* 0x0000000936097223 */ /* 0x000fe200000000ff */
[----:B------:R-:W-:Y:S01]  /*3a40*/  FFMA R4, R53, R127, R4 ;  /* 0x0000007f35047223 */ /* 0x000fe20000000004 */
[----:B------:R-:W-:Y:S01]  /*3a50*/  FFMA R36, R0, R36, R5 ;  /* 0x0000002400247223 */ /* 0x000fe20000000005 */
[C---:B------:R-:W-:Y:S01]  /*3a60*/  FFMA R5, R54.reuse, R65, RZ ;  /* 0x0000004136057223 */ /* 0x040fe200000000ff */
[C---:B------:R-:W-:Y:S01]  /*3a70*/  FFMA R11, R54.reuse, R11, RZ ;  /* 0x0000000b360b7223 */ /* 0x040fe200000000ff */
[C---:B------:R-:W-:Y:S01]  /*3a80*/  FFMA R17, R54.reuse, R17, RZ ;  /* 0x0000001136117223 */ /* 0x040fe200000000ff */
[C---:B------:R-:W-:Y:S01]  /*3a90*/  FFMA R19, R54.reuse, R19, RZ ;  /* 0x0000001336137223 */ /* 0x040fe200000000ff */
[C---:B------:R-:W-:Y:S01]  /*3aa0*/  FFMA R21, R54.reuse, R21, RZ ;  /* 0x0000001536157223 */ /* 0x040fe200000000ff */
[----:B------:R-:W-:Y:S01]  /*3ab0*/  FFMA R23, R54, R23, RZ ;  /* 0x0000001736177223 */ /* 0x000fe200000000ff */
[----:B------:R-:W-:Y:S01]  /*3ac0*/  FFMA R6, R56, R137, R131 ;  /* 0x0000008938067223 */ /* 0x000fe20000000083 */
[----:B------:R-:W-:Y:S01]  /*3ad0*/  FFMA R145, R0, R145, R4 ;  /* 0x0000009100917223 */ /* 0x000fe20000000004 */
        /* <DEDUP_REMOVED lines=110> */
[----:B------:R-:W-:Y:S01]  /*41c0*/  FFMA R94, R47, R121, R94 ;  /* 0x000000792f5e7223 */ /* 0x000fe2000000005e */
[----:B------:R-:W0:Y:S01]  /*41d0*/  LDC.64 R2, c[0x0][0x3a8] ;  /* 0x0000ea00ff027b82 */ /* 0x000e220000000a00 */
        /* <DEDUP_REMOVED lines=215> */
[----:B------:R-:W-:Y:S04]  /*4f50*/  STL.128 [R1+0x1e0], R8 ;  /* 0x0001e00801007387 */ /* 0x000fe80000100c00 */
[----:B------:R0:W-:Y:S04]  /*4f60*/  STL [R1+0x1eac], R8 ;  /* 0x001eac0801007387 */ /* 0x0001e80000100800 */
[----:B------:R2:W-:Y:S04]  /*4f70*/  STL [R1+0x1ea8], R9 ;  /* 0x001ea80901007387 */ /* 0x0005e80000100800 */
[----:B-1----:R-:W3:Y:S04]  /*4f80*/  LDG.E R28, desc[UR6][R12.64+0x300] ;  /* 0x000300060c1c7981 */ /* 0x002ee8000c1e1900 */
[----:B0-----:R-:W4:Y:S04]  /*4f90*/  LDG.E R8, desc[UR6][R2.64+0x104] ;  /* 0x0001040602087981 */ /* 0x001f28000c1e1900 */
        /* <DEDUP_REMOVED lines=22> */
[----:B------:R0:W-:Y:S04]  /*5100*/  STL [R1+0x1ea4], R10 ;  /* 0x001ea40a01007387 */ /* 0x0001e80000100800 */
        /* <DEDUP_REMOVED lines=51> */
[----:B----4-:R-:W-:Y:S04]  /*5440*/  STL [R1+0xee4], R8 ;  /* 0x000ee40801007387 */ /* 0x010fe80000100800 */
[----:B------:R0:W-:Y:S04]  /*5450*/  STL [R1+0x1eb0], R8 ;  /* 0x001eb00801007387 */ /* 0x0001e80000100800 */
[----:B--2---:R-:W-:Y:S04]  /*5460*/  STL [R1+0xee8], R9 ;  /* 0x000ee80901007387 */ /* 0x004fe80000100800 */
[----:B------:R1:W-:Y:S01]  /*5470*/  STL [R1+0x1eb4], R9 ;  /* 0x001eb40901007387 */ /* 0x0003e20000100800 */
[----:B0-----:R-:W-:-:S03]  /*5480*/  MOV R8, R29 ;  /* 0x0000001d00087202 */ /* 0x001fc60000000f00 */
[----:B------:R-:W-:Y:S04]  /*5490*/  STL [R1+0xe70], R29 ;  /* 0x000e701d01007387 */ /* 0x000fe80000100800 */
[----:B------:R-:W-:Y:S01]  /*54a0*/  STL [R1+0xec4], R40 ;  /* 0x000ec42801007387 */ /* 0x000fe20000100800 */
[----:B-1----:R-:W-:-:S03]  /*54b0*/  MOV R9, R28 ;  /* 0x0000001c00097202 */ /* 0x002fc60000000f00 */
[----:B------:R-:W-:Y:S04]  /*54c0*/  STL [R1+0xec8], R35 ;  /* 0x000ec82301007387 */ /* 0x000fe80000100800 */
[----:B------:R-:W-:Y:S04]  /*54d0*/  STL [R1+0xecc], R34 ;  /* 0x000ecc2201007387 */ /* 0x000fe80000100800 */
[----:B------:R-:W-:Y:S04]  /*54e0*/  STL [R1+0xed0], R33 ;  /* 0x000ed02101007387 */ /* 0x000fe80000100800 */
[----:B------:R0:W-:Y:S04]  /*54f0*/  STL [R1+0xed4], R0 ;  /* 0x000ed40001007387 */ /* 0x0001e80000100800 */
[----:B------:R1:W-:Y:S04]  /*5500*/  STL [R1+0xed8], R32 ;  /* 0x000ed82001007387 */ /* 0x0003e80000100800 */
[----:B------:R-:W-:Y:S04]  /*5510*/  STL [R1+0xedc], R31 ;  /* 0x000edc1f01007387 */ /* 0x000fe80000100800 */
[----:B------:R2:W-:Y:S04]  /*5520*/  STL [R1+0xee0], R30 ;  /* 0x000ee01e01007387 */ /* 0x0005e80000100800 */
[----:B0-----:R-:W3:Y:S04]  /*5530*/  LDG.E R0, desc[UR6][R2.64+0x148] ;  /* 0x0001480602007981 */ /* 0x001ee8000c1e1900 */
[----:B------:R-:W4:Y:S04]  /*5540*/  LDG.E R40, desc[UR6][R2.64+0x8c] ;  /* 0x00008c0602287981 */ /* 0x000f28000c1e1900 */
[----:B-1----:R-:W4:Y:S04]  /*5550*/  LDG.E R32, desc[UR6][R2.64+0x18c] ;  /* 0x00018c0602207981 */ /* 0x002f28000c1e1900 */
[----:B------:R-:W4:Y:S04]  /*5560*/  LDG.E R33, desc[UR6][R2.64+0x1cc] ;  /* 0x0001cc0602217981 */ /* 0x000f28000c1e1900 */
[----:B------:R-:W4:Y:S04]  /*5570*/  LDG.E R34, desc[UR6][R2.64+0x20c] ;  /* 0x00020c0602227981 */ /* 0x000f28000c1e1900 */
[----:B------:R-:W4:Y:S04]  /*5580*/  LDG.E R35, desc[UR6][R2.64+0x24c] ;  /* 0x00024c0602237981 */ /* 0x000f28000c1e1900 */
[----:B------:R-:W4:Y:S04]  /*5590*/  LDG.E R28, desc[UR6][R2.64+0x28c] ;  /* 0x00028c06021c7981 */ /* 0x000f28000c1e1900 */
[----:B------:R-:W4:Y:S04]  /*55a0*/  LDG.E R29, desc[UR6][R2.64+0x2cc] ;  /* 0x0002cc06021d7981 */ /* 0x000f28000c1e1900 */
        /* <DEDUP_REMOVED lines=156> */
[----:B------:R3:W-:Y:S04]  /*5f70*/  STL [R1+0xfc4], R59 ;  /* 0x000fc43b01007387 */ /* 0x0007e80000100800 */
        /* <DEDUP_REMOVED lines=10> */
[----:B--2---:R2:W-:Y:S04]  /*6020*/  STL [R1+0x1028], R30 ;  /* 0x0010281e01007387 */ /* 0x0045e80000100800 */
        /* <DEDUP_REMOVED lines=113> */
[----:B0-----:R-:W3:Y:S04]  /*6740*/  LDL R57, [R1+0xec4] ;  /* 0x000ec40001397983 */ /* 0x001ee80000100800 */
        /* <DEDUP_REMOVED lines=14> */
[----:B------:R-:W4:Y:S04]  /*6830*/  LDG.E R75, desc[UR6][R12.64+0x33c] ;  /* 0x00033c060c4b7981 */ /* 0x000f28000c1e1900 */
[----:B------:R-:W2:Y:S04]  /*6840*/  LDG.E R74, desc[UR6][R12.64+0x37c] ;  /* 0x00037c060c4a7981 */ /* 0x000ea8000c1e1900 */
[----:B------:R-:W2:Y:S04]  /*6850*/  LDG.E R73, desc[UR6][R12.64+0x3bc] ;  /* 0x0003bc060c497981 */ /* 0x000ea8000c1e1900 */
[----:B------:R0:W2:Y:S01]  /*6860*/  LDG.E R72, desc[UR6][R12.64+0x3fc] ;  /* 0x0003fc060c487981 */ /* 0x0000a2000c1e1900 */
[----:B------:R-:W-:-:S03]  /*6870*/  FFMA R27, R54, R27, RZ ;  /* 0x0000001b361b7223 */ /* 0x000fc600000000ff */
[----:B------:R-:W4:Y:S04]  /*6880*/  LDL R6, [R1+0xec8] ;  /* 0x000ec80001067983 */ /* 0x000f280000100800 */
[----:B------:R-:W2:Y:S01]  /*6890*/  LDL R5, [R1+0xecc] ;  /* 0x000ecc0001057983 */ /* 0x000ea20000100800 */
[----:B0-----:R-:W-:-:S03]  /*68a0*/  FFMA R12, R54, R9, RZ ;  /* 0x00000009360c7223 */ /* 0x001fc600000000ff */
        /* <DEDUP_REMOVED lines=54> */
[----:B---3--:R-:W-:-:S03]  /*6c10*/  FFMA R12, R56, R57, R12 ;  /* 0x00000039380c7223 */ /* 0x008fc6000000000c */
[----:B------:R-:W3:Y:S04]  /*6c20*/  LDG.E R81, desc[UR6][R2.64+0x1b8] ;  /* 0x0001b80602517981 */ /* 0x000ee8000c1e1900 */
[----:B------:R-:W4:Y:S04]  /*6c30*/  LDL.LU R57, [R1+0x1ecc] ;  /* 0x001ecc0001397983 */ /* 0x000f280000300800 */
        /* <DEDUP_REMOVED lines=9> */
[----:B----4-:R-:W-:-:S03]  /*6cd0*/  FFMA R27, R56, R57, R27 ;  /* 0x00000039381b7223 */ /* 0x010fc6000000001b */
[----:B------:R-:W4:Y:S01]  /*6ce0*/  LDL.LU R57, [R1+0x1e90] ;  /* 0x001e900001397983 */ /* 0x000f220000300800 */
[----:B------:R-:W-:-:S03]  /*6cf0*/  FFMA R13, R54, R8, RZ ;  /* 0x00000008360d7223 */ /* 0x000fc600000000ff */
[----:B------:R-:W3:Y:S01]  /*6d00*/  LDL R8, [R1+0xee0] ;  /* 0x000ee00001087983 */ /* 0x000ee20000100800 */
[----:B------:R-:W-:Y:S01]  /*6d10*/  FFMA R14, R54, R14, RZ ;  /* 0x0000000e360e7223 */ /* 0x000fe200000000ff */
[----:B------:R-:W-:Y:S02]  /*6d20*/  FFMA R13, R56, R6, R13 ;  /* 0x00000006380d7223 */ /* 0x000fe4000000000d */
[----:B------:R-:W3:Y:S01]  /*6d30*/  LDL.LU R6, [R1+0x1ec8] ;  /* 0x001ec80001067983 */ /* 0x000ee20000300800 */
[----:B------:R-:W-:Y:S01]  /*6d40*/  FFMA R15, R54, R15, RZ ;  /* 0x0000000f360f7223 */ /* 0x000fe200000000ff */
[----:B--2---:R-:W-:Y:S02]  /*6d50*/  FFMA R14, R56, R5, R14 ;  /* 0x00000005380e7223 */ /* 0x004fe4000000000e */
[----:B------:R-:W2:Y:S01]  /*6d60*/  LDL.LU R5, [R1+0x1ec4] ;  /* 0x001ec40001057983 */ /* 0x000ea20000300800 */
[----:B------:R-:W-:Y:S01]  /*6d70*/  FFMA R16, R54, R16, RZ ;  /* 0x0000001036107223 */ /* 0x000fe200000000ff */
[----:B------:R-:W-:-:S02]  /*6d80*/  FFMA R15, R56, R4, R15 ;  /* 0x00000004380f7223 */ /* 0x000fc4000000000f */
[----:B------:R-:W2:Y:S01]  /*6d90*/  LDL.LU R4, [R1+0x1ec0] ;  /* 0x001ec00001047983 */ /* 0x000ea20000300800 */
[----:B------:R-:W-:Y:S01]  /*6da0*/  FFMA R17, R54, R17, RZ ;  /* 0x0000001136117223 */ /* 0x000fe200000000ff */
[----:B------:R-:W-:Y:S02]  /*6db0*/  FFMA R16, R56, R11, R16 ;  /* 0x0000000b38107223 */ /* 0x000fe40000000010 */
[----:B------:R-:W2:Y:S01]  /*6dc0*/  LDL.LU R11, [R1+0x1ebc] ;  /* 0x001ebc00010b7983 */ /* 0x000ea20000300800 */
[----:B------:R-:W-:Y:S01]  /*6dd0*/  FFMA R18, R54, R18, RZ ;  /* 0x0000001236127223 */ /* 0x000fe200000000ff */
[C---:B------:R-:W-:Y:S02]  /*6de0*/  FFMA R17, R56.reuse, R10, R17 ;  /* 0x0000000a38117223 */ /* 0x040fe40000000011 */
[----:B------:R-:W2:Y:S01]  /*6df0*/  LDL.LU R10, [R1+0x1eb8] ;  /* 0x001eb800010a7983 */ /* 0x000ea20000300800 */
[----:B------:R-:W-:-:S03]  /*6e00*/  FFMA R18, R56, R9, R18 ;  /* 0x0000000938127223 */ /* 0x000fc60000000012 */
[----:B------:R-:W2:Y:S01]  /*6e10*/  LDL.LU R9, [R1+0x1eb4] ;  /* 0x001eb40001097983 */ /* 0x000ea20000300800 */
[----:B----4-:R-:W-:-:S03]  /*6e20*/  FFMA R27, R57, R58, R27 ;  /* 0x0000003a391b7223 */ /* 0x010fc6000000001b */
[----:B-1----:R-:W4:Y:S01]  /*6e30*/  LDL.LU R58, [R1+0x1e50] ;  /* 0x001e5000013a7983 */ /* 0x002f220000300800 */
[----:B------:R-:W-:Y:S01]  /*6e40*/  FFMA R19, R54, R19, RZ ;  /* 0x0000001336137223 */ /* 0x000fe200000000ff */
[C---:B------:R-:W-:Y:S01]  /*6e50*/  FFMA R17, R57.reuse, R144, R17 ;  /* 0x0000009039117223 */ /* 0x040fe20000000011 */
[C---:B------:R-:W-:Y:S01]  /*6e60*/  FFMA R16, R57.reuse, R39, R16 ;  /* 0x0000002739107223 */ /* 0x040fe20000000010 */
[C---:B------:R-:W-:Y:S01]  /*6e70*/  FFMA R15, R57.reuse, R38, R15 ;  /* 0x00000026390f7223 */ /* 0x040fe2000000000f */
[----:B---3--:R-:W-:Y:S01]  /*6e80*/  FFMA R19, R56, R8, R19 ;  /* 0x0000000838137223 */ /* 0x008fe20000000013 */
[C---:B------:R-:W-:Y:S01]  /*6e90*/  FFMA R14, R57.reuse, R37, R14 ;  /* 0x00000025390e7223 */ /* 0x040fe2000000000e */
[----:B------:R-:W3:Y:S01]  /*6ea0*/  LDL.LU R8, [R1+0x1eb0] ;  /* 0x001eb00001087983 */ /* 0x000ee20000300800 */
[C---:B------:R-:W-:Y:S01]  /*6eb0*/  FFMA R13, R57.reuse, R36, R13 ;  /* 0x00000024390d7223 */ /* 0x040fe2000000000d */
[C---:B------:R-:W-:Y:S01]  /*6ec0*/  FFMA R26, R54.reuse, R26, RZ ;  /* 0x0000001a361a7223 */ /* 0x040fe200000000ff */
[C---:B------:R-:W-:Y:S01]  /*6ed0*/  FFMA R12, R57.reuse, R7, R12 ;  /* 0x00000007390c7223 */ /* 0x040fe2000000000c */
[C---:B------:R-:W-:Y:S01]  /*6ee0*/  FFMA R25, R54.reuse, R25, RZ ;  /* 0x0000001936197223 */ /* 0x040fe200000000ff */
[----:B------:R-:W-:Y:S01]  /*6ef0*/  FFMA R24, R54, R24, RZ ;  /* 0x0000001836187223 */ /* 0x000fe200000000ff */
[----:B------:R-:W-:Y:S01]  /*6f00*/  FFMA R26, R56, R6, R26 ;  /* 0x00000006381a7223 */ /* 0x000fe2000000001a */
[----:B------:R-:W-:Y:S01]  /*6f10*/  FFMA R23, R54, R23, RZ ;  /* 0x0000001736177223 */ /* 0x000fe200000000ff */
[C---:B--2---:R-:W-:Y:S01]  /*6f20*/  FFMA R25, R56.reuse, R5, R25 ;  /* 0x0000000538197223 */ /* 0x044fe20000000019 */
[----:B------:R-:W-:Y:S01]  /*6f30*/  FFMA R24, R56, R4, R24 ;  /* 0x0000000438187223 */ /* 0x000fe20000000018 */
[C---:B------:R-:W-:Y:S01]  /*6f40*/  FFMA R26, R57.reuse, R49, R26 ;  /* 0x00000031391a7223 */ /* 0x040fe2000000001a */
[----:B------:R-:W-:Y:S01]  /*6f50*/  FFMA R22, R54, R22, RZ ;  /* 0x0000001636167223 */ /* 0x000fe200000000ff */
[----:B------:R-:W2:Y:S01]  /*6f60*/  LDL.LU R49, [R1+0x1e54] ;  /* 0x001e540001317983 */ /* 0x000ea20000300800 */
[----:B------:R-:W-:-:S03]  /*6f70*/  FFMA R25, R57, R50, R25 ;  /* 0x0000003239197223 */ /* 0x000fc60000000019 */
[----:B------:R-:W2:Y:S01]  /*6f80*/  LDL.LU R50, [R1+0x1e58] ;  /* 0x001e580001327983 */ /* 0x000ea20000300800 */
[----:B------:R-:W-:Y:S01]  /*6f90*/  FFMA R23, R56, R11, R23 ;  /* 0x0000000b38177223 */ /* 0x000fe20000000017 */
[C---:B------:R-:W-:Y:S02]  /*6fa0*/  FFMA R24, R57.reuse, R51, R24 ;  /* 0x0000003339187223 */ /* 0x040fe40000000018 */
[----:B------:R-:W2:Y:S01]  /*6fb0*/  LDL.LU R51, [R1+0x1e5c] ;  /* 0x001e5c0001337983 */ /* 0x000ea20000300800 */
[----:B------:R-:W-:Y:S01]  /*6fc0*/  FFMA R21, R54, R21, RZ ;  /* 0x0000001536157223 */ /* 0x000fe200000000ff */
[C---:B------:R-:W-:Y:S01]  /*6fd0*/  FFMA R22, R56.reuse, R10, R22 ;  /* 0x0000000a38167223 */ /* 0x040fe20000000016 */
[----:B------:R-:W-:Y:S01]  /*6fe0*/  FFMA R23, R57, R52, R23 ;  /* 0x0000003439177223 */ /* 0x000fe20000000017 */
[----:B------:R-:W2:Y:S01]  /*6ff0*/  LDL.LU R144, [R1+0x1e78] ;  /* 0x001e780001907983 */ /* 0x000ea20000300800 */
[----:B------:R-:W-:-:S03]  /*7000*/  FFMA R21, R56, R9, R21 ;  /* 0x0000000938157223 */ /* 0x000fc60000000015 */
[----:B------:R-:W2:Y:S01]  /*7010*/  LDL.LU R52, [R1+0x1e60] ;  /* 0x001e600001347983 */ /* 0x000ea20000300800 */
[----:B------:R-:W-:-:S03]  /*7020*/  FFMA R22, R57, R53, R22 ;  /* 0x0000003539167223 */ /* 0x000fc60000000016 */
[----:B------:R-:W2:Y:S01]  /*7030*/  LDL.LU R53, [R1+0x1e64] ;  /* 0x001e640001357983 */ /* 0x000ea20000300800 */
[----:B------:R-:W-:-:S03]  /*7040*/  FFMA R21, R57, R0, R21 ;  /* 0x0000000039157223 */ /* 0x000fc60000000015 */
[----:B------:R-:W2:Y:S01]  /*7050*/  LDL.LU R0, [R1+0x1e68] ;  /* 0x001e680001007983 */ /* 0x000ea20000300800 */
[----:B------:R-:W-:Y:S01]  /*7060*/  FFMA R20, R54, R20, RZ ;  /* 0x0000001436147223 */ /* 0x000fe200000000ff */
[----:B------:R-:W-:Y:S02]  /*7070*/  FFMA R18, R57, R145, R18 ;  /* 0x0000009139127223 */ /* 0x000fe40000000012 */
[----:B------:R-:W2:Y:S04]  /*7080*/  LDL.LU R145, [R1+0x1e74] ;  /* 0x001e740001917983 */ /* 0x000ea80000300800 */
        /* <DEDUP_REMOVED lines=20> */
[----:B------:R-:W5:Y:S04]  /*71d0*/  LDL.LU R38, [R1+0x1e80] ;  /* 0x001e800001267983 */ /* 0x000f680000300800 */
[----:B------:R-:W5:Y:S01]  /*71e0*/  LDL.LU R39, [R1+0x1e7c] ;  /* 0x001e7c0001277983 */ /* 0x000f620000300800 */
[C---:B----4-:R-:W-:Y:S01]  /*71f0*/  FFMA R17, R58.reuse, R59, R17 ;  /* 0x0000003b3a117223 */ /* 0x050fe20000000011 */
[----:B------:R-:W-:-:S02]  /*7200*/  FFMA R16, R58, R60, R16 ;  /* 0x0000003c3a107223 */ /* 0x000fc40000000010 */
        /* <DEDUP_REMOVED lines=13> */
[----:B------:R-:W2:Y:S01]  /*72e0*/  LDL.LU R29, [R1+0x1e10] ;  /* 0x001e1000011d7983 */ /* 0x000ea20000300800 */
[----:B---3--:R-:W-:Y:S01]  /*72f0*/  FFMA R20, R56, R8, R20 ;  /* 0x0000000838147223 */ /* 0x008fe20000000014 */
[C---:B------:R-:W-:Y:S02]  /*7300*/  FFMA R19, R57.reuse, R146, R19 ;  /* 0x0000009239137223 */ /* 0x040fe40000000013 */
        /* <DEDUP_REMOVED lines=29> */
[----:B----4-:R-:W-:-:S03]  /*74e0*/  FFMA R12, R59, R30, R12 ;  /* 0x0000001e3b0c7223 */ /* 0x010fc6000000000c */
[----:B------:R-:W3:Y:S01]  /*74f0*/  LDL.LU R30, [R1+0x1e0c] ;  /* 0x001e0c00011e7983 */ /* 0x000ee20000300800 */
[----:B------:R-:W-:-:S03]  /*7500*/  FFMA R13, R59, R31, R13 ;  /* 0x0000001f3b0d7223 */ /* 0x000fc6000000000d */
[----:B------:R-:W4:Y:S01]  /*7510*/  LDL.LU R31, [R1+0x1e08] ;  /* 0x001e0800011f7983 */ /* 0x000f220000300800 */
[C---:B------:R-:W-:Y:S01]  /*7520*/  FFMA R14, R59.reuse, R110, R14 ;  /* 0x0000006e3b0e7223 */ /* 0x040fe2000000000e */
        /* <DEDUP_REMOVED lines=146> */
[----:B------:R-:W-:Y:S01]  /*7e50*/  STL.128 [R1+0x1f0], R12 ;  /* 0x0001f00c01007387 */ /* 0x000fe20000100c00 */
[----:B------:R-:W-:Y:S01]  /*7e60*/  FFMA R22, R49, R164, R22 ;  /* 0x000000a431167223 */ /* 0x000fe20000000016 */
[----:B------:R-:W-:-:S02]  /*7e70*/  FFMA R20, R50, R150, R20 ;  /* 0x0000009632147223 */ /* 0x000fc40000000014 */
[----:B0-----:R-:W2:Y:S01]  /*7e80*/  LDG.E R79, desc[UR6][R2.64+0x300] ;  /* 0x00030006024f7981 */ /* 0x001ea2000c1e1900 */
        /* <DEDUP_REMOVED lines=9> */
[----:B-1----:R-:W2:Y:S01]  /*7f20*/  LDG.E R78, desc[UR6][R2.64+0x340] ;  /* 0x00034006024e7981 */ /* 0x002ea2000c1e1900 */
[----:B------:R-:W-:-:S03]  /*7f30*/  FFMA R22, R50, R148, R22 ;  /* 0x0000009432167223 */ /* 0x000fc60000000016 */
[----:B------:R-:W2:Y:S01]  /*7f40*/  LDG.E R77, desc[UR6][R2.64+0x380] ;  /* 0x00038006024d7981 */ /* 0x000ea2000c1e1900 */
[----:B------:R-:W-:Y:S01]  /*7f50*/  FFMA R20, R51, R130, R20 ;  /* 0x0000008233147223 */ /* 0x000fe20000000014 */
[----:B------:R-:W-:Y:S02]  /*7f60*/  FFMA R18, R52, R116, R18 ;  /* 0x0000007434127223 */ /* 0x000fe40000000012 */
[----:B------:R-:W2:Y:S01]  /*7f70*/  LDG.E R240, desc[UR6][R2.64+0x3c0] ;  /* 0x0003c00602f07981 */ /* 0x000ea2000c1e1900 */
[----:B------:R-:W-:-:S03]  /*7f80*/  FFMA R16, R53, R87, R16 ;  /* 0x0000005735107223 */ /* 0x000fc60000000010 */
[----:B------:R-:W2:Y:S01]  /*7f90*/  LDG.E R76, desc[UR6][R2.64+0x304] ;  /* 0x00030406024c7981 */ /* 0x000ea2000c1e1900 */
[----:B------:R-:W-:Y:S01]  /*7fa0*/  FFMA R23, R50, R143, R23 ;  /* 0x0000008f32177223 */ /* 0x000fe20000000017 */
[----:B------:R-:W-:Y:S01]  /*7fb0*/  FFMA R21, R51, R129, R21 ;  /* 0x0000008133157223 */ /* 0x000fe20000000015 */
[----:B------:R-:W-:Y:S01]  /*7fc0*/  FFMA R19, R52, R115, R19 ;  /* 0x0000007334137223 */ /* 0x000fe20000000013 */
[----:B------:R-:W-:Y:S01]  /*7fd0*/  FFMA R17, R53, R86, R17 ;  /* 0x0000005635117223 */ /* 0x000fe20000000011 */
[----:B------:R-:W2:Y:S01]  /*7fe0*/  LDG.E R75, desc[UR6][R2.64+0x344] ;  /* 0x00034406024b7981 */ /* 0x000ea2000c1e1900 */
        /* <DEDUP_REMOVED lines=19> */
[C---:B------:R-:W-:Y:S01]  /*8120*/  FFMA R21, R53.reuse, R82, R21 ;  /* 0x0000005235157223 */ /* 0x040fe20000000015 */
[----:B------:R-:W-:Y:S02]  /*8130*/  FFMA R19, R0, R68, R19 ;  /* 0x0000004400137223 */ /* 0x000fe40000000013 */
[----:B------:R-:W2:Y:S01]  /*8140*/  LDG.E R69, desc[UR6][R2.64+0x34c] ;  /* 0x00034c0602457981 */ /* 0x000ea2000c1e1900 */
[----:B------:R-:W-:-:S03]  /*8150*/  FFMA R22, R53, R81, R22 ;  /* 0x0000005135167223 */ /* 0x000fc60000000016 */
        /* <DEDUP_REMOVED lines=10> */
[----:B------:R-:W2:Y:S04]  /*8200*/  LDG.E R184, desc[UR6][R2.64+0x3d0] ;  /* 0x0003d00602b87981 */ /* 0x000ea8000c1e1900 */
[----:B------:R-:W2:Y:S01]  /*8210*/  LDG.E R66, desc[UR6][R2.64+0x314] ;  /* 0x0003140602427981 */ /* 0x000ea2000c1e1900 */
[----:B------:R-:W-:-:S03]  /*8220*/  FFMA R25, R0, R62, R25 ;  /* 0x0000003e00197223 */ /* 0x000fc60000000019 */
[----:B------:R-:W2:Y:S04]  /*8230*/  LDG.E R65, desc[UR6][R2.64+0x354] ;  /* 0x0003540602417981 */ /* 0x000ea8000c1e1900 */
[----:B------:R-:W2:Y:S01]  /*8240*/  LDG.E R244, desc[UR6][R2.64+0x394] ;  /* 0x0003940602f47981 */ /* 0x000ea2000c1e1900 */
[----:B------:R-:W-:-:S03]  /*8250*/  FFMA R24, R0, R63, R24 ;  /* 0x0000003f00187223 */ /* 0x000fc60000000018 */
[----:B------:R-:W2:Y:S01]  /*8260*/  LDG.E R179, desc[UR6][R2.64+0x3d4] ;  /* 0x0003d40602b37981 */ /* 0x000ea2000c1e1900 */
[----:B------:R-:W-:-:S03]  /*8270*/  FFMA R26, R0, R61, R26 ;  /* 0x0000003d001a7223 */ /* 0x000fc6000000001a */
[----:B------:R-:W2:Y:S04]  /*8280*/  LDG.E R64, desc[UR6][R2.64+0x318] ;  /* 0x0003180602407981 */ /* 0x000ea8000c1e1900 */
[----:B------:R-:W2:Y:S04]  /*8290*/  LDG.E R62, desc[UR6][R2.64+0x398] ;  /* 0x00039806023e7981 */ /* 0x000ea8000c1e1900 */
[----:B------:R-:W2:Y:S04]  /*82a0*/  LDG.E R63, desc[UR6][R2.64+0x358] ;  /* 0x00035806023f7981 */ /* 0x000ea8000c1e1900 */
[----:B------:R-:W2:Y:S01]  /*82b0*/  LDG.E R61, desc[UR6][R2.64+0x3d8] ;  /* 0x0003d806023d7981 */ /* 0x000ea2000c1e1900 */
[----:B------:R-:W-:-:S03]  /*82c0*/  FFMA R28, R28, R144, RZ ;  /* 0x000000901c1c7223 */ /* 0x000fc600000000ff */
[----:B------:R-:W2:Y:S01]  /*82d0*/  LDG.E R243, desc[UR6][R2.64+0x39c] ;  /* 0x00039c0602f37981 */ /* 0x000ea2000c1e1900 */
[----:B------:R-:W-:-:S03]  /*82e0*/  FFMA R28, R29, R145, R28 ;  /* 0x000000911d1c7223 */ /* 0x000fc6000000001c */
[----:B------:R-:W2:Y:S04]  /*82f0*/  LDG.E R178, desc[UR6][R2.64+0x3dc] ;  /* 0x0003dc0602b27981 */ /* 0x000ea8000c1e1900 */
[----:B------:R-:W2:Y:S04]  /*8300*/  LDG.E R242, desc[UR6][R2.64+0x3a0] ;  /* 0x0003a00602f27981 */ /* 0x000ea8000c1e1900 */
[----:B------:R-:W2:Y:S04]  /*8310*/  LDG.E R177, desc[UR6][R2.64+0x3e0] ;  /* 0x0003e00602b17981 */ /* 0x000ea8000c1e1900 */
[----:B------:R-:W2:Y:S04]  /*8320*/  LDG.E R241, desc[UR6][R2.64+0x3a4] ;  /* 0x0003a40602f17981 */ /* 0x000ea8000c1e1900 */
[----:B------:R-:W5:Y:S01]  /*8330*/  LDL.LU R110, [R1+0x1e04] ;  /* 0x001e0400016e7983 */ /* 0x000f620000300800 */
[----:B---3--:R-:W-:-:S03]  /*8340*/  FFMA R28, R30, R146, R28 ;  /* 0x000000921e1c7223 */ /* 0x008fc6000000001c */
[----:B------:R-:W5:Y:S01]  /*8350*/  LDL.LU R105, [R1+0x1e00] ;  /* 0x001e000001697983 */ /* 0x000f620000300800 */
[----:B----4-:R-:W-:-:S03]  /*8360*/  FFMA R28, R31, R147, R28 ;  /* 0x000000931f1c7223 */ /* 0x010fc6000000001c */
[----:B------:R-:W5:Y:S01]  /*8370*/  LDL.LU R104, [R1+0x1dfc] ;  /* 0x001dfc0001687983 */ /* 0x000f620000300800 */
[----:B------:R-:W-:-:S03]  /*8380*/  FMUL R28, R28, 0.5 ;  /* 0x3f0000001c1c7820 */ /* 0x000fc60000400000 */
[----:B------:R-:W5:Y:S01]  /*8390*/  LDL.LU R103, [R1+0x1df8] ;  /* 0x001df80001677983 */ /* 0x000f620000300800 */
[----:B------:R-:W-:Y:S01]  /*83a0*/  FADD R29, R28, -R28 ;  /* 0x8000001c1c1d7221 */ /* 0x000fe20000000000 */
[----:B------:R-:W-:Y:S01]  /*83b0*/  HFMA2 R28, -RZ, RZ, 0.96630859375, -0.0022525787353515625 ;  /* 0x3bbb989dff1c7431 */ /* 0x000fe200000001ff */
[----:B------:R-:W-:Y:S01]  /*83c0*/  MOV R30, 0x437c0000 ;  /* 0x437c0000001e7802 */ /* 0x000fe20000000f00 */
[----:B------:R-:W5:Y:S04]  /*83d0*/  LDL.LU R102, [R1+0x1df4] ;  /* 0x001df40001667983 */ /* 0x000f680000300800 */
[----:B------:R-:W5:Y:S01]  /*83e0*/  LDL.LU R101, [R1+0x1df0] ;  /* 0x001df00001657983 */ /* 0x000f620000300800 */
[----:B------:R-:W-:-:S03]  /*83f0*/  FFMA.SAT R28, R29, R28, 0.5 ;  /* 0x3f0000001d1c7423 */ /* 0x000fc6000000201c */
[----:B------:R-:W5:Y:S01]  /*8400*/  LDL.LU R100, [R1+0x1dec] ;  /* 0x001dec0001647983 */ /* 0x000f620000300800 */
[----:B------:R-:W-:-:S03]  /*8410*/  FFMA.RM R28, R28, R30, 12582913 ;  /* 0x4b4000011c1c7423 */ /* 0x000fc6000000401e */
[----:B------:R-:W5:Y:S01]  /*8420*/  LDL.LU R99, [R1+0x1de8] ;  /* 0x001de80001637983 */ /* 0x000f620000300800 */
[----:B------:R-:W-:-:S03]  /*8430*/  FADD R30, R28, -12583039 ;  /* 0xcb40007f1c1e7421 */ /* 0x000fc60000000000 */
[----:B------:R-:W5:Y:S01]  /*8440*/  LDL.LU R98, [R1+0x1de4] ;  /* 0x001de40001627983 */ /* 0x000f620000300800 */
[C---:B------:R-:W-:Y:S01]  /*8450*/  FFMA R30, R29.reuse, 1.4426950216293334961, -R30 ;  /* 0x3fb8aa3b1d1e7823 */ /* 0x040fe2000000081e */
[----:B------:R-:W-:Y:S02]  /*8460*/  FFMA R27, R0, R44, R27 ;  /* 0x0000002c001b7223 */ /* 0x000fe4000000001b */
[----:B------:R-:W5:Y:S01]  /*8470*/  LDL.LU R48, [R1+0x1de0] ;  /* 0x001de00001307983 */ /* 0x000f620000300800 */
[----:B------:R-:W-:-:S03]  /*8480*/  FFMA R30, R29, 1.925963033500011079e-08, R30 ;  /* 0x32a570601d1e7823 */ /* 0x000fc6000000001e */
[----:B------:R-:W5:Y:S01]  /*8490*/  LDL.LU R96, [R1+0x1ddc] ;  /* 0x001ddc0001607983 */ /* 0x000f620000300800 */
[----:B------:R-:W0:Y:S01]  /*84a0*/  MUFU.EX2 R44, R30 ;  /* 0x0000001e002c7308 */ /* 0x000e220000000800 */
[----:B------:R-:W-:Y:S02]  /*84b0*/  SHF.L.U32 R28, R28, 0x17, RZ ;  /* 0x000000171c1c7819 */ /* 0x000fe400000006ff */
[----:B------:R-:W5:Y:S04]  /*84c0*/  LDL.LU R97, [R1+0x1dd8] ;  /* 0x001dd80001617983 */ /* 0x000f680000300800 */
[----:B------:R-:W5:Y:S04]  /*84d0*/  LDL.LU R109, [R1+0x1dd4] ;  /* 0x001dd400016d7983 */ /* 0x000f680000300800 */
[----:B------:R-:W5:Y:S04]  /*84e0*/  LDL.LU R108, [R1+0x1dd0] ;  /* 0x001dd000016c7983 */ /* 0x000f680000300800 */
[----:B------:R-:W5:Y:S01]  /*84f0*/  LDL.LU R107, [R1+0x1dcc] ;  /* 0x001dcc00016b7983 */ /* 0x000f620000300800 */
[----:B0-----:R-:W-:-:S03]  /*8500*/  FMUL R44, R28, R44 ;  /* 0x0000002c1c2c7220 */ /* 0x001fc60000400000 */
[----:B------:R-:W5:Y:S01]  /*8510*/  LDL.LU R106, [R1+0x1dc8] ;  /* 0x001dc800016a7983 */ /* 0x000f620000300800 */
[C---:B--2---:R-:W-:Y:S01]  /*8520*/  FFMA R30, R54.reuse, R79, RZ ;  /* 0x0000004f361e7223 */ /* 0x044fe200000000ff */
[C---:B------:R-:W-:Y:S01]  /*8530*/  FFMA R28, R54.reuse, R78, RZ ;  /* 0x0000004e361c7223 */ /* 0x040fe200000000ff */
[C---:B------:R-:W-:Y:S01]  /*8540*/  FFMA R29, R54.reuse, R77, RZ ;  /* 0x0000004d361d7223 */ /* 0x040fe200000000ff */
[----:B------:R-:W-:Y:S01]  /*8550*/  FFMA R54, R54, R240, RZ ;  /* 0x000000f036367223 */ /* 0x000fe200000000ff */
[C---:B------:R-:W-:Y:S01]  /*8560*/  FFMA R30, R56.reuse, R76, R30 ;  /* 0x0000004c381e7223 */ /* 0x040fe2000000001e */
[----:B------:R0:W-:Y:S01]  /*8570*/  STL [R1+0xe24], R78 ;  /* 0x000e244e01007387 */ /* 0x0001e20000100800 */
[----:B------:R-:W-:-:S03]  /*8580*/  FFMA R28, R56, R75, R28 ;  /* 0x0000004b381c7223 */ /* 0x000fc6000000001c */
[----:B------:R1:W-:Y:S01]  /*8590*/  STL [R1+0xdc8], R77 ;  /* 0x000dc84d01007387 */ /* 0x0003e20000100800 */
[----:B------:R-:W-:-:S03]  /*85a0*/  FFMA R29, R56, R74, R29 ;  /* 0x0000004a381d7223 */ /* 0x000fc6000000001d */
[----:B0-----:R-:W2:Y:S01]  /*85b0*/  LDG.E R78, desc[UR6][R2.64+0x31c] ;  /* 0x00031c06024e7981 */ /* 0x001ea2000c1e1900 */
[----:B------:R-:W-:-:S03]  /*85c0*/  FFMA R54, R56, R187, R54 ;  /* 0x000000bb38367223 */ /* 0x000fc60000000036 */
[----:B------:R0:W-:Y:S01]  /*85d0*/  STL [R1+0xf04], R76 ;  /* 0x000f044c01007387 */ /* 0x0001e20000100800 */
[----:B------:R-:W-:-:S03]  /*85e0*/  FFMA R30, R57, R73, R30 ;  /* 0x00000049391e7223 */ /* 0x000fc6000000001e */
[----:B-1----:R-:W3:Y:S01]  /*85f0*/  LDG.E R77, desc[UR6][R2.64+0x35c] ;  /* 0x00035c06024d7981 */ /* 0x002ee2000c1e1900 */
[----:B------:R-:W-:-:S03]  /*8600*/  FFMA R28, R57, R72, R28 ;  /* 0x00000048391c7223 */ /* 0x000fc6000000001c */
[----:B------:R1:W-:Y:S01]  /*8610*/  STL [R1+0xf08], R75 ;  /* 0x000f084b01007387 */ /* 0x0003e20000100800 */
[----:B------:R-:W-:-:S03]  /*8620*/  FFMA R29, R57, R71, R29 ;  /* 0x00000047391d7223 */ /* 0x000fc6000000001d */
[----:B0-----:R-:W4:Y:S01]  /*8630*/  LDG.E R76, desc[UR6][R2.64+0x320] ;  /* 0x00032006024c7981 */ /* 0x001f22000c1e1900 */
[----:B------:R-:W-:-:S03]  /*8640*/  FFMA R54, R57, R186, R54 ;  /* 0x000000ba39367223 */ /* 0x000fc60000000036 */
[----:B------:R0:W-:Y:S01]  /*8650*/  STL [R1+0xdc4], R74 ;  /* 0x000dc44a01007387 */ /* 0x0001e20000100800 */
[----:B------:R-:W-:-:S03]  /*8660*/  FFMA R30, R58, R70, R30 ;  /* 0x000000463a1e7223 */ /* 0x000fc6000000001e */
[----:B-1----:R-:W4:Y:S01]  /*8670*/  LDG.E R75, desc[UR6][R2.64+0x360] ;  /* 0x00036006024b7981 */ /* 0x002f22000c1e1900 */
[----:B------:R-:W-:-:S03]  /*8680*/  FFMA R28, R58, R69, R28 ;  /* 0x000000453a1c7223 */ /* 0x000fc6000000001c */
[----:B------:R1:W-:Y:S01]  /*8690*/  STL [R1+0xf10], R73 ;  /* 0x000f104901007387 */ /* 0x0003e20000100800 */
[----:B------:R-:W-:-:S03]  /*86a0*/  FFMA R29, R58, R246, R29 ;  /* 0x000000f63a1d7223 */ /* 0x000fc6000000001d */
[----:B------:R1:W-:Y:S01]  /*86b0*/  STL [R1+0xdec], R72 ;  /* 0x000dec4801007387 */ /* 0x0003e20000100800 */
[----:B------:R-:W-:-:S03]  /*86c0*/  FFMA R54, R58, R185, R54 ;  /* 0x000000b93a367223 */ /* 0x000fc60000000036 */
[----:B0-----:R-:W4:Y:S01]  /*86d0*/  LDG.E R74, desc[UR6][R2.64+0x324] ;  /* 0x00032406024a7981 */ /* 0x001f22000c1e1900 */
[----:B------:R-:W-:-:S03]  /*86e0*/  FFMA R30, R59, R68, R30 ;  /* 0x000000443b1e7223 */ /* 0x000fc6000000001e */
[----:B-1----:R-:W4:Y:S04]  /*86f0*/  LDG.E R73, desc[UR6][R2.64+0x364] ;  /* 0x0003640602497981 */ /* 0x002f28000c1e1900 */
[----:B------:R-:W4:Y:S01]  /*8700*/  LDG.E R72, desc[UR6][R2.64+0x3e4] ;  /* 0x0003e40602487981 */ /* 0x000f22000c1e1900 */
[C---:B------:R-:W-:Y:S01]  /*8710*/  FFMA R28, R59.reuse, R67, R28 ;  /* 0x000000433b1c7223 */ /* 0x040fe2000000001c */
[C---:B------:R-:W-:Y:S02]  /*8720*/  FFMA R29, R59.reuse, R245, R29 ;  /* 0x000000f53b1d7223 */ /* 0x040fe4000000001d */
[----:B------:R0:W-:Y:S01]  /*8730*/  STL [R1+0xdc0], R71 ;  /* 0x000dc04701007387 */ /* 0x0001e20000100800 */
[----:B------:R-:W-:-:S03]  /*8740*/  FFMA R54, R59, R184, R54 ;  /* 0x000000b83b367223 */ /* 0x000fc60000000036 */
[----:B------:R1:W-:Y:S01]  /*8750*/  STL [R1+0xf80], R70 ;  /* 0x000f804601007387 */ /* 0x0003e20000100800 */
[----:B------:R-:W-:-:S03]  /*8760*/  FFMA R30, R60, R66, R30 ;  /* 0x000000423c1e7223 */ /* 0x000fc6000000001e */
[----:B------:R1:W-:Y:S04]  /*8770*/  STL [R1+0xde8], R69 ;  /* 0x000de84501007387 */ /* 0x0003e80000100800 */
[----:B------:R1:W-:Y:S01]  /*8780*/  STL [R1+0xf7c], R68 ;  /* 0x000f7c4401007387 */ /* 0x0003e20000100800 */
[----:B------:R-:W-:-:S03]  /*8790*/  FFMA R31, R60, R65, R28 ;  /* 0x000000413c1f7223 */ /* 0x000fc6000000001c */
[----:B0-----:R-:W4:Y:S01]  /*87a0*/  LDG.E R71, desc[UR6][R2.64+0x328] ;  /* 0x0003280602477981 */ /* 0x001f22000c1e1900 */
[----:B------:R-:W-:-:S03]  /*87b0*/  FFMA R29, R60, R244, R29 ;  /* 0x000000f43c1d7223 */ /* 0x000fc6000000001d */
[----:B-1----:R-:W4:Y:S01]  /*87c0*/  LDG.E R70, desc[UR6][R2.64+0x368] ;  /* 0x0003680602467981 */ /* 0x002f22000c1e1900 */
[----:B------:R-:W-:-:S03]  /*87d0*/  FFMA R54, R60, R179, R54 ;  /* 0x000000b33c367223 */ /* 0x000fc60000000036 */
[----:B------:R-:W4:Y:S01]  /*87e0*/  LDG.E R69, desc[UR6][R2.64+0x3a8] ;  /* 0x0003a80602457981 */ /* 0x000f22000c1e1900 */
[----:B------:R-:W-:-:S03]  /*87f0*/  FFMA R28, R55, R64, R30 ;  /* 0x00000040371c7223 */ /* 0x000fc6000000001e */
[----:B------:R-:W4:Y:S01]  /*8800*/  LDG.E R68, desc[UR6][R2.64+0x3e8] ;  /* 0x0003e80602447981 */ /* 0x000f22000c1e1900 */
[----:B------:R-:W-:-:S03]  /*8810*/  FFMA R30, R55, R62, R29 ;  /* 0x0000003e371e7223 */ /* 0x000fc6000000001d */
[----:B------:R0:W-:Y:S04]  /*8820*/  STL [R1+0xde4], R67 ;  /* 0x000de44301007387 */ /* 0x0001e80000100800 */
[----:B------:R1:W-:Y:S04]  /*8830*/  STL [R1+0xf78], R66 ;  /* 0x000f784201007387 */ /* 0x0003e80000100800 */
[----:B------:R1:W-:Y:S04]  /*8840*/  STL [R1+0xde0], R65 ;  /* 0x000de04101007387 */ /* 0x0003e80000100800 */
[----:B------:R1:W-:Y:S01]  /*8850*/  STL [R1+0xf0c], R64 ;  /* 0x000f0c4001007387 */ /* 0x0003e20000100800 */
[----:B------:R-:W-:-:S03]  /*8860*/  FFMA R31, R55, R63, R31 ;  /* 0x0000003f371f7223 */ /* 0x000fc6000000001f */
[----:B0-----:R-:W4:Y:S01]  /*8870*/  LDG.E R67, desc[UR6][R2.64+0x32c] ;  /* 0x00032c0602437981 */ /* 0x001f22000c1e1900 */
[----:B------:R-:W-:-:S03]  /*8880*/  FFMA R29, R55, R61, R54 ;  /* 0x0000003d371d7223 */ /* 0x000fc60000000036 */
[----:B-1----:R-:W4:Y:S04]  /*8890*/  LDG.E R66, desc[UR6][R2.64+0x36c] ;  /* 0x00036c0602427981 */ /* 0x002f28000c1e1900 */
[----:B------:R-:W4:Y:S04]  /*88a0*/  LDG.E R65, desc[UR6][R2.64+0x3ac] ;  /* 0x0003ac0602417981 */ /* 0x000f28000c1e1900 */
[----:B------:R-:W4:Y:S04]  /*88b0*/  LDG.E R64, desc[UR6][R2.64+0x3ec] ;  /* 0x0003ec0602407981 */ /* 0x000f28000c1e1900 */
[----:B------:R0:W-:Y:S04]  /*88c0*/  STL [R1+0x1214], R63 ;  /* 0x0012143f01007387 */ /* 0x0001e80000100800 */
[----:B------:R1:W-:Y:S04]  /*88d0*/  STL [R1+0x1220], R62 ;  /* 0x0012203e01007387 */ /* 0x0003e80000100800 */
[----:B------:R1:W-:Y:S04]  /*88e0*/  STL [R1+0x1240], R61 ;  /* 0x0012403d01007387 */ /* 0x0003e80000100800 */
[----:B0-----:R-:W4:Y:S04]  /*88f0*/  LDG.E R63, desc[UR6][R2.64+0x330] ;  /* 0x00033006023f7981 */ /* 0x001f28000c1e1900 */
[----:B-1----:R-:W4:Y:S04]  /*8900*/  LDG.E R62, desc[UR6][R2.64+0x370] ;  /* 0x00037006023e7981 */ /* 0x002f28000c1e1900 */
[----:B------:R-:W4:Y:S04]  /*8910*/  LDG.E R61, desc[UR6][R2.64+0x3b0] ;  /* 0x0003b006023d7981 */ /* 0x000f28000c1e1900 */
[----:B------:R-:W4:Y:S01]  /*8920*/  LDG.E R60, desc[UR6][R2.64+0x3f0] ;  /* 0x0003f006023c7981 */ /* 0x000f22000c1e1900 */
[C---:B------:R-:W-:Y:S01]  /*8930*/  FFMA R30, R45.reuse, R243, R30 ;  /* 0x000000f32d1e7223 */ /* 0x040fe2000000001e */
[----:B------:R-:W-:-:S02]  /*8940*/  FFMA R29, R45, R178, R29 ;  /* 0x000000b22d1d7223 */ /* 0x000fc4000000001d */
[----:B------:R-:W4:Y:S01]  /*8950*/  LDG.E R58, desc[UR6][R2.64+0x374] ;  /* 0x00037406023a7981 */ /* 0x000f22000c1e1900 */
[C---:B------:R-:W-:Y:S01]  /*8960*/  FFMA R30, R46.reuse, R242, R30 ;  /* 0x000000f22e1e7223 */ /* 0x040fe2000000001e */
[----:B------:R-:W-:Y:S02]  /*8970*/  FFMA R29, R46, R177, R29 ;  /* 0x000000b12e1d7223 */ /* 0x000fe4000000001d */
[----:B------:R-:W4:Y:S01]  /*8980*/  LDG.E R56, desc[UR6][R2.64+0x3f4] ;  /* 0x0003f40602387981 */ /* 0x000f22000c1e1900 */
[----:B------:R-:W-:-:S03]  /*8990*/  FFMA R30, R47, R241, R30 ;  /* 0x000000f12f1e7223 */ /* 0x000fc6000000001e */
[----:B------:R-:W4:Y:S04]  /*89a0*/  LDG.E R54, desc[UR6][R2.64+0x378] ;  /* 0x0003780602367981 */ /* 0x000f28000c1e1900 */
[----:B------:R-:W4:Y:S04]  /*89b0*/  LDG.E R59, desc[UR6][R2.64+0x334] ;  /* 0x00033406023b7981 */ /* 0x000f28000c1e1900 */
[----:B------:R-:W4:Y:S04]  /*89c0*/  LDG.E R57, desc[UR6][R2.64+0x3b4] ;  /* 0x0003b40602397981 */ /* 0x000f28000c1e1900 */
[----:B------:R-:W4:Y:S01]  /*89d0*/  LDG.E R55, desc[UR6][R2.64+0x338] ;  /* 0x0003380602377981 */ /* 0x000f22000c1e1900 */
[C---:B--2---:R-:W-:Y:S01]  /*89e0*/  FFMA R28, R45.reuse, R78, R28 ;  /* 0x0000004e2d1c7223 */ /* 0x044fe2000000001c */
[----:B---3--:R-:W-:-:S02]  /*89f0*/  FFMA R31, R45, R77, R31 ;  /* 0x0000004d2d1f7223 */ /* 0x008fc4000000001f */
[----:B------:R-:W2:Y:S01]  /*8a00*/  LDG.E R45, desc[UR6][R2.64+0x3bc] ;  /* 0x0003bc06022d7981 */ /* 0x000ea2000c1e1900 */
[C---:B----4-:R-:W-:Y:S01]  /*8a10*/  FFMA R28, R46.reuse, R76, R28 ;  /* 0x0000004c2e1c7223 */ /* 0x050fe2000000001c */
[----:B------:R-:W-:Y:S02]  /*8a20*/  FFMA R31, R46, R75, R31 ;  /* 0x0000004b2e1f7223 */ /* 0x000fe4000000001f */
[----:B------:R-:W3:Y:S01]  /*8a30*/  LDG.E R46, desc[UR6][R2.64+0x3fc] ;  /* 0x0003fc06022e7981 */ /* 0x000ee2000c1e1900 */
[C---:B------:R-:W-:Y:S01]  /*8a40*/  FFMA R28, R47.reuse, R74, R28 ;  /* 0x0000004a2f1c7223 */ /* 0x040fe2000000001c */
[C---:B------:R-:W-:Y:S01]  /*8a50*/  FFMA R31, R47.reuse, R73, R31 ;  /* 0x000000492f1f7223 */ /* 0x040fe2000000001f */
[----:B------:R-:W-:Y:S02]  /*8a60*/  FFMA R29, R47, R72, R29 ;  /* 0x000000482f1d7223 */ /* 0x000fe4000000001d */
[----:B------:R0:W4:Y:S01]  /*8a70*/  LDG.E R47, desc[UR6][R2.64+0x37c] ;  /* 0x00037c06022f7981 */ /* 0x000122000c1e1900 */
[C---:B------:R-:W-:Y:S01]  /*8a80*/  FFMA R28, R49.reuse, R71, R28 ;  /* 0x00000047311c7223 */ /* 0x040fe2000000001c */
[C---:B------:R-:W-:Y:S01]  /*8a90*/  FFMA R31, R49.reuse, R70, R31 ;  /* 0x00000046311f7223 */ /* 0x040fe2000000001f */
[C---:B------:R-:W-:Y:S01]  /*8aa0*/  FFMA R30, R49.reuse, R69, R30 ;  /* 0x00000045311e7223 */ /* 0x040fe2000000001e */
[----:B------:R-:W-:-:S02]  /*8ab0*/  FFMA R29, R49, R68, R29 ;  /* 0x00000044311d7223 */ /* 0x000fc4000000001d */
[----:B------:R-:W2:Y:S01]  /*8ac0*/  LDG.E R49, desc[UR6][R2.64+0x33c] ;  /* 0x00033c0602317981 */ /* 0x000ea2000c1e1900 */
[C---:B------:R-:W-:Y:S01]  /*8ad0*/  FFMA R28, R50.reuse, R67, R28 ;  /* 0x00000043321c7223 */ /* 0x040fe2000000001c */
[C---:B------:R-:W-:Y:S01]  /*8ae0*/  FFMA R31, R50.reuse, R66, R31 ;  /* 0x00000042321f7223 */ /* 0x040fe2000000001f */
[C---:B------:R-:W-:Y:S01]  /*8af0*/  FFMA R30, R50.reuse, R65, R30 ;  /* 0x00000041321e7223 */ /* 0x040fe2000000001e */
[----:B------:R-:W-:Y:S02]  /*8b00*/  FFMA R29, R50, R64, R29 ;  /* 0x00000040321d7223 */ /* 0x000fe4000000001d */
[----:B------:R-:W3:Y:S01]  /*8b10*/  LDG.E R50, desc[UR6][R2.64+0x3b8] ;  /* 0x0003b80602327981 */ /* 0x000ee2000c1e1900 */
[C---:B------:R-:W-:Y:S01]  /*8b20*/  FFMA R28, R51.reuse, R63, R28 ;  /* 0x0000003f331c7223 */ /* 0x040fe2000000001c */
[C---:B------:R-:W-:Y:S01]  /*8b30*/  FFMA R31, R51.reuse, R62, R31 ;  /* 0x0000003e331f7223 */ /* 0x040fe2000000001f */
[C---:B------:R-:W-:Y:S01]  /*8b40*/  FFMA R30, R51.reuse, R61, R30 ;  /* 0x0000003d331e7223 */ /* 0x040fe2000000001e */
[----:B------:R-:W-:-:S02]  /*8b50*/  FFMA R29, R51, R60, R29 ;  /* 0x0000003c331d7223 */ /* 0x000fc4000000001d */
[----:B------:R-:W0:Y:S01]  /*8b60*/  LDG.E R51, desc[UR6][R2.64+0x3f8] ;  /* 0x0003f80602337981 */ /* 0x000e22000c1e1900 */
[C---:B------:R-:W-:Y:S01]  /*8b70*/  FFMA R31, R52.reuse, R58, R31 ;  /* 0x0000003a341f7223 */ /* 0x040fe2000000001f */
[----:B------:R-:W-:-:S03]  /*8b80*/  FFMA R29, R52, R56, R29 ;  /* 0x00000038341d7223 */ /* 0x000fc6000000001d */
[----:B------:R-:W-:Y:S01]  /*8b90*/  FFMA R31, R53, R54, R31 ;  /* 0x00000036351f7223 */ /* 0x000fe2000000001f */
[C---:B------:R-:W-:Y:S01]  /*8ba0*/  FFMA R28, R52.reuse, R59, R28 ;  /* 0x0000003b341c7223 */ /* 0x040fe2000000001c */
[----:B------:R-:W-:-:S03]  /*8bb0*/  FFMA R30, R52, R57, R30 ;  /* 0x00000039341e7223 */ /* 0x000fc6000000001e */
        /* <DEDUP_REMOVED lines=60> */
[----:B------:R1:W-:Y:S04]  /*8f80*/  STL.128 [R1+0x3c0], R16 ;  /* 0x0003c01001007387 */ /* 0x0003e80000100c00 */
[----:B------:R1:W-:Y:S01]  /*8f90*/  STL.128 [R1+0x3d0], R20 ;  /* 0x0003d01401007387 */ /* 0x0003e20000100c00 */
[----:B---3--:R-:W-:-:S04]  /*8fa0*/  FFMA R30, R53, R50, R30 ;  /* 0x00000032351e7223 */ /* 0x008fc8000000001e */
[C---:B------:R-:W-:Y:S01]  /*8fb0*/  FFMA R30, R0.reuse, R45, R30 ;  /* 0x0000002d001e7223 */ /* 0x040fe2000000001e */
[----:B------:R1:W-:Y:S04]  /*8fc0*/  STL.128 [R1+0x3e0], R24 ;  /* 0x0003e01801007387 */ /* 0x0003e80000100c00 */
[----:B------:R1:W-:Y:S04]  /*8fd0*/  STL [R1+0xe34], R79 ;  /* 0x000e344f01007387 */ /* 0x0003e80000100800 */
[----:B------:R1:W-:Y:S01]  /*8fe0*/  STL [R1+0xe30], R78 ;  /* 0x000e304e01007387 */ /* 0x0003e20000100800 */
[----:B0-----:R-:W-:Y:S01]  /*8ff0*/  FFMA R2, R53, R51, R29 ;  /* 0x0000003335027223 */ /* 0x001fe2000000001d */
[----:B----4-:R-:W-:-:S03]  /*9000*/  FFMA R29, R0, R47, R31 ;  /* 0x0000002f001d7223 */ /* 0x010fc6000000001f */
[----:B------:R-:W-:Y:S01]  /*9010*/  FFMA R31, R0, R46, R2 ;  /* 0x0000002e001f7223 */ /* 0x000fe20000000002 */
[----:B------:R-:W-:Y:S01]  /*9020*/  FADD R2, RZ, R44 ;  /* 0x0000002cff027221 */ /* 0x000fe20000000000 */
[----:B------:R1:W-:Y:S04]  /*9030*/  STL [R1+0xdd4], R77 ;  /* 0x000dd44d01007387 */ /* 0x0003e80000100800 */
[----:B------:R-:W-:Y:S01]  /*9040*/  IADD3 R0, PT, PT, R2, 0x1800000, RZ ;  /* 0x0180000002007810 */ /* 0x000fe20007ffe0ff */
[----:B------:R1:W-:Y:S03]  /*9050*/  STL [R1+0x1268], R76 ;  /* 0x0012684c01007387 */ /* 0x0003e60000100800 */
        /* <DEDUP_REMOVED lines=34> */
[----:B-1---5:R-:W-:Y:S05]  /*9280*/  CALL.REL.NOINC `($__internal_1_$__cuda_sm20_rcp_rn_f32_slowpath) ;  /* 0x000006e800987944 */ /* 0x022fea0003c00000 */
[----:B------:R-:W-:Y:S05]  /*9290*/  BRA `(.L_x_104) ;  /* 0x0000000000107947 */ /* 0x000fea0003800000 */
.L_x_103:
[----:B------:R-:W0:Y:S02]  /*92a0*/  MUFU.RCP R0, R2 ;  /* 0x0000000200007308 */ /* 0x000e240000001000 */
[----:B0-----:R-:W-:-:S04]  /*92b0*/  FFMA R2, R2, R0, -1 ;  /* 0xbf80000002027423 */ /* 0x001fc80000000000 */
[----:B------:R-:W-:-:S04]  /*92c0*/  FADD.FTZ R2, -R2, -RZ ;  /* 0x800000ff02027221 */ /* 0x000fc80000010100 */
[----:B------:R-:W-:-:S07]  /*92d0*/  FFMA R0, R0, R2, R0 ;  /* 0x0000000200007223 */ /* 0x000fce0000000000 */
.L_x_104:
[----:B-----5:R-:W-:Y:S01]  /*92e0*/  FFMA R32, R32, R4, RZ ;  /* 0x0000000420207223 */ /* 0x020fe200000000ff */
[----:B------:R-:W-:Y:S02]  /*92f0*/  HFMA2 R2, -RZ, RZ, 0.96630859375, -0.0022525787353515625 ;  /* 0x3bbb989dff027431 */ /* 0x000fe400000001ff */
        /* <DEDUP_REMOVED lines=9> */
[----:B------:R-:W-:-:S03]  /*9390*/  MOV R32, 0x437c0000 ;  /* 0x437c000000207802 */ /* 0x000fc60000000f00 */
[----:B------:R-:W-:-:S04]  /*93a0*/  FFMA.SAT R2, R3, R2, 0.5 ;  /* 0x3f00000003027423 */ /* 0x000fc80000002002 */
[----:B------:R-:W-:-:S04]  /*93b0*/  FFMA.RM R2, R2, R32, 12582913 ;  /* 0x4b40000102027423 */ /* 0x000fc80000004020 */
[C---:B------:R-:W-:Y:S01]  /*93c0*/  FADD R32, R2.reuse, -12583039 ;  /* 0xcb40007f02207421 */ /* 0x040fe20000000000 */
[----:B------:R-:W-:-:S03]  /*93d0*/  SHF.L.U32 R44, R2, 0x17, RZ ;  /* 0x00000017022c7819 */ /* 0x000fc600000006ff */
[----:B------:R-:W-:-:S04]  /*93e0*/  FFMA R32, R3, 1.4426950216293334961, -R32 ;  /* 0x3fb8aa3b03207823 */ /* 0x000fc80000000820 */
[----:B------:R-:W-:Y:S01]  /*93f0*/  FFMA R3, R3, 1.925963033500011079e-08, R32 ;  /* 0x32a5706003037823 */ /* 0x000fe20000000020 */
[----:B------:R-:W-:-:S05]  /*9400*/  FFMA R32, R16, R0, RZ ;  /* 0x0000000010207223 */ /* 0x000fca00000000ff */
[----:B------:R-:W0:Y:S01]  /*9410*/  MUFU.EX2 R3, R3 ;  /* 0x0000000300037308 */ /* 0x000e220000000800 */
[----:B------:R2:W-:Y:S01]  /*9420*/  STL.128 [R1+0x40], R32 ;  /* 0x0000402001007387 */ /* 0x0005e20000100c00 */
[----:B0-----:R-:W-:-:S04]  /*9430*/  FMUL R44, R44, R3 ;  /* 0x000000032c2c7220 */ /* 0x001fc80000400000 */
[----:B------:R-:W-:-:S05]  /*9440*/  FADD R2, RZ, R44 ;  /* 0x0000002cff027221 */ /* 0x000fca0000000000 */
[----:B------:R-:W-:-:S04]  /*9450*/  IADD3 R0, PT, PT, R2, 0x1800000, RZ ;  /* 0x0180000002007810 */ /* 0x000fc80007ffe0ff */
[----:B------:R-:W-:-:S04]  /*9460*/  LOP3.LUT R0, R0, 0x7f800000, RZ, 0xc0, !PT ;  /* 0x7f80000000007812 */ /* 0x000fc800078ec0ff */
[----:B------:R-:W-:-:S13]  /*9470*/  ISETP.GT.U32.AND P0, PT, R0, 0x1ffffff, PT ;  /* 0x01ffffff0000780c */ /* 0x000fda0003f04070 */
[----:B--2---:R-:W-:Y:S05]  /*9480*/  @P0 BRA `(.L_x_105) ;  /* 0x0000000000100947 */ /* 0x004fea0003800000 */
[----:B------:R-:W-:Y:S02]  /*9490*/  MOV R0, R2 ;  /* 0x0000000200007202 */ /* 0x000fe40000000f00 */
[----:B------:R-:W-:-:S07]  /*94a0*/  MOV R2, 0x94c0 ;  /* 0x000094c000027802 */ /* 0x000fce0000000f00 */
[----:B-1----:R-:W-:Y:S05]  /*94b0*/  CALL.REL.NOINC `($__internal_1_$__cuda_sm20_rcp_rn_f32_slowpath) ;  /* 0x000006e8000c7944 */ /* 0x002fea0003c00000 */
[----:B------:R-:W-:Y:S05]  /*94c0*/  BRA `(.L_x_106) ;  /* 0x0000000000107947 */ /* 0x000fea0003800000 */
.L_x_105:
[----:B------:R-:W0:Y:S02]  /*94d0*/  MUFU.RCP R0, R2 ;  /* 0x0000000200007308 */ /* 0x000e240000001000 */
[----:B0-----:R-:W-:-:S04]  /*94e0*/  FFMA R2, R2, R0, -1 ;  /* 0xbf80000002027423 */ /* 0x001fc80000000000 */
[----:B------:R-:W-:-:S04]  /*94f0*/  FADD.FTZ R2, -R2, -RZ ;  /* 0x800000ff02027221 */ /* 0x000fc80000010100 */
[----:B------:R-:W-:-:S07]  /*9500*/  FFMA R0, R0, R2, R0 ;  /* 0x0000000200007223 */ /* 0x000fce0000000000 */
.L_x_106:
[----:B------:R-:W-:Y:S01]  /*9510*/  FFMA R40, R40, R8, RZ ;  /* 0x0000000828287223 */ /* 0x000fe200000000ff */
        /* <DEDUP_REMOVED lines=30> */
.L_x_107:
[----:B------:R-:W0:Y:S02]  /*9700*/  MUFU.RCP R0, R2 ;  /* 0x0000000200007308 */ /* 0x000e240000001000 */
[----:B0-----:R-:W-:-:S04]  /*9710*/  FFMA R2, R2, R0, -1 ;  /* 0xbf80000002027423 */ /* 0x001fc80000000000 */
[----:B------:R-:W-:-:S04]  /*9720*/  FADD.FTZ R2, -R2, -RZ ;  /* 0x800000ff02027221 */ /* 0x000fc80000010100 */
[----:B------:R-:W-:-:S07]  /*9730*/  FFMA R0, R0, R2, R0 ;  /* 0x0000000200007223 */ /* 0x000fce0000000000 */
.L_x_108:
        /* <DEDUP_REMOVED lines=30> */
[----:B------:R-:W-:Y:S01]  /*9920*/  MOV R47, R0 ;  /* 0x00000000002f7202 */ /* 0x000fe20000000f00 */
[----:B------:R-:W-:Y:S06]  /*9930*/  BRA `(.L_x_110) ;  /* 0x0000000000107947 */ /* 0x000fec0003800000 */
.L_x_109:
[----:B-1----:R-:W0:Y:S02]  /*9940*/  MUFU.RCP R47, R2 ;  /* 0x00000002002f7308 */ /* 0x002e240000001000 */
[----:B0-----:R-:W-:-:S04]  /*9950*/  FFMA R2, R2, R47, -1 ;  /* 0xbf80000002027423 */ /* 0x001fc8000000002f */
[----:B------:R-:W-:-:S04]  /*9960*/  FADD.FTZ R2, -R2, -RZ ;  /* 0x800000ff02027221 */ /* 0x000fc80000010100 */
[----:B------:R-:W-:-:S07]  /*9970*/  FFMA R47, R47, R2, R47 ;  /* 0x000000022f2f7223 */ /* 0x000fce000000002f */
.L_x_110:
        /* <DEDUP_REMOVED lines=119> */
[----:B------:R-:W5:Y:S01]  /*a0f0*/  LDG.E R55, desc[UR6][R2.64+0x1bc] ;  /* 0x0001bc0602377981 */ /* 0x000f62000c1e1900 */
[----:B------:R-:W-:-:S03]  /*a100*/  FFMA R0, R40, R164, R0 ;  /* 0x000000a428007223 */ /* 0x000fc60000000000 */
[----:B------:R-:W5:Y:S01]  /*a110*/  LDG.E R182, desc[UR6][R2.64+0x280] ;  /* 0x0002800602b67981 */ /* 0x000f62000c1e1900 */
[----:B------:R-:W-:-:S03]  /*a120*/  FFMA R0, R41, R162, R0 ;  /* 0x000000a229007223 */ /* 0x000fc60000000000 */
[----:B------:R0:W-:Y:S01]  /*a130*/  STL [R1+0x1d6c], R54 ;  /* 0x001d6c3601007387 */ /* 0x0001e20000100800 */
[----:B------:R-:W-:-:S03]  /*a140*/  FFMA R0, R42, R54, R0 ;  /* 0x000000362a007223 */ /* 0x000fc60000000000 */
[----:B------:R1:W-:Y:S01]  /*a150*/  STL [R1+0x1d68], R53 ;  /* 0x001d683501007387 */ /* 0x0003e20000100800 */
[----:B------:R-:W-:-:S03]  /*a160*/  FFMA R0, R43, R53, R0 ;  /* 0x000000352b007223 */ /* 0x000fc60000000000 */
[----:B------:R-:W5:Y:S04]  /*a170*/  LDG.E R183, desc[UR6][R2.64+0x240] ;  /* 0x0002400602b77981 */ /* 0x000f68000c1e1900 */
[----:B0-----:R-:W5:Y:S01]  /*a180*/  LDG.E R54, desc[UR6][R2.64+0x200] ;  /* 0x0002000602367981 */ /* 0x001f62000c1e1900 */
[----:B------:R-:W-:-:S03]  /*a190*/  FFMA R0, R36, R52, R0 ;  /* 0x0000003424007223 */ /* 0x000fc60000000000 */
[----:B-1----:R-:W5:Y:S04]  /*a1a0*/  LDG.E R53, desc[UR6][R2.64+0x204] ;  /* 0x0002040602357981 */ /* 0x002f68000c1e1900 */
[----:B------:R0:W-:Y:S01]  /*a1b0*/  STL [R1+0x1d64], R52 ;  /* 0x001d643401007387 */ /* 0x0001e20000100800 */
[----:B------:R-:W-:-:S03]  /*a1c0*/  FFMA R0, R37, R51, R0 ;  /* 0x0000003325007223 */ /* 0x000fc60000000000 */
[----:B------:R1:W-:Y:S04]  /*a1d0*/  STL [R1+0x1d60], R51 ;  /* 0x001d603301007387 */ /* 0x0003e80000100800 */
[----:B------:R-:W5:Y:S04]  /*a1e0*/  LDG.E R181, desc[UR6][R2.64+0x244] ;  /* 0x0002440602b57981 */ /* 0x000f68000c1e1900 */
[----:B0-----:R-:W5:Y:S04]  /*a1f0*/  LDG.E R52, desc[UR6][R2.64+0x208] ;  /* 0x0002080602347981 */ /* 0x001f68000c1e1900 */
[----:B-1----:R-:W5:Y:S01]  /*a200*/  LDG.E R51, desc[UR6][R2.64+0x20c] ;  /* 0x00020c0602337981 */ /* 0x002f62000c1e1900 */
[----:B------:R-:W-:Y:S01]  /*a210*/  FFMA R0, R38, R160, R0 ;  /* 0x000000a026007223 */ /* 0x000fe20000000000 */
[----:B------:R-:W-:-:S02]  /*a220*/  FFMA R44, R28, R47, RZ ;  /* 0x0000002f1c2c7223 */ /* 0x000fc400000000ff */
[----:B------:R0:W-:Y:S01]  /*a230*/  STL [R1+0x1424], R50 ;  /* 0x0014243201007387 */ /* 0x0001e20000100800 */
[----:B------:R-:W-:-:S03]  /*a240*/  FFMA R0, R39, R45, R0 ;  /* 0x0000002d27007223 */ /* 0x000fc60000000000 */
[----:B------:R1:W-:Y:S01]  /*a250*/  STL [R1+0x1408], R49 ;  /* 0x0014083101007387 */ /* 0x0003e20000100800 */
[----:B------:R-:W-:-:S03]  /*a260*/  FFMA R0, R44, R46, R0 ;  /* 0x0000002e2c007223 */ /* 0x000fc60000000000 */
[----:B------:R1:W-:Y:S01]  /*a270*/  STL [R1+0x1d58], R45 ;  /* 0x001d582d01007387 */ /* 0x0003e20000100800 */
[----:B0-----:R-:W-:-:S03]  /*a280*/  FFMA R50, R32, R50, RZ ;  /* 0x0000003220327223 */ /* 0x001fc600000000ff */
[----:B------:R-:W5:Y:S01]  /*a290*/  LDG.E R176, desc[UR6][R2.64+0x248] ;  /* 0x0002480602b07981 */ /* 0x000f62000c1e1900 */
[----:B-1----:R-:W-:Y:S01]  /*a2a0*/  FFMA R49, R32, R49, RZ ;  /* 0x0000003120317223 */ /* 0x002fe200000000ff */
[----:B------:R-:W-:Y:S02]  /*a2b0*/  FFMA R50, R33, R180, R50 ;  /* 0x000000b421327223 */ /* 0x000fe40000000032 */
[----:B------:R0:W-:Y:S01]  /*a2c0*/  STL [R1+0x1ba4], R180 ;  /* 0x001ba4b401007387 */ /* 0x0001e20000100800 */
[----:B------:R-:W-:Y:S01]  /*a2d0*/  FFMA R45, R29, R47, RZ ;  /* 0x0000002f1d2d7223 */ /* 0x000fe200000000ff */
[----:B------:R-:W-:Y:S02]  /*a2e0*/  FFMA R49, R33, R152, R49 ;  /* 0x0000009821317223 */ /* 0x000fe40000000031 */
[----:B------:R1:W-:Y:S01]  /*a2f0*/  STL [R1+0x1d54], R46 ;  /* 0x001d542e01007387 */ /* 0x0003e20000100800 */
[C---:B------:R-:W-:Y:S01]  /*a300*/  FFMA R50, R34.reuse, R175, R50 ;  /* 0x000000af22327223 */ /* 0x040fe20000000032 */
[----:B------:R-:W-:Y:S01]  /*a310*/  FFMA R0, R45, R158, R0 ;  /* 0x0000009e2d007223 */ /* 0x000fe20000000000 */
[----:B------:R-:W-:Y:S01]  /*a320*/  FFMA R49, R34, R150, R49 ;  /* 0x0000009622317223 */ /* 0x000fe20000000031 */
[----:B------:R-:W5:Y:S04]  /*a330*/  LDG.E R174, desc[UR6][R2.64+0x24c] ;  /* 0x00024c0602ae7981 */ /* 0x000f68000c1e1900 */
[----:B0-----:R-:W5:Y:S01]  /*a340*/  LDG.E R180, desc[UR6][R2.64+0x284] ;  /* 0x0002840602b47981 */ /* 0x001f62000c1e1900 */
[----:B-1----:R-:W-:-:S03]  /*a350*/  FFMA R46, R30, R47, RZ ;  /* 0x0000002f1e2e7223 */ /* 0x002fc600000000ff */
[----:B------:R0:W-:Y:S01]  /*a360*/  STL [R1+0x1ba0], R175 ;  /* 0x001ba0af01007387 */ /* 0x0001e20000100800 */
[----:B------:R-:W-:Y:S01]  /*a370*/  FFMA R47, R31, R47, RZ ;  /* 0x0000002f1f2f7223 */ /* 0x000fe200000000ff */
[----:B------:R-:W-:Y:S01]  /*a380*/  FFMA R0, R46, R156, R0 ;  /* 0x0000009c2e007223 */ /* 0x000fe20000000000 */
[C---:B------:R-:W-:Y:S01]  /*a390*/  FFMA R50, R35.reuse, R217, R50 ;  /* 0x000000d923327223 */ /* 0x040fe20000000032 */
[----:B------:R1:W-:Y:S01]  /*a3a0*/  STL [R1+0x1b80], R173 ;  /* 0x001b80ad01007387 */ /* 0x0003e20000100800 */
[----:B------:R-:W-:-:S03]  /*a3b0*/  FFMA R49, R35, R173, R49 ;  /* 0x000000ad23317223 */ /* 0x000fc60000000031 */
[----:B------:R-:W5:Y:S04]  /*a3c0*/  LDG.E R172, desc[UR6][R2.64+0x250] ;  /* 0x0002500602ac7981 */ /* 0x000f68000c1e1900 */
[----:B0-----:R-:W5:Y:S01]  /*a3d0*/  LDG.E R175, desc[UR6][R2.64+0x288] ;  /* 0x0002880602af7981 */ /* 0x001f62000c1e1900 */
[----:B------:R-:W-:-:S03]  /*a3e0*/  FFMA R0, R47, R154, R0 ;  /* 0x0000009a2f007223 */ /* 0x000fc60000000000 */
[----:B-1----:R-:W5:Y:S01]  /*a3f0*/  LDG.E R173, desc[UR6][R2.64+0x28c] ;  /* 0x00028c0602ad7981 */ /* 0x002f62000c1e1900 */
[----:B------:R-:W-:-:S03]  /*a400*/  FFMA R50, R40, R171, R50 ;  /* 0x000000ab28327223 */ /* 0x000fc60000000032 */
[----:B------:R0:W-:Y:S01]  /*a410*/  STL [R1+0x1b94], R171 ;  /* 0x001b94ab01007387 */ /* 0x0001e20000100800 */
[----:B------:R-:W-:Y:S01]  /*a420*/  FADD R106, R106, R0 ;  /* 0x000000006a6a7221 */ /* 0x000fe20000000000 */
[----:B------:R-:W-:Y:S01]  /*a430*/  FFMA R0, R32, R216, RZ ;  /* 0x000000d820007223 */ /* 0x000fe200000000ff */
[----:B------:R-:W-:Y:S01]  /*a440*/  FFMA R49, R40, R169, R49 ;  /* 0x000000a928317223 */ /* 0x000fe20000000031 */
[----:B------:R1:W-:Y:S04]  /*a450*/  STL [R1+0x1b7c], R169 ;  /* 0x001b7ca901007387 */ /* 0x0003e80000100800 */
        /* <DEDUP_REMOVED lines=38> */
[----:B-1----:R-:W5:Y:S01]  /*a6c0*/  LDG.E R149, desc[UR6][R2.64+0x2bc] ;  /* 0x0002bc0602957981 */ /* 0x002f62000c1e1900 */
[----:B------:R-:W-:-:S03]  /*a6d0*/  FFMA R50, R36, R148, R50 ;  /* 0x0000009424327223 */ /* 0x000fc60000000032 */
[----:B------:R0:W-:Y:S01]  /*a6e0*/  STL [R1+0x1d0c], R143 ;  /* 0x001d0c8f01007387 */ /* 0x0001e20000100800 */
[----:B------:R-:W-:Y:S01]  /*a6f0*/  FFMA R49, R37, R140, R49 ;  /* 0x0000008c25317223 */ /* 0x000fe20000000031 */
[----:B------:R-:W-:Y:S01]  /*a700*/  FFMA R0, R41, R142, R0 ;  /* 0x0000008e29007223 */ /* 0x000fe20000000000 */
[----:B------:R-:W-:Y:S01]  /*a710*/  FFMA R50, R37, R141, R50 ;  /* 0x0000008d25327223 */ /* 0x000fe20000000032 */
[----:B------:R1:W-:Y:S04]  /*a720*/  STL [R1+0x1bb8], R170 ;  /* 0x001bb8aa01007387 */ /* 0x0003e80000100800 */
[----:B------:R-:W5:Y:S04]  /*a730*/  LDG.E R209, desc[UR6][R2.64+0x1d4] ;  /* 0x0001d40602d17981 */ /* 0x000f68000c1e1900 */
[----:B0-----:R-:W5:Y:S01]  /*a740*/  LDG.E R143, desc[UR6][R2.64+0x300] ;  /* 0x00030006028f7981 */ /* 0x001f62000c1e1900 */
[----:B------:R-:W-:-:S03]  /*a750*/  FFMA R49, R38, R137, R49 ;  /* 0x0000008926317223 */ /* 0x000fc60000000031 */
[----:B------:R0:W-:Y:S01]  /*a760*/  STL [R1+0x1d38], R141 ;  /* 0x001d388d01007387 */ /* 0x0001e20000100800 */
[----:B------:R-:W-:-:S03]  /*a770*/  FFMA R0, R42, R139, R0 ;  /* 0x0000008b2a007223 */ /* 0x000fc60000000000 */
[----:B-1----:R-:W5:Y:S04]  /*a780*/  LDG.E R170, desc[UR6][R2.64+0x254] ;  /* 0x0002540602aa7981 */ /* 0x002f68000c1e1900 */
[----:B------:R-:W5:Y:S04]  /*a790*/  LDG.E R208, desc[UR6][R2.64+0x214] ;  /* 0x0002140602d07981 */ /* 0x000f68000c1e1900 */
[----:B0-----:R-:W5:Y:S01]  /*a7a0*/  LDG.E R141, desc[UR6][R2.64+0x304] ;  /* 0x00030406028d7981 */ /* 0x001f62000c1e1900 */
[----:B------:R-:W-:-:S03]  /*a7b0*/  FFMA R49, R39, R134, R49 ;  /* 0x0000008627317223 */ /* 0x000fc60000000031 */
[----:B------:R0:W-:Y:S04]  /*a7c0*/  STL [R1+0x1bb4], R168 ;  /* 0x001bb4a801007387 */ /* 0x0001e80000100800 */
[----:B------:R1:W-:Y:S01]  /*a7d0*/  STL [R1+0x1ce0], R139 ;  /* 0x001ce08b01007387 */ /* 0x0003e20000100800 */
[----:B------:R-:W-:-:S03]  /*a7e0*/  FFMA R50, R38, R138, R50 ;  /* 0x0000008a26327223 */ /* 0x000fc60000000032 */
[----:B------:R-:W5:Y:S04]  /*a7f0*/  LDG.E R207, desc[UR6][R2.64+0x1d8] ;  /* 0x0001d80602cf7981 */ /* 0x000f68000c1e1900 */
[----:B0-----:R-:W5:Y:S04]  /*a800*/  LDG.E R168, desc[UR6][R2.64+0x258] ;  /* 0x0002580602a87981 */ /* 0x001f68000c1e1900 */
[----:B-1----:R-:W5:Y:S01]  /*a810*/  LDG.E R139, desc[UR6][R2.64+0x308] ;  /* 0x00030806028b7981 */ /* 0x002f62000c1e1900 */
[----:B------:R-:W-:-:S03]  /*a820*/  FFMA R49, R44, R131, R49 ;  /* 0x000000832c317223 */ /* 0x000fc60000000031 */
[----:B------:R0:W-:Y:S04]  /*a830*/  STL [R1+0x1bb0], R166 ;  /* 0x001bb0a601007387 */ /* 0x0001e80000100800 */
[----:B------:R1:W-:Y:S01]  /*a840*/  STL [R1+0x1d00], R137 ;  /* 0x001d008901007387 */ /* 0x0003e20000100800 */
[----:B------:R-:W-:Y:S01]  /*a850*/  FFMA R0, R43, R136, R0 ;  /* 0x000000882b007223 */ /* 0x000fe20000000000 */
[----:B------:R-:W-:Y:S02]  /*a860*/  FFMA R50, R39, R135, R50 ;  /* 0x0000008727327223 */ /* 0x000fe40000000032 */
[----:B------:R-:W5:Y:S04]  /*a870*/  LDG.E R206, desc[UR6][R2.64+0x218] ;  /* 0x0002180602ce7981 */ /* 0x000f68000c1e1900 */
[----:B0-----:R-:W5:Y:S04]  /*a880*/  LDG.E R166, desc[UR6][R2.64+0x25c] ;  /* 0x00025c0602a67981 */ /* 0x001f68000c1e1900 */
[----:B-1----:R-:W5:Y:S01]  /*a890*/  LDG.E R137, desc[UR6][R2.64+0x30c] ;  /* 0x00030c0602897981 */ /* 0x002f62000c1e1900 */
        /* <DEDUP_REMOVED lines=22> */
[----:B------:R-:W-:-:S03]  /*aa00*/  FADD R108, R108, R49 ;  /* 0x000000316c6c7221 */ /* 0x000fc60000000000 */
[----:B------:R0:W-:Y:S04]  /*aa10*/  STL [R1+0x1d50], R158 ;  /* 0x001d509e01007387 */ /* 0x0001e80000100800 */
[----:B------:R1:W-:Y:S01]  /*aa20*/  STL [R1+0x1d24], R129 ;  /* 0x001d248101007387 */ /* 0x0003e20000100800 */
[----:B------:R-:W-:Y:S01]  /*aa30*/  FFMA R0, R38, R127, R0 ;  /* 0x0000007f26007223 */ /* 0x000fe20000000000 */
[----:B------:R-:W-:Y:S02]  /*aa40*/  FFMA R49, R32, R120, RZ ;  /* 0x0000007820317223 */ /* 0x000fe400000000ff */
[----:B------:R-:W5:Y:S04]  /*aa50*/  LDG.E R202, desc[UR6][R2.64+0x220] ;  /* 0x0002200602ca7981 */ /* 0x000f68000c1e1900 */
[----:B0-----:R-:W5:Y:S04]  /*aa60*/  LDG.E R158, desc[UR6][R2.64+0x26c] ;  /* 0x00026c06029e7981 */ /* 0x001f68000c1e1900 */
[----:B-1----:R-:W5:Y:S04]  /*aa70*/  LDG.E R129, desc[UR6][R2.64+0x31c] ;  /* 0x00031c0602817981 */ /* 0x002f68000c1e1900 */
[----:B------:R0:W-:Y:S04]  /*aa80*/  STL [R1+0x1d4c], R156 ;  /* 0x001d4c9c01007387 */ /* 0x0001e80000100800 */
[----:B------:R1:W-:Y:S01]  /*aa90*/  STL [R1+0x1ccc], R127 ;  /* 0x001ccc7f01007387 */ /* 0x0003e20000100800 */
[----:B------:R-:W-:Y:S01]  /*aaa0*/  FFMA R50, R46, R126, R50 ;  /* 0x0000007e2e327223 */ /* 0x000fe20000000032 */
[----:B------:R-:W-:-:S02]  /*aab0*/  FFMA R49, R33, R118, R49 ;  /* 0x0000007621317223 */ /* 0x000fc40000000031 */
[----:B------:R-:W5:Y:S04]  /*aac0*/  LDG.E R201, desc[UR6][R2.64+0x1e4] ;  /* 0x0001e40602c97981 */ /* 0x000f68000c1e1900 */
[----:B0-----:R-:W5:Y:S04]  /*aad0*/  LDG.E R156, desc[UR6][R2.64+0x270] ;  /* 0x00027006029c7981 */ /* 0x001f68000c1e1900 */
[----:B-1----:R-:W5:Y:S04]  /*aae0*/  LDG.E R127, desc[UR6][R2.64+0x320] ;  /* 0x00032006027f7981 */ /* 0x002f68000c1e1900 */
[----:B------:R0:W-:Y:S04]  /*aaf0*/  STL [R1+0x1d48], R154 ;  /* 0x001d489a01007387 */ /* 0x0001e80000100800 */
[----:B------:R1:W-:Y:S01]  /*ab00*/  STL [R1+0x1cec], R125 ;  /* 0x001cec7d01007387 */ /* 0x0003e20000100800 */
[----:B------:R-:W-:Y:S01]  /*ab10*/  FFMA R0, R39, R124, R0 ;  /* 0x0000007c27007223 */ /* 0x000fe20000000000 */
[----:B------:R-:W-:Y:S01]  /*ab20*/  FFMA R50, R47, R123, R50 ;  /* 0x0000007b2f327223 */ /* 0x000fe20000000032 */
[----:B------:R-:W-:Y:S01]  /*ab30*/  FFMA R49, R34, R116, R49 ;  /* 0x0000007422317223 */ /* 0x000fe20000000031 */
        /* <DEDUP_REMOVED lines=17> */
[----:B------:R0:W-:Y:S01]  /*ac50*/  STL [R1+0x1cc0], R119 ;  /* 0x001cc07701007387 */ /* 0x0001e20000100800 */
[----:B------:R-:W-:-:S03]  /*ac60*/  FFMA R0, R46, R117, R0 ;  /* 0x000000752e007223 */ /* 0x000fc60000000000 */
[----:B------:R1:W-:Y:S01]  /*ac70*/  STL [R1+0x1d3c], R148 ;  /* 0x001d3c9401007387 */ /* 0x0003e20000100800 */
[----:B------:R-:W-:-:S03]  /*ac80*/  FFMA R49, R41, R112, R49 ;  /* 0x0000007029317223 */ /* 0x000fc60000000031 */
        /* <DEDUP_REMOVED lines=21> */
[----:B-1----:R-:W5:Y:S01]  /*ade0*/  LDG.E R138, desc[UR6][R2.64+0x2cc] ;  /* 0x0002cc06028a7981 */ /* 0x002f62000c1e1900 */
[----:B------:R-:W-:-:S03]  /*adf0*/  FFMA R49, R37, R93, R49 ;  /* 0x0000005d25317223 */ /* 0x000fc60000000031 */
[----:B------:R0:W-:Y:S04]  /*ae00*/  STL [R1+0x1cdc], R136 ;  /* 0x001cdc8801007387 */ /* 0x0001e80000100800 */
[----:B------:R1:W-:Y:S01]  /*ae10*/  STL [R1+0x1cb0], R111 ;  /* 0x001cb06f01007387 */ /* 0x0003e20000100800 */
[----:B------:R-:W-:-:S03]  /*ae20*/  FADD R107, R107, R50 ;  /* 0x000000326b6b7221 */ /* 0x000fc60000000000 */
[----:B------:R-:W5:Y:S04]  /*ae30*/  LDG.E R194, desc[UR6][R2.64+0x230] ;  /* 0x0002300602c27981 */ /* 0x000f68000c1e1900 */
[----:B0-----:R-:W5:Y:S04]  /*ae40*/  LDG.E R136, desc[UR6][R2.64+0x2d0] ;  /* 0x0002d00602887981 */ /* 0x001f68000c1e1900 */
[----:B-1----:R-:W5:Y:S01]  /*ae50*/  LDG.E R111, desc[UR6][R2.64+0x380] ;  /* 0x00038006026f7981 */ /* 0x002f62000c1e1900 */
[----:B------:R-:W-:-:S03]  /*ae60*/  FADD R109, R109, R0 ;  /* 0x000000006d6d7221 */ /* 0x000fc60000000000 */
[----:B------:R0:W-:Y:S01]  /*ae70*/  STL [R1+0x1cfc], R134 ;  /* 0x001cfc8601007387 */ /* 0x0001e20000100800 */
[----:B------:R-:W-:-:S03]  /*ae80*/  FFMA R50, R38, R92, R49 ;  /* 0x0000005c26327223 */ /* 0x000fc60000000031 */
[----:B------:R1:W-:Y:S01]  /*ae90*/  STL [R1+0x1ca4], R93 ;  /* 0x001ca45d01007387 */ /* 0x0003e20000100800 */
[C---:B------:R-:W-:Y:S01]  /*aea0*/  FFMA R0, R32.reuse, R91, RZ ;  /* 0x0000005b20007223 */ /* 0x040fe200000000ff */
[----:B------:R-:W-:Y:S02]  /*aeb0*/  FFMA R49, R32, R90, RZ ;  /* 0x0000005a20317223 */ /* 0x000fe400000000ff */
[----:B------:R-:W5:Y:S04]  /*aec0*/  LDG.E R191, desc[UR6][R2.64+0x1f8] ;  /* 0x0001f80602bf7981 */ /* 0x000f68000c1e1900 */
[----:B0-----:R-:W5:Y:S04]  /*aed0*/  LDG.E R134, desc[UR6][R2.64+0x2d4] ;  /* 0x0002d40602867981 */ /* 0x001f68000c1e1900 */
[----:B-1----:R-:W5:Y:S04]  /*aee0*/  LDG.E R93, desc[UR6][R2.64+0x384] ;  /* 0x00038406025d7981 */ /* 0x002f68000c1e1900 */
[----:B------:R0:W-:Y:S04]  /*aef0*/  STL [R1+0x1d28], R132 ;  /* 0x001d288401007387 */ /* 0x0001e80000100800 */
[----:B------:R1:W-:Y:S01]  /*af00*/  STL [R1+0x13e0], R90 ;  /* 0x0013e05a01007387 */ /* 0x0003e20000100800 */
[----:B------:R-:W-:Y:S01]  /*af10*/  FFMA R50, R39, R89, R50 ;  /* 0x0000005927327223 */ /* 0x000fe20000000032 */
[C---:B------:R-:W-:Y:S01]  /*af20*/  FFMA R0, R33.reuse, R88, R0 ;  /* 0x0000005821007223 */ /* 0x040fe20000000000 */
        /* <DEDUP_REMOVED lines=20> */
[C---:B------:R-:W-:Y:S01]  /*b070*/  FFMA R0, R35.reuse, R82, R0 ;  /* 0x0000005223007223 */ /* 0x040fe20000000000 */
        /* <DEDUP_REMOVED lines=18> */
[----:B------:R-:W-:-:S03]  /*b1a0*/  FFMA R49, R41, R75, R49 ;  /* 0x0000004b29317223 */ /* 0x000fc60000000031 */
        /* <DEDUP_REMOVED lines=20> */
[----:B------:R0:W-:Y:S01]  /*b2f0*/  STL [R1+0x1c2c], R69 ;  /* 0x001c2c4501007387 */ /* 0x0001e20000100800 */
[----:B------:R-:W-:-:S03]  /*b300*/  FFMA R49, R37, R67, R49 ;  /* 0x0000004325317223 */ /* 0x000fc60000000031 */
[----:B------:R1:W-:Y:S01]  /*b310*/  STL [R1+0x1a98], R112 ;  /* 0x001a987001007387 */ /* 0x0003e20000100800 */
[----:B------:R-:W-:-:S03]  /*b320*/  FFMA R0, R36, R70, R0 ;  /* 0x0000004624007223 */ /* 0x000fc60000000000 */
        /* <DEDUP_REMOVED lines=10> */
[----:B------:R1:W-:Y:S04]  /*b3d0*/  STL [R1+0x1cac], R95 ;  /* 0x001cac5f01007387 */ /* 0x0003e80000100800 */
[----:B------:R2:W-:Y:S04]  /*b3e0*/  STL [R1+0x13e4], R91 ;  /* 0x0013e45b01007387 */ /* 0x0005e80000100800 */
[----:B0-----:R-:W5:Y:S01]  /*b3f0*/  LDG.E R65, desc[UR6][R2.64+0x3b8] ;  /* 0x0003b80602417981 */ /* 0x001f62000c1e1900 */
[----:B------:R-:W-:-:S03]  /*b400*/  FFMA R0, R38, R66, R0 ;  /* 0x0000004226007223 */ /* 0x000fc60000000000 */
[----:B-1----:R-:W5:Y:S04]  /*b410*/  LDG.E R95, desc[UR6][R2.64+0x3c0] ;  /* 0x0003c006025f7981 */ /* 0x002f68000c1e1900 */
[----:B--2---:R-:W2:Y:S04]  /*b420*/  LDG.E R91, desc[UR6][R2.64+0x348] ;  /* 0x00034806025b7981 */ /* 0x004ea8000c1e1900 */
[----:B------:R0:W-:Y:S04]  /*b430*/  STL [R1+0x1c1c], R63 ;  /* 0x001c1c3f01007387 */ /* 0x0001e80000100800 */
[----:B------:R1:W-:Y:S04]  /*b440*/  STL [R1+0x1c9c], R92 ;  /* 0x001c9c5c01007387 */ /* 0x0003e80000100800 */
[----:B------:R3:W-:Y:S04]  /*b450*/  STL [R1+0x1a94], R88 ;  /* 0x001a945801007387 */ /* 0x0007e80000100800 */
[----:B0-----:R-:W2:Y:S01]  /*b460*/  LDG.E R63, desc[UR6][R2.64+0x3bc] ;  /* 0x0003bc06023f7981 */ /* 0x001ea2000c1e1900 */
[----:B------:R-:W-:-:S03]  /*b470*/  FFMA R0, R39, R64, R0 ;  /* 0x0000004027007223 */ /* 0x000fc60000000000 */
[----:B-1----:R-:W2:Y:S04]  /*b480*/  LDG.E R92, desc[UR6][R2.64+0x3c4] ;  /* 0x0003c406025c7981 */ /* 0x002ea8000c1e1900 */
[----:B---3--:R-:W3:Y:S04]  /*b490*/  LDG.E R88, desc[UR6][R2.64+0x34c] ;  /* 0x00034c0602587981 */ /* 0x008ee8000c1e1900 */
[----:B------:R0:W-:Y:S04]  /*b4a0*/  STL [R1+0x1c98], R89 ;  /* 0x001c985901007387 */ /* 0x0001e80000100800 */
[----:B------:R1:W-:Y:S01]  /*b4b0*/  STL [R1+0x1c88], R86 ;  /* 0x001c885601007387 */ /* 0x0003e20000100800 */
[----:B------:R-:W-:-:S03]  /*b4c0*/  FFMA R0, R44, R62, R0 ;  /* 0x0000003e2c007223 */ /* 0x000fc60000000000 */
[----:B0-----:R-:W3:Y:S04]  /*b4d0*/  LDG.E R89, desc[UR6][R2.64+0x3c8] ;  /* 0x0003c80602597981 */ /* 0x001ee8000c1e1900 */
[----:B-1----:R-:W3:Y:S04]  /*b4e0*/  LDG.E R86, desc[UR6][R2.64+0x350] ;  /* 0x0003500602567981 */ /* 0x002ee8000c1e1900 */
        /* <DEDUP_REMOVED lines=27> */
[----:B----4-:R-:W-:-:S03]  /*b6a0*/  FFMA R0, R47, R56, R0 ;  /* 0x000000382f007223 */ /* 0x010fc60000000000 */
[----:B0-----:R-:W4:Y:S04]  /*b6b0*/  LDG.E R74, desc[UR6][R2.64+0x368] ;  /* 0x00036806024a7981 */ /* 0x001f28000c1e1900 */
[----:B-1----:R-:W4:Y:S01]  /*b6c0*/  LDG.E R57, desc[UR6][R2.64+0x3e0] ;  /* 0x0003e00602397981 */ /* 0x002f22000c1e1900 */
[----:B-----5:R-:W-:-:S03]  /*b6d0*/  FFMA R49, R47, R55, R49 ;  /* 0x000000372f317223 */ /* 0x020fc60000000031 */
[----:B------:R0:W-:Y:S04]  /*b6e0*/  STL [R1+0x1c6c], R72 ;  /* 0x001c6c4801007387 */ /* 0x0001e80000100800 */
[----:B------:R1:W-:Y:S01]  /*b6f0*/  STL [R1+0x1c3c], R56 ;  /* 0x001c3c3801007387 */ /* 0x0003e20000100800 */
[----:B------:R-:W-:-:S03]  /*b700*/  FADD R96, R96, R0 ;  /* 0x0000000060607221 */ /* 0x000fc60000000000 */
[----:B0-----:R-:W5:Y:S04]  /*b710*/  LDG.E R72, desc[UR6][R2.64+0x36c] ;  /* 0x00036c0602487981 */ /* 0x001f68000c1e1900 */
[----:B-1----:R-:W5:Y:S01]  /*b720*/  LDG.E R56, desc[UR6][R2.64+0x3e4] ;  /* 0x0003e40602387981 */ /* 0x002f62000c1e1900 */
[----:B------:R-:W-:-:S03]  /*b730*/  FADD R0, R48, R49 ;  /* 0x0000003130007221 */ /* 0x000fc60000000000 */
[----:B------:R0:W-:Y:S04]  /*b740*/  STL [R1+0x1c64], R70 ;  /* 0x001c644601007387 */ /* 0x0001e80000100800 */
[----:B------:R1:W-:Y:S01]  /*b750*/  STL [R1+0x1bdc], R55 ;  /* 0x001bdc3701007387 */ /* 0x0003e20000100800 */
[----:B------:R-:W-:-:S03]  /*b760*/  FFMA R48, R32, R54, RZ ;  /* 0x0000003620307223 */ /* 0x000fc600000000ff */
        /* <DEDUP_REMOVED lines=17> */
[----:B------:R0:W-:Y:S01]  /*b880*/  STL [R1+0x1a54], R51 ;  /* 0x001a543301007387 */ /* 0x0001e20000100800 */
[----:B------:R-:W-:-:S03]  /*b890*/  FADD R97, R97, R50 ;  /* 0x0000003261617221 */ /* 0x000fc60000000000 */
[----:B------:R-:W5:Y:S04]  /*b8a0*/  LDG.E R50, desc[UR6][R2.64+0x3fc] ;  /* 0x0003fc0602327981 */ /* 0x000f68000c1e1900 */
[----:B0-----:R0:W5:Y:S02]  /*b8b0*/  LDG.E R51, desc[UR6][R2.64+0x3f8] ;  /* 0x0003f80602337981 */ /* 0x001164000c1e1900 */
[----:B0-----:R-:W-:-:S04]  /*b8c0*/  FFMA R2, R32, R182, RZ ;  /* 0x000000b620027223 */ /* 0x001fc800000000ff */
        /* <DEDUP_REMOVED lines=11> */
[----:B------:R-:W-:-:S03]  /*b980*/  FFMA R3, R32, R183, RZ ;  /* 0x000000b720037223 */ /* 0x000fc600000000ff */
        /* <DEDUP_REMOVED lines=34> */
[----:B------:R-:W-:Y:S02]  /*bbb0*/  FFMA R2, R44, R119, R2 ;  /* 0x000000772c027223 */ /* 0x000fe40000000002 */
[----:B------:R-:W-:Y:S02]  /*bbc0*/  FFMA R3, R33, R142, R3 ;  /* 0x0000008e21037223 */ /* 0x000fe40000000003 */
[----:B------:R-:W-:Y:S02]  /*bbd0*/  FFMA R2, R45, R117, R2 ;  /* 0x000000752d027223 */ /* 0x000fe40000000002 */
[----:B------:R-:W-:-:S02]  /*bbe0*/  FFMA R3, R34, R140, R3 ;  /* 0x0000008c22037223 */ /* 0x000fc40000000003 */
[----:B------:R-:W-:Y:S02]  /*bbf0*/  FFMA R2, R46, R115, R2 ;  /* 0x000000732e027223 */ /* 0x000fe40000000002 */
[----:B------:R-:W-:Y:S02]  /*bc00*/  FFMA R3, R35, R138, R3 ;  /* 0x0000008a23037223 */ /* 0x000fe40000000003 */
        /* <DEDUP_REMOVED lines=15> */
[----:B------:R-:W-:Y:S02]  /*bd00*/  FFMA R49, R32, R215, RZ ;  /* 0x000000d720317223 */ /* 0x000fe400000000ff */
        /* <DEDUP_REMOVED lines=10> */
[----:B------:R-:W-:Y:S01]  /*bdb0*/  FFMA R3, R46, R116, R3 ;  /* 0x000000742e037223 */ /* 0x000fe20000000003 */
[----:B------:R-:W-:Y:S02]  /*bdc0*/  FFMA R49, R40, R211, R49 ;  /* 0x000000d328317223 */ /* 0x000fe40000000031 */
        /* <DEDUP_REMOVED lines=17> */
[----:B------:R-:W-:Y:S01]  /*bee0*/  FFMA R32, R32, R95, RZ ;  /* 0x0000005f20207223 */ /* 0x000fe200000000ff */
[----:B--2---:R-:W-:Y:S01]  /*bef0*/  FFMA R3, R34, R91, R3 ;  /* 0x0000005b22037223 */ /* 0x004fe20000000003 */
[----:B------:R-:W-:Y:S01]  /*bf00*/  FFMA R48, R36, R202, R48 ;  /* 0x000000ca24307223 */ /* 0x000fe20000000030 */
[----:B------:R-:W-:Y:S01]  /*bf10*/  FFMA R2, R47, R63, R2 ;  /* 0x0000003f2f027223 */ /* 0x000fe20000000002 */
[----:B------:R-:W-:Y:S01]  /*bf20*/  FFMA R49, R37, R201, R49 ;  /* 0x000000c925317223 */ /* 0x000fe20000000031 */
[----:B------:R-:W-:Y:S01]  /*bf30*/  FFMA R32, R33, R92, R32 ;  /* 0x0000005c21207223 */ /* 0x000fe20000000020 */
[----:B---3--:R-:W-:Y:S01]  /*bf40*/  FFMA R3, R35, R88, R3 ;  /* 0x0000005823037223 */ /* 0x008fe20000000003 */
[----:B------:R-:W-:Y:S01]  /*bf50*/  FADD R105, R105, R2 ;  /* 0x0000000269697221 */ /* 0x000fe20000000000 */
[----:B------:R-:W-:Y:S01]  /*bf60*/  FFMA R48, R37, R200, R48 ;  /* 0x000000c825307223 */ /* 0x000fe20000000030 */
        /* <DEDUP_REMOVED lines=31> */
[----:B----4-:R-:W-:Y:S01]  /*c160*/  FFMA R3, R38, R74, R3 ;  /* 0x0000004a26037223 */ /* 0x010fe20000000003 */
[----:B------:R-:W-:Y:S01]  /*c170*/  FFMA R32, R36, R57, R32 ;  /* 0x0000003924207223 */ /* 0x000fe20000000020 */
[----:B------:R-:W-:Y:S01]  /*c180*/  FFMA R2, R0, R0, R2 ;  /* 0x0000000000027223 */ /* 0x000fe20000000002 */
[----:B------:R-:W-:Y:S01]  /*c190*/  FADD R99, R99, R48 ;  /* 0x0000003063637221 */ /* 0x000fe20000000000 */
[----:B-----5:R-:W-:Y:S01]  /*c1a0*/  FFMA R3, R39, R72, R3 ;  /* 0x0000004827037223 */ /* 0x020fe20000000003 */
[----:B------:R-:W-:Y:S01]  /*c1b0*/  FFMA R32, R37, R56, R32 ;  /* 0x0000003825207223 */ /* 0x000fe20000000020 */
[----:B------:R-:W-:-:S02]  /*c1c0*/  FFMA R2, R98, R98, R2 ;  /* 0x0000006262027223 */ /* 0x000fc40000000002 */
[----:B------:R-:W-:Y:S01]  /*c1d0*/  FFMA R3, R44, R70, R3 ;  /* 0x000000462c037223 */ /* 0x000fe20000000003 */
[----:B------:R-:W-:Y:S01]  /*c1e0*/  FFMA R32, R38, R55, R32 ;  /* 0x0000003726207223 */ /* 0x000fe20000000020 */
[----:B------:R-:W-:Y:S02]  /*c1f0*/  FFMA R2, R99, R99, R2 ;  /* 0x0000006363027223 */ /* 0x000fe40000000002 */
[----:B------:R-:W-:Y:S01]  /*c200*/  FFMA R3, R45, R68, R3 ;  /* 0x000000442d037223 */ /* 0x000fe20000000003 */
[----:B------:R-:W-:Y:S01]  /*c210*/  FFMA R32, R39, R54, R32 ;  /* 0x0000003627207223 */ /* 0x000fe20000000020 */
[----:B------:R-:W-:-:S04]  /*c220*/  FFMA R2, R100, R100, R2 ;  /* 0x0000006464027223 */ /* 0x000fc80000000002 */
[----:B------:R-:W-:-:S04]  /*c230*/  FFMA R2, R101, R101, R2 ;  /* 0x0000006565027223 */ /* 0x000fc80000000002 */
[----:B------:R-:W-:Y:S01]  /*c240*/  FFMA R2, R102, R102, R2 ;  /* 0x0000006666027223 */ /* 0x000fe20000000002 */
[----:B------:R-:W-:Y:S01]  /*c250*/  FFMA R3, R46, R66, R3 ;  /* 0x000000422e037223 */ /* 0x000fe20000000003 */
[----:B------:R-:W-:Y:S02]  /*c260*/  FFMA R32, R44, R53, R32 ;  /* 0x000000352c207223 */ /* 0x000fe40000000020 */
[----:B------:R-:W-:Y:S01]  /*c270*/  FFMA R2, R103, R103, R2 ;  /* 0x0000006767027223 */ /* 0x000fe20000000002 */
[----:B------:R-:W-:Y:S01]  /*c280*/  FFMA R3, R47, R64, R3 ;  /* 0x000000402f037223 */ /* 0x000fe20000000003 */
[----:B------:R-:W-:-:S03]  /*c290*/  FFMA R32, R45, R52, R32 ;  /* 0x000000342d207223 */ /* 0x000fc60000000020 */
[----:B------:R-:W-:Y:S01]  /*c2a0*/  FADD R104, R104, R3 ;  /* 0x0000000368687221 */ /* 0x000fe20000000000 */
[----:B------:R-:W-:-:S03]  /*c2b0*/  HFMA2 R3, -RZ, RZ, 1.375, 0 ;  /* 0x3d800000ff037431 */ /* 0x000fc600000001ff */
[----:B------:R-:W-:Y:S01]  /*c2c0*/  FFMA R2, R104, R104, R2 ;  /* 0x0000006868027223 */ /* 0x000fe20000000002 */
[----:B------:R-:W-:-:S04]  /*c2d0*/  FFMA R32, R46, R51, R32 ;  /* 0x000000332e207223 */ /* 0x000fc80000000020 */
[----:B------:R-:W-:Y:S01]  /*c2e0*/  FFMA R32, R47, R50, R32 ;  /* 0x000000322f207223 */ /* 0x000fe20000000020 */
[----:B------:R-:W-:-:S03]  /*c2f0*/  FFMA R2, R105, R105, R2 ;  /* 0x0000006969027223 */ /* 0x000fc60000000002 */
[----:B------:R-:W-:-:S04]  /*c300*/  FADD R110, R110, R32 ;  /* 0x000000206e6e7221 */ /* 0x000fc80000000000 */
[----:B------:R-:W-:-:S04]  /*c310*/  FFMA R2, R110, R110, R2 ;  /* 0x0000006e6e027223 */ /* 0x000fc80000000002 */
[----:B------:R-:W-:-:S05]  /*c320*/  FFMA R2, R2, R3, 9.9999997473787516356e-06 ;  /* 0x3727c5ac02027423 */ /* 0x000fca0000000003 */
[C---:B------:R-:W-:Y:S01]  /*c330*/  FSETP.GEU.AND P0, PT, |R2|.reuse, 1.175494350822287508e-38, PT ;  /* 0x008000000200780b */ /* 0x040fe20003f0e200 */
[----:B------:R-:W-:Y:S04]  /*c340*/  STL [R1+0x1b9c], R217 ;  /* 0x001b9cd901007387 */ /* 0x000fe80000100800 */
[----:B------:R-:W-:Y:S04]  /*c350*/  STL [R1+0x13ec], R216 ;  /* 0x0013ecd801007387 */ /* 0x000fe80000100800 */
[----:B------:R-:W-:Y:S04]  /*c360*/  STL [R1+0x1398], R215 ;  /* 0x001398d701007387 */ /* 0x000fe80000100800 */
        /* <DEDUP_REMOVED lines=141> */
[----:B0-----:R-:W-:Y:S01]  /*cc40*/  @!P0 FMUL R49, R49, 4096 ;  /* 0x4580000031318820 */ /* 0x001fe20000400000 */
[----:B------:R-:W-:-:S02]  /*cc50*/  IADD3 R33, PT, PT, R1, 0x80, RZ ;  /* 0x0000008001217810 */ /* 0x000fc40007ffe0ff */
[----:B------:R-:W-:Y:S01]  /*cc60*/  UIADD3.X UR5, UPT, UPT, URZ, UR5, URZ, UP0, !UPT ;  /* 0x00000005ff057290 */ /* 0x000fe200087fe4ff */
[----:B------:R-:W-:Y:S01]  /*cc70*/  STL.128 [R1+0x70], R44 ;  /* 0x0000702c01007387 */ /* 0x000fe20000100c00 */
[-C--:B------:R-:W-:Y:S01]  /*cc80*/  FMUL R34, R106, R49.reuse ;  /* 0x000000316a227220 */ /* 0x080fe20000400000 */
[-C--:B------:R-:W-:Y:S01]  /*cc90*/  FMUL R35, R107, R49.reuse ;  /* 0x000000316b237220 */ /* 0x080fe20000400000 */
[-C--:B------:R-:W-:Y:S01]  /*cca0*/  FMUL R36, R108, R49.reuse ;  /* 0x000000316c247220 */ /* 0x080fe20000400000 */
[----:B------:R0:W-:Y:S01]  /*ccb0*/  STL [R1+0x131c], R50 ;  /* 0x00131c3201007387 */ /* 0x0001e20000100800 */
        /* <DEDUP_REMOVED lines=8> */
[----:B------:R-:W-:-:S02]  /*cd40*/  MOV R3, UR5 ;  /* 0x0000000500037c02 */ /* 0x000fc40008000f00 */
[----:B0-----:R-:W-:Y:S01]  /*cd50*/  MOV R50, R33 ;  /* 0x0000002100327202 */ /* 0x001fe20000000f00 */
[-C--:B------:R-:W-:Y:S01]  /*cd60*/  FMUL R44, R101, R49.reuse ;  /* 0x00000031652c7220 */ /* 0x080fe20000400000 */
[-C--:B------:R-:W-:Y:S01]  /*cd70*/  FMUL R45, R102, R49.reuse ;  /* 0x00000031662d7220 */ /* 0x080fe20000400000 */
[-C--:B------:R-:W-:Y:S01]  /*cd80*/  FMUL R46, R103, R49.reuse ;  /* 0x00000031672e7220 */ /* 0x080fe20000400000 */
[-C--:B------:R-:W-:Y:S01]  /*cd90*/  FMUL R47, R104, R49.reuse ;  /* 0x00000031682f7220 */ /* 0x080fe20000400000 */
[----:B------:R-:W-:Y:S01]  /*cda0*/  FMUL R49, R110, R49 ;  /* 0x000000316e317220 */ /* 0x000fe20000400000 */
[----:B------:R-:W-:Y:S01]  /*cdb0*/  MOV R2, UR4 ;  /* 0x0000000400027c02 */ /* 0x000fe20008000f00 */
[----:B------:R-:W-:-:S06]  /*cdc0*/  UMOV UR4, URZ ;  /* 0x000000ff00047c82 */ /* 0x000fcc0008000000 */
.L_x_111:
        /* <DEDUP_REMOVED lines=68> */
[----:B------:R0:W-:Y:S02]  /*d210*/  STL.64 [R50], R32 ;  /* 0x0000002032007387 */ /* 0x0001e40000100a00 */
[----:B0-----:R-:W-:Y:S01]  /*d220*/  IADD3 R50, PT, PT, R50, 0x8, RZ ;  /* 0x0000000832327810 */ /* 0x001fe20007ffe0ff */
[----:B------:R-:W-:Y:S06]  /*d230*/  BRA.U UP0, `(.L_x_111) ;  /* 0xfffffff900e47547 */ /* 0x000fec000b83ffff */
[----:B------:R-:W2:Y:S01]  /*d240*/  LDL.128 R92, [R1+0x80] ;  /* 0x00008000015c7983 */ /* 0x000ea20000100c00 */
[----:B------:R-:W0:Y:S03]  /*d250*/  LDCU.64 UR4, c[0x0][0x3c0] ;  /* 0x00007800ff0477ac */ /* 0x000e260008000a00 */
[----:B------:R-:W3:Y:S04]  /*d260*/  LDL.128 R32, [R1+0x90] ;  /* 0x0000900001207983 */ /* 0x000ee80000100c00 */
        /* <DEDUP_REMOVED lines=14> */
[----:B0-----:R-:W-:Y:S01]  /*d350*/  UIADD3 UR4, UP0, UPT, UR4, 0x80, URZ ;  /* 0x0000008004047890 */ /* 0x001fe2000ff1e0ff */
[----:B------:R-:W-:-:S03]  /*d360*/  IADD3 R113, PT, PT, R1, 0x180, RZ ;  /* 0x0000018001717810 */ /* 0x000fc60007ffe0ff */
        /* <DEDUP_REMOVED lines=11> */
[C---:B------:R-:W-:Y:S01]  /*d420*/  FMUL R3, R33.reuse, R33 ;  /* 0x0000002121037220 */ /* 0x040fe20000400000 */
[----:B------:R-:W-:Y:S01]  /*d430*/  FMUL R111, R34, R34 ;  /* 0x00000022226f7220 */ /* 0x000fe20000400000 */
[----:B------:R-:W-:-:S02]  /*d440*/  FSETP.GT.AND P0, PT, R33, RZ, PT ;  /* 0x000000ff2100720b */ /* 0x000fc40003f04000 */
[----:B------:R-:W-:Y:S02]  /*d450*/  FSETP.GT.AND P4, PT, R34, RZ, PT ;  /* 0x000000ff2200720b */ /* 0x000fe40003f84000 */
[----:B------:R-:W-:Y:S01]  /*d460*/  FSEL R32, R92, RZ, P6 ;  /* 0x000000ff5c207208 */ /* 0x000fe20003000000 */
[C---:B------:R-:W-:Y:S01]  /*d470*/  FMUL R92, R35.reuse, R35 ;  /* 0x00000023235c7220 */ /* 0x040fe20000400000 */
[----:B------:R-:W-:Y:S02]  /*d480*/  FSETP.GT.AND P6, PT, R35, RZ, PT ;  /* 0x000000ff2300720b */ /* 0x000fe40003fc4000 */
[----:B------:R-:W-:Y:S01]  /*d490*/  FSEL R33, R93, RZ, P5 ;  /* 0x000000ff5d217208 */ /* 0x000fe20002800000 */
[----:B----4-:R-:W-:Y:S01]  /*d4a0*/  FMUL R93, R36, R36 ;  /* 0x00000024245d7220 */ /* 0x010fe20000400000 */
        /* <DEDUP_REMOVED lines=8> */
[----:B------:R-:W-:Y:S01]  /*d530*/  FMUL R2, R39, R39 ;  /* 0x0000002727027220 */ /* 0x000fe20000400000 */
[----:B------:R-:W-:Y:S01]  /*d540*/  FSEL R37, R3, RZ, P0 ;  /* 0x000000ff03257208 */ /* 0x000fe20000000000 */
[----:B-----5:R-:W-:Y:S01]  /*d550*/  FMUL R3, R40, R40 ;  /* 0x0000002828037220 */ /* 0x020fe20000400000 */
        /* <DEDUP_REMOVED lines=23> */
[----:B------:R-:W-:Y:S01]  /*d6d0*/  FSETP.GT.AND P1, PT, R46, RZ, PT ;  /* 0x000000ff2e00720b */ /* 0x000fe20003f24000 */
[----:B------:R-:W-:Y:S01]  /*d6e0*/  FMUL R112, R91, R91 ;  /* 0x0000005b5b707220 */ /* 0x000fe20000400000 */
[----:B------:R-:W-:-:S02]  /*d6f0*/  FSETP.GT.AND P0, PT, R47, RZ, PT ;  /* 0x000000ff2f00720b */ /* 0x000fc40003f04000 */
        /* <DEDUP_REMOVED lines=135> */
[----:B------:R-:W-:Y:S02]  /*df70*/  MOV R111, R113 ;  /* 0x00000071006f7202 */ /* 0x000fe40000000f00 */
[----:B------:R-:W-:-:S02]  /*df80*/  MOV R3, UR5 ;  /* 0x0000000500037c02 */ /* 0x000fc40008000f00 */
[----:B------:R-:W-:Y:S02]  /*df90*/  FSEL R92, R2, RZ, P1 ;  /* 0x000000ff025c7208 */ /* 0x000fe40000800000 */
[----:B------:R-:W-:Y:S01]  /*dfa0*/  MOV R2, UR4 ;  /* 0x0000000400027c02 */ /* 0x000fe20008000f00 */
[----:B------:R-:W-:-:S06]  /*dfb0*/  UMOV UR4, URZ ;  /* 0x000000ff00047c82 */ /* 0x000fcc0008000000 */
.L_x_112:
        /* <DEDUP_REMOVED lines=132> */
[----:B------:R0:W-:Y:S02]  /*e800*/  STL [R111], R112 ;  /* 0x000000706f007387 */ /* 0x0001e40000100800 */
[----:B0-----:R-:W-:Y:S01]  /*e810*/  IADD3 R111, PT, PT, R111, 0x4, RZ ;  /* 0x000000046f6f7810 */ /* 0x001fe20007ffe0ff */
[----:B------:R-:W-:Y:S06]  /*e820*/  BRA.U UP0, `(.L_x_112) ;  /* 0xfffffff500e47547 */ /* 0x000fec000b83ffff */
[----:B------:R-:W0:Y:S01]  /*e830*/  LDCU UR10, c[0x0][0x380] ;  /* 0x00007000ff0a77ac */ /* 0x000e220008000800 */
[----:B------:R-:W-:Y:S01]  /*e840*/  IADD3 R44, PT, PT, R1, 0x5c0, RZ ;  /* 0x000005c0012c7810 */ /* 0x000fe20007ffe0ff */
[----:B------:R-:W1:Y:S01]  /*e850*/  LDCU.64 UR8, c[0x0][0x388] ;  /* 0x00007100ff0877ac */ /* 0x000e620008000a00 */
[----:B------:R-:W-:Y:S01]  /*e860*/  UMOV UR4, 0x20 ;  /* 0x0000002000047882 */ /* 0x000fe20000000000 */
[----:B------:R-:W-:Y:S01]  /*e870*/  UMOV UR5, 0x0 ;  /* 0x0000000000057882 */ /* 0x000fe20000000000 */
[----:B0-----:R-:W-:Y:S02]  /*e880*/  UISETP.GE.AND UP0, UPT, UR10, 0x1, UPT ;  /* 0x000000010a00788c */ /* 0x001fe4000bf06270 */
[----:B-1----:R-:W-:-:S07]  /*e890*/  UIMAD.WIDE.U32 UR4, UR8, 0x1, UR4 ;  /* 0x00000001080478a5 */ /* 0x002fce000f8e0004 */
[----:B------:R-:W-:Y:S05]  /*e8a0*/  BRA.U !UP0, `(.L_x_113) ;  /* 0x0000000508047547 */ /* 0x000fea000b800000 */
[----:B------:R-:W2:Y:S04]  /*e8b0*/  LDL.128 R32, [R1+0x180] ;  /* 0x0001800001207983 */ /* 0x000ea80000100c00 */
[----:B------:R-:W3:Y:S04]  /*e8c0*/  LDL.128 R36, [R1+0x1a0] ;  /* 0x0001a00001247983 */ /* 0x000ee80000100c00 */
[----:B------:R-:W4:Y:S01]  /*e8d0*/  LDL.128 R40, [R1+0x1b0] ;  /* 0x0001b00001287983 */ /* 0x000f220000100c00 */
[----:B--2---:R-:W-:Y:S01]  /*e8e0*/  FADD R109, R109, R35 ;  /* 0x000000236d6d7221 */ /* 0x004fe20000000000 */
[----:B------:R-:W-:Y:S01]  /*e8f0*/  FADD R108, R108, R34 ;  /* 0x000000226c6c7221 */ /* 0x000fe20000000000 */
[----:B------:R-:W-:Y:S01]  /*e900*/  FADD R107, R107, R33 ;  /* 0x000000216b6b7221 */ /* 0x000fe20000000000 */
[----:B------:R-:W-:-:S02]  /*e910*/  FADD R106, R106, R32 ;  /* 0x000000206a6a7221 */ /* 0x000fc40000000000 */
[----:B------:R-:W2:Y:S01]  /*e920*/  LDL.128 R32, [R1+0x190] ;  /* 0x0001900001207983 */ /* 0x000ea20000100c00 */
[----:B------:R-:W-:Y:S02]  /*e930*/  UIADD3 UR8, UPT, UPT, UR5, UR9, URZ ;  /* 0x0000000905087290 */ /* 0x000fe4000fffe0ff */
        /* <DEDUP_REMOVED lines=12> */
[----:B--2---:R-:W-:Y:S01]  /*ea00*/  FADD R34, R0, R34 ;  /* 0x0000002200227221 */ /* 0x004fe20000000000 */
[----:B------:R-:W-:Y:S01]  /*ea10*/  FADD R35, R98, R35 ;  /* 0x0000002362237221 */ /* 0x000fe20000000000 */
[----:B------:R-:W-:Y:S01]  /*ea20*/  FADD R33, R96, R33 ;  /* 0x0000002160217221 */ /* 0x000fe20000000000 */
[----:B------:R-:W-:Y:S01]  /*ea30*/  FADD R32, R97, R32 ;  /* 0x0000002061207221 */ /* 0x000fe20000000000 */
[----:B------:R-:W-:-:S07]  /*ea40*/  MOV R0, R44 ;  /* 0x0000002c00007202 */ /* 0x000fce0000000f00 */
.L_x_114:
        /* <DEDUP_REMOVED lines=36> */
[----:B------:R0:W-:Y:S02]  /*ec90*/  STL [R0], R44 ;  /* 0x0000002c00007387 */ /* 0x0001e40000100800 */
[----:B0-----:R-:W-:Y:S01]  /*eca0*/  IADD3 R0, PT, PT, R0, 0x4, RZ ;  /* 0x0000000400007810 */ /* 0x001fe20007ffe0ff */
[----:B------:R-:W-:Y:S06]  /*ecb0*/  BRA.U UP1, `(.L_x_114) ;  /* 0xfffffffd01647547 */ /* 0x000fec000b83ffff */
.L_x_113:
[----:B------:R-:W2:Y:S01]  /*ecc0*/  LDL R176, [R1+0x5c0] ;  /* 0x0005c00001b07983 */ /* 0x000ea20000100800 */
[----:B------:R-:W0:Y:S01]  /*ecd0*/  LDC.64 R48, c[0x0][0x488] ;  /* 0x00012200ff307b82 */ /* 0x000e220000000a00 */
[----:B------:R-:W-:Y:S02]  /*ece0*/  UISETP.GE.AND UP1, UPT, UR10, 0x2, UPT ;  /* 0x000000020a00788c */ /* 0x000fe4000bf26270 */
[----:B0-----:R2:W5:Y:S02]  /*ecf0*/  LDG.E R48, desc[UR6][R48.64+0x4] ;  /* 0x0000040630307981 */ /* 0x001564000c1e1900 */
[----:B--2---:R-:W-:-:S05]  /*ed00*/  MOV R49, R176 ;  /* 0x000000b000317202 */ /* 0x004fca0000000f00 */
[----:B------:R-:W-:Y:S05]  /*ed10*/  BRA.U !UP1, `(.L_x_115) ;  /* 0x0000000509f87547 */ /* 0x000fea000b800000 */
[----:B------:R-:W-:Y:S01]  /*ed20*/  UIADD3 UR4, UPT, UPT, UR10, -0x2, URZ ;  /* 0xfffffffe0a047890 */ /* 0x000fe2000fffe0ff */
[----:B------:R-:W-:Y:S01]  /*ed30*/  HFMA2 R44, -RZ, RZ, 0, 5.9604644775390625e-08 ;  /* 0x00000001ff2c7431 */ /* 0x000fe200000001ff */
[----:B------:R-:W-:Y:S02]  /*ed40*/  MOV R49, R176 ;  /* 0x000000b000317202 */ /* 0x000fe40000000f00 */
[----:B------:R-:W-:-:S09]  /*ed50*/  UISETP.GE.U32.AND UP1, UPT, UR4, 0xf, UPT ;  /* 0x0000000f0400788c */ /* 0x000fd2000bf26070 */
[----:B------:R-:W-:Y:S05]  /*ed60*/  BRA.U !UP1, `(.L_x_116) ;  /* 0x0000000109c87547 */ /* 0x000fea000b800000 */
[----:B------:R-:W-:Y:S01]  /*ed70*/  UIADD3 UR4, UPT, UPT, UR10, -0x1, URZ ;  /* 0xffffffff0a047890 */ /* 0x000fe2000fffe0ff */
[----:B------:R-:W-:Y:S02]  /*ed80*/  IADD3 R0, PT, PT, R1, 0x5e0, RZ ;  /* 0x000005e001007810 */ /* 0x000fe40007ffe0ff */
[----:B------:R-:W-:Y:S01]  /*ed90*/  MOV R44, RZ ;  /* 0x000000ff002c7202 */ /* 0x000fe20000000f00 */
[----:B------:R-:W-:Y:S01]  /*eda0*/  ULOP3.LUT UR4, UR4, 0xfffffff0, URZ, 0xc0, !UPT ;  /* 0xfffffff004047892 */ /* 0x000fe2000f8ec0ff */
[----:B------:R-:W-:-:S03]  /*edb0*/  MOV R49, R176 ;  /* 0x000000b000317202 */ /* 0x000fc60000000f00 */
[----:B------:R-:W-:-:S12]  /*edc0*/  UIADD3 UR4, UPT, UPT, -UR4, URZ, URZ ;  /* 0x000000ff04047290 */ /* 0x000fd8000fffe1ff */
.L_x_117:
[----:B------:R-:W2:Y:S04]  /*edd0*/  LDL R40, [R0+-0x1c] ;  /* 0xffffe40000287983 */ /* 0x000ea80000100800 */
[----:B------:R-:W3:Y:S04]  /*ede0*/  LDL.64 R2, [R0+-0x18] ;  /* 0xffffe80000027983 */ /* 0x000ee80000100a00 */
[----:B------:R-:W4:Y:S04]  /*edf0*/  LDL.128 R32, [R0+-0x10] ;  /* 0xfffff00000207983 */ /* 0x000f280000100c00 */
[----:B------:R-:W4:Y:S01]  /*ee00*/  LDL.128 R36, [R0] ;  /* 0x0000000000247983 */ /* 0x000f220000100c00 */
[----:B--2---:R-:W-:-:S04]  /*ee10*/  FSETP.GT.AND P0, PT, R40, R49, PT ;  /* 0x000000312800720b */ /* 0x004fc80003f04000 */
[----:B------:R-:W-:Y:S02]  /*ee20*/  FSEL R40, R40, R49, P0 ;  /* 0x0000003128287208 */ /* 0x000fe40000000000 */
[----:B------:R-:W2:Y:S02]  /*ee30*/  LDL R49, [R0+0x20] ;  /* 0x0000200000317983 */ /* 0x000ea40000100800 */
[----:B---3--:R-:W-:-:S04]  /*ee40*/  FSETP.GT.AND P0, PT, R2, R40, PT ;  /* 0x000000280200720b */ /* 0x008fc80003f04000 */
[----:B------:R-:W-:Y:S02]  /*ee50*/  FSEL R2, R2, R40, P0 ;  /* 0x0000002802027208 */ /* 0x000fe40000000000 */
[----:B------:R0:W3:Y:S02]  /*ee60*/  LDL.128 R40, [R0+0x10] ;  /* 0x0000100000287983 */ /* 0x0000e40000100c00 */
[----:B------:R-:W-:-:S04]  /*ee70*/  FSETP.GT.AND P0, PT, R3, R2, PT ;  /* 0x000000020300720b */ /* 0x000fc80003f04000 */
[----:B------:R-:W-:-:S04]  /*ee80*/  FSEL R3, R3, R2, P0 ;  /* 0x0000000203037208 */ /* 0x000fc80000000000 */
[----:B----4-:R-:W-:-:S04]  /*ee90*/  FSETP.GT.AND P0, PT, R32, R3, PT ;  /* 0x000000032000720b */ /* 0x010fc80003f04000 */
[----:B------:R-:W-:-:S04]  /*eea0*/  FSEL R3, R32, R3, P0 ;  /* 0x0000000320037208 */ /* 0x000fc80000000000 */
[----:B------:R-:W-:-:S04]  /*eeb0*/  FSETP.GT.AND P0, PT, R33, R3, PT ;  /* 0x000000032100720b */ /* 0x000fc80003f04000 */
        /* <DEDUP_REMOVED lines=12> */
[----:B------:R-:W-:Y:S01]  /*ef80*/  FSEL R3, R39, R3, P0 ;  /* 0x0000000327037208 */ /* 0x000fe20000000000 */
[----:B------:R-:W-:-:S04]  /*ef90*/  UIADD3 UR4, UPT, UPT, UR4, 0x10, URZ ;  /* 0x0000001004047890 */ /* 0x000fc8000fffe0ff */
[----:B------:R-:W-:Y:S01]  /*efa0*/  UISETP.NE.AND UP1, UPT, UR4, URZ, UPT ;  /* 0x000000ff0400728c */ /* 0x000fe2000bf25270 */
[----:B------:R-:W-:Y:S02]  /*efb0*/  IADD3 R44, PT, PT, R44, 0x10, RZ ;  /* 0x000000102c2c7810 */ /* 0x000fe40007ffe0ff */
[----:B0-----:R-:W-:Y:S02]  /*efc0*/  IADD3 R0, PT, PT, R0, 0x40, RZ ;  /* 0x0000004000007810 */ /* 0x001fe40007ffe0ff */
[----:B---3--:R-:W-:-:S04]  /*efd0*/  FSETP.GT.AND P0, PT, R40, R3, PT ;  /* 0x000000032800720b */ /* 0x008fc80003f04000 */
[----:B------:R-:W-:-:S04]  /*efe0*/  FSEL R3, R40, R3, P0 ;  /* 0x0000000328037208 */ /* 0x000fc80000000000 */
[----:B------:R-:W-:-:S04]  /*eff0*/  FSETP.GT.AND P0, PT, R41, R3, PT ;  /* 0x000000032900720b */ /* 0x000fc80003f04000 */
[----:B------:R-:W-:-:S04]  /*f000*/  FSEL R3, R41, R3, P0 ;  /* 0x0000000329037208 */ /* 0x000fc80000000000 */
[----:B------:R-:W-:-:S04]  /*f010*/  FSETP.GT.AND P0, PT, R42, R3, PT ;  /* 0x000000032a00720b */ /* 0x000fc80003f04000 */
[----:B------:R-:W-:-:S04]  /*f020*/  FSEL R3, R42, R3, P0 ;  /* 0x000000032a037208 */ /* 0x000fc80000000000 */
[----:B------:R-:W-:-:S04]  /*f030*/  FSETP.GT.AND P0, PT, R43, R3, PT ;  /* 0x000000032b00720b */ /* 0x000fc80003f04000 */
[----:B------:R-:W-:-:S04]  /*f040*/  FSEL R3, R43, R3, P0 ;  /* 0x000000032b037208 */ /* 0x000fc80000000000 */
[----:B--2---:R-:W-:-:S04]  /*f050*/  FSETP.GT.AND P0, PT, R49, R3, PT ;  /* 0x000000033100720b */ /* 0x004fc80003f04000 */
[----:B------:R-:W-:Y:S01]  /*f060*/  FSEL R49, R49, R3, P0 ;  /* 0x0000000331317208 */ /* 0x000fe20000000000 */
[----:B------:R-:W-:Y:S08]  /*f070*/  BRA.U UP1, `(.L_x_117) ;  /* 0xfffffffd01547547 */ /* 0x000ff0000b83ffff */
[----:B------:R-:W-:-:S07]  /*f080*/  IADD3 R44, PT, PT, R44, 0x1, RZ ;  /* 0x000000012c2c7810 */ /* 0x000fce0007ffe0ff */
.L_x_116:
[----:B------:R-:W-:-:S04]  /*f090*/  UIADD3 UR5, UPT, UPT, UR10, -0x1, URZ ;  /* 0xffffffff0a057890 */ /* 0x000fc8000fffe0ff */
[----:B------:R-:W-:-:S09]  /*f0a0*/  ULOP3.LUT UP1, URZ, UR5, 0xf, URZ, 0xc0, !UPT ;  /* 0x0000000f05ff7892 */ /* 0x000fd2000f82c0ff */
[----:B------:R-:W-:Y:S05]  /*f0b0*/  BRA.U !UP1, `(.L_x_115) ;  /* 0x0000000509107547 */ /* 0x000fea000b800000 */
[----:B------:R-:W-:Y:S01]  /*f0c0*/  ULOP3.LUT UR4, UR5, 0xf, URZ, 0xc0, !UPT ;  /* 0x0000000f05047892 */ /* 0x000fe2000f8ec0ff */
[----:B------:R-:W-:Y:S01]  /*f0d0*/  IADD3 R37, PT, PT, R1, 0x5c0, RZ ;  /* 0x000005c001257810 */ /* 0x000fe20007ffe0ff */
[----:B------:R-:W-:Y:S02]  /*f0e0*/  ULOP3.LUT UP2, URZ, UR5, 0x7, URZ, 0xc0, !UPT ;  /* 0x0000000705ff7892 */ /* 0x000fe4000f84c0ff */
[----:B------:R-:W-:-:S04]  /*f0f0*/  UIADD3 UR4, UPT, UPT, UR4, -0x1, URZ ;  /* 0xffffffff04047890 */ /* 0x000fc8000fffe0ff */
[----:B------:R-:W-:-:S09]  /*f100*/  UISETP.GE.U32.AND UP1, UPT, UR4, 0x7, UPT ;  /* 0x000000070400788c */ /* 0x000fd2000bf26070 */
[----:B------:R-:W-:Y:S05]  /*f110*/  BRA.U !UP1, `(.L_x_118) ;  /* 0x0000000109687547 */ /* 0x000fea000b800000 */
[----:B------:R-:W-:-:S05]  /*f120*/  LEA R0, R44, R37, 0x2 ;  /* 0x000000252c007211 */ /* 0x000fca00078e10ff */
[----:B------:R-:W2:Y:S04]  /*f130*/  LDL R36, [R0] ;  /* 0x0000000000247983 */ /* 0x000ea80000100800 */
[----:B------:R-:W3:Y:S04]  /*f140*/  LDL R34, [R0+0x4] ;  /* 0x0000040000227983 */ /* 0x000ee80000100800 */
[----:B------:R-:W4:Y:S04]  /*f150*/  LDL R33, [R0+0x8] ;  /* 0x0000080000217983 */ /* 0x000f280000100800 */
[----:B------:R-:W4:Y:S04]  /*f160*/  LDL R32, [R0+0xc] ;  /* 0x00000c0000207983 */ /* 0x000f280000100800 */
[----:B------:R-:W4:Y:S04]  /*f170*/  LDL R3, [R0+0x10] ;  /* 0x0000100000037983 */ /* 0x000f280000100800 */
[----:B------:R-:W4:Y:S04]  /*f180*/  LDL R2, [R0+0x14] ;  /* 0x0000140000027983 */ /* 0x000f280000100800 */
[----:B------:R-:W4:Y:S04]  /*f190*/  LDL R35, [R0+0x18] ;  /* 0x0000180000237983 */ /* 0x000f280000100800 */
[----:B------:R-:W4:Y:S01]  /*f1a0*/  LDL R0, [R0+0x1c] ;  /* 0x00001c0000007983 */ /* 0x000f220000100800 */
[----:B------:R-:W-:-:S02]  /*f1b0*/  IADD3 R44, PT, PT, R44, 0x8, RZ ;  /* 0x000000082c2c7810 */ /* 0x000fc40007ffe0ff */
[----:B--2---:R-:W-:-:S04]  /*f1c0*/  FSETP.GT.AND P0, PT, R36, R49, PT ;  /* 0x000000312400720b */ /* 0x004fc80003f04000 */
[----:B------:R-:W-:-:S04]  /*f1d0*/  FSEL R36, R36, R49, P0 ;  /* 0x0000003124247208 */ /* 0x000fc80000000000 */
[----:B---3--:R-:W-:-:S04]  /*f1e0*/  FSETP.GT.AND P0, PT, R34, R36, PT ;  /* 0x000000242200720b */ /* 0x008fc80003f04000 */
        /* <DEDUP_REMOVED lines=12> */
[----:B------:R-:W-:-:S09]  /*f2b0*/  FSEL R49, R0, R2, P0 ;  /* 0x0000000200317208 */ /* 0x000fd20000000000 */
.L_x_118:
[----:B------:R-:W-:Y:S05]  /*f2c0*/  BRA.U !UP2, `(.L_x_115) ;  /* 0x000000010a8c7547 */ /* 0x000fea000b800000 */
[----:B------:R-:W-:Y:S02]  /*f2d0*/  ULOP3.LUT UR4, UR5, 0x7, URZ, 0xc0, !UPT ;  /* 0x0000000705047892 */ /* 0x000fe4000f8ec0ff */
        /* <DEDUP_REMOVED lines=17> */
[----:B------:R-:W-:-:S09]  /*f3f0*/  FSEL R49, R32, R0, P0 ;  /* 0x0000000020317208 */ /* 0x000fd20000000000 */
.L_x_119:
[----:B------:R-:W-:Y:S05]  /*f400*/  BRA.U !UP2, `(.L_x_115) ;  /* 0x000000010a3c7547 */ /* 0x000fea000b800000 */
[----:B------:R-:W-:-:S05]  /*f410*/  LEA R44, R44, R37, 0x2 ;  /* 0x000000252c2c7211 */ /* 0x000fca00078e10ff */
[----:B------:R-:W2:Y:S01]  /*f420*/  LDL R0, [R44] ;  /* 0x000000002c007983 */ /* 0x000ea20000100800 */
[----:B------:R-:W-:-:S04]  /*f430*/  ULOP3.LUT UR4, UR5, 0x3, URZ, 0xc0, !UPT ;  /* 0x0000000305047892 */ /* 0x000fc8000f8ec0ff */
[----:B------:R-:W-:Y:S01]  /*f440*/  UISETP.NE.AND UP1, UPT, UR4, 0x1, UPT ;  /* 0x000000010400788c */ /* 0x000fe2000bf25270 */
[----:B--2---:R-:W-:-:S04]  /*f450*/  FSETP.GT.AND P0, PT, R0, R49, PT ;  /* 0x000000310000720b */ /* 0x004fc80003f04000 */
[----:B------:R-:W-:-:S04]  /*f460*/  FSEL R49, R0, R49, P0 ;  /* 0x0000003100317208 */ /* 0x000fc80000000000 */
[----:B------:R-:W-:Y:S05]  /*f470*/  BRA.U !UP1, `(.L_x_115) ;  /* 0x0000000109207547 */ /* 0x000fea000b800000 */
[----:B------:R-:W2:Y:S01]  /*f480*/  LDL R0, [R44+0x4] ;  /* 0x000004002c007983 */ /* 0x000ea20000100800 */
[----:B------:R-:W-:Y:S01]  /*f490*/  UISETP.NE.AND UP1, UPT, UR4, 0x2, UPT ;  /* 0x000000020400788c */ /* 0x000fe2000bf25270 */
[----:B--2---:R-:W-:-:S04]  /*f4a0*/  FSETP.GT.AND P0, PT, R0, R49, PT ;  /* 0x000000310000720b */ /* 0x004fc80003f04000 */
[----:B------:R-:W-:-:S04]  /*f4b0*/  FSEL R49, R0, R49, P0 ;  /* 0x0000003100317208 */ /* 0x000fc80000000000 */
[----:B------:R-:W-:Y:S05]  /*f4c0*/  BRA.U !UP1, `(.L_x_115) ;  /* 0x00000001090c7547 */ /* 0x000fea000b800000 */
[----:B------:R-:W2:Y:S02]  /*f4d0*/  LDL R44, [R44+0x8] ;  /* 0x000008002c2c7983 */ /* 0x000ea40000100800 */
[----:B--2---:R-:W-:-:S13]  /*f4e0*/  FSETP.GT.AND P0, PT, R44, R49, PT ;  /* 0x000000312c00720b */ /* 0x004fda0003f04000 */
[----:B------:R-:W-:-:S07]  /*f4f0*/  @P0 MOV R49, R44 ;  /* 0x0000002c00310202 */ /* 0x000fce0000000f00 */
.L_x_115:
[----:B------:R-:W-:Y:S01]  /*f500*/  HFMA2 R50, -RZ, RZ, 0, 0 ;  /* 0x00000000ff327431 */ /* 0x000fe200000001ff */
[----:B------:R-:W-:Y:S06]  /*f510*/  BRA.U !UP0, `(.L_x_120) ;  /* 0x0000000d08447547 */ /* 0x000fec000b800000 */
[----:B------:R-:W-:Y:S01]  /*f520*/  UISETP.GE.U32.AND UP1, UPT, UR10, 0x8, UPT ;  /* 0x000000080a00788c */ /* 0x000fe2000bf26070 */
[----:B------:R-:W-:Y:S02]  /*f530*/  MOV R50, RZ ;  /* 0x000000ff00327202 */ /* 0x000fe40000000f00 */
[----:B------:R-:W-:-:S06]  /*f540*/  MOV R0, RZ ;  /* 0x000000ff00007202 */ /* 0x000fcc0000000f00 */
[----:B------:R-:W-:Y:S05]  /*f550*/  BRA.U !UP1, `(.L_x_121) ;  /* 0x0000000509847547 */ /* 0x000fea000b800000 */
[----:B------:R-:W-:Y:S01]  /*f560*/  ULOP3.LUT UR4, UR10, 0x7ffffff8, URZ, 0xc0, !UPT ;  /* 0x7ffffff80a047892 */ /* 0x000fe2000f8ec0ff */
[C---:B------:R-:W-:Y:S02]  /*f570*/  IADD3 R0, PT, PT, R1.reuse, 0x9d0, RZ ;  /* 0x000009d001007810 */ /* 0x040fe40007ffe0ff */
[----:B------:R-:W-:Y:S01]  /*f580*/  IADD3 R2, PT, PT, R1, 0x5d0, RZ ;  /* 0x000005d001027810 */ /* 0x000fe20007ffe0ff */
[----:B------:R-:W-:Y:S01]  /*f590*/  UIADD3 UR5, UPT, UPT, -UR4, URZ, URZ ;  /* 0x000000ff04057290 */ /* 0x000fe2000fffe1ff */
[----:B------:R-:W-:-:S11]  /*f5a0*/  MOV R50, RZ ;  /* 0x000000ff00327202 */ /* 0x000fd60000000f00 */
.L_x_122:
[----:B------:R-:W2:Y:S01]  /*f5b0*/  LDL.128 R32, [R2+-0x10] ;  /* 0xfffff00002207983 */ /* 0x000ea20000100c00 */
[----:B------:R-:W-:Y:S01]  /*f5c0*/  HFMA2 R3, -RZ, RZ, 0.96630859375, -0.0022525787353515625 ;  /* 0x3bbb989dff037431 */ /* 0x000fe200000001ff */
[----:B------:R-:W-:Y:S01]  /*f5d0*/  MOV R40, 0x437c0000 ;  /* 0x437c000000287802 */ /* 0x000fe20000000f00 */
[--C-:B--2---:R-:W-:Y:S01]  /*f5e0*/  FADD R39, R32, -R49.reuse ;  /* 0x8000003120277221 */ /* 0x104fe20000000000 */
[--C-:B------:R-:W-:Y:S01]  /*f5f0*/  FADD R38, R33, -R49.reuse ;  /* 0x8000003121267221 */ /* 0x100fe20000000000 */
[----:B------:R-:W-:Y:S02]  /*f600*/  FADD R35, R35, -R49 ;  /* 0x8000003123237221 */ /* 0x000fe40000000000 */
[-C--:B------:R-:W-:Y:S01]  /*f610*/  FFMA.SAT R32, R39, R3.reuse, 0.5 ;  /* 0x3f00000027207423 */ /* 0x080fe20000002003 */
[----:B------:R-:W-:-:S03]  /*f620*/  FFMA.SAT R33, R38, R3, 0.5 ;  /* 0x3f00000026217423 */ /* 0x000fc60000002003 */
[-C--:B------:R-:W-:Y:S01]  /*f630*/  FFMA.RM R32, R32, R40.reuse, 12582913 ;  /* 0x4b40000120207423 */ /* 0x080fe20000004028 */
[----:B------:R-:W-:-:S03]  /*f640*/  FFMA.RM R33, R33, R40, 12582913 ;  /* 0x4b40000121217423 */ /* 0x000fc60000004028 */
[C---:B------:R-:W-:Y:S01]  /*f650*/  FADD R36, R32.reuse, -12583039 ;  /* 0xcb40007f20247421 */ /* 0x040fe20000000000 */
[----:B------:R-:W-:Y:S01]  /*f660*/  FADD R41, R33, -12583039 ;  /* 0xcb40007f21297421 */ /* 0x000fe20000000000 */
[----:B------:R-:W-:Y:S02]  /*f670*/  SHF.L.U32 R32, R32, 0x17, RZ ;  /* 0x0000001720207819 */ /* 0x000fe400000006ff */
[----:B------:R-:W-:Y:S01]  /*f680*/  FFMA R36, R39, 1.4426950216293334961, -R36 ;  /* 0x3fb8aa3b27247823 */ /* 0x000fe20000000824 */
[----:B------:R-:W-:Y:S01]  /*f690*/  FFMA R41, R38, 1.4426950216293334961, -R41 ;  /* 0x3fb8aa3b26297823 */ /* 0x000fe20000000829 */
[----:B------:R-:W-:Y:S02]  /*f6a0*/  SHF.L.U32 R33, R33, 0x17, RZ ;  /* 0x0000001721217819 */ /* 0x000fe400000006ff */
[----:B------:R-:W-:Y:S01]  /*f6b0*/  FFMA R39, R39, 1.925963033500011079e-08, R36 ;  /* 0x32a5706027277823 */ /* 0x000fe20000000024 */
[----:B------:R-:W-:Y:S01]  /*f6c0*/  FADD R36, R34, -R49 ;  /* 0x8000003122247221 */ /* 0x000fe20000000000 */
[----:B------:R-:W-:-:S03]  /*f6d0*/  FFMA R38, R38, 1.925963033500011079e-08, R41 ;  /* 0x32a5706026267823 */ /* 0x000fc60000000029 */
[----:B------:R-:W-:Y:S01]  /*f6e0*/  FFMA.SAT R34, R36, R3, 0.5 ;  /* 0x3f00000024227423 */ /* 0x000fe20000002003 */
[----:B------:R-:W0:Y:S03]  /*f6f0*/  MUFU.EX2 R39, R39 ;  /* 0x0000002700277308 */ /* 0x000e260000000800 */
[----:B------:R-:W-:-:S04]  /*f700*/  FFMA.RM R34, R34, R40, 12582913 ;  /* 0x4b40000122227423 */ /* 0x000fc80000004028 */
[C---:B------:R-:W-:Y:S01]  /*f710*/  FADD R37, R34.reuse, -12583039 ;  /* 0xcb40007f22257421 */ /* 0x040fe20000000000 */
[----:B------:R-:W1:Y:S01]  /*f720*/  MUFU.EX2 R38, R38 ;  /* 0x0000002600267308 */ /* 0x000e620000000800 */
[----:B------:R-:W-:Y:S02]  /*f730*/  SHF.L.U32 R34, R34, 0x17, RZ ;  /* 0x0000001722227819 */ /* 0x000fe400000006ff */
[----:B------:R-:W-:-:S04]  /*f740*/  FFMA R37, R36, 1.4426950216293334961, -R37 ;  /* 0x3fb8aa3b24257823 */ /* 0x000fc80000000825 */
[----:B------:R-:W-:Y:S01]  /*f750*/  FFMA R36, R36, 1.925963033500011079e-08, R37 ;  /* 0x32a5706024247823 */ /* 0x000fe20000000025 */
[----:B------:R-:W-:Y:S01]  /*f760*/  FFMA.SAT R37, R35, R3, 0.5 ;  /* 0x3f00000023257423 */ /* 0x000fe20000002003 */
[----:B0-----:R-:W-:-:S03]  /*f770*/  FMUL R32, R32, R39 ;  /* 0x0000002720207220 */ /* 0x001fc60000400000 */
[----:B------:R-:W-:Y:S01]  /*f780*/  FFMA.RM R37, R37, R40, 12582913 ;  /* 0x4b40000125257423 */ /* 0x000fe20000004028 */
[----:B------:R-:W0:Y:S03]  /*f790*/  MUFU.EX2 R36, R36 ;  /* 0x0000002400247308 */ /* 0x000e260000000800 */
[C---:B------:R-:W-:Y:S01]  /*f7a0*/  FADD R41, R37.reuse, -12583039 ;  /* 0xcb40007f25297421 */ /* 0x040fe20000000000 */
[----:B------:R-:W-:Y:S01]  /*f7b0*/  SHF.L.U32 R37, R37, 0x17, RZ ;  /* 0x0000001725257819 */ /* 0x000fe200000006ff */
[----:B-1----:R-:W-:Y:S02]  /*f7c0*/  FMUL R33, R33, R38 ;  /* 0x0000002621217220 */ /* 0x002fe40000400000 */
[----:B------:R-:W-:-:S04]  /*f7d0*/  FFMA R41, R35, 1.4426950216293334961, -R41 ;  /* 0x3fb8aa3b23297823 */ /* 0x000fc80000000829 */
[----:B------:R-:W-:-:S06]  /*f7e0*/  FFMA R35, R35, 1.925963033500011079e-08, R41 ;  /* 0x32a5706023237823 */ /* 0x000fcc0000000029 */
[----:B------:R-:W1:Y:S01]  /*f7f0*/  MUFU.EX2 R35, R35 ;  /* 0x0000002300237308 */ /* 0x000e620000000800 */
[----:B0-----:R-:W-:Y:S01]  /*f800*/  FMUL R34, R34, R36 ;  /* 0x0000002422227220 */ /* 0x001fe20000400000 */
[----:B-1----:R-:W-:-:S05]  /*f810*/  FMUL R35, R37, R35 ;  /* 0x0000002325237220 */ /* 0x002fca0000400000 */
[----:B------:R0:W-:Y:S04]  /*f820*/  STL.128 [R0+-0x10], R32 ;  /* 0xfffff02000007387 */ /* 0x0001e80000100c00 */
[----:B------:R1:W2:Y:S01]  /*f830*/  LDL.128 R36, [R2] ;  /* 0x0000000002247983 */ /* 0x0002a20000100c00 */
[----:B------:R-:W-:-:S04]  /*f840*/  UIADD3 UR5, UPT, UPT, UR5, 0x8, URZ ;  /* 0x0000000805057890 */ /* 0x000fc8000fffe0ff */
[----:B------:R-:W-:Y:S01]  /*f850*/  UISETP.NE.AND UP1, UPT, UR5, URZ, UPT ;  /* 0x000000ff0500728c */ /* 0x000fe2000bf25270 */
[----:B-1----:R-:W-:Y:S01]  /*f860*/  IADD3 R2, PT, PT, R2, 0x20, RZ ;  /* 0x0000002002027810 */ /* 0x002fe20007ffe0ff */
[----:B0-----:R-:W-:-:S04]  /*f870*/  FADD R32, R32, R50 ;  /* 0x0000003220207221 */ /* 0x001fc80000000000 */
[----:B------:R-:W-:-:S04]  /*f880*/  FADD R32, R32, R33 ;  /* 0x0000002120207221 */ /* 0x000fc80000000000 */
[----:B------:R-:W-:Y:S01]  /*f890*/  FADD R32, R32, R34 ;  /* 0x0000002220207221 */ /* 0x000fe20000000000 */
[--C-:B--2---:R-:W-:Y:S01]  /*f8a0*/  FADD R43, R36, -R49.reuse ;  /* 0x80000031242b7221 */ /* 0x104fe20000000000 */
[--C-:B------:R-:W-:Y:S01]  /*f8b0*/  FADD R42, R37, -R49.reuse ;  /* 0x80000031252a7221 */ /* 0x100fe20000000000 */
[--C-:B------:R-:W-:Y:S01]  /*f8c0*/  FADD R38, R38, -R49.reuse ;  /* 0x8000003126267221 */ /* 0x100fe20000000000 */
[----:B------:R-:W-:Y:S01]  /*f8d0*/  FADD R39, R39, -R49 ;  /* 0x8000003127277221 */ /* 0x000fe20000000000 */
[-C--:B------:R-:W-:Y:S01]  /*f8e0*/  FFMA.SAT R41, R43, R3.reuse, 0.5 ;  /* 0x3f0000002b297423 */ /* 0x080fe20000002003 */
[-C--:B------:R-:W-:Y:S02]  /*f8f0*/  FFMA.SAT R36, R42, R3.reuse, 0.5 ;  /* 0x3f0000002a247423 */ /* 0x080fe40000002003 */
[----:B------:R-:W-:Y:S01]  /*f900*/  FFMA.SAT R44, R39, R3, 0.5 ;  /* 0x3f000000272c7423 */ /* 0x000fe20000002003 */
[-C--:B------:R-:W-:Y:S01]  /*f910*/  FFMA.RM R41, R41, R40.reuse, 12582913 ;  /* 0x4b40000129297423 */ /* 0x080fe20000004028 */
[----:B------:R-:W-:-:S02]  /*f920*/  FFMA.RM R36, R36, R40, 12582913 ;  /* 0x4b40000124247423 */ /* 0x000fc40000004028 */
[----:B------:R-:W-:Y:S01]  /*f930*/  FFMA.RM R44, R44, R40, 12582913 ;  /* 0x4b4000012c2c7423 */ /* 0x000fe20000004028 */
[C---:B------:R-:W-:Y:S01]  /*f940*/  FADD R37, R41.reuse, -12583039 ;  /* 0xcb40007f29257421 */ /* 0x040fe20000000000 */
[----:B------:R-:W-:Y:S02]  /*f950*/  SHF.L.U32 R41, R41, 0x17, RZ ;  /* 0x0000001729297819 */ /* 0x000fe400000006ff */
[----:B------:R-:W-:Y:S01]  /*f960*/  SHF.L.U32 R33, R36, 0x17, RZ ;  /* 0x0000001724217819 */ /* 0x000fe200000006ff */
[----:B------:R-:W-:-:S04]  /*f970*/  FFMA R37, R43, 1.4426950216293334961, -R37 ;  /* 0x3fb8aa3b2b257823 */ /* 0x000fc80000000825 */
[----:B------:R-:W-:Y:S01]  /*f980*/  FFMA R37, R43, 1.925963033500011079e-08, R37 ;  /* 0x32a570602b257823 */ /* 0x000fe20000000025 */
[----:B------:R-:W-:-:S04]  /*f990*/  FADD R43, R36, -12583039 ;  /* 0xcb40007f242b7421 */ /* 0x000fc80000000000 */
[C---:B------:R-:W-:Y:S01]  /*f9a0*/  FFMA R43, R42.reuse, 1.4426950216293334961, -R43 ;  /* 0x3fb8aa3b2a2b7823 */ /* 0x040fe2000000082b */
[----:B------:R-:W-:Y:S03]  /*f9b0*/  MUFU.EX2 R37, R37 ;  /* 0x0000002500257308 */ /* 0x000fe60000000800 */
[----:B------:R-:W-:Y:S01]  /*f9c0*/  FFMA R42, R42, 1.925963033500011079e-08, R43 ;  /* 0x32a570602a2a7823 */ /* 0x000fe2000000002b */
[----:B------:R-:W-:-:S04]  /*f9d0*/  FFMA.SAT R43, R38, R3, 0.5 ;  /* 0x3f000000262b7423 */ /* 0x000fc80000002003 */
[----:B------:R-:W-:Y:S01]  /*f9e0*/  FFMA.RM R3, R43, R40, 12582913 ;  /* 0x4b4000012b037423 */ /* 0x000fe20000004028 */
[----:B------:R-:W0:Y:S03]  /*f9f0*/  MUFU.EX2 R42, R42 ;  /* 0x0000002a002a7308 */ /* 0x000e260000000800 */
[C---:B------:R-:W-:Y:S01]  /*fa00*/  FADD R40, R3.reuse, -12583039 ;  /* 0xcb40007f03287421 */ /* 0x040fe20000000000 */
[----:B------:R-:W-:-:S03]  /*fa10*/  SHF.L.U32 R34, R3, 0x17, RZ ;  /* 0x0000001703227819 */ /* 0x000fc600000006ff */
[----:B------:R-:W-:-:S04]  /*fa20*/  FFMA R40, R38, 1.4426950216293334961, -R40 ;  /* 0x3fb8aa3b26287823 */ /* 0x000fc80000000828 */
[----:B------:R-:W-:Y:S01]  /*fa30*/  FFMA R38, R38, 1.925963033500011079e-08, R40 ;  /* 0x32a5706026267823 */ /* 0x000fe20000000028 */
[----:B------:R-:W-:-:S04]  /*fa40*/  FADD R40, R44, -12583039 ;  /* 0xcb40007f2c287421 */ /* 0x000fc80000000000 */
[----:B------:R-:W-:Y:S01]  /*fa50*/  FFMA R40, R39, 1.4426950216293334961, -R40 ;  /* 0x3fb8aa3b27287823 */ /* 0x000fe20000000828 */
[----:B------:R-:W1:Y:S01]  /*fa60*/  MUFU.EX2 R38, R38 ;  /* 0x0000002600267308 */ /* 0x000e620000000800 */
[----:B0-----:R-:W-:Y:S02]  /*fa70*/  FMUL R33, R33, R42 ;  /* 0x0000002a21217220 */ /* 0x001fe40000400000 */
[----:B------:R-:W-:Y:S01]  /*fa80*/  FFMA R39, R39, 1.925963033500011079e-08, R40 ;  /* 0x32a5706027277823 */ /* 0x000fe20000000028 */
[----:B------:R-:W-:Y:S01]  /*fa90*/  FADD R40, R32, R35 ;  /* 0x0000002320287221 */ /* 0x000fe20000000000 */
[----:B------:R-:W-:Y:S01]  /*faa0*/  FMUL R32, R41, R37 ;  /* 0x0000002529207220 */ /* 0x000fe20000400000 */
[----:B------:R-:W-:-:S03]  /*fab0*/  SHF.L.U32 R35, R44, 0x17, RZ ;  /* 0x000000172c237819 */ /* 0x000fc600000006ff */
[----:B------:R-:W0:Y:S01]  /*fac0*/  MUFU.EX2 R39, R39 ;  /* 0x0000002700277308 */ /* 0x000e220000000800 */
[----:B------:R-:W-:-:S04]  /*fad0*/  FADD R40, R40, R32 ;  /* 0x0000002028287221 */ /* 0x000fc80000000000 */
[----:B------:R-:W-:Y:S01]  /*fae0*/  FADD R40, R40, R33 ;  /* 0x0000002128287221 */ /* 0x000fe20000000000 */
[----:B-1----:R-:W-:-:S04]  /*faf0*/  FMUL R34, R34, R38 ;  /* 0x0000002622227220 */ /* 0x002fc80000400000 */
[----:B------:R-:W-:Y:S01]  /*fb00*/  FADD R40, R40, R34 ;  /* 0x0000002228287221 */ /* 0x000fe20000000000 */
[----:B0-----:R-:W-:-:S04]  /*fb10*/  FMUL R35, R35, R39 ;  /* 0x0000002723237220 */ /* 0x001fc80000400000 */
[----:B------:R-:W-:Y:S01]  /*fb20*/  FADD R50, R40, R35 ;  /* 0x0000002328327221 */ /* 0x000fe20000000000 */
[----:B------:R0:W-:Y:S02]  /*fb30*/  STL.128 [R0], R32 ;  /* 0x0000002000007387 */ /* 0x0001e40000100c00 */
[----:B0-----:R-:W-:Y:S01]  /*fb40*/  IADD3 R0, PT, PT, R0, 0x20, RZ ;  /* 0x0000002000007810 */ /* 0x001fe20007ffe0ff */
[----:B------:R-:W-:Y:S06]  /*fb50*/  BRA.U UP1, `(.L_x_122) ;  /* 0xfffffff901947547 */ /* 0x000fec000b83ffff */
[----:B------:R-:W-:-:S07]  /*fb60*/  MOV R0, UR4 ;  /* 0x0000000400007c02 */ /* 0x000fce0008000f00 */
.L_x_121:
[----:B------:R-:W-:-:S09]  /*fb70*/  ULOP3.LUT UP1, URZ, UR10, 0x7, URZ, 0xc0, !UPT ;  /* 0x000000070aff7892 */ /* 0x000fd2000f82c0ff */
[----:B------:R-:W-:Y:S05]  /*fb80*/  BRA.U !UP1, `(.L_x_120) ;  /* 0x0000000509a87547 */ /* 0x000fea000b800000 */
[----:B------:R-:W-:Y:S02]  /*fb90*/  ULOP3.LUT UR4, UR10, 0x7, URZ, 0xc0, !UPT ;  /* 0x000000070a047892 */ /* 0x000fe4000f8ec0ff */
[----:B------:R-:W-:Y:S02]  /*fba0*/  ULOP3.LUT UP2, URZ, UR10, 0x3, URZ, 0xc0, !UPT ;  /* 0x000000030aff7892 */ /* 0x000fe4000f84c0ff */
[----:B------:R-:W-:-:S09]  /*fbb0*/  UISETP.GE.U32.AND UP1, UPT, UR4, 0x4, UPT ;  /* 0x000000040400788c */ /* 0x000fd2000bf26070 */
[----:B------:R-:W-:Y:S05]  /*fbc0*/  BRA.U !UP1, `(.L_x_123) ;  /* 0x0000000109d07547 */ /* 0x000fea000b800000 */
[----:B------:R-:W-:-:S05]  /*fbd0*/  LEA R2, R0, R1, 0x2 ;  /* 0x0000000100027211 */ /* 0x000fca00078e10ff */
[----:B------:R-:W2:Y:S04]  /*fbe0*/  LDL R38, [R2+0x5c4] ;  /* 0x0005c40002267983 */ /* 0x000ea80000100800 */
[----:B------:R-:W3:Y:S04]  /*fbf0*/  LDL R36, [R2+0x5c0] ;  /* 0x0005c00002247983 */ /* 0x000ee80000100800 */
[----:B------:R-:W4:Y:S04]  /*fc00*/  LDL R37, [R2+0x5c8] ;  /* 0x0005c80002257983 */ /* 0x000f280000100800 */
[----:B------:R-:W4:Y:S01]  /*fc10*/  LDL R33, [R2+0x5cc] ;  /* 0x0005cc0002217983 */ /* 0x000f220000100800 */
[----:B------:R-:W-:Y:S01]  /*fc20*/  HFMA2 R39, -RZ, RZ, 0.96630859375, -0.0022525787353515625 ;  /* 0x3bbb989dff277431 */ /* 0x000fe200000001ff */
[----:B------:R-:W-:-:S02]  /*fc30*/  MOV R40, 0x437c0000 ;  /* 0x437c000000287802 */ /* 0x000fc40000000f00 */
[----:B------:R-:W-:Y:S01]  /*fc40*/  IADD3 R0, PT, PT, R0, 0x4, RZ ;  /* 0x0000000400007810 */ /* 0x000fe20007ffe0ff */
[----:B--2---:R-:W-:-:S04]  /*fc50*/  FADD R38, R38, -R49 ;  /* 0x8000003126267221 */ /* 0x004fc80000000000 */
[----:B------:R-:W-:Y:S01]  /*fc60*/  FFMA.SAT R32, R38, R39, 0.5 ;  /* 0x3f00000026207423 */ /* 0x000fe20000002027 */
[----:B---3--:R-:W-:-:S03]  /*fc70*/  FADD R36, R36, -R49 ;  /* 0x8000003124247221 */ /* 0x008fc60000000000 */
[----:B------:R-:W-:Y:S01]  /*fc80*/  FFMA.RM R32, R32, R40, 12582913 ;  /* 0x4b40000120207423 */ /* 0x000fe20000004028 */
[----:B------:R-:W-:-:S03]  /*fc90*/  FFMA.SAT R3, R36, R39, 0.5 ;  /* 0x3f00000024037423 */ /* 0x000fc60000002027 */
[----:B------:R-:W-:Y:S01]  /*fca0*/  FADD R34, R32, -12583039 ;  /* 0xcb40007f20227421 */ /* 0x000fe20000000000 */
[----:B------:R-:W-:Y:S01]  /*fcb0*/  FFMA.RM R3, R3, R40, 12582913 ;  /* 0x4b40000103037423 */ /* 0x000fe20000004028 */
[----:B----4-:R-:W-:Y:S02]  /*fcc0*/  FADD R37, R37, -R49 ;  /* 0x8000003125257221 */ /* 0x010fe40000000000 */
[----:B------:R-:W-:Y:S01]  /*fcd0*/  FFMA R34, R38, 1.4426950216293334961, -R34 ;  /* 0x3fb8aa3b26227823 */ /* 0x000fe20000000822 */
[----:B------:R-:W-:-:S03]  /*fce0*/  FADD R35, R3, -12583039 ;  /* 0xcb40007f03237421 */ /* 0x000fc60000000000 */
[----:B------:R-:W-:Y:S01]  /*fcf0*/  FFMA R38, R38, 1.925963033500011079e-08, R34 ;  /* 0x32a5706026267823 */ /* 0x000fe20000000022 */
[-C--:B------:R-:W-:Y:S01]  /*fd00*/  FFMA.SAT R34, R37, R39.reuse, 0.5 ;  /* 0x3f00000025227423 */ /* 0x080fe20000002027 */
[----:B------:R-:W-:Y:S01]  /*fd10*/  FFMA R35, R36, 1.4426950216293334961, -R35 ;  /* 0x3fb8aa3b24237823 */ /* 0x000fe20000000823 */
[----:B------:R-:W-:Y:S02]  /*fd20*/  FADD R33, R33, -R49 ;  /* 0x8000003121217221 */ /* 0x000fe40000000000 */
[-C--:B------:R-:W-:Y:S01]  /*fd30*/  FFMA.RM R34, R34, R40.reuse, 12582913 ;  /* 0x4b40000122227423 */ /* 0x080fe20000004028 */
[----:B------:R-:W-:Y:S01]  /*fd40*/  FFMA R36, R36, 1.925963033500011079e-08, R35 ;  /* 0x32a5706024247823 */ /* 0x000fe20000000023 */
[----:B------:R-:W-:Y:S02]  /*fd50*/  FFMA.SAT R35, R33, R39, 0.5 ;  /* 0x3f00000021237423 */ /* 0x000fe40000002027 */
[----:B------:R-:W-:Y:S02]  /*fd60*/  FADD R39, R34, -12583039 ;  /* 0xcb40007f22277421 */ /* 0x000fe40000000000 */
[----:B------:R-:W-:-:S02]  /*fd70*/  FFMA.RM R35, R35, R40, 12582913 ;  /* 0x4b40000123237423 */ /* 0x000fc40000004028 */
[----:B------:R-:W-:-:S04]  /*fd80*/  FFMA R39, R37, 1.4426950216293334961, -R39 ;  /* 0x3fb8aa3b25277823 */ /* 0x000fc80000000827 */
[----:B------:R-:W-:Y:S01]  /*fd90*/  FFMA R37, R37, 1.925963033500011079e-08, R39 ;  /* 0x32a5706025257823 */ /* 0x000fe20000000027 */
[----:B------:R-:W-:-:S04]  /*fda0*/  FADD R39, R35, -12583039 ;  /* 0xcb40007f23277421 */ /* 0x000fc80000000000 */
[----:B------:R-:W-:-:S04]  /*fdb0*/  FFMA R39, R33, 1.4426950216293334961, -R39 ;  /* 0x3fb8aa3b21277823 */ /* 0x000fc80000000827 */
[----:B------:R-:W-:Y:S01]  /*fdc0*/  FFMA R33, R33, 1.925963033500011079e-08, R39 ;  /* 0x32a5706021217823 */ /* 0x000fe20000000027 */
[----:B------:R-:W0:Y:S08]  /*fdd0*/  MUFU.EX2 R38, R38 ;  /* 0x0000002600267308 */ /* 0x000e300000000800 */
[----:B------:R-:W1:Y:S08]  /*fde0*/  MUFU.EX2 R37, R37 ;  /* 0x0000002500257308 */ /* 0x000e700000000800 */
[----:B------:R-:W2:Y:S01]  /*fdf0*/  MUFU.EX2 R33, R33 ;  /* 0x0000002100217308 */ /* 0x000ea20000000800 */
[----:B------:R-:W-:-:S02]  /*fe00*/  SHF.L.U32 R32, R32, 0x17, RZ ;  /* 0x0000001720207819 */ /* 0x000fc400000006ff */
[----:B------:R-:W-:-:S05]  /*fe10*/  SHF.L.U32 R34, R34, 0x17, RZ ;  /* 0x0000001722227819 */ /* 0x000fca00000006ff */
[----:B------:R-:W3:Y:S01]  /*fe20*/  MUFU.EX2 R36, R36 ;  /* 0x0000002400247308 */ /* 0x000ee20000000800 */
[----:B------:R-:W-:Y:S01]  /*fe30*/  SHF.L.U32 R35, R35, 0x17, RZ ;  /* 0x0000001723237819 */ /* 0x000fe200000006ff */
[----:B0-----:R-:W-:Y:S01]  /*fe40*/  FMUL R32, R32, R38 ;  /* 0x0000002620207220 */ /* 0x001fe20000400000 */
[----:B-1----:R-:W-:Y:S01]  /*fe50*/  FMUL R34, R34, R37 ;  /* 0x0000002522227220 */ /* 0x002fe20000400000 */
[----:B------:R-:W-:Y:S02]  /*fe60*/  SHF.L.U32 R3, R3, 0x17, RZ ;  /* 0x0000001703037819 */ /* 0x000fe400000006ff */
[----:B--2---:R-:W-:Y:S01]  /*fe70*/  FMUL R33, R35, R33 ;  /* 0x0000002123217220 */ /* 0x004fe20000400000 */
[----:B------:R-:W-:Y:S04]  /*fe80*/  STL [R2+0x9c4], R32 ;  /* 0x0009c42002007387 */ /* 0x000fe80000100800 */
[----:B------:R-:W-:Y:S04]  /*fe90*/  STL [R2+0x9c8], R34 ;  /* 0x0009c82202007387 */ /* 0x000fe80000100800 */
[----:B------:R-:W-:Y:S01]  /*fea0*/  STL [R2+0x9cc], R33 ;  /* 0x0009cc2102007387 */ /* 0x000fe20000100800 */
[----:B---3--:R-:W-:-:S05]  /*feb0*/  FMUL R3, R3, R36 ;  /* 0x0000002403037220 */ /* 0x008fca0000400000 */
[----:B------:R0:W-:Y:S02]  /*fec0*/  STL [R2+0x9c0], R3 ;  /* 0x0009c00302007387 */ /* 0x0001e40000100800 */
[----:B0-----:R-:W-:-:S04]  /*fed0*/  FADD R3, R50, R3 ;  /* 0x0000000332037221 */ /* 0x001fc80000000000 */
[----:B------:R-:W-:-:S04]  /*fee0*/  FADD R3, R3, R32 ;  /* 0x0000002003037221 */ /* 0x000fc80000000000 */
[----:B------:R-:W-:-:S04]  /*fef0*/  FADD R3, R3, R34 ;  /* 0x0000002203037221 */ /* 0x000fc80000000000 */
[----:B------:R-:W-:-:S07]  /*ff00*/  FADD R50, R3, R33 ;  /* 0x0000002103327221 */ /* 0x000fce0000000000 */
.L_x_123:
[----:B------:R-:W-:Y:S05]  /*ff10*/  BRA.U !UP2, `(.L_x_120) ;  /* 0x000000010ac47547 */ /* 0x000fea000b800000 */
[----:B------:R-:W-:Y:S02]  /*ff20*/  ULOP3.LUT UR4, UR10, 0x3, URZ, 0xc0, !UPT ;  /* 0x000000030a047892 */ /* 0x000fe4000f8ec0ff */
[----:B------:R-:W-:Y:S02]  /*ff30*/  ULOP3.LUT UR5, UR10, 0x1, URZ, 0xc0, !UPT ;  /* 0x000000010a057892 */ /* 0x000fe4000f8ec0ff */
[----:B------:R-:W-:Y:S02]  /*ff40*/  UISETP.NE.AND UP1, UPT, UR4, 0x1, UPT ;  /* 0x000000010400788c */ /* 0x000fe4000bf25270 */
[----:B------:R-:W-:-:S07]  /*ff50*/  UISETP.NE.U32.AND UP2, UPT, UR5, 0x1, UPT ;  /* 0x000000010500788c */ /* 0x000fce000bf45070 */
[----:B------:R-:W-:Y:S05]  /*ff60*/  BRA.U !UP1, `(.L_x_124) ;  /* 0x0000000109707547 */ /* 0x000fea000b800000 */
[----:B------:R-:W-:-:S05]  /*ff70*/  LEA R2, R0, R1, 0x2 ;  /* 0x0000000100027211 */ /* 0x000fca00078e10ff */
[----:B------:R-:W2:Y:S04]  /*ff80*/  LDL R34, [R2+0x5c0] ;  /* 0x0005c00002227983 */ /* 0x000ea80000100800 */
[----:B------:R-:W3:Y:S01]  /*ff90*/  LDL R3, [R2+0x5c4] ;  /* 0x0005c40002037983 */ /* 0x000ee20000100800 */
[----:B------:R-:W-:Y:S01]  /*ffa0*/  HFMA2 R33, -RZ, RZ, 0.96630859375, -0.0022525787353515625 ;  /* 0x3bbb989dff217431 */ /* 0x000fe200000001ff */
[----:B------:R-:W-:Y:S02]  /*ffb0*/  MOV R35, 0x437c0000 ;  /* 0x437c000000237802 */ /* 0x000fe40000000f00 */
[----:B------:R-:W-:Y:S01]  /*ffc0*/  IADD3 R0, PT, PT, R0, 0x2, RZ ;  /* 0x0000000200007810 */ /* 0x000fe20007ffe0ff */
[--C-:B--2---:R-:W-:Y:S01]  /*ffd0*/  FADD R34, R34, -R49.reuse ;  /* 0x8000003122227221 */ /* 0x104fe20000000000 */
[----:B---3--:R-:W-:-:S03]  /*ffe0*/  FADD R3, R3, -R49 ;  /* 0x8000003103037221 */ /* 0x008fc60000000000 */
        /* <DEDUP_REMOVED lines=12> */
[----:B------:R-:W-:-:S06]  /*100b0*/  FFMA R3, R3, 1.925963033500011079e-08, R35 ;  /* 0x32a5706003037823 */ /* 0x000fcc0000000023 */
[----:B------:R-:W1:Y:S01]  /*100c0*/  MUFU.EX2 R3, R3 ;  /* 0x0000000300037308 */ /* 0x000e620000000800 */
[----:B0-----:R-:W-:-:S04]  /*100d0*/  FMUL R32, R32, R34 ;  /* 0x0000002220207220 */ /* 0x001fc80000400000 */
[----:B------:R-:W-:Y:S01]  /*100e0*/  FADD R50, R50, R32 ;  /* 0x0000002032327221 */ /* 0x000fe20000000000 */
[----:B------:R0:W-:Y:S01]  /*100f0*/  STL [R2+0x9c0], R32 ;  /* 0x0009c02002007387 */ /* 0x0001e20000100800 */
[----:B-1----:R-:W-:-:S04]  /*10100*/  FMUL R3, R33, R3 ;  /* 0x0000000321037220 */ /* 0x002fc80000400000 */
[----:B------:R-:W-:Y:S01]  /*10110*/  FADD R50, R50, R3 ;  /* 0x0000000332327221 */ /* 0x000fe20000000000 */
[----:B------:R0:W-:Y:S06]  /*10120*/  STL [R2+0x9c4], R3 ;  /* 0x0009c40302007387 */ /* 0x0001ec0000100800 */
.L_x_124:
[----:B------:R-:W-:Y:S05]  /*10130*/  BRA.U UP2, `(.L_x_120) ;  /* 0x00000001023c7547 */ /* 0x000fea000b800000 */
[----:B------:R-:W-:-:S05]  /*10140*/  LEA R0, R0, R1, 0x2 ;  /* 0x0000000100007211 */ /* 0x000fca00078e10ff */
[----:B0-----:R-:W2:Y:S01]  /*10150*/  LDL R3, [R0+0x5c0] ;  /* 0x0005c00000037983 */ /* 0x001ea20000100800 */
[----:B------:R-:W-:Y:S01]  /*10160*/  HFMA2 R2, -RZ, RZ, 0.96630859375, -0.0022525787353515625 ;  /* 0x3bbb989dff027431 */ /* 0x000fe200000001ff */
[----:B------:R-:W-:Y:S01]  /*10170*/  MOV R32, 0x437c0000 ;  /* 0x437c000000207802 */ /* 0x000fe20000000f00 */
[----:B--2---:R-:W-:-:S04]  /*10180*/  FADD R3, R3, -R49 ;  /* 0x8000003103037221 */ /* 0x004fc80000000000 */
[----:B------:R-:W-:-:S04]  /*10190*/  FFMA.SAT R2, R3, R2, 0.5 ;  /* 0x3f00000003027423 */ /* 0x000fc80000002002 */
[----:B------:R-:W-:-:S04]  /*101a0*/  FFMA.RM R2, R2, R32, 12582913 ;  /* 0x4b40000102027423 */ /* 0x000fc80000004020 */
[C---:B------:R-:W-:Y:S01]  /*101b0*/  FADD R32, R2.reuse, -12583039 ;  /* 0xcb40007f02207421 */ /* 0x040fe20000000000 */
[----:B------:R-:W-:-:S03]  /*101c0*/  SHF.L.U32 R2, R2, 0x17, RZ ;  /* 0x0000001702027819 */ /* 0x000fc600000006ff */
[----:B------:R-:W-:-:S04]  /*101d0*/  FFMA R32, R3, 1.4426950216293334961, -R32 ;  /* 0x3fb8aa3b03207823 */ /* 0x000fc80000000820 */
[----:B------:R-:W-:-:S06]  /*101e0*/  FFMA R3, R3, 1.925963033500011079e-08, R32 ;  /* 0x32a5706003037823 */ /* 0x000fcc0000000020 */
[----:B------:R-:W0:Y:S02]  /*101f0*/  MUFU.EX2 R3, R3 ;  /* 0x0000000300037308 */ /* 0x000e240000000800 */
[----:B0-----:R-:W-:-:S04]  /*10200*/  FMUL R2, R2, R3 ;  /* 0x0000000302027220 */ /* 0x001fc80000400000 */
[----:B------:R-:W-:Y:S01]  /*10210*/  FADD R50, R50, R2 ;  /* 0x0000000232327221 */ /* 0x000fe20000000000 */
[----:B------:R1:W-:Y:S06]  /*10220*/  STL [R0+0x9c0], R2 ;  /* 0x0009c00200007387 */ /* 0x0003ec0000100800 */
.L_x_120:
[----:B-1----:R-:W-:-:S04]  /*10230*/  IADD3 R0, PT, PT, R50, 0x1800000, RZ ;  /* 0x0180000032007810 */ /* 0x002fc80007ffe0ff */
[----:B------:R-:W-:-:S04]  /*10240*/  LOP3.LUT R0, R0, 0x7f800000, RZ, 0xc0, !PT ;  /* 0x7f80000000007812 */ /* 0x000fc800078ec0ff */
[----:B------:R-:W-:-:S13]  /*10250*/  ISETP.GT.U32.AND P0, PT, R0, 0x1ffffff, PT ;  /* 0x01ffffff0000780c */ /* 0x000fda0003f04070 */
[----:B------:R-:W-:Y:S05]  /*10260*/  @P0 BRA `(.L_x_125) ;  /* 0x0000000000100947 */ /* 0x000fea0003800000 */
[----:B------:R-:W-:Y:S02]  /*10270*/  MOV R0, R50 ;  /* 0x0000003200007202 */ /* 0x000fe40000000f00 */
[----:B0-----:R-:W-:-:S07]  /*10280*/  MOV R2, 0x102a0 ;  /* 0x000102a000027802 */ /* 0x001fce0000000f00 */
[----:B-----5:R-:W-:Y:S05]  /*10290*/  CALL.REL.NOINC `($__internal_1_$__cuda_sm20_rcp_rn_f32_slowpath) ;  /* 0x0000067800947944 */ /* 0x020fea0003c00000 */
[----:B------:R-:W-:Y:S05]  /*102a0*/  BRA `(.L_x_126) ;  /* 0x0000000000107947 */ /* 0x000fea0003800000 */
.L_x_125:
[----:B------:R-:W0:Y:S02]  /*102b0*/  MUFU.RCP R0, R50 ;  /* 0x0000003200007308 */ /* 0x000e240000001000 */
[----:B0-----:R-:W-:-:S04]  /*102c0*/  FFMA R2, R0, R50, -1 ;  /* 0xbf80000000027423 */ /* 0x001fc80000000032 */
[----:B------:R-:W-:-:S04]  /*102d0*/  FADD.FTZ R2, -R2, -RZ ;  /* 0x800000ff02027221 */ /* 0x000fc80000010100 */
[----:B------:R-:W-:-:S07]  /*102e0*/  FFMA R0, R0, R2, R0 ;  /* 0x0000000200007223 */ /* 0x000fce0000000000 */
.L_x_126:
[----:B------:R-:W-:Y:S05]  /*102f0*/  BRA.U !UP0, `(.L_x_127) ;  /* 0x00000005089c7547 */ /* 0x000fea000b800000 */
[----:B------:R-:W0:Y:S01]  /*10300*/  LDC R51, c[0x0][0x380] ;  /* 0x0000e000ff337b82 */ /* 0x000e220000000800 */
[----:B------:R-:W-:Y:S01]  /*10310*/  HFMA2 R2, -RZ, RZ, 0, 0 ;  /* 0x00000000ff027431 */ /* 0x000fe200000001ff */
[----:B0-----:R-:W-:-:S13]  /*10320*/  ISETP.GE.U32.AND P0, PT, R51, 0x10, PT ;  /* 0x000000103300780c */ /* 0x001fda0003f06070 */
[----:B------:R-:W-:Y:S05]  /*10330*/  @!P0 BRA `(.L_x_128) ;  /* 0x0000000000808947 */ /* 0x000fea0003800000 */
[----:B------:R-:W-:Y:S02]  /*10340*/  LOP3.LUT R52, R51, 0x7ffffff0, RZ, 0xc0, !PT ;  /* 0x7ffffff033347812 */ /* 0x000fe400078ec0ff */
[----:B------:R-:W-:Y:S02]  /*10350*/  IADD3 R2, PT, PT, R1, 0x9e0, RZ ;  /* 0x000009e001027810 */ /* 0x000fe40007ffe0ff */
[----:B------:R-:W-:-:S07]  /*10360*/  IADD3 R3, PT, PT, -R52, RZ, RZ ;  /* 0x000000ff34037210 */ /* 0x000fce0007ffe1ff */
.L_x_129:
[----:B------:R-:W2:Y:S04]  /*10370*/  LDL.128 R32, [R2+-0x20] ;  /* 0xffffe00002207983 */ /* 0x000ea80000100c00 */
[----:B------:R-:W3:Y:S04]  /*10380*/  LDL.128 R40, [R2+-0x10] ;  /* 0xfffff00002287983 */ /* 0x000ee80000100c00 */
[----:B------:R-:W4:Y:S01]  /*10390*/  LDL.128 R36, [R2] ;  /* 0x0000000002247983 */ /* 0x000f220000100c00 */
[----:B------:R-:W-:Y:S01]  /*103a0*/  IADD3 R3, PT, PT, R3, 0x10, RZ ;  /* 0x0000001003037810 */ /* 0x000fe20007ffe0ff */
[-C--:B--2---:R-:W-:Y:S01]  /*103b0*/  FMUL R44, R32, R0.reuse ;  /* 0x00000000202c7220 */ /* 0x084fe20000400000 */
[-C--:B------:R-:W-:Y:S01]  /*103c0*/  FMUL R45, R33, R0.reuse ;  /* 0x00000000212d7220 */ /* 0x080fe20000400000 */
[-C--:B------:R-:W-:Y:S01]  /*103d0*/  FMUL R46, R34, R0.reuse ;  /* 0x00000000222e7220 */ /* 0x080fe20000400000 */
[----:B------:R-:W-:-:S02]  /*103e0*/  FMUL R47, R35, R0 ;  /* 0x00000000232f7220 */ /* 0x000fc40000400000 */
[----:B------:R-:W2:Y:S01]  /*103f0*/  LDL.128 R32, [R2+0x10] ;  /* 0x0000100002207983 */ /* 0x000ea20000100c00 */
[----:B------:R-:W-:Y:S01]  /*10400*/  ISETP.NE.AND P0, PT, R3, RZ, PT ;  /* 0x000000ff0300720c */ /* 0x000fe20003f05270 */
[-C--:B---3--:R-:W-:Y:S01]  /*10410*/  FMUL R40, R40, R0.reuse ;  /* 0x0000000028287220 */ /* 0x088fe20000400000 */
[-C--:B------:R-:W-:Y:S01]  /*10420*/  FMUL R41, R41, R0.reuse ;  /* 0x0000000029297220 */ /* 0x080fe20000400000 */
[-C--:B------:R-:W-:Y:S01]  /*10430*/  FMUL R42, R42, R0.reuse ;  /* 0x000000002a2a7220 */ /* 0x080fe20000400000 */
[-C--:B------:R-:W-:Y:S01]  /*10440*/  FMUL R43, R43, R0.reuse ;  /* 0x000000002b2b7220 */ /* 0x080fe20000400000 */
[-C--:B----4-:R-:W-:Y:S01]  /*10450*/  FMUL R36, R36, R0.reuse ;  /* 0x0000000024247220 */ /* 0x090fe20000400000 */
[-C--:B------:R-:W-:Y:S01]  /*10460*/  FMUL R37, R37, R0.reuse ;  /* 0x0000000025257220 */ /* 0x080fe20000400000 */
[-C--:B------:R-:W-:Y:S01]  /*10470*/  FMUL R38, R38, R0.reuse ;  /* 0x0000000026267220 */ /* 0x080fe20000400000 */
[-C--:B------:R-:W-:Y:S01]  /*10480*/  FMUL R39, R39, R0.reuse ;  /* 0x0000000027277220 */ /* 0x080fe20000400000 */
[----:B------:R-:W-:Y:S04]  /*10490*/  STL.128 [R2+-0x20], R44 ;  /* 0xffffe02c02007387 */ /* 0x000fe80000100c00 */
[----:B------:R-:W-:Y:S04]  /*104a0*/  STL.128 [R2+-0x10], R40 ;  /* 0xfffff02802007387 */ /* 0x000fe80000100c00 */
[----:B------:R-:W-:Y:S01]  /*104b0*/  STL.128 [R2], R36 ;  /* 0x0000002402007387 */ /* 0x000fe20000100c00 */
[-C--:B--2---:R-:W-:Y:S01]  /*104c0*/  FMUL R32, R32, R0.reuse ;  /* 0x0000000020207220 */ /* 0x084fe20000400000 */
[-C--:B------:R-:W-:Y:S01]  /*104d0*/  FMUL R33, R33, R0.reuse ;  /* 0x0000000021217220 */ /* 0x080fe20000400000 */
[-C--:B------:R-:W-:Y:S01]  /*104e0*/  FMUL R34, R34, R0.reuse ;  /* 0x0000000022227220 */ /* 0x080fe20000400000 */
[----:B------:R-:W-:-:S05]  /*104f0*/  FMUL R35, R35, R0 ;  /* 0x0000000023237220 */ /* 0x000fca0000400000 */
[----:B------:R0:W-:Y:S02]  /*10500*/  STL.128 [R2+0x10], R32 ;  /* 0x0000102002007387 */ /* 0x0001e40000100c00 */
[----:B0-----:R-:W-:Y:S01]  /*10510*/  IADD3 R2, PT, PT, R2, 0x40, RZ ;  /* 0x0000004002027810 */ /* 0x001fe20007ffe0ff */
[----:B------:R-:W-:Y:S06]  /*10520*/  @P0 BRA `(.L_x_129) ;  /* 0xfffffffc00900947 */ /* 0x000fec000383ffff */
[----:B------:R-:W-:-:S07]  /*10530*/  MOV R2, R52 ;  /* 0x0000003400027202 */ /* 0x000fce0000000f00 */
.L_x_128:
[----:B------:R-:W-:-:S13]  /*10540*/  LOP3.LUT P0, RZ, R51, 0xf, RZ, 0xc0, !PT ;  /* 0x0000000f33ff7812 */ /* 0x000fda000780c0ff */
[----:B------:R-:W-:Y:S05]  /*10550*/  @!P0 BRA `(.L_x_127) ;  /* 0x0000000400048947 */ /* 0x000fea0003800000 */
[----:B------:R-:W-:Y:S02]  /*10560*/  LOP3.LUT R3, R51, 0xf, RZ, 0xc0, !PT ;  /* 0x0000000f33037812 */ /* 0x000fe400078ec0ff */
[----:B------:R-:W-:Y:S02]  /*10570*/  IADD3 R38, PT, PT, R1, 0x9c0, RZ ;  /* 0x000009c001267810 */ /* 0x000fe40007ffe0ff */
[----:B------:R-:W-:Y:S02]  /*10580*/  ISETP.GE.U32.AND P0, PT, R3, 0x8, PT ;  /* 0x000000080300780c */ /* 0x000fe40003f06070 */
[----:B------:R-:W-:-:S11]  /*10590*/  LOP3.LUT P1, RZ, R51, 0x7, RZ, 0xc0, !PT ;  /* 0x0000000733ff7812 */ /* 0x000fd6000782c0ff */
[----:B------:R-:W-:Y:S05]  /*105a0*/  @!P0 BRA `(.L_x_130) ;  /* 0x0000000000688947 */ /* 0x000fea0003800000 */
[----:B------:R-:W-:-:S05]  /*105b0*/  LEA R32, R2, R38, 0x2 ;  /* 0x0000002602207211 */ /* 0x000fca00078e10ff */
[----:B------:R-:W2:Y:S04]  /*105c0*/  LDL R33, [R32] ;  /* 0x0000000020217983 */ /* 0x000ea80000100800 */
[----:B------:R-:W3:Y:S04]  /*105d0*/  LDL R3, [R32+0x4] ;  /* 0x0000040020037983 */ /* 0x000ee80000100800 */
[----:B------:R-:W4:Y:S04]  /*105e0*/  LDL R35, [R32+0x8] ;  /* 0x0000080020237983 */ /* 0x000f280000100800 */
[----:B------:R-:W4:Y:S04]  /*105f0*/  LDL R37, [R32+0xc] ;  /* 0x00000c0020257983 */ /* 0x000f280000100800 */
[----:B------:R-:W4:Y:S04]  /*10600*/  LDL R36, [R32+0x10] ;  /* 0x0000100020247983 */ /* 0x000f280000100800 */
[----:B------:R-:W4:Y:S01]  /*10610*/  LDL R34, [R32+0x14] ;  /* 0x0000140020227983 */ /* 0x000f220000100800 */
[----:B--2---:R-:W-:Y:S01]  /*10620*/  FMUL R33, R33, R0 ;  /* 0x0000000021217220 */ /* 0x004fe20000400000 */
[----:B---3--:R-:W-:-:S04]  /*10630*/  FMUL R3, R0, R3 ;  /* 0x0000000300037220 */ /* 0x008fc80000400000 */
[----:B------:R0:W-:Y:S04]  /*10640*/  STL [R32], R33 ;  /* 0x0000002120007387 */ /* 0x0001e80000100800 */
[----:B------:R1:W-:Y:S04]  /*10650*/  STL [R32+0x4], R3 ;  /* 0x0000040320007387 */ /* 0x0003e80000100800 */
[----:B0-----:R-:W2:Y:S04]  /*10660*/  LDL R33, [R32+0x1c] ;  /* 0x00001c0020217983 */ /* 0x001ea80000100800 */
[----:B-1----:R-:W3:Y:S01]  /*10670*/  LDL R3, [R32+0x18] ;  /* 0x0000180020037983 */ /* 0x002ee20000100800 */
[C---:B----4-:R-:W-:Y:S01]  /*10680*/  FMUL R35, R0.reuse, R35 ;  /* 0x0000002300237220 */ /* 0x050fe20000400000 */
[----:B------:R-:W-:Y:S01]  /*10690*/  FMUL R37, R0, R37 ;  /* 0x0000002500257220 */ /* 0x000fe20000400000 */
[----:B------:R-:W-:Y:S01]  /*106a0*/  FMUL R36, R36, R0 ;  /* 0x0000000024247220 */ /* 0x000fe20000400000 */
[----:B------:R-:W-:-:S02]  /*106b0*/  FMUL R34, R0, R34 ;  /* 0x0000002200227220 */ /* 0x000fc40000400000 */
[----:B------:R0:W-:Y:S04]  /*106c0*/  STL [R32+0x8], R35 ;  /* 0x0000082320007387 */ /* 0x0001e80000100800 */
[----:B------:R0:W-:Y:S04]  /*106d0*/  STL [R32+0xc], R37 ;  /* 0x00000c2520007387 */ /* 0x0001e80000100800 */
[----:B------:R0:W-:Y:S04]  /*106e0*/  STL [R32+0x10], R36 ;  /* 0x0000102420007387 */ /* 0x0001e80000100800 */
[----:B------:R0:W-:Y:S01]  /*106f0*/  STL [R32+0x14], R34 ;  /* 0x0000142220007387 */ /* 0x0001e20000100800 */
[----:B------:R-:W-:Y:S01]  /*10700*/  IADD3 R2, PT, PT, R2, 0x8, RZ ;  /* 0x0000000802027810 */ /* 0x000fe20007ffe0ff */
[C---:B--2---:R-:W-:Y:S01]  /*10710*/  FMUL R33, R0.reuse, R33 ;  /* 0x0000002100217220 */ /* 0x044fe20000400000 */
[----:B---3--:R-:W-:-:S04]  /*10720*/  FMUL R3, R0, R3 ;  /* 0x0000000300037220 */ /* 0x008fc80000400000 */
[----:B------:R0:W-:Y:S04]  /*10730*/  STL [R32+0x1c], R33 ;  /* 0x00001c2120007387 */ /* 0x0001e80000100800 */
[----:B------:R0:W-:Y:S02]  /*10740*/  STL [R32+0x18], R3 ;  /* 0x0000180320007387 */ /* 0x0001e40000100800 */
.L_x_130:
[----:B------:R-:W-:Y:S05]  /*10750*/  @!P1 BRA `(.L_x_127) ;  /* 0x0000000000849947 */ /* 0x000fea0003800000 */
[C---:B0-----:R-:W-:Y:S02]  /*10760*/  LOP3.LUT R3, R51.reuse, 0x7, RZ, 0xc0, !PT ;  /* 0x0000000733037812 */ /* 0x041fe400078ec0ff */
[----:B------:R-:W-:Y:S02]  /*10770*/  LOP3.LUT P1, RZ, R51, 0x3, RZ, 0xc0, !PT ;  /* 0x0000000333ff7812 */ /* 0x000fe4000782c0ff */
[----:B------:R-:W-:-:S13]  /*10780*/  ISETP.GE.U32.AND P0, PT, R3, 0x4, PT ;  /* 0x000000040300780c */ /* 0x000fda0003f06070 */
[----:B------:R-:W-:Y:S05]  /*10790*/  @!P0 BRA `(.L_x_131) ;  /* 0x0000000000388947 */ /* 0x000fea0003800000 */
[----:B------:R-:W-:-:S05]  /*107a0*/  LEA R32, R2, R38, 0x2 ;  /* 0x0000002602207211 */ /* 0x000fca00078e10ff */
[----:B------:R-:W2:Y:S04]  /*107b0*/  LDL R35, [R32] ;  /* 0x0000000020237983 */ /* 0x000ea80000100800 */
[----:B------:R-:W3:Y:S04]  /*107c0*/  LDL R34, [R32+0x4] ;  /* 0x0000040020227983 */ /* 0x000ee80000100800 */
[----:B------:R-:W4:Y:S04]  /*107d0*/  LDL R3, [R32+0x8] ;  /* 0x0000080020037983 */ /* 0x000f280000100800 */
[----:B------:R-:W4:Y:S01]  /*107e0*/  LDL R33, [R32+0xc] ;  /* 0x00000c0020217983 */ /* 0x000f220000100800 */
[----:B------:R-:W-:Y:S01]  /*107f0*/  IADD3 R2, PT, PT, R2, 0x4, RZ ;  /* 0x0000000402027810 */ /* 0x000fe20007ffe0ff */
[----:B--2---:R-:W-:Y:S01]  /*10800*/  FMUL R35, R35, R0 ;  /* 0x0000000023237220 */ /* 0x004fe20000400000 */
[----:B---3--:R-:W-:-:S04]  /*10810*/  FMUL R34, R0, R34 ;  /* 0x0000002200227220 */ /* 0x008fc80000400000 */
[----:B------:R0:W-:Y:S01]  /*10820*/  STL [R32], R35 ;  /* 0x0000002320007387 */ /* 0x0001e20000100800 */
[----:B----4-:R-:W-:-:S03]  /*10830*/  FMUL R3, R0, R3 ;  /* 0x0000000300037220 */ /* 0x010fc60000400000 */
[----:B------:R0:W-:Y:S01]  /*10840*/  STL [R32+0x4], R34 ;  /* 0x0000042220007387 */ /* 0x0001e20000100800 */
[----:B------:R-:W-:-:S03]  /*10850*/  FMUL R33, R0, R33 ;  /* 0x0000002100217220 */ /* 0x000fc60000400000 */
[----:B------:R0:W-:Y:S04]  /*10860*/  STL [R32+0x8], R3 ;  /* 0x0000080320007387 */ /* 0x0001e80000100800 */
[----:B------:R0:W-:Y:S02]  /*10870*/  STL [R32+0xc], R33 ;  /* 0x00000c2120007387 */ /* 0x0001e40000100800 */
.L_x_131:
[----:B------:R-:W-:Y:S05]  /*10880*/  @!P1 BRA `(.L_x_127) ;  /* 0x0000000000389947 */ /* 0x000fea0003800000 */
[----:B------:R-:W-:-:S05]  /*10890*/  LEA R2, R2, R38, 0x2 ;  /* 0x0000002602027211 */ /* 0x000fca00078e10ff */
[----:B0-----:R-:W2:Y:S01]  /*108a0*/  LDL R3, [R2] ;  /* 0x0000000002037983 */ /* 0x001ea20000100800 */
[----:B------:R-:W-:-:S04]  /*108b0*/  LOP3.LUT R51, R51, 0x3, RZ, 0xc0, !PT ;  /* 0x0000000333337812 */ /* 0x000fc800078ec0ff */
[----:B------:R-:W-:Y:S01]  /*108c0*/  ISETP.NE.AND P0, PT, R51, 0x1, PT ;  /* 0x000000013300780c */ /* 0x000fe20003f05270 */
[----:B--2---:R-:W-:-:S05]  /*108d0*/  FMUL R3, R3, R0 ;  /* 0x0000000003037220 */ /* 0x004fca0000400000 */
[----:B------:R1:W-:Y:S07]  /*108e0*/  STL [R2], R3 ;  /* 0x0000000302007387 */ /* 0x0003ee0000100800 */
[----:B------:R-:W-:Y:S05]  /*108f0*/  @!P0 BRA `(.L_x_127) ;  /* 0x00000000001c8947 */ /* 0x000fea0003800000 */
[----:B------:R-:W-:Y:S01]  /*10900*/  ISETP.NE.AND P0, PT, R51, 0x2, PT ;  /* 0x000000023300780c */ /* 0x000fe20003f05270 */
[----:B------:R-:W2:-:S12]  /*10910*/  LDL R32, [R2+0x4] ;  /* 0x0000040002207983 */ /* 0x000e980000100800 */
[----:B-1----:R-:W3:Y:S01]  /*10920*/  @P0 LDL R3, [R2+0x8] ;  /* 0x0000080002030983 */ /* 0x002ee20000100800 */
[----:B--2---:R-:W-:-:S05]  /*10930*/  FMUL R32, R0, R32 ;  /* 0x0000002000207220 */ /* 0x004fca0000400000 */
[----:B------:R2:W-:Y:S01]  /*10940*/  STL [R2+0x4], R32 ;  /* 0x0000042002007387 */ /* 0x0005e20000100800 */
[----:B---3--:R-:W-:-:S05]  /*10950*/  @P0 FMUL R3, R0, R3 ;  /* 0x0000000300030220 */ /* 0x008fca0000400000 */
[----:B------:R2:W-:Y:S02]  /*10960*/  @P0 STL [R2+0x8], R3 ;  /* 0x0000080302000387 */ /* 0x0005e40000100800 */
.L_x_127:
[----:B------:R-:W-:Y:S02]  /*10970*/  IADD3 R0, PT, PT, R1, 0x5c0, RZ ;  /* 0x000005c001007810 */ /* 0x000fe40007ffe0ff */
[----:B------:R-:W-:Y:S01]  /*10980*/  FSETP.GEU.AND P0, PT, R50, 1.175494350822287508e-38, PT ;  /* 0x008000003200780b */ /* 0x000fe20003f0e000 */
[----:B0-2---:R-:W-:Y:S01]  /*10990*/  HFMA2 R32, -RZ, RZ, 1.5048828125, 33.21875 ;  /* 0x3e055027ff207431 */ /* 0x005fe200000001ff */
[----:B-----5:R-:W-:Y:S01]  /*109a0*/  LEA R0, R48, R0, 0x2 ;  /* 0x0000000030007211 */ /* 0x020fe200078e10ff */
[----:B------:R-:W0:Y:S05]  /*109b0*/  LDCU UR4, c[0x0][0x490] ;  /* 0x00009200ff0477ac */ /* 0x000e2a0008000800 */
[----:B------:R-:W2:Y:S05]  /*109c0*/  LDL R0, [R0] ;  /* 0x0000000000007983 */ /* 0x000eaa0000100800 */
[----:B------:R-:W-:-:S05]  /*109d0*/  @!P0 FMUL R50, R50, 8388608 ;  /* 0x4b00000032328820 */ /* 0x000fca0000400000 */
[----:B-1----:R-:W-:Y:S01]  /*109e0*/  IADD3 R2, PT, PT, R50, -0x3f2aaaab, RZ ;  /* 0xc0d5555532027810 */ /* 0x002fe20007ffe0ff */
[----:B0-----:R-:W-:-:S03]  /*109f0*/  UISETP.NE.AND UP0, UPT, UR4, 0x1, UPT ;  /* 0x000000010400788c */ /* 0x001fc6000bf05270 */
[----:B------:R-:W-:-:S04]  /*10a00*/  LOP3.LUT R2, R2, 0xff800000, RZ, 0xc0, !PT ;  /* 0xff80000002027812 */ /* 0x000fc800078ec0ff */
[-C--:B------:R-:W-:Y:S02]  /*10a10*/  IADD3 R3, PT, PT, R50, -R2.reuse, RZ ;  /* 0x8000000232037210 */ /* 0x080fe40007ffe0ff */
[----:B------:R-:W-:-:S03]  /*10a20*/  I2FP.F32.S32 R2, R2 ;  /* 0x0000000200027245 */ /* 0x000fc60000201400 */
[----:B------:R-:W-:-:S04]  /*10a30*/  FADD R3, R3, -1 ;  /* 0xbf80000003037421 */ /* 0x000fc80000000000 */
[----:B------:R-:W-:-:S04]  /*10a40*/  FFMA R32, R3, -R32, 0.14084610342979431152 ;  /* 0x3e1039f603207423 */ /* 0x000fc80000000820 */
[----:B------:R-:W-:-:S04]  /*10a50*/  FFMA R32, R3, R32, -0.12148627638816833496 ;  /* 0xbdf8cdcc03207423 */ /* 0x000fc80000000020 */
[----:B------:R-:W-:-:S04]  /*10a60*/  FFMA R32, R3, R32, 0.13980610668659210205 ;  /* 0x3e0f295503207423 */ /* 0x000fc80000000020 */
[----:B------:R-:W-:-:S04]  /*10a70*/  FFMA R32, R3, R32, -0.16684235632419586182 ;  /* 0xbe2ad8b903207423 */ /* 0x000fc80000000020 */
[----:B------:R-:W-:-:S04]  /*10a80*/  FFMA R32, R3, R32, 0.20012299716472625732 ;  /* 0x3e4ced0b03207423 */ /* 0x000fc80000000020 */
[----:B------:R-:W-:-:S04]  /*10a90*/  FFMA R32, R3, R32, -0.24999669194221496582 ;  /* 0xbe7fff2203207423 */ /* 0x000fc80000000020 */
[----:B------:R-:W-:-:S04]  /*10aa0*/  FFMA R32, R3, R32, 0.33333182334899902344 ;  /* 0x3eaaaa7803207423 */ /* 0x000fc80000000020 */
[----:B------:R-:W-:-:S04]  /*10ab0*/  FFMA R32, R3, R32, -0.5 ;  /* 0xbf00000003207423 */ /* 0x000fc80000000020 */
[----:B------:R-:W-:-:S04]  /*10ac0*/  FMUL R32, R3, R32 ;  /* 0x0000002003207220 */ /* 0x000fc80000400000 */
[----:B------:R-:W-:Y:S01]  /*10ad0*/  FFMA R32, R3, R32, R3 ;  /* 0x0000002003207223 */ /* 0x000fe20000000003 */
[----:B------:R-:W-:Y:S02]  /*10ae0*/  FSEL R3, RZ, -23, P0 ;  /* 0xc1b80000ff037808 */ /* 0x000fe40000000000 */
[----:B------:R-:W-:-:S03]  /*10af0*/  ISETP.GT.U32.AND P0, PT, R50, 0x7f7fffff, PT ;  /* 0x7f7fffff3200780c */ /* 0x000fc60003f04070 */
[----:B------:R-:W-:Y:S01]  /*10b00*/  FFMA R2, R2, 1.1920928955078125e-07, R3 ;  /* 0x3400000002027823 */ /* 0x000fe20000000003 */
[----:B------:R-:W-:-:S03]  /*10b10*/  MOV R3, 0x7f800000 ;  /* 0x7f80000000037802 */ /* 0x000fc60000000f00 */
[----:B------:R-:W-:-:S06]  /*10b20*/  FFMA R2, R2, 0.69314718246459960938, R32 ;  /* 0x3f31721802027823 */ /* 0x000fcc0000000020 */
[C---:B------:R-:W-:Y:S01]  /*10b30*/  @P0 FFMA R2, R50.reuse, R3, +INF ;  /* 0x7f80000032020423 */ /* 0x040fe20000000003 */
[----:B------:R-:W-:-:S04]  /*10b40*/  FSETP.NEU.AND P0, PT, R50, RZ, PT ;  /* 0x000000ff3200720b */ /* 0x000fc80003f0d000 */
[----:B------:R-:W-:Y:S01]  /*10b50*/  FSEL R2, R2, -INF , P0 ;  /* 0xff80000002027808 */ /* 0x000fe20000000000 */
[----:B--2---:R-:W-:-:S04]  /*10b60*/  FADD R0, R0, -R49 ;  /* 0x8000003100007221 */ /* 0x004fc80000000000 */
[----:B------:R-:W-:-:S04]  /*10b70*/  FADD R0, -R0, R2 ;  /* 0x0000000200007221 */ /* 0x000fc80000000100 */
[----:B------:R-:W-:Y:S01]  /*10b80*/  FADD R188, RZ, R0 ;  /* 0x00000000ffbc7221 */ /* 0x000fe20000000000 */
[----:B------:R-:W-:Y:S06]  /*10b90*/  BRA.U !UP0, `(.L_x_132) ;  /* 0x0000067108387547 */ /* 0x000fec000b800000 */
[----:B------:R-:W0:Y:S01]  /*10ba0*/  LDC.64 R34, c[0x0][0x388] ;  /* 0x0000e200ff227b82 */ /* 0x000e220000000a00 */
[----:B------:R-:W-:Y:S01]  /*10bb0*/  SHF.L.U32 R2, R48, 0x4, RZ ;  /* 0x0000000430027819 */ /* 0x000fe200000006ff */
[----:B------:R1:W-:Y:S01]  /*10bc0*/  STL [R1+0x1dc8], R4 ;  /* 0x001dc80401007387 */ /* 0x0003e20000100800 */
[----:B------:R-:W2:Y:S03]  /*10bd0*/  LDCU.64 UR4, c[0x0][0x3b8] ;  /* 0x00007700ff0477ac */ /* 0x000ea60008000a00 */
[----:B------:R3:W-:Y:S02]  /*10be0*/  STL [R1+0x1e50], R243 ;  /* 0x001e50f301007387 */ /* 0x0007e40000100800 */
[----:B------:R-:W4:Y:S02]  /*10bf0*/  LDC.64 R32, c[0x0][0x390] ;  /* 0x0000e400ff207b82 */ /* 0x000f240000000a00 */
[----:B------:R2:W-:Y:S04]  /*10c00*/  STL [R1+0x1e4c], R178 ;  /* 0x001e4cb201007387 */ /* 0x0005e80000100800 */
[----:B------:R2:W-:Y:S04]  /*10c10*/  STL [R1+0x1e48], R242 ;  /* 0x001e48f201007387 */ /* 0x0005e80000100800 */
[----:B------:R2:W-:Y:S04]  /*10c20*/  STL [R1+0x1e44], R177 ;  /* 0x001e44b101007387 */ /* 0x0005e80000100800 */
[----:B------:R2:W-:Y:S01]  /*10c30*/  STL [R1+0x1e40], R241 ;  /* 0x001e40f101007387 */ /* 0x0005e20000100800 */
[----:B0-----:R-:W-:-:S03]  /*10c40*/  IMAD.WIDE R2, R2, 0x4, R34 ;  /* 0x0000000402027825 */ /* 0x001fc600078e0222 */
[----:B------:R0:W-:Y:S04]  /*10c50*/  STL [R1+0x1e3c], R188 ;  /* 0x001e3cbc01007387 */ /* 0x0001e80000100800 */
[----:B------:R-:W2:Y:S04]  /*10c60*/  LDG.E R0, desc[UR6][R2.64] ;  /* 0x0000000602007981 */ /* 0x000ea8000c1e1900 */
        /* <DEDUP_REMOVED lines=30> */
[----:B------:R3:W4:Y:S04]  /*10e50*/  LDG.E R65, desc[UR6][R32.64+0x7c] ;  /* 0x00007c0620417981 */ /* 0x000728000c1e1900 */
[----:B------:R0:W-:Y:S01]  /*10e60*/  STL [R1+0x1e38], R176 ;  /* 0x001e38b001007387 */ /* 0x0001e20000100800 */
[----:B-1----:R-:W1:Y:S03]  /*10e70*/  LDC.64 R2, c[0x0][0x398] ;  /* 0x0000e600ff027b82 */ /* 0x002e660000000a00 */
[----:B------:R0:W-:Y:S04]  /*10e80*/  STL [R1+0x1e14], R23 ;  /* 0x001e141701007387 */ /* 0x0001e80000100800 */
[----:B------:R0:W-:Y:S04]  /*10e90*/  STL [R1+0x1e10], R22 ;  /* 0x001e101601007387 */ /* 0x0001e80000100800 */
[----:B------:R0:W-:Y:S04]  /*10ea0*/  STL [R1+0x1e0c], R21 ;  /* 0x001e0c1501007387 */ /* 0x0001e80000100800 */
[----:B------:R0:W-:Y:S04]  /*10eb0*/  STL [R1+0x1e08], R20 ;  /* 0x001e081401007387 */ /* 0x0001e80000100800 */
[----:B------:R0:W-:Y:S04]  /*10ec0*/  STL [R1+0x1de4], R11 ;  /* 0x001de40b01007387 */ /* 0x0001e80000100800 */
[----:B------:R0:W-:Y:S04]  /*10ed0*/  STL [R1+0x1de0], R10 ;  /* 0x001de00a01007387 */ /* 0x0001e80000100800 */
[----:B-1----:R-:W4:Y:S01]  /*10ee0*/  LDG.E R4, desc[UR6][R2.64] ;  /* 0x0000000602047981 */ /* 0x002f22000c1e1900 */
[----:B---3--:R-:W-:-:S03]  /*10ef0*/  MOV R33, 0x3d800000 ;  /* 0x3d80000000217802 */ /* 0x008fc60000000f00 */
[----:B------:R-:W3:Y:S04]  /*10f00*/  LDG.E R243, desc[UR6][R2.64+0x40] ;  /* 0x0000400602f37981 */ /* 0x000ee8000c1e1900 */
        /* <DEDUP_REMOVED lines=10> */
[----:B------:R0:W-:Y:S04]  /*10fb0*/  STL [R1+0x1ddc], R9 ;  /* 0x001ddc0901007387 */ /* 0x0001e80000100800 */
[----:B------:R1:W-:Y:S04]  /*10fc0*/  STL [R1+0x1dd8], R8 ;  /* 0x001dd80801007387 */ /* 0x0003e80000100800 */
[----:B------:R-:W2:Y:S04]  /*10fd0*/  LDG.E R11, desc[UR6][R2.64+0xc] ;  /* 0x00000c06020b7981 */ /* 0x000ea8000c1e1900 */
[----:B------:R-:W2:Y:S04]  /*10fe0*/  LDG.E R10, desc[UR6][R2.64+0x4c] ;  /* 0x00004c06020a7981 */ /* 0x000ea8000c1e1900 */
[----:B0-----:R-:W2:Y:S04]  /*10ff0*/  LDG.E R9, desc[UR6][R2.64+0x8c] ;  /* 0x00008c0602097981 */ /* 0x001ea8000c1e1900 */
[----:B-1----:R-:W2:Y:S04]  /*11000*/  LDG.E R8, desc[UR6][R2.64+0xcc] ;  /* 0x0000cc0602087981 */ /* 0x002ea8000c1e1900 */
[----:B------:R0:W-:Y:S04]  /*11010*/  STL [R1+0x1e34], R31 ;  /* 0x001e341f01007387 */ /* 0x0001e80000100800 */
[----:B------:R1:W-:Y:S04]  /*11020*/  STL [R1+0x1e30], R30 ;  /* 0x001e301e01007387 */ /* 0x0003e80000100800 */
[----:B------:R1:W-:Y:S04]  /*11030*/  STL [R1+0x1e28], R28 ;  /* 0x001e281c01007387 */ /* 0x0003e80000100800 */
[----:B0-----:R-:W2:Y:S04]  /*11040*/  LDG.E R31, desc[UR6][R2.64+0x104] ;  /* 0x00010406021f7981 */ /* 0x001ea8000c1e1900 */
[----:B------:R0:W-:Y:S04]  /*11050*/  STL [R1+0x1e04], R19 ;  /* 0x001e041301007387 */ /* 0x0001e80000100800 */
[----:B------:R-:W2:Y:S04]  /*11060*/  LDG.E R248, desc[UR6][R2.64+0x14] ;  /* 0x0000140602f87981 */ /* 0x000ea8000c1e1900 */
[----:B------:R-:W2:Y:S04]  /*11070*/  LDG.E R247, desc[UR6][R2.64+0x54] ;  /* 0x0000540602f77981 */ /* 0x000ea8000c1e1900 */
[----:B------:R-:W2:Y:S04]  /*11080*/  LDG.E R68, desc[UR6][R2.64+0x200] ;  /* 0x0002000602447981 */ /* 0x000ea8000c1e1900 */
[----:B------:R-:W2:Y:S04]  /*11090*/  LDG.E R69, desc[UR6][R2.64+0x240] ;  /* 0x0002400602457981 */ /* 0x000ea8000c1e1900 */
[----:B------:R-:W2:Y:S04]  /*110a0*/  LDG.E R239, desc[UR6][R2.64+0x94] ;  /* 0x0000940602ef7981 */ /* 0x000ea8000c1e1900 */
[----:B------:R-:W2:Y:S04]  /*110b0*/  LDG.E R238, desc[UR6][R2.64+0xd4] ;  /* 0x0000d40602ee7981 */ /* 0x000ea8000c1e1900 */
[----:B-1----:R-:W2:Y:S04]  /*110c0*/  LDG.E R30, desc[UR6][R2.64+0x144] ;  /* 0x00014406021e7981 */ /* 0x002ea8000c1e1900 */
[----:B------:R-:W2:Y:S04]  /*110d0*/  LDG.E R28, desc[UR6][R2.64+0x1c4] ;  /* 0x0001c406021c7981 */ /* 0x000ea8000c1e1900 */
[----:B0-----:R-:W2:Y:S04]  /*110e0*/  LDG.E R19, desc[UR6][R2.64+0x108] ;  /* 0x0001080602137981 */ /* 0x001ea8000c1e1900 */
[----:B------:R0:W-:Y:S04]  /*110f0*/  STL [R1+0x1e24], R27 ;  /* 0x001e241b01007387 */ /* 0x0001e80000100800 */
[----:B------:R1:W-:Y:S04]  /*11100*/  STL [R1+0x1e20], R26 ;  /* 0x001e201a01007387 */ /* 0x0003e80000100800 */
[----:B------:R1:W-:Y:S04]  /*11110*/  STL [R1+0x1e00], R18 ;  /* 0x001e001201007387 */ /* 0x0003e80000100800 */
[----:B------:R1:W-:Y:S04]  /*11120*/  STL [R1+0x1df8], R16 ;  /* 0x001df81001007387 */ /* 0x0003e80000100800 */
[----:B------:R1:W-:Y:S01]  /*11130*/  STL [R1+0x1dd4], R7 ;  /* 0x001dd40701007387 */ /* 0x0003e20000100800 */
[----:B----4-:R-:W-:-:S03]  /*11140*/  FADD R0, R0, R49 ;  /* 0x0000003100007221 */ /* 0x010fc60000000000 */
[----:B------:R-:W4:Y:S01]  /*11150*/  LDG.E R229, desc[UR6][R2.64+0x18] ;  /* 0x0000180602e57981 */ /* 0x000f22000c1e1900 */
[----:B------:R-:W-:-:S03]  /*11160*/  FFMA R32, R0, R0, RZ ;  /* 0x0000000000207223 */ /* 0x000fc600000000ff */
[----:B------:R-:W4:Y:S01]  /*11170*/  LDG.E R228, desc[UR6][R2.64+0x58] ;  /* 0x0000580602e47981 */ /* 0x000f22000c1e1900 */
[----:B------:R-:W-:-:S03]  /*11180*/  FADD R47, R47, R50 ;  /* 0x000000322f2f7221 */ /* 0x000fc60000000000 */
[----:B------:R-:W4:Y:S01]  /*11190*/  LDG.E R70, desc[UR6][R2.64+0x280] ;  /* 0x0002800602467981 */ /* 0x000f22000c1e1900 */
[----:B------:R-:W-:-:S03]  /*111a0*/  FFMA R32, R47, R47, R32 ;  /* 0x0000002f2f207223 */ /* 0x000fc60000000020 */
[----:B------:R-:W4:Y:S01]  /*111b0*/  LDG.E R71, desc[UR6][R2.64+0x2c0] ;  /* 0x0002c00602477981 */ /* 0x000f22000c1e1900 */
[----:B------:R-:W-:-:S03]  /*111c0*/  FADD R46, R46, R51 ;  /* 0x000000332e2e7221 */ /* 0x000fc60000000000 */
[----:B------:R-:W4:Y:S01]  /*111d0*/  LDG.E R227, desc[UR6][R2.64+0x98] ;  /* 0x0000980602e37981 */ /* 0x000f22000c1e1900 */
[----:B------:R-:W-:-:S03]  /*111e0*/  FFMA R32, R46, R46, R32 ;  /* 0x0000002e2e207223 */ /* 0x000fc60000000020 */
[----:B------:R-:W4:Y:S01]  /*111f0*/  LDG.E R226, desc[UR6][R2.64+0xd8] ;  /* 0x0000d80602e27981 */ /* 0x000f22000c1e1900 */
[----:B------:R-:W-:-:S03]  /*11200*/  FADD R45, R45, R52 ;  /* 0x000000342d2d7221 */ /* 0x000fc60000000000 */
[----:B0-----:R-:W4:Y:S01]  /*11210*/  LDG.E R27, desc[UR6][R2.64+0x204] ;  /* 0x00020406021b7981 */ /* 0x001f22000c1e1900 */
[----:B------:R-:W-:-:S03]  /*11220*/  FFMA R32, R45, R45, R32 ;  /* 0x0000002d2d207223 */ /* 0x000fc60000000020 */
[----:B-1----:R-:W4:Y:S01]  /*11230*/  LDG.E R26, desc[UR6][R2.64+0x244] ;  /* 0x00024406021a7981 */ /* 0x002f22000c1e1900 */
        /* <DEDUP_REMOVED lines=13> */
[----:B------:R0:W-:Y:S01]  /*11310*/  STL [R1+0x1e2c], R29 ;  /* 0x001e2c1d01007387 */ /* 0x0001e20000100800 */
[----:B------:R-:W-:-:S03]  /*11320*/  FFMA R32, R41, R41, R32 ;  /* 0x0000002929207223 */ /* 0x000fc60000000020 */
[----:B------:R-:W4:Y:S01]  /*11330*/  LDG.E R56, desc[UR6][R2.64+0x10] ;  /* 0x0000100602387981 */ /* 0x000f22000c1e1900 */
[----:B------:R-:W-:-:S03]  /*11340*/  FADD R40, R40, R57 ;  /* 0x0000003928287221 */ /* 0x000fc60000000000 */
[----:B------:R1:W-:Y:S01]  /*11350*/  STL [R1+0x1e1c], R25 ;  /* 0x001e1c1901007387 */ /* 0x0003e20000100800 */
[----:B------:R-:W-:-:S03]  /*11360*/  FFMA R32, R40, R40, R32 ;  /* 0x0000002828207223 */ /* 0x000fc60000000020 */
[----:B------:R1:W-:Y:S01]  /*11370*/  STL [R1+0x1e18], R24 ;  /* 0x001e181801007387 */ /* 0x0003e20000100800 */
[----:B------:R-:W-:-:S03]  /*11380*/  FADD R39, R39, R58 ;  /* 0x0000003a27277221 */ /* 0x000fc60000000000 */
[----:B------:R1:W-:Y:S01]  /*11390*/  STL [R1+0x1df4], R15 ;  /* 0x001df40f01007387 */ /* 0x0003e20000100800 */
[----:B------:R-:W-:-:S03]  /*113a0*/  FFMA R32, R39, R39, R32 ;  /* 0x0000002727207223 */ /* 0x000fc60000000020 */
[----:B------:R1:W-:Y:S01]  /*113b0*/  STL [R1+0x1df0], R14 ;  /* 0x001df00e01007387 */ /* 0x0003e20000100800 */
[----:B------:R-:W-:-:S03]  /*113c0*/  FADD R38, R38, R59 ;  /* 0x0000003b26267221 */ /* 0x000fc60000000000 */
[----:B------:R1:W-:Y:S01]  /*113d0*/  STL [R1+0x1dd0], R6 ;  /* 0x001dd00601007387 */ /* 0x0003e20000100800 */
        /* <DEDUP_REMOVED lines=17> */
[----:B------:R-:W4:Y:S01]  /*114f0*/  LDG.E R63, desc[UR6][R2.64+0x1c0] ;  /* 0x0001c006023f7981 */ /* 0x000f22000c1e1900 */
[----:B------:R-:W-:-:S03]  /*11500*/  FADD R48, R48, R65 ;  /* 0x0000004130307221 */ /* 0x000fc60000000000 */
[----:B-1----:R-:W4:Y:S01]  /*11510*/  LDG.E R25, desc[UR6][R2.64+0x284] ;  /* 0x0002840602197981 */ /* 0x002f22000c1e1900 */
[----:B------:R-:W-:-:S03]  /*11520*/  FFMA R32, R48, R48, R32 ;  /* 0x0000003030207223 */ /* 0x000fc60000000020 */
[----:B------:R-:W4:Y:S01]  /*11530*/  LDG.E R24, desc[UR6][R2.64+0x2c4] ;  /* 0x0002c40602187981 */ /* 0x000f22000c1e1900 */
[----:B------:R-:W-:-:S03]  /*11540*/  FFMA R32, R32, R33, 9.9999997473787516356e-06 ;  /* 0x3727c5ac20207423 */ /* 0x000fc60000000021 */
[----:B------:R-:W4:Y:S02]  /*11550*/  LDG.E R15, desc[UR6][R2.64+0x208] ;  /* 0x00020806020f7981 */ /* 0x000f24000c1e1900 */
[C---:B------:R-:W-:Y:S02]  /*11560*/  FSETP.GEU.AND P0, PT, |R32|.reuse, 1.175494350822287508e-38, PT ;  /* 0x008000002000780b */ /* 0x040fe40003f0e200 */
[----:B------:R-:W4:Y:S04]  /*11570*/  LDG.E R14, desc[UR6][R2.64+0x248] ;  /* 0x00024806020e7981 */ /* 0x000f28000c1e1900 */
[----:B------:R-:W4:Y:S04]  /*11580*/  LDG.E R6, desc[UR6][R2.64+0x14c] ;  /* 0x00014c0602067981 */ /* 0x000f28000c1e1900 */
[----:B------:R-:W4:Y:S03]  /*11590*/  LDG.E R52, desc[UR6][R2.64+0x110] ;  /* 0x0001100602347981 */ /* 0x000f26000c1e1900 */
[----:B------:R-:W-:Y:S01]  /*115a0*/  @!P0 FMUL R32, R32, 16777216 ;  /* 0x4b80000020208820 */ /* 0x000fe20000400000 */
[----:B------:R-:W-:Y:S03]  /*115b0*/  STL [R1+0x1dfc], R17 ;  /* 0x001dfc1101007387 */ /* 0x000fe60000100800 */
[----:B------:R0:W1:Y:S01]  /*115c0*/  MUFU.RSQ R134, R32 ;  /* 0x0000002000867308 */ /* 0x0000620000001400 */
[----:B------:R-:W-:Y:S04]  /*115d0*/  STL [R1+0x1dec], R13 ;  /* 0x001dec0d01007387 */ /* 0x000fe80000100800 */
[----:B------:R3:W-:Y:S04]  /*115e0*/  STL [R1+0x11ec], R4 ;  /* 0x0011ec0401007387 */ /* 0x0007e80000100800 */
[----:B0-----:R-:W2:Y:S04]  /*115f0*/  LDL R32, [R1+0x11ec] ;  /* 0x0011ec0001207983 */ /* 0x001ea80000100800 */
[----:B------:R0:W-:Y:S04]  /*11600*/  STL [R1+0x1de8], R12 ;  /* 0x001de80c01007387 */ /* 0x0001e80000100800 */
[----:B---3--:R-:W3:Y:S04]  /*11610*/  LDG.E R4, desc[UR6][R2.64+0x1cc] ;  /* 0x0001cc0602047981 */ /* 0x008ee8000c1e1900 */
[----:B------:R-:W3:Y:S04]  /*11620*/  LDG.E R205, desc[UR6][R2.64+0x20] ;  /* 0x0000200602cd7981 */ /* 0x000ee8000c1e1900 */
[----:B------:R-:W3:Y:S04]  /*11630*/  LDG.E R204, desc[UR6][R2.64+0x60] ;  /* 0x0000600602cc7981 */ /* 0x000ee8000c1e1900 */
[----:B------:R-:W3:Y:S04]  /*11640*/  LDG.E R203, desc[UR6][R2.64+0xa0] ;  /* 0x0000a00602cb7981 */ /* 0x000ee8000c1e1900 */
[----:B------:R-:W3:Y:S04]  /*11650*/  LDG.E R202, desc[UR6][R2.64+0xe0] ;  /* 0x0000e00602ca7981 */ /* 0x000ee8000c1e1900 */
        /* <DEDUP_REMOVED lines=130> */
[----:B-1----:R-:W-:-:S03]  /*11e80*/  @!P0 FMUL R134, R134, 4096 ;  /* 0x4580000086868820 */ /* 0x002fc60000400000 */
[----:B------:R-:W3:Y:S01]  /*11e90*/  LDG.E R91, desc[UR6][R2.64+0x13c] ;  /* 0x00013c06025b7981 */ /* 0x000ee2000c1e1900 */
[-C--:B------:R-:W-:Y:S01]  /*11ea0*/  FMUL R76, R0, R134.reuse ;  /* 0x00000086004c7220 */ /* 0x080fe20000400000 */
[----:B------:R-:W-:Y:S02]  /*11eb0*/  FMUL R75, R47, R134 ;  /* 0x000000862f4b7220 */ /* 0x000fe40000400000 */
[----:B------:R-:W3:Y:S01]  /*11ec0*/  LDG.E R64, desc[UR6][R2.64+0x2fc] ;  /* 0x0002fc0602407981 */ /* 0x000ee2000c1e1900 */
        /* <DEDUP_REMOVED lines=36> */
[----:B------:R-:W-:-:S03]  /*12110*/  FMUL R89, R75, R66 ;  /* 0x000000424b597220 */ /* 0x000fc60000400000 */
[C---:B--2---:R-:W-:Y:S01]  /*12120*/  FFMA R32, R0.reuse, R32, RZ ;  /* 0x0000002000207223 */ /* 0x044fe200000000ff */
[C---:B------:R-:W-:Y:S01]  /*12130*/  FFMA R33, R0.reuse, R243, RZ ;  /* 0x000000f300217223 */ /* 0x040fe200000000ff */
[C---:B------:R-:W-:Y:S01]  /*12140*/  FFMA R34, R0.reuse, R178, RZ ;  /* 0x000000b200227223 */ /* 0x040fe200000000ff */
[----:B------:R-:W-:Y:S01]  /*12150*/  FFMA R35, R0, R242, RZ ;  /* 0x000000f200237223 */ /* 0x000fe200000000ff */
[----:B------:R-:W-:Y:S01]  /*12160*/  FMUL R87, R135, R66 ;  /* 0x0000004287577220 */ /* 0x000fe20000400000 */
[C---:B------:R-:W-:Y:S01]  /*12170*/  FFMA R32, R89.reuse, R177, R32 ;  /* 0x000000b159207223 */ /* 0x040fe20000000020 */
[C---:B------:R-:W-:Y:S01]  /*12180*/  FFMA R33, R89.reuse, R241, R33 ;  /* 0x000000f159217223 */ /* 0x040fe20000000021 */
[C---:B------:R-:W-:Y:S01]  /*12190*/  FFMA R34, R89.reuse, R188, R34 ;  /* 0x000000bc59227223 */ /* 0x040fe20000000022 */
[----:B------:R-:W-:Y:S01]  /*121a0*/  FFMA R35, R89, R176, R35 ;  /* 0x000000b059237223 */ /* 0x000fe20000000023 */
[----:B------:R-:W-:Y:S01]  /*121b0*/  FMUL R86, R136, R66 ;  /* 0x0000004288567220 */ /* 0x000fe20000400000 */
[C---:B------:R-:W-:Y:S01]  /*121c0*/  FFMA R32, R87.reuse, R23, R32 ;  /* 0x0000001757207223 */ /* 0x040fe20000000020 */
[C---:B------:R-:W-:Y:S01]  /*121d0*/  FFMA R33, R87.reuse, R22, R33 ;  /* 0x0000001657217223 */ /* 0x040fe20000000021 */
[C---:B------:R-:W-:Y:S01]  /*121e0*/  FFMA R34, R87.reuse, R21, R34 ;  /* 0x0000001557227223 */ /* 0x040fe20000000022 */
[----:B------:R-:W-:Y:S01]  /*121f0*/  FFMA R35, R87, R20, R35 ;  /* 0x0000001457237223 */ /* 0x000fe20000000023 */
[----:B----4-:R0:W-:Y:S01]  /*12200*/  STL [R1+0x11fc], R60 ;  /* 0x0011fc3c01007387 */ /* 0x0101e20000100800 */
[----:B------:R-:W-:Y:S01]  /*12210*/  FMUL R85, R74, R66 ;  /* 0x000000424a557220 */ /* 0x000fe20000400000 */
[C---:B------:R-:W-:Y:S01]  /*12220*/  FFMA R32, R86.reuse, R11, R32 ;  /* 0x0000000b56207223 */ /* 0x040fe20000000020 */
[C---:B------:R-:W-:Y:S01]  /*12230*/  FFMA R33, R86.reuse, R10, R33 ;  /* 0x0000000a56217223 */ /* 0x040fe20000000021 */
[C---:B------:R-:W-:Y:S01]  /*12240*/  FFMA R34, R86.reuse, R9, R34 ;  /* 0x0000000956227223 */ /* 0x040fe20000000022 */
[----:B------:R-:W-:Y:S01]  /*12250*/  FFMA R35, R86, R8, R35 ;  /* 0x0000000856237223 */ /* 0x000fe20000000023 */
[----:B------:R1:W-:Y:S01]  /*12260*/  STL [R1+0x1200], R61 ;  /* 0x0012003d01007387 */ /* 0x0003e20000100800 */
[----:B------:R-:W-:Y:S01]  /*12270*/  FMUL R84, R124, R66 ;  /* 0x000000427c547220 */ /* 0x000fe20000400000 */
[----:B0-----:R-:W-:-:S02]  /*12280*/  FFMA R60, R0, R60, RZ ;  /* 0x0000003c003c7223 */ /* 0x001fc400000000ff */
[----:B------:R0:W-:Y:S01]  /*12290*/  STL [R1+0x1208], R63 ;  /* 0x0012083f01007387 */ /* 0x0001e20000100800 */
[C---:B------:R-:W-:Y:S01]  /*122a0*/  FFMA R32, R85.reuse, R56, R32 ;  /* 0x0000003855207223 */ /* 0x040fe20000000020 */
[C---:B------:R-:W-:Y:S01]  /*122b0*/  FFMA R33, R85.reuse, R55, R33 ;  /* 0x0000003755217223 */ /* 0x040fe20000000021 */
[C---:B------:R-:W-:Y:S01]  /*122c0*/  FFMA R34, R85.reuse, R54, R34 ;  /* 0x0000003655227223 */ /* 0x040fe20000000022 */
[----:B------:R-:W-:Y:S01]  /*122d0*/  FFMA R35, R85, R53, R35 ;  /* 0x0000003555237223 */ /* 0x000fe20000000023 */
[C---:B-1----:R-:W-:Y:S01]  /*122e0*/  FFMA R61, R0.reuse, R61, RZ ;  /* 0x0000003d003d7223 */ /* 0x042fe200000000ff */
[----:B------:R-:W-:Y:S01]  /*122f0*/  FFMA R60, R89, R31, R60 ;  /* 0x0000001f593c7223 */ /* 0x000fe2000000003c */
[----:B------:R1:W-:Y:S01]  /*12300*/  STL [R1+0x120c], R68 ;  /* 0x00120c4401007387 */ /* 0x0003e20000100800 */
[----:B0-----:R-:W-:-:S03]  /*12310*/  FFMA R63, R0, R63, RZ ;  /* 0x0000003f003f7223 */ /* 0x001fc600000000ff */
[----:B------:R0:W-:Y:S01]  /*12320*/  STL [R1+0x1210], R69 ;  /* 0x0012104501007387 */ /* 0x0001e20000100800 */
[----:B------:R-:W-:Y:S01]  /*12330*/  FMUL R83, R125, R66 ;  /* 0x000000427d537220 */ /* 0x000fe20000400000 */
[C---:B------:R-:W-:Y:S01]  /*12340*/  FFMA R32, R84.reuse, R248, R32 ;  /* 0x000000f854207223 */ /* 0x040fe20000000020 */
[C---:B------:R-:W-:Y:S01]  /*12350*/  FFMA R33, R84.reuse, R247, R33 ;  /* 0x000000f754217223 */ /* 0x040fe20000000021 */
[C---:B------:R-:W-:Y:S01]  /*12360*/  FFMA R34, R84.reuse, R239, R34 ;  /* 0x000000ef54227223 */ /* 0x040fe20000000022 */
[----:B------:R-:W-:Y:S01]  /*12370*/  FFMA R35, R84, R238, R35 ;  /* 0x000000ee54237223 */ /* 0x000fe20000000023 */
[C---:B-1----:R-:W-:Y:S01]  /*12380*/  FFMA R68, R0.reuse, R68, RZ ;  /* 0x0000004400447223 */ /* 0x042fe200000000ff */
[C---:B------:R-:W-:Y:S01]  /*12390*/  FFMA R61, R89.reuse, R30, R61 ;  /* 0x0000001e593d7223 */ /* 0x040fe2000000003d */
[----:B------:R-:W-:Y:S01]  /*123a0*/  FFMA R63, R89, R28, R63 ;  /* 0x0000001c593f7223 */ /* 0x000fe2000000003f */
[----:B------:R-:W-:Y:S01]  /*123b0*/  FFMA R60, R87, R19, R60 ;  /* 0x00000013573c7223 */ /* 0x000fe2000000003c */
[----:B0-----:R-:W-:Y:S01]  /*123c0*/  FFMA R69, R0, R69, RZ ;  /* 0x0000004500457223 */ /* 0x001fe200000000ff */
[----:B------:R0:W-:Y:S01]  /*123d0*/  STL [R1+0x1204], R62 ;  /* 0x0012043e01007387 */ /* 0x0001e20000100800 */
[----:B------:R-:W-:Y:S01]  /*123e0*/  FMUL R80, R126, R66 ;  /* 0x000000427e507220 */ /* 0x000fe20000400000 */
[C---:B------:R-:W-:Y:S01]  /*123f0*/  FFMA R32, R83.reuse, R229, R32 ;  /* 0x000000e553207223 */ /* 0x040fe20000000020 */
[C---:B------:R-:W-:Y:S01]  /*12400*/  FFMA R33, R83.reuse, R228, R33 ;  /* 0x000000e453217223 */ /* 0x040fe20000000021 */
[----:B------:R1:W-:Y:S01]  /*12410*/  STL [R1+0x1218], R70 ;  /* 0x0012184601007387 */ /* 0x0003e20000100800 */
[C---:B------:R-:W-:Y:S01]  /*12420*/  FFMA R34, R83.reuse, R227, R34 ;  /* 0x000000e353227223 */ /* 0x040fe20000000022 */
[----:B------:R-:W-:Y:S01]  /*12430*/  FFMA R35, R83, R226, R35 ;  /* 0x000000e253237223 */ /* 0x000fe20000000023 */
[C---:B------:R-:W-:Y:S01]  /*12440*/  FFMA R68, R89.reuse, R27, R68 ;  /* 0x0000001b59447223 */ /* 0x040fe20000000044 */
[----:B------:R2:W-:Y:S01]  /*12450*/  STL [R1+0x121c], R71 ;  /* 0x00121c4701007387 */ /* 0x0005e20000100800 */
[----:B------:R-:W-:Y:S01]  /*12460*/  FFMA R69, R89, R26, R69 ;  /* 0x0000001a59457223 */ /* 0x000fe20000000045 */
[----:B0-----:R-:W-:Y:S01]  /*12470*/  FFMA R62, R0, R62, RZ ;  /* 0x0000003e003e7223 */ /* 0x001fe200000000ff */
[C---:B------:R-:W-:Y:S01]  /*12480*/  FFMA R61, R87.reuse, R18, R61 ;  /* 0x00000012573d7223 */ /* 0x040fe2000000003d */
[----:B------:R-:W-:Y:S01]  /*12490*/  FFMA R63, R87, R16, R63 ;  /* 0x00000010573f7223 */ /* 0x000fe2000000003f */
[----:B------:R-:W-:Y:S01]  /*124a0*/  FFMA R60, R86, R7, R60 ;  /* 0x00000007563c7223 */ /* 0x000fe2000000003c */
[C---:B-1----:R-:W-:Y:S01]  /*124b0*/  FFMA R70, R0.reuse, R70, RZ ;  /* 0x0000004600467223 */ /* 0x042fe200000000ff */
[----:B------:R-:W-:Y:S01]  /*124c0*/  FMUL R79, R127, R66 ;  /* 0x000000427f4f7220 */ /* 0x000fe20000400000 */
[----:B--2---:R-:W-:Y:S01]  /*124d0*/  FFMA R71, R0, R71, RZ ;  /* 0x0000004700477223 */ /* 0x004fe200000000ff */
        /* <DEDUP_REMOVED lines=8> */
[----:B------:R-:W-:Y:S01]  /*12560*/  FFMA R69, R87, R14, R69 ;  /* 0x0000000e57457223 */ /* 0x000fe20000000045 */
[C---:B------:R-:W-:Y:S01]  /*12570*/  FFMA R61, R86.reuse, R6, R61 ;  /* 0x00000006563d7223 */ /* 0x040fe2000000003d */
[----:B---3--:R-:W-:Y:S01]  /*12580*/  FFMA R63, R86, R4, R63 ;  /* 0x00000004563f7223 */ /* 0x008fe2000000003f */
[----:B------:R-:W-:Y:S01]  /*12590*/  FFMA R60, R85, R52, R60 ;  /* 0x00000034553c7223 */ /* 0x000fe2000000003c */
[----:B------:R-:W-:Y:S01]  /*125a0*/  FMUL R73, R128, R66 ;  /* 0x0000004280497220 */ /* 0x000fe20000400000 */
        /* <DEDUP_REMOVED lines=10> */
[----:B------:R-:W-:Y:S01]  /*12650*/  FFMA R63, R85, R49, R63 ;  /* 0x00000031553f7223 */ /* 0x000fe2000000003f */
        /* <DEDUP_REMOVED lines=27> */
[----:B------:R-:W0:Y:S01]  /*12810*/  LDC.64 R36, c[0x0][0x3a0] ;  /* 0x0000e800ff247b82 */ /* 0x000e220000000a00 */
        /* <DEDUP_REMOVED lines=63> */
[C---:B------:R-:W-:Y:S01]  /*12c10*/  FFMA R60, R39.reuse, R140, R60 ;  /* 0x0000008c273c7223 */ /* 0x040fe2000000003c */
[----:B------:R0:W-:Y:S01]  /*12c20*/  STL [R1+0x1d04], R106 ;  /* 0x001d046a01007387 */ /* 0x0001e20000100800 */
[C---:B------:R-:W-:Y:S01]  /*12c30*/  FFMA R62, R72.reuse, R166, R62 ;  /* 0x000000a6483e7223 */ /* 0x040fe2000000003e */
[C---:B------:R-:W-:Y:S01]  /*12c40*/  FFMA R70, R72.reuse, R162, R70 ;  /* 0x000000a248467223 */ /* 0x040fe20000000046 */
[----:B------:R-:W-:Y:S01]  /*12c50*/  FFMA R71, R72, R161, R71 ;  /* 0x000000a148477223 */ /* 0x000fe20000000047 */
[----:B------:R1:W-:Y:S01]  /*12c60*/  STL [R1+0x1c80], R105 ;  /* 0x001c806901007387 */ /* 0x0003e20000100800 */
[C---:B------:R-:W-:Y:S01]  /*12c70*/  FFMA R68, R40.reuse, R152, R68 ;  /* 0x0000009828447223 */ /* 0x040fe20000000044 */
[----:B------:R-:W-:Y:S01]  /*12c80*/  FFMA R69, R40, R151, R69 ;  /* 0x0000009728457223 */ /* 0x000fe20000000045 */
[C---:B------:R-:W-:Y:S01]  /*12c90*/  FFMA R61, R39.reuse, R139, R61 ;  /* 0x0000008b273d7223 */ /* 0x040fe2000000003d */
[----:B------:R-:W-:Y:S01]  /*12ca0*/  FFMA R63, R39, R137, R63 ;  /* 0x00000089273f7223 */ /* 0x000fe2000000003f */
[----:B------:R-:W-:Y:S01]  /*12cb0*/  FFMA R60, R38, R115, R60 ;  /* 0x00000073263c7223 */ /* 0x000fe2000000003c */
[----:B------:R-:W-:Y:S01]  /*12cc0*/  STL.128 [R1], R32 ;  /* 0x0000002001007387 */ /* 0x000fe20000100c00 */
[----:B------:R-:W-:-:S03]  /*12cd0*/  FFMA R62, R40, R154, R62 ;  /* 0x0000009a283e7223 */ /* 0x000fc6000000003e */
[----:B0-----:R-:W2:Y:S01]  /*12ce0*/  LDG.E R106, desc[UR6][R36.64] ;  /* 0x00000006246a7981 */ /* 0x001ea2000c1e1900 */
[----:B------:R-:W-:-:S03]  /*12cf0*/  FFMA R70, R40, R150, R70 ;  /* 0x0000009628467223 */ /* 0x000fc60000000046 */
[----:B-1----:R-:W3:Y:S01]  /*12d00*/  LDG.E R105, desc[UR6][R36.64+0x40] ;  /* 0x0000400624697981 */ /* 0x002ee2000c1e1900 */
[----:B------:R-:W-:Y:S01]  /*12d10*/  FFMA R71, R40, R149, R71 ;  /* 0x0000009528477223 */ /* 0x000fe20000000047 */
[C---:B------:R-:W-:Y:S02]  /*12d20*/  FFMA R68, R39.reuse, R123, R68 ;  /* 0x0000007b27447223 */ /* 0x040fe40000000044 */
[----:B------:R-:W-:Y:S01]  /*12d30*/  STL [R1+0x1248], R177 ;  /* 0x001248b101007387 */ /* 0x000fe20000100800 */
[----:B------:R-:W-:Y:S01]  /*12d40*/  FFMA R69, R39, R122, R69 ;  /* 0x0000007a27457223 */ /* 0x000fe20000000045 */
[C---:B------:R-:W-:Y:S02]  /*12d50*/  FFMA R61, R38.reuse, R114, R61 ;  /* 0x00000072263d7223 */ /* 0x040fe4000000003d */
[----:B------:R-:W-:Y:S01]  /*12d60*/  STL [R1+0x1284], R23 ;  /* 0x0012841701007387 */ /* 0x000fe20000100800 */
[----:B------:R-:W-:Y:S01]  /*12d70*/  FFMA R63, R38, R112, R63 ;  /* 0x00000070263f7223 */ /* 0x000fe2000000003f */
        /* <DEDUP_REMOVED lines=155> */
[----:B------:R1:W-:Y:S01]  /*13730*/  STL [R1+0x1c94], R103 ;  /* 0x001c946701007387 */ /* 0x0003e20000100800 */
[C---:B------:R-:W-:Y:S01]  /*13740*/  FFMA R62, R39.reuse, R138, R62 ;  /* 0x0000008a273e7223 */ /* 0x040fe2000000003e */
[C---:B------:R-:W-:Y:S01]  /*13750*/  FFMA R70, R39.reuse, R121, R70 ;  /* 0x0000007927467223 */ /* 0x040fe20000000046 */
[----:B------:R-:W-:Y:S01]  /*13760*/  FFMA R71, R39, R120, R71 ;  /* 0x0000007827477223 */ /* 0x000fe20000000047 */
[----:B------:R4:W-:Y:S01]  /*13770*/  STL [R1+0x1cb4], R102 ;  /* 0x001cb46601007387 */ /* 0x0009e20000100800 */
[----:B------:R-:W-:-:S03]  /*13780*/  FFMA R68, R38, R111, R68 ;  /* 0x0000006f26447223 */ /* 0x000fc60000000044 */
[----:B0-----:R-:W3:Y:S01]  /*13790*/  LDG.E R104, desc[UR6][R36.64+0x4] ;  /* 0x0000040624687981 */ /* 0x001ee2000c1e1900 */
[----:B------:R-:W-:-:S03]  /*137a0*/  FFMA R69, R38, R110, R69 ;  /* 0x0000006e26457223 */ /* 0x000fc60000000045 */
[----:B-1----:R-:W3:Y:S01]  /*137b0*/  LDG.E R103, desc[UR6][R36.64+0x44] ;  /* 0x0000440624677981 */ /* 0x002ee2000c1e1900 */
[C---:B------:R-:W-:Y:S01]  /*137c0*/  FFMA R61, R67.reuse, R102, R61 ;  /* 0x00000066433d7223 */ /* 0x040fe2000000003d */
[----:B------:R-:W-:Y:S02]  /*137d0*/  FFMA R63, R67, R100, R63 ;  /* 0x00000064433f7223 */ /* 0x000fe4000000003f */
[----:B------:R0:W-:Y:S01]  /*137e0*/  STL [R1+0x1d74], R100 ;  /* 0x001d746401007387 */ /* 0x0001e20000100800 */
[----:B------:R-:W-:-:S03]  /*137f0*/  FFMA R62, R38, R113, R62 ;  /* 0x00000071263e7223 */ /* 0x000fc6000000003e */
[----:B----4-:R-:W4:Y:S01]  /*13800*/  LDG.E R102, desc[UR6][R36.64+0x8] ;  /* 0x0000080624667981 */ /* 0x010f22000c1e1900 */
[C---:B------:R-:W-:Y:S01]  /*13810*/  FFMA R70, R38.reuse, R109, R70 ;  /* 0x0000006d26467223 */ /* 0x040fe20000000046 */
[----:B------:R-:W-:Y:S01]  /*13820*/  FFMA R71, R38, R108, R71 ;  /* 0x0000006c26477223 */ /* 0x000fe20000000047 */
[C---:B------:R-:W-:Y:S01]  /*13830*/  FFMA R68, R67.reuse, R99, R68 ;  /* 0x0000006343447223 */ /* 0x040fe20000000044 */
[----:B------:R1:W-:Y:S01]  /*13840*/  STL [R1+0x1d78], R99 ;  /* 0x001d786301007387 */ /* 0x0003e20000100800 */
[----:B------:R-:W-:-:S03]  /*13850*/  FFMA R69, R67, R98, R69 ;  /* 0x0000006243457223 */ /* 0x000fc60000000045 */
[----:B0-----:R-:W4:Y:S04]  /*13860*/  LDG.E R100, desc[UR6][R36.64+0x48] ;  /* 0x0000480624647981 */ /* 0x001f28000c1e1900 */
[----:B------:R0:W-:Y:S01]  /*13870*/  STL [R1+0x1d7c], R98 ;  /* 0x001d7c6201007387 */ /* 0x0001e20000100800 */
[----:B------:R-:W-:-:S03]  /*13880*/  FFMA R62, R67, R101, R62 ;  /* 0x00000065433e7223 */ /* 0x000fc6000000003e */
[----:B-1----:R-:W4:Y:S01]  /*13890*/  LDG.E R99, desc[UR6][R36.64+0xc] ;  /* 0x00000c0624637981 */ /* 0x002f22000c1e1900 */
[C---:B------:R-:W-:Y:S01]  /*138a0*/  FFMA R70, R67.reuse, R97, R70 ;  /* 0x0000006143467223 */ /* 0x040fe20000000046 */
[----:B------:R-:W-:Y:S02]  /*138b0*/  FFMA R71, R67, R96, R71 ;  /* 0x0000006043477223 */ /* 0x000fe40000000047 */
[----:B------:R1:W-:Y:S04]  /*138c0*/  STL [R1+0x1d80], R97 ;  /* 0x001d806101007387 */ /* 0x0003e80000100800 */
[----:B0-----:R-:W4:Y:S04]  /*138d0*/  LDG.E R98, desc[UR6][R36.64+0x4c] ;  /* 0x00004c0624627981 */ /* 0x001f28000c1e1900 */
[----:B------:R0:W-:Y:S01]  /*138e0*/  STL [R1+0x1d84], R96 ;  /* 0x001d846001007387 */ /* 0x0001e20000100800 */
[----:B------:R-:W-:-:S03]  /*138f0*/  FFMA R61, R66, R90, R61 ;  /* 0x0000005a423d7223 */ /* 0x000fc6000000003d */
[----:B-1----:R-:W4:Y:S01]  /*13900*/  LDG.E R97, desc[UR6][R36.64+0x10] ;  /* 0x0000100624617981 */ /* 0x002f22000c1e1900 */
[----:B------:R-:W-:-:S03]  /*13910*/  FFMA R62, R66, R88, R62 ;  /* 0x00000058423e7223 */ /* 0x000fc6000000003e */
        /* <DEDUP_REMOVED lines=14> */
[----:B------:R0:W-:Y:S04]  /*13a00*/  STL [R1+0x1da8], R77 ;  /* 0x001da84d01007387 */ /* 0x0001e80000100800 */
[----:B-1----:R-:W4:Y:S04]  /*13a10*/  LDG.E R78, desc[UR6][R36.64+0x1c] ;  /* 0x00001c06244e7981 */ /* 0x002f28000c1e1900 */
[----:B------:R-:W4:Y:S04]  /*13a20*/  LDG.E R59, desc[UR6][R36.64+0x20] ;  /* 0x00002006243b7981 */ /* 0x000f28000c1e1900 */
[----:B0-----:R-:W4:Y:S04]  /*13a30*/  LDG.E R77, desc[UR6][R36.64+0x5c] ;  /* 0x00005c06244d7981 */ /* 0x001f28000c1e1900 */
[----:B------:R-:W4:Y:S04]  /*13a40*/  LDG.E R51, desc[UR6][R36.64+0x60] ;  /* 0x0000600624337981 */ /* 0x000f28000c1e1900 */
[----:B------:R-:W4:Y:S04]  /*13a50*/  LDG.E R42, desc[UR6][R36.64+0x24] ;  /* 0x00002406242a7981 */ /* 0x000f28000c1e1900 */
[----:B------:R-:W4:Y:S04]  /*13a60*/  LDG.E R41, desc[UR6][R36.64+0x80] ;  /* 0x0000800624297981 */ /* 0x000f28000c1e1900 */
[----:B------:R-:W4:Y:S04]  /*13a70*/  LDG.E R45, desc[UR6][R36.64+0x64] ;  /* 0x00006406242d7981 */ /* 0x000f28000c1e1900 */
[----:B------:R-:W4:Y:S04]  /*13a80*/  LDG.E R52, desc[UR6][R36.64+0x84] ;  /* 0x0000840624347981 */ /* 0x000f28000c1e1900 */
[----:B------:R-:W4:Y:S01]  /*13a90*/  LDG.E R43, desc[UR6][R36.64+0x88] ;  /* 0x00008806242b7981 */ /* 0x000f22000c1e1900 */
[C---:B--2---:R-:W-:Y:S01]  /*13aa0*/  FFMA R148, R0.reuse, R106, RZ ;  /* 0x0000006a00947223 */ /* 0x044fe200000000ff */
[----:B---3--:R-:W-:-:S02]  /*13ab0*/  FFMA R149, R0, R105, RZ ;  /* 0x0000006900957223 */ /* 0x008fc400000000ff */
[----:B------:R-:W2:Y:S04]  /*13ac0*/  LDG.E R44, desc[UR6][R36.64+0x28] ;  /* 0x00002806242c7981 */ /* 0x000ea8000c1e1900 */
        /* <DEDUP_REMOVED lines=11> */
[----:B------:R1:W-:Y:S04]  /*13b80*/  STL [R1+0x1d70], R101 ;  /* 0x001d706501007387 */ /* 0x0003e80000100800 */
[----:B------:R0:W-:Y:S04]  /*13b90*/  STL [R1+0x10ec], R106 ;  /* 0x0010ec6a01007387 */ /* 0x0001e80000100800 */
[----:B------:R-:W3:Y:S04]  /*13ba0*/  LDL R37, [R1+0xe9c] ;  /* 0x000e9c0001257983 */ /* 0x000ee80000100800 */
[----:B------:R-:W3:Y:S04]  /*13bb0*/  LDL R36, [R1+0xf88] ;  /* 0x000f880001247983 */ /* 0x000ee80000100800 */
[----:B-1----:R-:W3:Y:S04]  /*13bc0*/  LDG.E R101, desc[UR6][R2.64+0x380] ;  /* 0x0003800602657981 */ /* 0x002ee8000c1e1900 */
[----:B0-----:R-:W3:Y:S01]  /*13bd0*/  LDL R106, [R1+0xf08] ;  /* 0x000f0800016a7983 */ /* 0x001ee20000100800 */
[----:B------:R-:W-:-:S03]  /*13be0*/  FFMA R60, R66, R91, R60 ;  /* 0x0000005b423c7223 */ /* 0x000fc6000000003c */
[----:B------:R0:W-:Y:S01]  /*13bf0*/  STL [R1+0x1dc0], R91 ;  /* 0x001dc05b01007387 */ /* 0x0001e20000100800 */
[----:B------:R-:W-:-:S03]  /*13c00*/  FFMA R71, R66, R64, R71 ;  /* 0x0000004042477223 */ /* 0x000fc60000000047 */
[----:B------:R1:W-:Y:S04]  /*13c10*/  STL [R1+0x1db4], R64 ;  /* 0x001db44001007387 */ /* 0x0003e80000100800 */
[----:B------:R-:W3:Y:S04]  /*13c20*/  LDG.E R65, desc[UR6][R2.64+0x340] ;  /* 0x0003400602417981 */ /* 0x000ee8000c1e1900 */
[----:B0-----:R-:W3:Y:S04]  /*13c30*/  LDG.E R91, desc[UR6][R2.64+0x3c0] ;  /* 0x0003c006025b7981 */ /* 0x001ee8000c1e1900 */
[----:B-1----:R-:W3:Y:S04]  /*13c40*/  LDG.E R64, desc[UR6][R2.64+0x300] ;  /* 0x0003000602407981 */ /* 0x002ee8000c1e1900 */
[----:B------:R0:W-:Y:S04]  /*13c50*/  STL [R1+0x1b8c], R108 ;  /* 0x001b8c6c01007387 */ /* 0x0001e80000100800 */
[----:B------:R-:W3:Y:S04]  /*13c60*/  LDG.E R93, desc[UR6][R2.64+0x384] ;  /* 0x00038406025d7981 */ /* 0x000ee8000c1e1900 */
[----:B------:R1:W-:Y:S04]  /*13c70*/  STL [R1+0x1cf4], R92 ;  /* 0x001cf45c01007387 */ /* 0x0003e80000100800 */
[----:B0-----:R-:W3:Y:S04]  /*13c80*/  LDL R108, [R1+0xefc] ;  /* 0x000efc00016c7983 */ /* 0x001ee80000100800 */
[----:B------:R0:W-:Y:S04]  /*13c90*/  STL [R1+0x1b78], R109 ;  /* 0x001b786d01007387 */ /* 0x0001e80000100800 */
[----:B-1----:R-:W3:Y:S04]  /*13ca0*/  LDG.E R92, desc[UR6][R2.64+0x3c4] ;  /* 0x0003c406025c7981 */ /* 0x002ee8000c1e1900 */
[----:B------:R-:W3:Y:S04]  /*13cb0*/  LDL R117, [R1+0xee8] ;  /* 0x000ee80001757983 */ /* 0x000ee80000100800 */
[----:B0-----:R-:W3:Y:S04]  /*13cc0*/  LDL R109, [R1+0xef8] ;  /* 0x000ef800016d7983 */ /* 0x001ee80000100800 */
[----:B------:R-:W3:Y:S04]  /*13cd0*/  LDL R107, [R1+0xf00] ;  /* 0x000f0000016b7983 */ /* 0x000ee80000100800 */
[----:B------:R-:W3:Y:S04]  /*13ce0*/  LDL R118, [R1+0xee4] ;  /* 0x000ee40001767983 */ /* 0x000ee80000100800 */
[----:B------:R0:W-:Y:S04]  /*13cf0*/  STL [R1+0x1b50], R115 ;  /* 0x001b507301007387 */ /* 0x0001e80000100800 */
[----:B------:R1:W-:Y:S04]  /*13d00*/  STL [R1+0x1b74], R110 ;  /* 0x001b746e01007387 */ /* 0x0003e80000100800 */
[----:B------:R-:W3:Y:S04]  /*13d10*/  LDL R116, [R1+0xeec] ;  /* 0x000eec0001747983 */ /* 0x000ee80000100800 */
[----:B0-----:R-:W3:Y:S04]  /*13d20*/  LDL R115, [R1+0xef0] ;  /* 0x000ef00001737983 */ /* 0x001ee80000100800 */
[----:B------:R-:W3:Y:S04]  /*13d30*/  LDG.E R94, desc[UR6][R2.64+0x344] ;  /* 0x00034406025e7981 */ /* 0x000ee8000c1e1900 */
[----:B-1----:R-:W3:Y:S04]  /*13d40*/  LDL R110, [R1+0xef4] ;  /* 0x000ef400016e7983 */ /* 0x002ee80000100800 */
[----:B------:R-:W3:Y:S04]  /*13d50*/  LDG.E R95, desc[UR6][R2.64+0x304] ;  /* 0x00030406025f7981 */ /* 0x000ee8000c1e1900 */
[----:B------:R-:W3:Y:S04]  /*13d60*/  LDL R152, [R1+0xf24] ;  /* 0x000f240001987983 */ /* 0x000ee80000100800 */
[----:B------:R-:W3:Y:S04]  /*13d70*/  LDL R123, [R1+0xf40] ;  /* 0x000f4000017b7983 */ /* 0x000ee80000100800 */
[----:B------:R-:W3:Y:S01]  /*13d80*/  LDL R169, [R1+0xf18] ;  /* 0x000f180001a97983 */ /* 0x000ee20000100800 */
[----:B------:R-:W-:-:S03]  /*13d90*/  FFMA R148, R89, R104, R148 ;  /* 0x0000006859947223 */ /* 0x000fc60000000094 */
[----:B------:R-:W3:Y:S01]  /*13da0*/  LDL R140, [R1+0xf34] ;  /* 0x000f3400018c7983 */ /* 0x000ee20000100800 */
[----:B------:R-:W-:-:S03]  /*13db0*/  FFMA R149, R89, R103, R149 ;  /* 0x0000006759957223 */ /* 0x000fc60000000095 */
[----:B------:R-:W3:Y:S04]  /*13dc0*/  LDL R168, [R1+0xf1c] ;  /* 0x000f1c0001a87983 */ /* 0x000ee80000100800 */
[----:B------:R-:W3:Y:S01]  /*13dd0*/  LDL R119, [R1+0xf44] ;  /* 0x000f440001777983 */ /* 0x000ee20000100800 */
[----:B----4-:R-:W-:-:S03]  /*13de0*/  FFMA R148, R87, R102, R148 ;  /* 0x0000006657947223 */ /* 0x010fc60000000094 */
[----:B------:R-:W4:Y:S04]  /*13df0*/  LDG.E R166, desc[UR6][R2.64+0x308] ;  /* 0x0003080602a67981 */ /* 0x000f28000c1e1900 */
[----:B------:R-:W4:Y:S01]  /*13e00*/  LDG.E R162, desc[UR6][R2.64+0x348] ;  /* 0x0003480602a27981 */ /* 0x000f22000c1e1900 */
[----:B------:R-:W-:-:S03]  /*13e10*/  FFMA R149, R87, R100, R149 ;  /* 0x0000006457957223 */ /* 0x000fc60000000095 */
[----:B------:R-:W4:Y:S04]  /*13e20*/  LDG.E R157, desc[UR6][R2.64+0x388] ;  /* 0x00038806029d7981 */ /* 0x000f28000c1e1900 */
[----:B------:R-:W4:Y:S01]  /*13e30*/  LDG.E R153, desc[UR6][R2.64+0x3c8] ;  /* 0x0003c80602997981 */ /* 0x000f22000c1e1900 */
[----:B------:R-:W-:-:S03]  /*13e40*/  FFMA R148, R86, R99, R148 ;  /* 0x0000006356947223 */ /* 0x000fc60000000094 */
[----:B------:R-:W4:Y:S04]  /*13e50*/  LDL R167, [R1+0xf20] ;  /* 0x000f200001a77983 */ /* 0x000f280000100800 */
[----:B------:R-:W4:Y:S01]  /*13e60*/  LDL R143, [R1+0xf28] ;  /* 0x000f2800018f7983 */ /* 0x000f220000100800 */
[----:B------:R-:W-:-:S03]  /*13e70*/  FFMA R149, R86, R98, R149 ;  /* 0x0000006256957223 */ /* 0x000fc60000000095 */
[----:B------:R-:W4:Y:S04]  /*13e80*/  LDL R142, [R1+0xf2c] ;  /* 0x000f2c00018e7983 */ /* 0x000f280000100800 */
[----:B------:R-:W4:Y:S01]  /*13e90*/  LDL R141, [R1+0xf30] ;  /* 0x000f3000018d7983 */ /* 0x000f220000100800 */
[----:B------:R-:W-:-:S03]  /*13ea0*/  FFMA R148, R85, R97, R148 ;  /* 0x0000006155947223 */ /* 0x000fc60000000094 */
[----:B------:R-:W4:Y:S04]  /*13eb0*/  LDL R138, [R1+0xf38] ;  /* 0x000f3800018a7983 */ /* 0x000f280000100800 */
[----:B------:R-:W4:Y:S01]  /*13ec0*/  LDL R137, [R1+0xf3c] ;  /* 0x000f3c0001897983 */ /* 0x000f220000100800 */
[----:B------:R-:W-:-:S03]  /*13ed0*/  FFMA R149, R85, R96, R149 ;  /* 0x0000006055957223 */ /* 0x000fc60000000095 */
[----:B------:R-:W4:Y:S04]  /*13ee0*/  LDG.E R139, desc[UR6][R2.64+0x30c] ;  /* 0x00030c06028b7981 */ /* 0x000f28000c1e1900 */
[----:B------:R-:W4:Y:S01]  /*13ef0*/  LDG.E R122, desc[UR6][R2.64+0x34c] ;  /* 0x00034c06027a7981 */ /* 0x000f22000c1e1900 */
[----:B------:R-:W-:-:S03]  /*13f00*/  FFMA R148, R84, R90, R148 ;  /* 0x0000005a54947223 */ /* 0x000fc60000000094 */
[----:B------:R-:W4:Y:S04]  /*13f10*/  LDG.E R121, desc[UR6][R2.64+0x38c] ;  /* 0x00038c0602797981 */ /* 0x000f28000c1e1900 */
[----:B------:R-:W4:Y:S01]  /*13f20*/  LDG.E R120, desc[UR6][R2.64+0x3cc] ;  /* 0x0003cc0602787981 */ /* 0x000f22000c1e1900 */
[----:B------:R-:W-:-:S03]  /*13f30*/  FFMA R149, R84, R88, R149 ;  /* 0x0000005854957223 */ /* 0x000fc60000000095 */
[----:B------:R-:W-:Y:S04]  /*13f40*/  STL [R1+0x10f0], R105 ;  /* 0x0010f06901007387 */ /* 0x000fe80000100800 */
[----:B------:R-:W4:Y:S01]  /*13f50*/  LDG.E R165, desc[UR6][R2.64+0x35c] ;  /* 0x00035c0602a57981 */ /* 0x000f22000c1e1900 */
[----:B------:R-:W-:-:S03]  /*13f60*/  FFMA R148, R83, R82, R148 ;  /* 0x0000005253947223 */ /* 0x000fc60000000094 */
[----:B------:R-:W-:Y:S04]  /*13f70*/  STL [R1+0x1238], R88 ;  /* 0x0012385801007387 */ /* 0x000fe80000100800 */
[----:B------:R-:W-:Y:S01]  /*13f80*/  STL [R1+0x1234], R90 ;  /* 0x0012345a01007387 */ /* 0x000fe20000100800 */
[----:B------:R-:W-:-:S03]  /*13f90*/  FFMA R149, R83, R81, R149 ;  /* 0x0000005153957223 */ /* 0x000fc60000000095 */
        /* <DEDUP_REMOVED lines=9> */
[----:B------:R0:W-:Y:S01]  /*14030*/  STL [R1+0x1308], R51 ;  /* 0x0013083301007387 */ /* 0x0001e20000100800 */
[----:B------:R-:W-:-:S03]  /*14040*/  FFMA R148, R73, R42, R148 ;  /* 0x0000002a49947223 */ /* 0x000fc60000000094 */
[----:B------:R1:W-:Y:S04]  /*14050*/  STL [R1+0x13b4], R42 ;  /* 0x0013b42a01007387 */ /* 0x0003e80000100800 */
[----:B------:R1:W-:Y:S04]  /*14060*/  STL [R1+0x10f4], R41 ;  /* 0x0010f42901007387 */ /* 0x0003e80000100800 */
[----:B0-----:R-:W4:Y:S04]  /*14070*/  LDL R51, [R1+0xea0] ;  /* 0x000ea00001337983 */ /* 0x001f280000100800 */
[----:B-1----:R-:W4:Y:S01]  /*14080*/  LDL R42, [R1+0xf14] ;  /* 0x000f1400012a7983 */ /* 0x002f220000100800 */
[----:B------:R-:W-:Y:S01]  /*14090*/  FFMA R41, R0, R41, RZ ;  /* 0x0000002900297223 */ /* 0x000fe200000000ff */
[----:B------:R-:W-:-:S02]  /*140a0*/  FFMA R149, R73, R45, R149 ;  /* 0x0000002d49957223 */ /* 0x000fc40000000095 */
[----:B------:R0:W-:Y:S01]  /*140b0*/  STL [R1+0x13bc], R45 ;  /* 0x0013bc2d01007387 */ /* 0x0001e20000100800 */
[----:B------:R-:W-:-:S03]  /*140c0*/  FFMA R41, R89, R52, R41 ;  /* 0x0000003459297223 */ /* 0x000fc60000000029 */
[----:B------:R1:W-:Y:S01]  /*140d0*/  STL [R1+0x1150], R43 ;  /* 0x0011502b01007387 */ /* 0x0003e20000100800 */
[----:B------:R-:W-:-:S03]  /*140e0*/  FFMA R41, R87, R43, R41 ;  /* 0x0000002b57297223 */ /* 0x000fc60000000029 */
[----:B--2---:R2:W-:Y:S04]  /*140f0*/  STL [R1+0x1460], R44 ;  /* 0x0014602c01007387 */ /* 0x0045e80000100800 */
[----:B0-----:R-:W4:Y:S04]  /*14100*/  LDL R45, [R1+0x1000] ;  /* 0x00100000012d7983 */ /* 0x001f280000100800 */
[----:B-1----:R-:W4:Y:S01]  /*14110*/  LDL R43, [R1+0x1078] ;  /* 0x00107800012b7983 */ /* 0x002f220000100800 */
[----:B------:R-:W-:-:S03]  /*14120*/  FFMA R148, R72, R44, R148 ;  /* 0x0000002c48947223 */ /* 0x000fc60000000094 */
[----:B--2---:R-:W2:Y:S04]  /*14130*/  LDL R44, [R1+0xf8c] ;  /* 0x000f8c00012c7983 */ /* 0x004ea80000100800 */
        /* <DEDUP_REMOVED lines=11> */
[----:B------:R-:W-:-:S03]  /*141f0*/  FFMA R148, R40, R57, R148 ;  /* 0x0000003928947223 */ /* 0x000fc60000000094 */
[----:B------:R0:W-:Y:S01]  /*14200*/  STL [R1+0x15c8], R57 ;  /* 0x0015c83901007387 */ /* 0x0001e20000100800 */
[----:B------:R-:W-:-:S03]  /*14210*/  FFMA R148, R39, R55, R148 ;  /* 0x0000003727947223 */ /* 0x000fc60000000094 */
[----:B------:R1:W-:Y:S04]  /*14220*/  STL [R1+0x16c4], R55 ;  /* 0x0016c43701007387 */ /* 0x0003e80000100800 */
[----:B------:R1:W-:Y:S04]  /*14230*/  STL [R1+0x17c4], R53 ;  /* 0x0017c43501007387 */ /* 0x0003e80000100800 */
[----:B0-----:R-:W3:Y:S01]  /*14240*/  LDL R57, [R1+0x1578] ;  /* 0x0015780001397983 */ /* 0x001ee20000100800 */
[----:B------:R-:W-:-:S03]  /*14250*/  FFMA R148, R38, R53, R148 ;  /* 0x0000003526947223 */ /* 0x000fc60000000094 */
[----:B-1----:R-:W3:Y:S04]  /*14260*/  LDL R55, [R1+0x1654] ;  /* 0x0016540001377983 */ /* 0x002ee80000100800 */
[----:B------:R-:W3:Y:S01]  /*14270*/  LDL R53, [R1+0x16e4] ;  /* 0x0016e40001357983 */ /* 0x000ee20000100800 */
[----:B------:R-:W-:-:S03]  /*14280*/  FFMA R149, R72, R58, R149 ;  /* 0x0000003a48957223 */ /* 0x000fc60000000095 */
        /* <DEDUP_REMOVED lines=8> */
[----:B-1----:R-:W3:Y:S01]  /*14310*/  LDL R49, [R1+0x1a10] ;  /* 0x001a100001317983 */ /* 0x002ee20000100800 */
[----:B------:R-:W-:-:S03]  /*14320*/  FFMA R41, R36, R86, R41 ;  /* 0x0000005624297223 */ /* 0x000fc60000000029 */
[----:B------:R-:W3:Y:S01]  /*14330*/  LDL R56, [R1+0x1490] ;  /* 0x0014900001387983 */ /* 0x000ee20000100800 */
[----:B------:R-:W-:-:S03]  /*14340*/  FFMA R149, R39, R54, R149 ;  /* 0x0000003627957223 */ /* 0x000fc60000000095 */
[----:B------:R0:W-:Y:S04]  /*14350*/  STL [R1+0x1924], R47 ;  /* 0x0019242f01007387 */ /* 0x0001e80000100800 */
[----:B------:R1:W-:Y:S04]  /*14360*/  STL [R1+0x16cc], R54 ;  /* 0x0016cc3601007387 */ /* 0x0003e80000100800 */
[----:B------:R1:W-:Y:S04]  /*14370*/  STL [R1+0x111c], R52 ;  /* 0x00111c3401007387 */ /* 0x0003e80000100800 */
[----:B0-----:R-:W3:Y:S04]  /*14380*/  LDL R47, [R1+0x1acc] ;  /* 0x001acc00012f7983 */ /* 0x001ee80000100800 */
[----:B-1----:R-:W3:Y:S01]  /*14390*/  LDL R54, [R1+0x157c] ;  /* 0x00157c0001367983 */ /* 0x002ee20000100800 */
[----:B------:R-:W-:-:S03]  /*143a0*/  FFMA R149, R38, R50, R149 ;  /* 0x0000003226957223 */ /* 0x000fc60000000095 */
[----:B------:R-:W3:Y:S04]  /*143b0*/  LDL R52, [R1+0x1658] ;  /* 0x0016580001347983 */ /* 0x000ee80000100800 */
[----:B------:R0:W-:Y:S04]  /*143c0*/  STL [R1+0x17cc], R50 ;  /* 0x0017cc3201007387 */ /* 0x0001e80000100800 */
[----:B------:R1:W-:Y:S04]  /*143d0*/  STL [R1+0x18b8], R48 ;  /* 0x0018b83001007387 */ /* 0x0003e80000100800 */
[----:B------:R2:W-:Y:S04]  /*143e0*/  STL [R1+0x1920], R46 ;  /* 0x0019202e01007387 */ /* 0x0005e80000100800 */
[----:B0-----:R-:W3:Y:S04]  /*143f0*/  LDL R50, [R1+0x16e8] ;  /* 0x0016e80001327983 */ /* 0x001ee80000100800 */
[----:B------:R-:W-:Y:S04]  /*14400*/  STL [R1+0x10e4], R101 ;  /* 0x0010e46501007387 */ /* 0x000fe80000100800 */
        /* <DEDUP_REMOVED lines=14> */
[----:B------:R-:W4:Y:S04]  /*144f0*/  LDG.E R105, desc[UR6][R2.64+0x314] ;  /* 0x0003140602697981 */ /* 0x000f28000c1e1900 */
[----:B------:R-:W4:Y:S04]  /*14500*/  LDG.E R154, desc[UR6][R2.64+0x3e4] ;  /* 0x0003e406029a7981 */ /* 0x000f28000c1e1900 */
[----:B------:R-:W4:Y:S04]  /*14510*/  LDL.LU R243, [R1+0x1e50] ;  /* 0x001e500001f37983 */ /* 0x000f280000300800 */
[----:B------:R-:W4:Y:S04]  /*14520*/  LDL.LU R178, [R1+0x1e4c] ;  /* 0x001e4c0001b27983 */ /* 0x000f280000300800 */
[----:B------:R-:W4:Y:S04]  /*14530*/  LDL.LU R242, [R1+0x1e48] ;  /* 0x001e480001f27983 */ /* 0x000f280000300800 */
[----:B------:R-:W4:Y:S04]  /*14540*/  LDL.LU R177, [R1+0x1e44] ;  /* 0x001e440001b17983 */ /* 0x000f280000300800 */
[----:B------:R-:W4:Y:S04]  /*14550*/  LDL.LU R241, [R1+0x1e40] ;  /* 0x001e400001f17983 */ /* 0x000f280000300800 */
        /* <DEDUP_REMOVED lines=12> */
[----:B------:R-:W-:-:S03]  /*14620*/  FFMA R37, R51, R89, R37 ;  /* 0x0000005933257223 */ /* 0x000fc60000000025 */
[----:B------:R-:W5:Y:S01]  /*14630*/  LDL.LU R21, [R1+0x1e0c] ;  /* 0x001e0c0001157983 */ /* 0x000f620000300800 */
[----:B------:R-:W-:-:S03]  /*14640*/  FFMA R37, R42, R87, R37 ;  /* 0x000000572a257223 */ /* 0x000fc60000000025 */
[----:B------:R-:W4:Y:S04]  /*14650*/  LDL R51, [R1+0x1930] ;  /* 0x0019300001337983 */ /* 0x000f280000100800 */
[----:B------:R-:W4:Y:S04]  /*14660*/  LDL R42, [R1+0x1004] ;  /* 0x00100400012a7983 */ /* 0x000f280000100800 */
[----:B------:R-:W5:Y:S04]  /*14670*/  LDL.LU R20, [R1+0x1e08] ;  /* 0x001e080001147983 */ /* 0x000f680000300800 */
[----:B------:R-:W5:Y:S01]  /*14680*/  LDL.LU R19, [R1+0x1e04] ;  /* 0x001e040001137983 */ /* 0x000f620000300800 */
[----:B------:R-:W-:Y:S01]  /*14690*/  FFMA R41, R45, R85, R41 ;  /* 0x000000552d297223 */ /* 0x000fe20000000029 */
[----:B------:R-:W-:-:S02]  /*146a0*/  FFMA R149, R67, R48, R149 ;  /* 0x0000003043957223 */ /* 0x000fc40000000095 */
[----:B------:R-:W4:Y:S01]  /*146b0*/  LDL R45, [R1+0x1b6c] ;  /* 0x001b6c00012d7983 */ /* 0x000f220000100800 */
[----:B------:R-:W-:-:S03]  /*146c0*/  FFMA R41, R43, R84, R41 ;  /* 0x000000542b297223 */ /* 0x000fc60000000029 */
[----:B------:R-:W4:Y:S01]  /*146d0*/  LDL R43, [R1+0x1c14] ;  /* 0x001c1400012b7983 */ /* 0x000f220000100800 */
[----:B------:R-:W-:-:S03]  /*146e0*/  FFMA R149, R66, R46, R149 ;  /* 0x0000002e42957223 */ /* 0x000fc60000000095 */
[----:B-1----:R-:W4:Y:S01]  /*146f0*/  LDL R48, [R1+0x1938] ;  /* 0x0019380001307983 */ /* 0x002f220000100800 */
[----:B--2---:R-:W-:-:S03]  /*14700*/  FFMA R37, R44, R86, R37 ;  /* 0x000000562c257223 */ /* 0x004fc60000000025 */
[----:B------:R-:W2:Y:S01]  /*14710*/  LDL R46, [R1+0x1a14] ;  /* 0x001a1400012e7983 */ /* 0x000ea20000100800 */
[----:B------:R-:W-:-:S03]  /*14720*/  FFMA R36, R144, R32, RZ ;  /* 0x0000002090247223 */ /* 0x000fc600000000ff */
[----:B------:R-:W2:Y:S01]  /*14730*/  LDL R44, [R1+0x1ad8] ;  /* 0x001ad800012c7983 */ /* 0x000ea20000100800 */
[----:B------:R-:W-:Y:S01]  /*14740*/  FFMA R32, R32, R148, RZ ;  /* 0x0000009420207223 */ /* 0x000fe200000000ff */
[----:B------:R-:W-:Y:S01]  /*14750*/  FFMA R36, R145, R33, R36 ;  /* 0x0000002191247223 */ /* 0x000fe20000000024 */
[C---:B0-----:R-:W-:Y:S01]  /*14760*/  FFMA R91, R0.reuse, R91, RZ ;  /* 0x0000005b005b7223 */ /* 0x041fe200000000ff */
[C---:B------:R-:W-:Y:S01]  /*14770*/  FFMA R64, R0.reuse, R64, RZ ;  /* 0x0000004000407223 */ /* 0x040fe200000000ff */
[----:B------:R-:W-:Y:S01]  /*14780*/  FFMA R32, R33, R149, R32 ;  /* 0x0000009521207223 */ /* 0x000fe20000000020 */
[----:B------:R-:W-:Y:S01]  /*14790*/  FFMA R65, R0, R65, RZ ;  /* 0x0000004100417223 */ /* 0x000fe200000000ff */
[----:B------:R-:W2:Y:S01]  /*147a0*/  LDL R33, [R1+0x1c20] ;  /* 0x001c200001217983 */ /* 0x000ea20000100800 */
[----:B------:R-:W-:-:S03]  /*147b0*/  FFMA R41, R78, R83, R41 ;  /* 0x000000534e297223 */ /* 0x000fc60000000029 */
[----:B------:R-:W2:Y:S04]  /*147c0*/  LDG.E R112, desc[UR6][R2.64+0x390] ;  /* 0x0003900602707981 */ /* 0x000ea8000c1e1900 */
[----:B------:R-:W2:Y:S04]  /*147d0*/  LDG.E R111, desc[UR6][R2.64+0x3d0] ;  /* 0x0003d006026f7981 */ /* 0x000ea8000c1e1900 */
[----:B------:R0:W-:Y:S04]  /*147e0*/  STL [R1+0x1140], R139 ;  /* 0x0011408b01007387 */ /* 0x0001e80000100800 */
[----:B------:R1:W-:Y:S04]  /*147f0*/  STL [R1+0x114c], R122 ;  /* 0x00114c7a01007387 */ /* 0x0003e80000100800 */
[----:B------:R1:W-:Y:S01]  /*14800*/  STL [R1+0x1148], R121 ;  /* 0x0011487901007387 */ /* 0x0003e20000100800 */
[----:B---3--:R-:W-:-:S03]  /*14810*/  FFMA R41, R59, R80, R41 ;  /* 0x000000503b297223 */ /* 0x008fc60000000029 */
[----:B------:R-:W3:Y:S04]  /*14820*/  LDG.E R114, desc[UR6][R2.64+0x310] ;  /* 0x0003100602727981 */ /* 0x000ee8000c1e1900 */
[----:B------:R-:W3:Y:S04]  /*14830*/  LDG.E R113, desc[UR6][R2.64+0x350] ;  /* 0x0003500602717981 */ /* 0x000ee8000c1e1900 */
[----:B----4-:R-:W4:Y:S04]  /*14840*/  LDG.E R104, desc[UR6][R2.64+0x354] ;  /* 0x0003540602687981 */ /* 0x010f28000c1e1900 */
[----:B------:R-:W3:Y:S01]  /*14850*/  LDG.E R103, desc[UR6][R2.64+0x394] ;  /* 0x0003940602677981 */ /* 0x000ee2000c1e1900 */
[----:B------:R-:W-:-:S03]  /*14860*/  FFMA R41, R57, R79, R41 ;  /* 0x0000004f39297223 */ /* 0x000fc60000000029 */
[----:B------:R-:W3:Y:S01]  /*14870*/  LDG.E R102, desc[UR6][R2.64+0x3d4] ;  /* 0x0003d40602667981 */ /* 0x000ee2000c1e1900 */
[----:B------:R-:W-:-:S03]  /*14880*/  FFMA R41, R55, R73, R41 ;  /* 0x0000004937297223 */ /* 0x000fc60000000029 */
[----:B------:R-:W5:Y:S01]  /*14890*/  LDL.LU R18, [R1+0x1e00] ;  /* 0x001e000001127983 */ /* 0x000f620000300800 */
[----:B------:R-:W-:-:S03]  /*148a0*/  FFMA R41, R53, R72, R41 ;  /* 0x0000004835297223 */ /* 0x000fc60000000029 */
        /* <DEDUP_REMOVED lines=15> */
[----:B------:R-:W-:-:S02]  /*149a0*/  FFMA R36, R146, R34, R36 ;  /* 0x0000002292247223 */ /* 0x000fc40000000024 */
[----:B------:R-:W4:Y:S01]  /*149b0*/  LDL R42, [R1+0x1b98] ;  /* 0x001b9800012a7983 */ /* 0x000f220000100800 */
[----:B------:R-:W-:Y:S01]  /*149c0*/  FFMA R37, R77, R84, R37 ;  /* 0x000000544d257223 */ /* 0x000fe20000000025 */
[----:B------:R-:W-:Y:S01]  /*149d0*/  FFMA R41, R51, R40, R41 ;  /* 0x0000002833297223 */ /* 0x000fe20000000029 */
[----:B------:R-:W-:Y:S01]  /*149e0*/  FFMA R36, R147, R35, R36 ;  /* 0x0000002393247223 */ /* 0x000fe20000000024 */
[----:B------:R-:W3:Y:S01]  /*149f0*/  LDL R53, [R1+0xe84] ;  /* 0x000e840001357983 */ /* 0x000ee20000100800 */
[----:B------:R-:W-:Y:S01]  /*14a00*/  FFMA R37, R58, R83, R37 ;  /* 0x000000533a257223 */ /* 0x000fe20000000025 */
[----:B------:R-:W-:Y:S02]  /*14a10*/  FFMA R41, R49, R39, R41 ;  /* 0x0000002731297223 */ /* 0x000fe40000000029 */
[----:B------:R-:W3:Y:S01]  /*14a20*/  LDL R49, [R1+0xe90] ;  /* 0x000e900001317983 */ /* 0x000ee20000100800 */
[----:B------:R-:W-:Y:S01]  /*14a30*/  FFMA R37, R56, R80, R37 ;  /* 0x0000005038257223 */ /* 0x000fe20000000025 */
[----:B------:R-:W-:Y:S01]  /*14a40*/  FFMA R41, R47, R38, R41 ;  /* 0x000000262f297223 */ /* 0x000fe20000000029 */
[----:B------:R-:W-:Y:S01]  /*14a50*/  FMUL R36, R36, 0.5 ;  /* 0x3f00000024247820 */ /* 0x000fe20000400000 */
[----:B------:R-:W3:Y:S01]  /*14a60*/  LDL R47, [R1+0xeb8] ;  /* 0x000eb800012f7983 */ /* 0x000ee20000100800 */
[----:B------:R-:W-:Y:S01]  /*14a70*/  FFMA R37, R54, R79, R37 ;  /* 0x0000004f36257223 */ /* 0x000fe20000000025 */
[----:B------:R-:W-:-:S02]  /*14a80*/  FFMA R41, R45, R67, R41 ;  /* 0x000000432d297223 */ /* 0x000fc40000000029 */
[----:B------:R-:W3:Y:S01]  /*14a90*/  LDL R55, [R1+0xe98] ;  /* 0x000e980001377983 */ /* 0x000ee20000100800 */
[----:B------:R-:W-:Y:S01]  /*14aa0*/  FFMA R37, R52, R73, R37 ;  /* 0x0000004934257223 */ /* 0x000fe20000000025 */
[----:B------:R-:W-:Y:S02]  /*14ab0*/  FFMA R150, R43, R66, R41 ;  /* 0x000000422b967223 */ /* 0x000fe40000000029 */
[----:B------:R-:W3:Y:S01]  /*14ac0*/  LDL R41, [R1+0xeac] ;  /* 0x000eac0001297983 */ /* 0x000ee20000100800 */
[----:B------:R-:W-:-:S03]  /*14ad0*/  FFMA R37, R50, R72, R37 ;  /* 0x0000004832257223 */ /* 0x000fc60000000025 */
[----:B------:R-:W3:Y:S04]  /*14ae0*/  LDL R50, [R1+0xe94] ;  /* 0x000e940001327983 */ /* 0x000ee80000100800 */
[----:B------:R-:W3:Y:S01]  /*14af0*/  LDL R43, [R1+0xea8] ;  /* 0x000ea800012b7983 */ /* 0x000ee20000100800 */
[----:B------:R-:W-:Y:S01]  /*14b00*/  FFMA R37, R48, R40, R37 ;  /* 0x0000002830257223 */ /* 0x000fe20000000025 */
[----:B------:R-:W-:Y:S02]  /*14b10*/  FFMA R32, R34, R150, R32 ;  /* 0x0000009622207223 */ /* 0x000fe40000000020 */
[----:B------:R-:W3:Y:S01]  /*14b20*/  LDL R48, [R1+0xe8c] ;  /* 0x000e8c0001307983 */ /* 0x000ee20000100800 */
[----:B--2---:R-:W-:-:S03]  /*14b30*/  FFMA R37, R46, R39, R37 ;  /* 0x000000272e257223 */ /* 0x004fc60000000025 */
        /* <DEDUP_REMOVED lines=11> */
[----:B----4-:R-:W-:-:S03]  /*14bf0*/  FFMA R37, R42, R67, R37 ;  /* 0x000000432a257223 */ /* 0x010fc60000000025 */
[----:B------:R-:W4:Y:S01]  /*14c00*/  LDL R42, [R1+0xeb0] ;  /* 0x000eb000012a7983 */ /* 0x000f220000100800 */
[----:B------:R-:W-:-:S04]  /*14c10*/  FFMA R151, R33, R66, R37 ;  /* 0x0000004221977223 */ /* 0x000fc80000000025 */
[----:B------:R-:W-:-:S04]  /*14c20*/  FFMA R32, R35, R151, R32 ;  /* 0x0000009723207223 */ /* 0x000fc80000000020 */
[----:B------:R-:W-:-:S05]  /*14c30*/  FMUL R33, R32, 0.5 ;  /* 0x3f00000020217820 */ /* 0x000fca0000400000 */
[----:B------:R-:W-:-:S04]  /*14c40*/  FSETP.GT.AND P0, PT, R33, R36, PT ;  /* 0x000000242100720b */ /* 0x000fc80003f04000 */
[----:B------:R-:W-:-:S05]  /*14c50*/  FSEL R32, R33, R36, P0 ;  /* 0x0000002421207208 */ /* 0x000fca0000000000 */
[--C-:B------:R-:W-:Y:S01]  /*14c60*/  FADD R35, R36, -R32.reuse ;  /* 0x8000002024237221 */ /* 0x100fe20000000000 */
[----:B------:R-:W-:Y:S01]  /*14c70*/  FADD R33, R33, -R32 ;  /* 0x8000002021217221 */ /* 0x000fe20000000000 */
[----:B------:R-:W-:Y:S02]  /*14c80*/  MOV R32, 0x3bbb989d ;  /* 0x3bbb989d00207802 */ /* 0x000fe40000000f00 */
[----:B------:R-:W-:-:S03]  /*14c90*/  MOV R36, 0x437c0000 ;  /* 0x437c000000247802 */ /* 0x000fc60000000f00 */
[-C--:B------:R-:W-:Y:S01]  /*14ca0*/  FFMA.SAT R34, R35, R32.reuse, 0.5 ;  /* 0x3f00000023227423 */ /* 0x080fe20000002020 */
[----:B------:R-:W-:-:S03]  /*14cb0*/  FFMA.SAT R32, R33, R32, 0.5 ;  /* 0x3f00000021207423 */ /* 0x000fc60000002020 */
[-C--:B------:R-:W-:Y:S01]  /*14cc0*/  FFMA.RM R34, R34, R36.reuse, 12582913 ;  /* 0x4b40000122227423 */ /* 0x080fe20000004024 */
[----:B------:R-:W-:-:S03]  /*14cd0*/  FFMA.RM R32, R32, R36, 12582913 ;  /* 0x4b40000120207423 */ /* 0x000fc60000004024 */
[----:B------:R-:W-:-:S04]  /*14ce0*/  FADD R36, R34, -12583039 ;  /* 0xcb40007f22247421 */ /* 0x000fc80000000000 */
[----:B------:R-:W-:-:S04]  /*14cf0*/  FFMA R36, R35, 1.4426950216293334961, -R36 ;  /* 0x3fb8aa3b23247823 */ /* 0x000fc80000000824 */
[----:B------:R-:W-:Y:S01]  /*14d00*/  FFMA R36, R35, 1.925963033500011079e-08, R36 ;  /* 0x32a5706023247823 */ /* 0x000fe20000000024 */
[----:B------:R-:W-:-:S04]  /*14d10*/  FADD R35, R32, -12583039 ;  /* 0xcb40007f20237421 */ /* 0x000fc80000000000 */
[----:B------:R-:W-:-:S04]  /*14d20*/  FFMA R35, R33, 1.4426950216293334961, -R35 ;  /* 0x3fb8aa3b21237823 */ /* 0x000fc80000000823 */
[----:B------:R-:W-:-:S04]  /*14d30*/  FFMA R35, R33, 1.925963033500011079e-08, R35 ;  /* 0x32a5706021237823 */ /* 0x000fc80000000023 */
[----:B------:R0:W1:Y:S01]  /*14d40*/  MUFU.EX2 R78, R35 ;  /* 0x00000023004e7308 */ /* 0x0000620000000800 */
[----:B------:R-:W-:Y:S01]  /*14d50*/  SHF.L.U32 R77, R34, 0x17, RZ ;  /* 0x00000017224d7819 */ /* 0x000fe200000006ff */
[-C--:B---3--:R-:W-:Y:S01]  /*14d60*/  FFMA R34, R49, R0.reuse, RZ ;  /* 0x0000000031227223 */ /* 0x088fe200000000ff */
[----:B------:R-:W-:Y:S01]  /*14d70*/  SHF.L.U32 R32, R32, 0x17, RZ ;  /* 0x0000001720207819 */ /* 0x000fe200000006ff */
[-C--:B------:R-:W-:Y:S01]  /*14d80*/  FFMA R33, R50, R0.reuse, RZ ;  /* 0x0000000032217223 */ /* 0x080fe200000000ff */
[-C--:B------:R-:W-:Y:S01]  /*14d90*/  FFMA R37, R53, R0.reuse, RZ ;  /* 0x0000000035257223 */ /* 0x080fe200000000ff */
[-C--:B------:R-:W-:Y:S01]  /*14da0*/  FFMA R34, R41, R89.reuse, R34 ;  /* 0x0000005929227223 */ /* 0x080fe20000000022 */
[----:B--2---:R-:W-:Y:S01]  /*14db0*/  FFMA R88, R52, R0, RZ ;  /* 0x0000000034587223 */ /* 0x004fe200000000ff */
[----:B------:R-:W2:Y:S01]  /*14dc0*/  LDL R41, [R1+0xe70] ;  /* 0x000e700001297983 */ /* 0x000ea20000100800 */
[----:B------:R-:W-:-:S03]  /*14dd0*/  FFMA R33, R43, R89, R33 ;  /* 0x000000592b217223 */ /* 0x000fc60000000021 */
[----:B------:R-:W3:Y:S01]  /*14de0*/  LDL R43, [R1+0xec8] ;  /* 0x000ec800012b7983 */ /* 0x000ee20000100800 */
[----:B------:R-:W3:Y:S01]  /*14df0*/  MUFU.EX2 R36, R36 ;  /* 0x0000002400247308 */ /* 0x000ee20000000800 */
[-C--:B0-----:R-:W-:Y:S01]  /*14e00*/  FFMA R35, R48, R0.reuse, RZ ;  /* 0x0000000030237223 */ /* 0x081fe200000000ff */
[-C--:B------:R-:W-:Y:S01]  /*14e10*/  FFMA R90, R55, R0.reuse, RZ ;  /* 0x00000000375a7223 */ /* 0x080fe200000000ff */
[----:B------:R-:W-:Y:S01]  /*14e20*/  FFMA R81, R45, R0, RZ ;  /* 0x000000002d517223 */ /* 0x000fe200000000ff */
[----:B-1----:R-:W-:Y:S01]  /*14e30*/  FMUL R78, R32, R78 ;  /* 0x0000004e204e7220 */ /* 0x002fe20000400000 */
[-C--:B------:R-:W-:Y:S01]  /*14e40*/  FFMA R37, R47, R89.reuse, R37 ;  /* 0x000000592f257223 */ /* 0x080fe20000000025 */
[----:B------:R-:W3:Y:S04]  /*14e50*/  LDL R32, [R1+0xe68] ;  /* 0x000e680001207983 */ /* 0x000ee80000100800 */
[----:B------:R-:W3:Y:S04]  /*14e60*/  LDL R47, [R1+0xe58] ;  /* 0x000e5800012f7983 */ /* 0x000ee80000100800 */
[----:B------:R-:W3:Y:S04]  /*14e70*/  LDL R50, [R1+0xe74] ;  /* 0x000e740001327983 */ /* 0x000ee80000100800 */
[----:B------:R-:W3:Y:S04]  /*14e80*/  LDL R49, [R1+0xec0] ;  /* 0x000ec00001317983 */ /* 0x000ee80000100800 */
[----:B------:R-:W3:Y:S04]  /*14e90*/  LDL R53, [R1+0xed0] ;  /* 0x000ed00001357983 */ /* 0x000ee80000100800 */
[----:B------:R-:W3:Y:S01]  /*14ea0*/  LDL R52, [R1+0xed4] ;  /* 0x000ed40001347983 */ /* 0x000ee20000100800 */
[----:B--2---:R-:W-:Y:S01]  /*14eb0*/  FFMA R41, R41, R0, RZ ;  /* 0x0000000029297223 */ /* 0x004fe200000000ff */
[-C--:B----4-:R-:W-:Y:S01]  /*14ec0*/  FFMA R35, R42, R89.reuse, R35 ;  /* 0x000000592a237223 */ /* 0x090fe20000000023 */
[-C--:B------:R-:W-:Y:S01]  /*14ed0*/  FFMA R88, R46, R89.reuse, R88 ;  /* 0x000000592e587223 */ /* 0x080fe20000000058 */
[----:B------:R-:W2:Y:S01]  /*14ee0*/  LDL R42, [R1+0xe6c] ;  /* 0x000e6c00012a7983 */ /* 0x000ea20000100800 */
[----:B---3--:R-:W-:Y:S01]  /*14ef0*/  FFMA R41, R43, R89, R41 ;  /* 0x000000592b297223 */ /* 0x008fe20000000029 */
[----:B------:R-:W-:-:S02]  /*14f00*/  FMUL R77, R77, R36 ;  /* 0x000000244d4d7220 */ /* 0x000fc40000400000 */
[----:B------:R-:W3:Y:S01]  /*14f10*/  LDL R46, [R1+0xe5c] ;  /* 0x000e5c00012e7983 */ /* 0x000ee20000100800 */
[----:B------:R-:W-:-:S03]  /*14f20*/  FFMA R43, R32, R0, RZ ;  /* 0x00000000202b7223 */ /* 0x000fc600000000ff */
[----:B------:R-:W4:Y:S04]  /*14f30*/  LDL R45, [R1+0xe60] ;  /* 0x000e6000012d7983 */ /* 0x000f280000100800 */
[----:B------:R-:W2:Y:S01]  /*14f40*/  LDL R32, [R1+0xee0] ;  /* 0x000ee00001207983 */ /* 0x000ea20000100800 */
[-C--:B------:R-:W-:Y:S01]  /*14f50*/  FFMA R36, R44, R0.reuse, RZ ;  /* 0x000000002c247223 */ /* 0x080fe200000000ff */
[----:B------:R-:W-:Y:S02]  /*14f60*/  FFMA R90, R54, R89, R90 ;  /* 0x00000059365a7223 */ /* 0x000fe4000000005a */
[----:B------:R-:W4:Y:S01]  /*14f70*/  LDL R44, [R1+0xe64] ;  /* 0x000e6400012c7983 */ /* 0x000f220000100800 */
[----:B------:R-:W-:-:S03]  /*14f80*/  FFMA R47, R47, R0, RZ ;  /* 0x000000002f2f7223 */ /* 0x000fc600000000ff */
[----:B------:R-:W4:Y:S04]  /*14f90*/  LDL R54, [R1+0xedc] ;  /* 0x000edc0001367983 */ /* 0x000f280000100800 */
[----:B------:R-:W4:Y:S04]  /*14fa0*/  LDL R48, [R1+0xec4] ;  /* 0x000ec40001307983 */ /* 0x000f280000100800 */
[----:B------:R-:W4:Y:S01]  /*14fb0*/  LDL R55, [R1+0xed8] ;  /* 0x000ed80001377983 */ /* 0x000f220000100800 */
[----:B--2---:R-:W-:-:S03]  /*14fc0*/  FFMA R47, R32, R89, R47 ;  /* 0x00000059202f7223 */ /* 0x004fc6000000002f */
[----:B------:R-:W2:Y:S01]  /*14fd0*/  LDL R32, [R1+0xdc4] ;  /* 0x000dc40001207983 */ /* 0x000ea20000100800 */
[-C--:B------:R-:W-:Y:S01]  /*14fe0*/  FFMA R42, R42, R0.reuse, RZ ;  /* 0x000000002a2a7223 */ /* 0x080fe200000000ff */
[-C--:B---3--:R-:W-:Y:S01]  /*14ff0*/  FFMA R46, R46, R0.reuse, RZ ;  /* 0x000000002e2e7223 */ /* 0x088fe200000000ff */
[-C--:B------:R-:W-:Y:S01]  /*15000*/  FFMA R82, R50, R0.reuse, RZ ;  /* 0x0000000032527223 */ /* 0x080fe200000000ff */
[-C--:B----4-:R-:W-:Y:S01]  /*15010*/  FFMA R44, R44, R0.reuse, RZ ;  /* 0x000000002c2c7223 */ /* 0x090fe200000000ff */
[-C--:B------:R-:W-:Y:S01]  /*15020*/  FFMA R42, R56, R89.reuse, R42 ;  /* 0x00000059382a7223 */ /* 0x080fe2000000002a */
[-C--:B------:R-:W-:Y:S01]  /*15030*/  FFMA R45, R45, R0.reuse, RZ ;  /* 0x000000002d2d7223 */ /* 0x080fe200000000ff */
[----:B------:R-:W3:Y:S01]  /*15040*/  LDL R56, [R1+0xe34] ;  /* 0x000e340001387983 */ /* 0x000ee20000100800 */
[-C--:B------:R-:W-:Y:S01]  /*15050*/  FFMA R46, R54, R89.reuse, R46 ;  /* 0x00000059362e7223 */ /* 0x080fe2000000002e */
[-C--:B------:R-:W-:Y:S01]  /*15060*/  FFMA R36, R51, R89.reuse, R36 ;  /* 0x0000005933247223 */ /* 0x080fe20000000024 */
[-C--:B------:R-:W-:Y:S01]  /*15070*/  FFMA R81, R49, R89.reuse, R81 ;  /* 0x0000005931517223 */ /* 0x080fe20000000051 */
[----:B------:R-:W4:Y:S01]  /*15080*/  LDL R54, [R1+0xe3c] ;  /* 0x000e3c0001367983 */ /* 0x000f220000100800 */
[-C--:B------:R-:W-:Y:S01]  /*15090*/  FFMA R82, R48, R89.reuse, R82 ;  /* 0x0000005930527223 */ /* 0x080fe20000000052 */
[-C--:B------:R-:W-:Y:S01]  /*150a0*/  FFMA R43, R53, R89.reuse, R43 ;  /* 0x00000059352b7223 */ /* 0x080fe2000000002b */
[-C--:B------:R-:W-:Y:S01]  /*150b0*/  FFMA R44, R52, R89.reuse, R44 ;  /* 0x00000059342c7223 */ /* 0x080fe2000000002c */
[----:B------:R-:W-:Y:S01]  /*150c0*/  FFMA R45, R55, R89, R45 ;  /* 0x00000059372d7223 */ /* 0x000fe2000000002d */
[----:B------:R-:W4:Y:S01]  /*150d0*/  LDL R48, [R1+0xe54] ;  /* 0x000e540001307983 */ /* 0x000f220000100800 */
[-C--:B------:R-:W-:Y:S01]  /*150e0*/  FFMA R58, R58, R0.reuse, RZ ;  /* 0x000000003a3a7223 */ /* 0x080fe200000000ff */
[----:B------:R-:W-:-:S02]  /*150f0*/  FFMA R57, R57, R0, RZ ;  /* 0x0000000039397223 */ /* 0x000fc400000000ff */
        /* <DEDUP_REMOVED lines=8> */
[----:B--2---:R-:W-:Y:S01]  /*15180*/  FFMA R58, R32, R89, R58 ;  /* 0x00000059203a7223 */ /* 0x004fe2000000003a */
[----:B------:R-:W-:Y:S02]  /*15190*/  FFMA R32, R0, R101, RZ ;  /* 0x0000006500207223 */ /* 0x000fe400000000ff */
[----:B------:R-:W2:Y:S01]  /*151a0*/  LDL R101, [R1+0xf70] ;  /* 0x000f700001657983 */ /* 0x000ea20000100800 */
[-C--:B---3--:R-:W-:Y:S01]  /*151b0*/  FFMA R56, R56, R0.reuse, RZ ;  /* 0x0000000038387223 */ /* 0x088fe200000000ff */
[----:B----4-:R-:W-:-:S03]  /*151c0*/  FFMA R54, R54, R0, RZ ;  /* 0x0000000036367223 */ /* 0x010fc600000000ff */
[-C--:B------:R-:W-:Y:S01]  /*151d0*/  FFMA R56, R59, R89.reuse, R56 ;  /* 0x000000593b387223 */ /* 0x080fe20000000038 */
[-C--:B------:R-:W-:Y:S01]  /*151e0*/  FFMA R59, R240, R0.reuse, RZ ;  /* 0x00000000f03b7223 */ /* 0x080fe200000000ff */
[-C--:B------:R-:W-:Y:S01]  /*151f0*/  FFMA R48, R48, R0.reuse, RZ ;  /* 0x0000000030307223 */ /* 0x080fe200000000ff */
[----:B------:R-:W-:Y:S01]  /*15200*/  FFMA R54, R108, R89, R54 ;  /* 0x000000596c367223 */ /* 0x000fe20000000036 */
[-C--:B------:R-:W-:Y:S01]  /*15210*/  FFMA R49, R49, R0.reuse, RZ ;  /* 0x0000000031317223 */ /* 0x080fe200000000ff */
[-C--:B------:R-:W-:Y:S01]  /*15220*/  FFMA R50, R50, R0.reuse, RZ ;  /* 0x0000000032327223 */ /* 0x080fe200000000ff */
[-C--:B------:R-:W-:Y:S01]  /*15230*/  FFMA R51, R51, R0.reuse, RZ ;  /* 0x0000000033337223 */ /* 0x080fe200000000ff */
[-C--:B------:R-:W-:Y:S01]  /*15240*/  FFMA R52, R52, R0.reuse, RZ ;  /* 0x0000000034347223 */ /* 0x080fe200000000ff */
[-C--:B------:R-:W-:Y:S01]  /*15250*/  FFMA R53, R53, R0.reuse, RZ ;  /* 0x0000000035357223 */ /* 0x080fe200000000ff */
[----:B------:R-:W-:Y:S01]  /*15260*/  FFMA R55, R55, R0, RZ ;  /* 0x0000000037377223 */ /* 0x000fe200000000ff */
[C---:B------:R-:W-:Y:S01]  /*15270*/  FFMA R0, R89.reuse, R93, R32 ;  /* 0x0000005d59007223 */ /* 0x040fe20000000020 */
[----:B------:R-:W-:Y:S01]  /*15280*/  FFMA R32, R89, R92, R91 ;  /* 0x0000005c59207223 */ /* 0x000fe2000000005b */
[----:B------:R-:W3:Y:S01]  /*15290*/  LDL R93, [R1+0xf58] ;  /* 0x000f5800015d7983 */ /* 0x000ee20000100800 */
[-C--:B------:R-:W-:Y:S01]  /*152a0*/  FFMA R53, R109, R89.reuse, R53 ;  /* 0x000000596d357223 */ /* 0x080fe20000000035 */
[----:B------:R-:W-:-:S02]  /*152b0*/  FFMA R49, R117, R89, R49 ;  /* 0x0000005975317223 */ /* 0x000fc40000000031 */
[----:B------:R-:W4:Y:S01]  /*152c0*/  LDL R92, [R1+0xf10] ;  /* 0x000f1000015c7983 */ /* 0x000f220000100800 */
[----:B------:R-:W-:Y:S01]  /*152d0*/  FFMA R55, R107, R89, R55 ;  /* 0x000000596b377223 */ /* 0x000fe20000000037 */
[----:B------:R-:W-:Y:S02]  /*152e0*/  FFMA R47, R106, R87, R47 ;  /* 0x000000576a2f7223 */ /* 0x000fe4000000002f */
[----:B------:R-:W4:Y:S04]  /*152f0*/  LDL R109, [R1+0xf64] ;  /* 0x000f6400016d7983 */ /* 0x000f280000100800 */
[----:B------:R-:W4:Y:S04]  /*15300*/  LDL R117, [R1+0xf4c] ;  /* 0x000f4c0001757983 */ /* 0x000f280000100800 */
[----:B------:R-:W4:Y:S04]  /*15310*/  LDL R107, [R1+0xf6c] ;  /* 0x000f6c00016b7983 */ /* 0x000f280000100800 */
[----:B------:R-:W4:Y:S01]  /*15320*/  LDL R106, [R1+0xdec] ;  /* 0x000dec00016a7983 */ /* 0x000f220000100800 */
[-C--:B------:R-:W-:Y:S01]  /*15330*/  FFMA R48, R118, R89.reuse, R48 ;  /* 0x0000005976307223 */ /* 0x080fe20000000030 */
[----:B------:R-:W-:Y:S01]  /*15340*/  FFMA R65, R89, R94, R65 ;  /* 0x0000005e59417223 */ /* 0x000fe20000000041 */
[----:B------:R-:W-:Y:S01]  /*15350*/  FFMA R59, R187, R89, R59 ;  /* 0x00000059bb3b7223 */ /* 0x000fe2000000003b */
[----:B------:R-:W-:Y:S01]  /*15360*/  FFMA R64, R89, R95, R64 ;  /* 0x0000005f59407223 */ /* 0x000fe20000000040 */
[----:B------:R-:W4:Y:S01]  /*15370*/  LDL R108, [R1+0xf68] ;  /* 0x000f6800016c7983 */ /* 0x000f220000100800 */
[----:B--2---:R-:W-:Y:S01]  /*15380*/  FFMA R54, R101, R87, R54 ;  /* 0x0000005765367223 */ /* 0x004fe20000000036 */
[----:B------:R-:W-:-:S02]  /*15390*/  FFMA R50, R116, R89, R50 ;  /* 0x0000005974327223 */ /* 0x000fc40000000032 */
[----:B------:R-:W2:Y:S01]  /*153a0*/  LDL R101, [R1+0xfb8] ;  /* 0x000fb80001657983 */ /* 0x000ea20000100800 */
[-C--:B------:R-:W-:Y:S01]  /*153b0*/  FFMA R51, R115, R89.reuse, R51 ;  /* 0x0000005973337223 */ /* 0x080fe20000000033 */
[----:B------:R-:W-:Y:S02]  /*153c0*/  FFMA R52, R110, R89, R52 ;  /* 0x000000596e347223 */ /* 0x000fe40000000034 */
[----:B------:R-:W2:Y:S01]  /*153d0*/  LDL R118, [R1+0xf48] ;  /* 0x000f480001767983 */ /* 0x000ea20000100800 */
[-C--:B------:R-:W-:Y:S01]  /*153e0*/  FFMA R35, R152, R87.reuse, R35 ;  /* 0x0000005798237223 */ /* 0x080fe20000000023 */
[-C--:B------:R-:W-:Y:S02]  /*153f0*/  FFMA R42, R123, R87.reuse, R42 ;  /* 0x000000577b2a7223 */ /* 0x080fe4000000002a */
[----:B------:R-:W2:Y:S01]  /*15400*/  LDL R116, [R1+0xf50] ;  /* 0x000f500001747983 */ /* 0x000ea20000100800 */
[-C--:B------:R-:W-:Y:S01]  /*15410*/  FFMA R89, R169, R87.reuse, R90 ;  /* 0x00000057a9597223 */ /* 0x080fe2000000005a */
[----:B------:R-:W-:-:S02]  /*15420*/  FFMA R81, R140, R87, R81 ;  /* 0x000000578c517223 */ /* 0x000fc40000000051 */
        /* <DEDUP_REMOVED lines=33> */
[----:B------:R-:W4:Y:S04]  /*15640*/  LDL R108, [R1+0xfd0] ;  /* 0x000fd000016c7983 */ /* 0x000f280000100800 */
[----:B------:R-:W4:Y:S04]  /*15650*/  LDL R138, [R1+0xf98] ;  /* 0x000f9800018a7983 */ /* 0x000f280000100800 */
[----:B------:R-:W4:Y:S04]  /*15660*/  LDL R137, [R1+0xf9c] ;  /* 0x000f9c0001897983 */ /* 0x000f280000100800 */
[----:B------:R-:W4:Y:S04]  /*15670*/  LDL R123, [R1+0xfa0] ;  /* 0x000fa000017b7983 */ /* 0x000f280000100800 */
[----:B------:R-:W4:Y:S01]  /*15680*/  LDL R119, [R1+0xfa4] ;  /* 0x000fa40001777983 */ /* 0x000f220000100800 */
[----:B--2---:R-:W-:Y:S01]  /*15690*/  FFMA R42, R101, R86, R42 ;  /* 0x00000056652a7223 */ /* 0x004fe2000000002a */
[----:B------:R-:W-:-:S02]  /*156a0*/  FFMA R44, R118, R87, R44 ;  /* 0x00000057762c7223 */ /* 0x000fc4000000002c */
        /* <DEDUP_REMOVED lines=12> */
[----:B------:R-:W2:Y:S01]  /*15770*/  LDL R140, [R1+0xfe4] ;  /* 0x000fe400018c7983 */ /* 0x000ea20000100800 */
[----:B---3--:R-:W-:Y:S01]  /*15780*/  FFMA R58, R93, R87, R58 ;  /* 0x000000575d3a7223 */ /* 0x008fe2000000003a */
[-C--:B------:R-:W-:Y:S02]  /*15790*/  FFMA R87, R152, R86.reuse, R89 ;  /* 0x0000005698577223 */ /* 0x080fe40000000059 */
        /* <DEDUP_REMOVED lines=15> */
[----:B------:R-:W-:Y:S01]  /*15890*/  FFMA R59, R185, R86, R59 ;  /* 0x00000056b93b7223 */ /* 0x000fe2000000003b */
[C---:B------:R-:W-:Y:S01]  /*158a0*/  FFMA R64, R86.reuse, R139, R64 ;  /* 0x0000008b56407223 */ /* 0x040fe20000000040 */
[C---:B------:R-:W-:Y:S01]  /*158b0*/  FFMA R65, R86.reuse, R122, R65 ;  /* 0x0000007a56417223 */ /* 0x040fe20000000041 */
[----:B------:R-:W-:Y:S01]  /*158c0*/  FFMA R0, R86, R121, R0 ;  /* 0x0000007956007223 */ /* 0x000fe20000000000 */
[----:B------:R-:W4:Y:S04]  /*158d0*/  LDL R153, [R1+0x1044] ;  /* 0x0010440001997983 */ /* 0x000f280000100800 */
        /* <DEDUP_REMOVED lines=15> */
[----:B------:R-:W4:Y:S04]  /*159d0*/  LDG.E R143, desc[UR6][R2.64+0x368] ;  /* 0x00036806028f7981 */ /* 0x000f28000c1e1900 */
[----:B------:R-:W4:Y:S04]  /*159e0*/  LDG.E R142, desc[UR6][R2.64+0x3a8] ;  /* 0x0003a806028e7981 */ /* 0x000f28000c1e1900 */
[----:B------:R-:W4:Y:S01]  /*159f0*/  LDG.E R141, desc[UR6][R2.64+0x3e8] ;  /* 0x0003e806028d7981 */ /* 0x000f22000c1e1900 */
[-C--:B--2---:R-:W-:Y:S01]  /*15a00*/  FFMA R54, R101, R86.reuse, R54 ;  /* 0x0000005665367223 */ /* 0x084fe20000000036 */
[----:B------:R-:W-:-:S02]  /*15a10*/  FFMA R48, R108, R86, R48 ;  /* 0x000000566c307223 */ /* 0x000fc40000000030 */
        /* <DEDUP_REMOVED lines=11> */
[-C--:B------:R-:W-:Y:S01]  /*15ad0*/  FFMA R36, R123, R86.reuse, R36 ;  /* 0x000000567b247223 */ /* 0x080fe20000000024 */
[-C--:B------:R-:W-:Y:S01]  /*15ae0*/  FFMA R37, R119, R86.reuse, R37 ;  /* 0x0000005677257223 */ /* 0x080fe20000000025 */
[----:B------:R-:W-:Y:S01]  /*15af0*/  FFMA R58, R246, R86, R58 ;  /* 0x00000056f63a7223 */ /* 0x000fe2000000003a */
[----:B------:R-:W-:Y:S01]  /*15b00*/  FFMA R32, R86, R120, R32 ;  /* 0x0000007856207223 */ /* 0x000fe20000000020 */
[----:B------:R-:W2:Y:S04]  /*15b10*/  LDL R119, [R1+0x1008] ;  /* 0x0010080001777983 */ /* 0x000ea80000100800 */
[----:B------:R-:W2:Y:S04]  /*15b20*/  LDL R118, [R1+0x100c] ;  /* 0x00100c0001767983 */ /* 0x000ea80000100800 */
[----:B------:R-:W2:Y:S01]  /*15b30*/  LDL R139, [R1+0x1050] ;  /* 0x00105000018b7983 */ /* 0x000ea20000100800 */
[----:B------:R-:W-:-:S03]  /*15b40*/  FFMA R53, R140, R86, R53 ;  /* 0x000000568c357223 */ /* 0x000fc60000000035 */
        /* <DEDUP_REMOVED lines=23> */
[----:B------:R-:W-:Y:S01]  /*15cc0*/  FFMA R0, R85, R112, R0 ;  /* 0x0000007055007223 */ /* 0x000fe20000000000 */
[-C--:B------:R-:W-:Y:S01]  /*15cd0*/  FFMA R47, R153, R85.reuse, R47 ;  /* 0x00000055992f7223 */ /* 0x080fe2000000002f */
[----:B------:R-:W-:Y:S01]  /*15ce0*/  FFMA R59, R184, R85, R59 ;  /* 0x00000055b83b7223 */ /* 0x000fe2000000003b */
[C---:B------:R-:W-:Y:S01]  /*15cf0*/  FFMA R64, R85.reuse, R114, R64 ;  /* 0x0000007255407223 */ /* 0x040fe20000000040 */
[----:B------:R-:W-:Y:S01]  /*15d00*/  FFMA R65, R85, R113, R65 ;  /* 0x0000007155417223 */ /* 0x000fe20000000041 */
[----:B0-----:R-:W4:Y:S04]  /*15d10*/  LDL R157, [R1+0x10a8] ;  /* 0x0010a800019d7983 */ /* 0x001f280000100800 */
[----:B-1----:R-:W4:Y:S04]  /*15d20*/  LDG.E R100, desc[UR6][R2.64+0x318] ;  /* 0x0003180602647981 */ /* 0x002f28000c1e1900 */
        /* <DEDUP_REMOVED lines=8> */
[----:B------:R-:W2:Y:S04]  /*15db0*/  LDG.E R138, desc[UR6][R2.64+0x36c] ;  /* 0x00036c06028a7981 */ /* 0x000ea8000c1e1900 */
[----:B------:R-:W2:Y:S01]  /*15dc0*/  LDL R101, [R1+0x1094] ;  /* 0x0010940001657983 */ /* 0x000ea20000100800 */
[-C--:B------:R-:W-:Y:S01]  /*15dd0*/  FFMA R81, R108, R85.reuse, R81 ;  /* 0x000000556c517223 */ /* 0x080fe20000000051 */
[-C--:B------:R-:W-:Y:S02]  /*15de0*/  FFMA R35, R116, R85.reuse, R35 ;  /* 0x0000005574237223 */ /* 0x080fe40000000023 */
[----:B------:R-:W2:Y:S01]  /*15df0*/  LDL R108, [R1+0x1088] ;  /* 0x00108800016c7983 */ /* 0x000ea20000100800 */
[----:B------:R-:W-:-:S03]  /*15e00*/  FFMA R36, R115, R85, R36 ;  /* 0x0000005573247223 */ /* 0x000fc60000000024 */
[----:B------:R-:W2:Y:S01]  /*15e10*/  LDL R116, [R1+0xff8] ;  /* 0x000ff80001747983 */ /* 0x000ea20000100800 */
[----:B------:R-:W-:-:S03]  /*15e20*/  FFMA R37, R110, R85, R37 ;  /* 0x000000556e257223 */ /* 0x000fc60000000025 */
[----:B------:R-:W2:Y:S04]  /*15e30*/  LDL R115, [R1+0xff0] ;  /* 0x000ff00001737983 */ /* 0x000ea80000100800 */
[----:B------:R-:W2:Y:S01]  /*15e40*/  LDL R110, [R1+0x1080] ;  /* 0x00108000016e7983 */ /* 0x000ea20000100800 */
[----:B------:R-:W-:-:S03]  /*15e50*/  FFMA R32, R85, R111, R32 ;  /* 0x0000006f55207223 */ /* 0x000fc60000000020 */
[----:B------:R-:W2:Y:S04]  /*15e60*/  LDL R112, [R1+0x1064] ;  /* 0x0010640001707983 */ /* 0x000ea80000100800 */
[----:B------:R-:W2:Y:S01]  /*15e70*/  LDL R111, [R1+0x1060] ;  /* 0x00106000016f7983 */ /* 0x000ea20000100800 */
[-C--:B------:R-:W-:Y:S01]  /*15e80*/  FFMA R87, R119, R85.reuse, R87 ;  /* 0x0000005577577223 */ /* 0x080fe20000000057 */
[-C--:B------:R-:W-:Y:S01]  /*15e90*/  FFMA R33, R118, R85.reuse, R33 ;  /* 0x0000005576217223 */ /* 0x080fe20000000021 */
[-C--:B------:R-:W-:Y:S01]  /*15ea0*/  FFMA R50, R139, R85.reuse, R50 ;  /* 0x000000558b327223 */ /* 0x080fe20000000032 */
[-C--:B------:R-:W-:Y:S01]  /*15eb0*/  FFMA R49, R140, R85.reuse, R49 ;  /* 0x000000558c317223 */ /* 0x080fe20000000031 */
[-C--:B------:R-:W-:Y:S01]  /*15ec0*/  FFMA R58, R245, R85.reuse, R58 ;  /* 0x00000055f53a7223 */ /* 0x080fe2000000003a */
[----:B------:R-:W2:Y:S01]  /*15ed0*/  LDL R153, [R1+0x10ac] ;  /* 0x0010ac0001997983 */ /* 0x000ea20000100800 */
[----:B---3--:R-:W-:-:S03]  /*15ee0*/  FFMA R51, R122, R85, R51 ;  /* 0x000000557a337223 */ /* 0x008fc60000000033 */
[----:B------:R-:W3:Y:S01]  /*15ef0*/  LDL R140, [R1+0x10b4] ;  /* 0x0010b400018c7983 */ /* 0x000ee20000100800 */
[----:B----4-:R-:W-:-:S03]  /*15f00*/  FFMA R56, R89, R85, R56 ;  /* 0x0000005559387223 */ /* 0x010fc60000000038 */
[----:B------:R-:W4:Y:S01]  /*15f10*/  LDL R89, [R1+0x10a0] ;  /* 0x0010a00001597983 */ /* 0x000f220000100800 */
        /* <DEDUP_REMOVED lines=18> */
[----:B------:R-:W3:Y:S04]  /*16040*/  LDG.E R93, desc[UR6][R2.64+0x32c] ;  /* 0x00032c06025d7981 */ /* 0x000ee8000c1e1900 */
[----:B------:R-:W3:Y:S04]  /*16050*/  LDG.E R137, desc[UR6][R2.64+0x3ac] ;  /* 0x0003ac0602897981 */ /* 0x000ee8000c1e1900 */
[----:B------:R-:W3:Y:S04]  /*16060*/  LDG.E R123, desc[UR6][R2.64+0x3ec] ;  /* 0x0003ec06027b7981 */ /* 0x000ee8000c1e1900 */
[----:B------:R-:W3:Y:S01]  /*16070*/  LDG.E R120, desc[UR6][R2.64+0x370] ;  /* 0x0003700602787981 */ /* 0x000ee2000c1e1900 */
[-C--:B--2---:R-:W-:Y:S01]  /*16080*/  FFMA R37, R101, R84.reuse, R37 ;  /* 0x0000005465257223 */ /* 0x084fe20000000025 */
        /* <DEDUP_REMOVED lines=11> */
[-C--:B------:R-:W-:Y:S01]  /*16140*/  FFMA R51, R112, R84.reuse, R51 ;  /* 0x0000005470337223 */ /* 0x080fe20000000033 */
[----:B------:R-:W-:Y:S01]  /*16150*/  FFMA R52, R111, R84, R52 ;  /* 0x000000546f347223 */ /* 0x000fe20000000034 */
[C---:B------:R-:W-:Y:S01]  /*16160*/  FFMA R64, R84.reuse, R105, R64 ;  /* 0x0000006954407223 */ /* 0x040fe20000000040 */
[----:B------:R-:W2:Y:S01]  /*16170*/  LDL R87, [R1+0x10fc] ;  /* 0x0010fc0001577983 */ /* 0x000ea20000100800 */
[C---:B------:R-:W-:Y:S01]  /*16180*/  FFMA R65, R84.reuse, R104, R65 ;  /* 0x0000006854417223 */ /* 0x040fe20000000041 */
[C---:B------:R-:W-:Y:S01]  /*16190*/  FFMA R0, R84.reuse, R103, R0 ;  /* 0x0000006754007223 */ /* 0x040fe20000000000 */
[----:B------:R-:W-:Y:S01]  /*161a0*/  FFMA R32, R84, R102, R32 ;  /* 0x0000006654207223 */ /* 0x000fe20000000020 */
[----:B------:R-:W2:Y:S04]  /*161b0*/  LDG.E R92, desc[UR6][R2.64+0x330] ;  /* 0x00033006025c7981 */ /* 0x000ea8000c1e1900 */
[----:B------:R-:W2:Y:S01]  /*161c0*/  LDG.E R119, desc[UR6][R2.64+0x3b0] ;  /* 0x0003b00602777981 */ /* 0x000ea2000c1e1900 */
[----:B----4-:R-:W-:-:S03]  /*161d0*/  FFMA R82, R89, R84, R82 ;  /* 0x0000005459527223 */ /* 0x010fc60000000052 */
[----:B------:R-:W4:Y:S04]  /*161e0*/  LDG.E R118, desc[UR6][R2.64+0x3f0] ;  /* 0x0003f00602767981 */ /* 0x000f28000c1e1900 */
[----:B------:R-:W4:Y:S01]  /*161f0*/  LDL R89, [R1+0x1120] ;  /* 0x0011200001597983 */ /* 0x000f220000100800 */
[----:B---3--:R-:W-:-:S03]  /*16200*/  FFMA R44, R152, R84, R44 ;  /* 0x00000054982c7223 */ /* 0x008fc6000000002c */
[----:B------:R-:W3:Y:S01]  /*16210*/  LDL R152, [R1+0x10d0] ;  /* 0x0010d00001987983 */ /* 0x000ee20000100800 */
[----:B------:R-:W-:-:S03]  /*16220*/  FFMA R86, R91, R84, R86 ;  /* 0x000000545b567223 */ /* 0x000fc60000000056 */
[----:B------:R-:W3:Y:S04]  /*16230*/  LDL R112, [R1+0x1074] ;  /* 0x0010740001707983 */ /* 0x000ee80000100800 */
        /* <DEDUP_REMOVED lines=22> */
[----:B------:R-:W3:Y:S01]  /*163a0*/  LDL R139, [R1+0x11b0] ;  /* 0x0011b000018b7983 */ /* 0x000ee20000100800 */
[----:B------:R-:W-:-:S03]  /*163b0*/  FFMA R37, R162, R83, R37 ;  /* 0x00000053a2257223 */ /* 0x000fc60000000025 */
        /* <DEDUP_REMOVED lines=28> */
[----:B------:R-:W3:Y:S01]  /*16580*/  LDG.E R115, desc[UR6][R2.64+0x374] ;  /* 0x0003740602737981 */ /* 0x000ee2000c1e1900 */
[----:B--2---:R-:W-:-:S03]  /*16590*/  FFMA R85, R101, R83, R85 ;  /* 0x0000005365557223 */ /* 0x004fc60000000055 */
[----:B------:R-:W2:Y:S04]  /*165a0*/  LDL R90, [R1+0x1124] ;  /* 0x00112400015a7983 */ /* 0x000ea80000100800 */
        /* <DEDUP_REMOVED lines=11> */
[----:B------:R-:W-:Y:S01]  /*16660*/  FFMA R36, R87, R83, R36 ;  /* 0x0000005357247223 */ /* 0x000fe20000000024 */
[C---:B------:R-:W-:Y:S01]  /*16670*/  FFMA R64, R83.reuse, R100, R64 ;  /* 0x0000006453407223 */ /* 0x040fe20000000040 */
[C---:B------:R-:W-:Y:S01]  /*16680*/  FFMA R65, R83.reuse, R99, R65 ;  /* 0x0000006353417223 */ /* 0x040fe20000000041 */
[----:B------:R2:W-:Y:S01]  /*16690*/  STL [R1+0x12f4], R92 ;  /* 0x0012f45c01007387 */ /* 0x0005e20000100800 */
[C---:B------:R-:W-:Y:S01]  /*166a0*/  FFMA R0, R83.reuse, R98, R0 ;  /* 0x0000006253007223 */ /* 0x040fe20000000000 */
[----:B------:R-:W-:-:S02]  /*166b0*/  FFMA R32, R83, R97, R32 ;  /* 0x0000006153207223 */ /* 0x000fc40000000020 */
[----:B------:R-:W-:Y:S04]  /*166c0*/  STL [R1+0x12fc], R119 ;  /* 0x0012fc7701007387 */ /* 0x000fe80000100800 */
[----:B----4-:R-:W-:Y:S01]  /*166d0*/  STL [R1+0x1300], R118 ;  /* 0x0013007601007387 */ /* 0x010fe20000100800 */
[----:B------:R-:W-:-:S03]  /*166e0*/  FFMA R34, R89, R83, R34 ;  /* 0x0000005359227223 */ /* 0x000fc60000000022 */
[----:B------:R-:W4:Y:S04]  /*166f0*/  LDL R140, [R1+0x119c] ;  /* 0x00119c00018c7983 */ /* 0x000f280000100800 */
[----:B------:R-:W4:Y:S01]  /*16700*/  LDL R89, [R1+0x1214] ;  /* 0x0012140001597983 */ /* 0x000f220000100800 */
[-C--:B---3--:R-:W-:Y:S01]  /*16710*/  FFMA R41, R152, R83.reuse, R41 ;  /* 0x0000005398297223 */ /* 0x088fe20000000029 */
[-C--:B------:R-:W-:Y:S02]  /*16720*/  FFMA R48, R112, R83.reuse, R48 ;  /* 0x0000005370307223 */ /* 0x080fe40000000030 */
[----:B------:R-:W3:Y:S04]  /*16730*/  LDL R122, [R1+0x11b4] ;  /* 0x0011b400017a7983 */ /* 0x000ee80000100800 */
[----:B------:R-:W3:Y:S01]  /*16740*/  LDL R87, [R1+0x1240] ;  /* 0x0012400001577983 */ /* 0x000ee20000100800 */
[----:B------:R-:W-:-:S03]  /*16750*/  FFMA R49, R111, R83, R49 ;  /* 0x000000536f317223 */ /* 0x000fc60000000031 */
[----:B0-----:R-:W3:Y:S01]  /*16760*/  LDG.E R114, desc[UR6][R2.64+0x3b4] ;  /* 0x0003b40602727981 */ /* 0x001ee2000c1e1900 */
[----:B------:R-:W-:-:S03]  /*16770*/  FFMA R35, R88, R83, R35 ;  /* 0x0000005358237223 */ /* 0x000fc60000000023 */
[----:B-1----:R-:W3:Y:S01]  /*16780*/  LDG.E R113, desc[UR6][R2.64+0x3f4] ;  /* 0x0003f40602717981 */ /* 0x002ee2000c1e1900 */
[----:B------:R-:W-:-:S03]  /*16790*/  FFMA R46, R117, R83, R46 ;  /* 0x00000053752e7223 */ /* 0x000fc6000000002e */
[----:B------:R-:W3:Y:S01]  /*167a0*/  LDL R88, [R1+0x1220] ;  /* 0x0012200001587983 */ /* 0x000ee20000100800 */
[----:B------:R-:W-:-:S03]  /*167b0*/  FFMA R50, R107, R83, R50 ;  /* 0x000000536b327223 */ /* 0x000fc60000000032 */
[----:B------:R0:W-:Y:S01]  /*167c0*/  STL [R1+0x130c], R91 ;  /* 0x00130c5b01007387 */ /* 0x0001e20000100800 */
        /* <DEDUP_REMOVED lines=32> */
[----:B------:R-:W2:Y:S01]  /*169d0*/  LDG.E R110, desc[UR6][R2.64+0x378] ;  /* 0x00037806026e7981 */ /* 0x000ea2000c1e1900 */
[-C--:B------:R-:W-:Y:S01]  /*169e0*/  FFMA R84, R84, R83.reuse, R86 ;  /* 0x0000005354547223 */ /* 0x080fe20000000056 */
[----:B------:R-:W-:Y:S02]  /*169f0*/  FFMA R64, R80, R96, R64 ;  /* 0x0000006050407223 */ /* 0x000fe40000000040 */
[----:B------:R-:W2:Y:S04]  /*16a00*/  LDG.E R90, desc[UR6][R2.64+0x338] ;  /* 0x00033806025a7981 */ /* 0x000ea8000c1e1900 */
[----:B------:R-:W2:Y:S04]  /*16a10*/  LDG.E R109, desc[UR6][R2.64+0x3b8] ;  /* 0x0003b806026d7981 */ /* 0x000ea8000c1e1900 */
[----:B------:R-:W2:Y:S04]  /*16a20*/  LDG.E R108, desc[UR6][R2.64+0x3f8] ;  /* 0x0003f806026c7981 */ /* 0x000ea8000c1e1900 */
[----:B------:R-:W2:Y:S01]  /*16a30*/  LDG.E R86, desc[UR6][R2.64+0x3bc] ;  /* 0x0003bc0602567981 */ /* 0x000ea2000c1e1900 */
[----:B----4-:R-:W-:-:S03]  /*16a40*/  FFMA R42, R140, R83, R42 ;  /* 0x000000538c2a7223 */ /* 0x010fc6000000002a */
[----:B------:R-:W4:Y:S01]  /*16a50*/  LDL R167, [R1+0x1498] ;  /* 0x0014980001a77983 */ /* 0x000f220000100800 */
[----:B------:R-:W-:-:S03]  /*16a60*/  FFMA R57, R89, R83, R57 ;  /* 0x0000005359397223 */ /* 0x000fc60000000039 */
[----:B------:R-:W4:Y:S01]  /*16a70*/  LDL R166, [R1+0x149c] ;  /* 0x00149c0001a67983 */ /* 0x000f220000100800 */
[----:B---3--:R-:W-:-:S03]  /*16a80*/  FFMA R44, R122, R83, R44 ;  /* 0x000000537a2c7223 */ /* 0x008fc6000000002c */
[----:B------:R-:W3:Y:S01]  /*16a90*/  LDG.E R89, desc[UR6][R2.64+0x3fc] ;  /* 0x0003fc0602597981 */ /* 0x000ee2000c1e1900 */
[----:B------:R-:W-:-:S03]  /*16aa0*/  FFMA R59, R87, R83, R59 ;  /* 0x00000053573b7223 */ /* 0x000fc6000000003b */
[----:B------:R-:W3:Y:S04]  /*16ab0*/  LDL R157, [R1+0x14a8] ;  /* 0x0014a800019d7983 */ /* 0x000ee80000100800 */
[----:B------:R-:W3:Y:S04]  /*16ac0*/  LDG.E R87, desc[UR6][R2.64+0x37c] ;  /* 0x00037c0602577981 */ /* 0x000ee8000c1e1900 */
[----:B------:R-:W3:Y:S01]  /*16ad0*/  LDL R153, [R1+0x14ac] ;  /* 0x0014ac0001997983 */ /* 0x000ee20000100800 */
[----:B------:R-:W-:-:S03]  /*16ae0*/  FFMA R58, R88, R83, R58 ;  /* 0x00000053583a7223 */ /* 0x000fc6000000003a */
[----:B------:R-:W3:Y:S04]  /*16af0*/  LDL R140, [R1+0x14b4] ;  /* 0x0014b400018c7983 */ /* 0x000ee80000100800 */
[----:B------:R1:W3:Y:S01]  /*16b00*/  LDG.E R88, desc[UR6][R2.64+0x33c] ;  /* 0x00033c0602587981 */ /* 0x0002e2000c1e1900 */
[----:B------:R-:W-:-:S03]  /*16b10*/  FFMA R83, R168, R80, R85 ;  /* 0x00000050a8537223 */ /* 0x000fc60000000055 */
[----:B------:R-:W3:Y:S01]  /*16b20*/  LDL R122, [R1+0x14bc] ;  /* 0x0014bc00017a7983 */ /* 0x000ee20000100800 */
[----:B------:R-:W-:-:S03]  /*16b30*/  FFMA R35, R162, R80, R35 ;  /* 0x00000050a2237223 */ /* 0x000fc60000000023 */
[----:B------:R-:W3:Y:S01]  /*16b40*/  LDL R96, [R1+0x1618] ;  /* 0x0016180001607983 */ /* 0x000ee20000100800 */
[----:B-1----:R-:W-:-:S03]  /*16b50*/  FFMA R3, R152, R80, R84 ;  /* 0x0000005098037223 */ /* 0x002fc60000000054 */
        /* <DEDUP_REMOVED lines=28> */
[----:B------:R-:W3:Y:S01]  /*16d20*/  LDL R84, [R1+0xdd0] ;  /* 0x000dd00001547983 */ /* 0x000ee20000100800 */
        /* <DEDUP_REMOVED lines=8> */
[----:B------:R-:W-:Y:S01]  /*16db0*/  FFMA R59, R178, R80, R59 ;  /* 0x00000050b23b7223 */ /* 0x000fe2000000003b */
[C---:B------:R-:W-:Y:S01]  /*16dc0*/  FFMA R65, R80.reuse, R165, R65 ;  /* 0x000000a550417223 */ /* 0x040fe20000000041 */
[C---:B------:R-:W-:Y:S01]  /*16dd0*/  FFMA R0, R80.reuse, R164, R0 ;  /* 0x000000a450007223 */ /* 0x040fe20000000000 */
[----:B------:R-:W-:Y:S01]  /*16de0*/  FFMA R2, R80, R163, R32 ;  /* 0x000000a350027223 */ /* 0x000fe20000000020 */
[----:B------:R-:W2:Y:S04]  /*16df0*/  LDL R152, [R1+0x159c] ;  /* 0x00159c0001987983 */ /* 0x000ea80000100800 */
[----:B------:R-:W2:Y:S01]  /*16e00*/  LDL R139, [R1+0x15a8] ;  /* 0x0015a800018b7983 */ /* 0x000ea20000100800 */
[-C--:B----4-:R-:W-:Y:S01]  /*16e10*/  FFMA R33, R167, R80.reuse, R33 ;  /* 0x00000050a7217223 */ /* 0x090fe20000000021 */
[-C--:B------:R-:W-:Y:S01]  /*16e20*/  FFMA R34, R166, R80.reuse, R34 ;  /* 0x00000050a6227223 */ /* 0x080fe20000000022 */
[----:B---3--:R-:W-:-:S02]  /*16e30*/  FFMA R36, R157, R80, R36 ;  /* 0x000000509d247223 */ /* 0x008fc40000000024 */
[----:B------:R-:W3:Y:S01]  /*16e40*/  LDL R157, [R1+0x158c] ;  /* 0x00158c00019d7983 */ /* 0x000ee20000100800 */
        /* <DEDUP_REMOVED lines=43> */
[----:B------:R-:W-:Y:S01]  /*17100*/  FFMA R59, R177, R79, R59 ;  /* 0x0000004fb13b7223 */ /* 0x000fe2000000003b */
[----:B------:R-:W-:Y:S01]  /*17110*/  FFMA R64, R79, R161, R64 ;  /* 0x000000a14f407223 */ /* 0x000fe20000000040 */
[-C--:B------:R-:W-:Y:S01]  /*17120*/  FFMA R81, R121, R79.reuse, R81 ;  /* 0x0000004f79517223 */ /* 0x080fe20000000051 */
[-C--:B------:R-:W-:Y:S01]  /*17130*/  FFMA R41, R116, R79.reuse, R41 ;  /* 0x0000004f74297223 */ /* 0x080fe20000000029 */
[----:B------:R-:W-:Y:S01]  /*17140*/  FFMA R58, R242, R79, R58 ;  /* 0x0000004ff23a7223 */ /* 0x000fe2000000003a */
[----:B------:R-:W2:Y:S01]  /*17150*/  LDL R116, [R1+0x167c] ;  /* 0x00167c0001747983 */ /* 0x000ea20000100800 */
[C---:B------:R-:W-:Y:S01]  /*17160*/  FFMA R65, R79.reuse, R160, R65 ;  /* 0x000000a04f417223 */ /* 0x040fe20000000041 */
[C---:B------:R-:W-:Y:S01]  /*17170*/  FFMA R0, R79.reuse, R159, R0 ;  /* 0x0000009f4f007223 */ /* 0x040fe20000000000 */
[----:B------:R-:W-:Y:S01]  /*17180*/  FFMA R35, R152, R79, R35 ;  /* 0x0000004f98237223 */ /* 0x000fe20000000023 */
[----:B------:R-:W-:Y:S01]  /*17190*/  FFMA R2, R79, R158, R2 ;  /* 0x0000009e4f027223 */ /* 0x000fe20000000002 */
[----:B------:R-:W2:Y:S01]  /*171a0*/  LDL R152, [R1+0x1664] ;  /* 0x0016640001987983 */ /* 0x000ea20000100800 */
[----:B------:R-:W-:Y:S01]  /*171b0*/  FFMA R64, R73, R95, R64 ;  /* 0x0000005f49407223 */ /* 0x000fe20000000040 */
[----:B------:R-:W-:-:S02]  /*171c0*/  FFMA R37, R139, R79, R37 ;  /* 0x0000004f8b257223 */ /* 0x000fc40000000025 */
        /* <DEDUP_REMOVED lines=47> */
[-C--:B--2---:R-:W-:Y:S01]  /*174c0*/  FFMA R49, R101, R73.reuse, R49 ;  /* 0x0000004965317223 */ /* 0x084fe20000000031 */
[----:B------:R-:W-:Y:S02]  /*174d0*/  FFMA R58, R241, R73, R58 ;  /* 0x00000049f13a7223 */ /* 0x000fe4000000003a */
[----:B------:R-:W2:Y:S01]  /*174e0*/  LDL R101, [R1+0x1784] ;  /* 0x0017840001657983 */ /* 0x000ea20000100800 */
[C---:B------:R-:W-:Y:S01]  /*174f0*/  FFMA R65, R73.reuse, R156, R65 ;  /* 0x0000009c49417223 */ /* 0x040fe20000000041 */
[C---:B------:R-:W-:Y:S01]  /*17500*/  FFMA R0, R73.reuse, R155, R0 ;  /* 0x0000009b49007223 */ /* 0x040fe20000000000 */
[----:B------:R-:W-:Y:S01]  /*17510*/  FFMA R2, R73, R154, R2 ;  /* 0x0000009a49027223 */ /* 0x000fe20000000002 */
        /* <DEDUP_REMOVED lines=13> */
[-C--:B---3--:R-:W-:Y:S01]  /*175f0*/  FFMA R32, R157, R73.reuse, R32 ;  /* 0x000000499d207223 */ /* 0x088fe20000000020 */
[-C--:B----4-:R-:W-:Y:S02]  /*17600*/  FFMA R33, R153, R73.reuse, R33 ;  /* 0x0000004999217223 */ /* 0x090fe40000000021 */
        /* <DEDUP_REMOVED lines=42> */
[----:B------:R-:W2:Y:S04]  /*178b0*/  LDL R112, [R1+0x197c] ;  /* 0x00197c0001707983 */ /* 0x000ea80000100800 */
[----:B------:R-:W2:Y:S01]  /*178c0*/  LDL R101, [R1+0x17f0] ;  /* 0x0017f00001657983 */ /* 0x000ea20000100800 */
[----:B------:R-:W-:Y:S01]  /*178d0*/  FFMA R3, R117, R72, R3 ;  /* 0x0000004875037223 */ /* 0x000fe20000000003 */
[C---:B------:R-:W-:Y:S01]  /*178e0*/  FFMA R65, R72.reuse, R143, R65 ;  /* 0x0000008f48417223 */ /* 0x040fe20000000041 */
[C---:B------:R-:W-:Y:S01]  /*178f0*/  FFMA R0, R72.reuse, R142, R0 ;  /* 0x0000008e48007223 */ /* 0x040fe20000000000 */
[----:B------:R-:W-:Y:S01]  /*17900*/  FFMA R2, R72, R141, R2 ;  /* 0x0000008d48027223 */ /* 0x000fe20000000002 */
[----:B------:R-:W2:Y:S01]  /*17910*/  LDL R117, [R1+0x1964] ;  /* 0x0019640001757983 */ /* 0x000ea20000100800 */
[----:B------:R-:W-:Y:S01]  /*17920*/  FFMA R79, R116, R72, R79 ;  /* 0x00000048744f7223 */ /* 0x000fe2000000004f */
[----:B------:R-:W-:-:S02]  /*17930*/  FFMA R53, R94, R40, R53 ;  /* 0x000000285e357223 */ /* 0x000fc40000000035 */
[----:B------:R-:W2:Y:S01]  /*17940*/  LDL R116, [R1+0x1970] ;  /* 0x0019700001747983 */ /* 0x000ea20000100800 */
[----:B------:R-:W-:Y:S01]  /*17950*/  FFMA R64, R40, R93, R64 ;  /* 0x0000005d28407223 */ /* 0x000fe20000000040 */
        /* <DEDUP_REMOVED lines=53> */
[----:B------:R-:W-:-:S03]  /*17cb0*/  FFMA R65, R40, R138, R65 ;  /* 0x0000008a28417223 */ /* 0x000fc60000000041 */
[----:B------:R-:W2:Y:S01]  /*17cc0*/  LDL R112, [R1+0x1a40] ;  /* 0x001a400001707983 */ /* 0x000ea20000100800 */
[----:B------:R-:W-:-:S03]  /*17cd0*/  FFMA R36, R117, R40, R36 ;  /* 0x0000002875247223 */ /* 0x000fc60000000024 */
[----:B------:R-:W2:Y:S01]  /*17ce0*/  LDL R111, [R1+0x1a44] ;  /* 0x001a4400016f7983 */ /* 0x000ea20000100800 */
[----:B------:R-:W-:Y:S01]  /*17cf0*/  FFMA R37, R116, R40, R37 ;  /* 0x0000002874257223 */ /* 0x000fe20000000025 */
[C---:B------:R-:W-:Y:S01]  /*17d00*/  FFMA R0, R40.reuse, R137, R0 ;  /* 0x0000008928007223 */ /* 0x040fe20000000000 */
[----:B------:R-:W-:Y:S01]  /*17d10*/  FFMA R2, R40, R123, R2 ;  /* 0x0000007b28027223 */ /* 0x000fe20000000002 */
[----:B------:R-:W2:Y:S01]  /*17d20*/  LDL R117, [R1+0x1a2c] ;  /* 0x001a2c0001757983 */ /* 0x000ea20000100800 */
[-C--:B------:R-:W-:Y:S01]  /*17d30*/  FFMA R51, R94, R39.reuse, R51 ;  /* 0x000000275e337223 */ /* 0x080fe20000000033 */
[----:B------:R-:W-:Y:S01]  /*17d40*/  FFMA R64, R39, R92, R64 ;  /* 0x0000005c27407223 */ /* 0x000fe20000000040 */
[----:B------:R-:W-:Y:S01]  /*17d50*/  FFMA R52, R93, R39, R52 ;  /* 0x000000275d347223 */ /* 0x000fe20000000034 */
        /* <DEDUP_REMOVED lines=9> */
[-C--:B---3--:R-:W-:Y:S01]  /*17df0*/  FFMA R32, R140, R40.reuse, R32 ;  /* 0x000000288c207223 */ /* 0x088fe20000000020 */
[----:B----4-:R-:W-:-:S02]  /*17e00*/  FFMA R34, R122, R40, R34 ;  /* 0x000000287a227223 */ /* 0x010fc40000000022 */
        /* <DEDUP_REMOVED lines=44> */
[----:B------:R-:W-:Y:S01]  /*180d0*/  FFMA R65, R39, R120, R65 ;  /* 0x0000007827417223 */ /* 0x000fe20000000041 */
[----:B------:R-:W-:Y:S01]  /*180e0*/  FFMA R34, R117, R39, R34 ;  /* 0x0000002775227223 */ /* 0x000fe20000000022 */
[C---:B------:R-:W-:Y:S01]  /*180f0*/  FFMA R0, R39.reuse, R119, R0 ;  /* 0x0000007727007223 */ /* 0x040fe20000000000 */
[----:B------:R-:W-:Y:S01]  /*18100*/  FFMA R2, R39, R118, R2 ;  /* 0x0000007627027223 */ /* 0x000fe20000000002 */
[----:B------:R-:W2:Y:S01]  /*18110*/  LDL R117, [R1+0x1ae0] ;  /* 0x001ae00001757983 */ /* 0x000ea20000100800 */
[----:B------:R-:W-:Y:S01]  /*18120*/  FFMA R35, R116, R39, R35 ;  /* 0x0000002774237223 */ /* 0x000fe20000000023 */
[----:B------:R-:W-:Y:S02]  /*18130*/  FFMA R64, R38, R91, R64 ;  /* 0x0000005b26407223 */ /* 0x000fe40000000040 */
[----:B------:R-:W2:Y:S01]  /*18140*/  LDL R116, [R1+0x1ae4] ;  /* 0x001ae40001747983 */ /* 0x000ea20000100800 */
[----:B------:R-:W-:-:S03]  /*18150*/  FFMA R49, R94, R38, R49 ;  /* 0x000000265e317223 */ /* 0x000fc60000000031 */
[----:B------:R-:W2:Y:S01]  /*18160*/  LDL R94, [R1+0x1b18] ;  /* 0x001b1800015e7983 */ /* 0x000ea20000100800 */
[----:B------:R-:W-:-:S03]  /*18170*/  FFMA R50, R93, R38, R50 ;  /* 0x000000265d327223 */ /* 0x000fc60000000032 */
[----:B------:R-:W2:Y:S01]  /*18180*/  LDL R93, [R1+0x1b1c] ;  /* 0x001b1c00015d7983 */ /* 0x000ea20000100800 */
[----:B------:R-:W-:-:S03]  /*18190*/  FFMA R33, R121, R39, R33 ;  /* 0x0000002779217223 */ /* 0x000fc60000000021 */
[----:B0-----:R-:W2:Y:S01]  /*181a0*/  LDL R91, [R1+0x1b24] ;  /* 0x001b2400015b7983 */ /* 0x001ea20000100800 */
[----:B------:R-:W-:-:S03]  /*181b0*/  FFMA R48, R95, R38, R48 ;  /* 0x000000265f307223 */ /* 0x000fc60000000030 */
[----:B------:R-:W2:Y:S01]  /*181c0*/  LDL R95, [R1+0x1b14] ;  /* 0x001b1400015f7983 */ /* 0x000ea20000100800 */
[----:B------:R-:W-:-:S03]  /*181d0*/  FFMA R51, R92, R38, R51 ;  /* 0x000000265c337223 */ /* 0x000fc60000000033 */
[----:B------:R-:W2:Y:S01]  /*181e0*/  LDL R92, [R1+0x1b20] ;  /* 0x001b2000015c7983 */ /* 0x000ea20000100800 */
[----:B---3--:R-:W-:Y:S01]  /*181f0*/  FFMA R32, R122, R39, R32 ;  /* 0x000000277a207223 */ /* 0x008fe20000000020 */
        /* <DEDUP_REMOVED lines=45> */
[C---:B------:R-:W-:Y:S01]  /*184d0*/  FFMA R65, R38.reuse, R115, R65 ;  /* 0x0000007326417223 */ /* 0x040fe20000000041 */
[C---:B------:R-:W-:Y:S01]  /*184e0*/  FFMA R0, R38.reuse, R114, R0 ;  /* 0x0000007226007223 */ /* 0x040fe20000000000 */
[----:B------:R-:W-:Y:S01]  /*184f0*/  FFMA R32, R117, R38, R32 ;  /* 0x0000002675207223 */ /* 0x000fe20000000020 */
[----:B------:R-:W-:Y:S01]  /*18500*/  FFMA R2, R38, R113, R2 ;  /* 0x0000007126027223 */ /* 0x000fe20000000002 */
[----:B------:R0:W-:Y:S01]  /*18510*/  STL [R1+0x13a4], R90 ;  /* 0x0013a45a01007387 */ /* 0x0001e20000100800 */
[----:B------:R-:W-:Y:S01]  /*18520*/  FFMA R64, R67, R90, R64 ;  /* 0x0000005a43407223 */ /* 0x000fe20000000040 */
        /* <DEDUP_REMOVED lines=11> */
[----:B0-----:R-:W2:Y:S01]  /*185e0*/  LDL R90, [R1+0x1bf8] ;  /* 0x001bf800015a7983 */ /* 0x001ea20000100800 */
        /* <DEDUP_REMOVED lines=43> */
[C---:B------:R-:W-:Y:S01]  /*188a0*/  FFMA R65, R67.reuse, R110, R65 ;  /* 0x0000006e43417223 */ /* 0x040fe20000000041 */
[----:B------:R-:W-:Y:S01]  /*188b0*/  FFMA R32, R112, R67, R32 ;  /* 0x0000004370207223 */ /* 0x000fe20000000020 */
[----:B------:R-:W-:Y:S01]  /*188c0*/  FFMA R0, R67, R109, R0 ;  /* 0x0000006d43007223 */ /* 0x000fe20000000000 */
[----:B------:R-:W-:Y:S01]  /*188d0*/  FFMA R33, R111, R67, R33 ;  /* 0x000000436f217223 */ /* 0x000fe20000000021 */
[----:B------:R-:W-:Y:S01]  /*188e0*/  FFMA R67, R67, R108, R2 ;  /* 0x0000006c43437223 */ /* 0x000fe20000000002 */
[C---:B------:R-:W-:Y:S01]  /*188f0*/  FFMA R64, R66.reuse, R88, R64 ;  /* 0x0000005842407223 */ /* 0x040fe20000000040 */
[C---:B------:R-:W-:Y:S02]  /*18900*/  FFMA R65, R66.reuse, R87, R65 ;  /* 0x0000005742417223 */ /* 0x040fe40000000041 */
[----:B------:R-:W-:Y:S01]  /*18910*/  FFMA R67, R66, R89, R67 ;  /* 0x0000005942437223 */ /* 0x000fe20000000043 */
[----:B------:R0:W-:Y:S01]  /*18920*/  STL.128 [R1+0x10], R60 ;  /* 0x0000103c01007387 */ /* 0x0001e20000100c00 */
[-C--:B------:R-:W-:Y:S01]  /*18930*/  FFMA R45, R94, R66.reuse, R45 ;  /* 0x000000425e2d7223 */ /* 0x080fe2000000002d */
[-C--:B------:R-:W-:Y:S01]  /*18940*/  FFMA R46, R93, R66.reuse, R46 ;  /* 0x000000425d2e7223 */ /* 0x080fe2000000002e */
[-C--:B------:R-:W-:Y:S01]  /*18950*/  FFMA R48, R91, R66.reuse, R48 ;  /* 0x000000425b307223 */ /* 0x080fe20000000030 */
[-C--:B------:R-:W-:Y:S01]  /*18960*/  FFMA R44, R95, R66.reuse, R44 ;  /* 0x000000425f2c7223 */ /* 0x080fe2000000002c */
[-C--:B------:R-:W-:Y:S01]  /*18970*/  FFMA R47, R92, R66.reuse, R47 ;  /* 0x000000425c2f7223 */ /* 0x080fe2000000002f */
[-C--:B------:R-:W-:Y:S01]  /*18980*/  FFMA R49, R90, R66.reuse, R49 ;  /* 0x000000425a317223 */ /* 0x080fe20000000031 */
[----:B------:R0:W-:Y:S04]  /*18990*/  STL.128 [R1+0x20], R68 ;  /* 0x0000204401007387 */ /* 0x0001e80000100c00 */
[----:B------:R0:W-:Y:S04]  /*189a0*/  STL [R1+0x1310], R115 ;  /* 0x0013107301007387 */ /* 0x0001e80000100800 */
[----:B------:R0:W-:Y:S01]  /*189b0*/  STL [R1+0x1314], R114 ;  /* 0x0013147201007387 */ /* 0x0001e20000100800 */
        /* <DEDUP_REMOVED lines=30> */
[----:B------:R-:W-:-:S04]  /*18ba0*/  UIADD3 UR4, UP0, UPT, UR4, 0x40, URZ ;  /* 0x0000004004047890 */ /* 0x000fc8000ff1e0ff */
[----:B------:R-:W-:Y:S02]  /*18bb0*/  UIADD3.X UR5, UPT, UPT, URZ, UR5, URZ, UP0, !UPT ;  /* 0x00000005ff057290 */ /* 0x000fe400087fe4ff */
[----:B------:R-:W-:-:S04]  /*18bc0*/  MOV R72, UR4 ;  /* 0x0000000400487c02 */ /* 0x000fc80008000f00 */
[----:B------:R-:W-:Y:S01]  /*18bd0*/  MOV R73, UR5 ;  /* 0x0000000500497c02 */ /* 0x000fe20008000f00 */
[----:B--2---:R-:W-:Y:S01]  /*18be0*/  FFMA R38, R101, R66, R38 ;  /* 0x0000004265267223 */ /* 0x004fe20000000026 */
[----:B------:R-:W-:Y:S01]  /*18bf0*/  FFMA R66, R66, R86, R0 ;  /* 0x0000005642427223 */ /* 0x000fe20000000000 */
[----:B------:R-:W-:-:S03]  /*18c00*/  FADD R0, RZ, R77 ;  /* 0x0000004dff007221 */ /* 0x000fc60000000000 */
[----:B------:R0:W-:Y:S01]  /*18c10*/  STL.128 [R1+0x220], R36 ;  /* 0x0002202401007387 */ /* 0x0001e20000100c00 */
[----:B------:R-:W-:-:S03]  /*18c20*/  FADD R0, R0, R78 ;  /* 0x0000004e00007221 */ /* 0x000fc60000000000 */
[----:B------:R0:W-:Y:S02]  /*18c30*/  STL.128 [R1+0x230], R40 ;  /* 0x0002302801007387 */ /* 0x0001e40000100c00 */
[----:B------:R-:W-:Y:S02]  /*18c40*/  IADD3 R2, PT, PT, R0, 0x1800000, RZ ;  /* 0x0180000000027810 */ /* 0x000fe40007ffe0ff */
        /* <DEDUP_REMOVED lines=10> */
[----:B0----5:R-:W-:Y:S05]  /*18cf0*/  CALL.REL.NOINC `($__internal_1_$__cuda_sm20_rcp_rn_f32_slowpath) ;  /* 0x000005ec00fc7944 */ /* 0x021fea0003c00000 */
[----:B------:R-:W-:Y:S05]  /*18d00*/  BRA `(.L_x_134) ;  /* 0x0000000000107947 */ /* 0x000fea0003800000 */
.L_x_133:
[----:B------:R-:W1:Y:S02]  /*18d10*/  MUFU.RCP R2, R0 ;  /* 0x0000000000027308 */ /* 0x000e640000001000 */
[----:B-1----:R-:W-:-:S04]  /*18d20*/  FFMA R0, R0, R2, -1 ;  /* 0xbf80000000007423 */ /* 0x002fc80000000002 */
[----:B------:R-:W-:-:S04]  /*18d30*/  FADD.FTZ R0, -R0, -RZ ;  /* 0x800000ff00007221 */ /* 0x000fc80000010100 */
[----:B------:R-:W-:-:S07]  /*18d40*/  FFMA R0, R2, R0, R2 ;  /* 0x0000000002007223 */ /* 0x000fce0000000002 */
.L_x_134:
[----:B-----5:R-:W-:Y:S01]  /*18d50*/  FFMA R2, R4, R60, RZ ;  /* 0x0000003c04027223 */ /* 0x020fe200000000ff */
[----:B0-----:R-:W-:-:S03]  /*18d60*/  FFMA R60, R60, R32, RZ ;  /* 0x000000203c3c7223 */ /* 0x001fc600000000ff */
[----:B------:R-:W-:Y:S01]  /*18d70*/  FFMA R2, R5, R61, R2 ;  /* 0x0000003d05027223 */ /* 0x000fe20000000002 */
[----:B------:R-:W-:-:S03]  /*18d80*/  FFMA R60, R61, R33, R60 ;  /* 0x000000213d3c7223 */ /* 0x000fc6000000003c */
[----:B------:R-:W-:Y:S01]  /*18d90*/  FFMA R2, R6, R62, R2 ;  /* 0x0000003e06027223 */ /* 0x000fe20000000002 */
[----:B------:R-:W-:-:S03]  /*18da0*/  FFMA R60, R62, R34, R60 ;  /* 0x000000223e3c7223 */ /* 0x000fc6000000003c */
[----:B------:R-:W-:Y:S01]  /*18db0*/  FFMA R2, R7, R63, R2 ;  /* 0x0000003f07027223 */ /* 0x000fe20000000002 */
[----:B------:R-:W-:-:S03]  /*18dc0*/  FFMA R60, R63, R35, R60 ;  /* 0x000000233f3c7223 */ /* 0x000fc6000000003c */
[----:B------:R-:W-:Y:S01]  /*18dd0*/  FMUL R2, R2, 0.5 ;  /* 0x3f00000002027820 */ /* 0x000fe20000400000 */
[----:B------:R-:W-:Y:S01]  /*18de0*/  FMUL R61, R60, 0.5 ;  /* 0x3f0000003c3d7820 */ /* 0x000fe20000400000 */
[----:B------:R-:W-:-:S04]  /*18df0*/  MOV R60, 0x437c0000 ;  /* 0x437c0000003c7802 */ /* 0x000fc80000000f00 */
        /* <DEDUP_REMOVED lines=20> */
[----:B------:R-:W-:Y:S01]  /*18f40*/  FFMA R63, R19, R60, RZ ;  /* 0x0000003c133f7223 */ /* 0x000fe200000000ff */
[----:B------:R-:W1:Y:S03]  /*18f50*/  MUFU.EX2 R2, R2 ;  /* 0x0000000200027308 */ /* 0x000e660000000800 */
[----:B------:R-:W-:Y:S01]  /*18f60*/  FFMA R63, R47, R0, R63 ;  /* 0x000000002f3f7223 */ /* 0x000fe2000000003f */
[----:B0-----:R-:W-:Y:S01]  /*18f70*/  FMUL R77, R62, R61 ;  /* 0x0000003d3e4d7220 */ /* 0x001fe20000400000 */
[-C--:B------:R-:W-:Y:S01]  /*18f80*/  FFMA R61, R17, R60.reuse, RZ ;  /* 0x0000003c113d7223 */ /* 0x080fe200000000ff */
[----:B------:R-:W-:-:S03]  /*18f90*/  FFMA R62, R18, R60, RZ ;  /* 0x0000003c123e7223 */ /* 0x000fc600000000ff */
[-C--:B------:R-:W-:Y:S01]  /*18fa0*/  FFMA R61, R45, R0.reuse, R61 ;  /* 0x000000002d3d7223 */ /* 0x080fe2000000003d */
[----:B------:R-:W-:Y:S01]  /*18fb0*/  FFMA R62, R46, R0, R62 ;  /* 0x000000002e3e7223 */ /* 0x000fe2000000003e */
[----:B-1----:R-:W-:Y:S01]  /*18fc0*/  FMUL R78, R3, R2 ;  /* 0x00000002034e7220 */ /* 0x002fe20000400000 */
[----:B------:R-:W-:-:S04]  /*18fd0*/  FFMA R2, R16, R60, RZ ;  /* 0x0000003c10027223 */ /* 0x000fc800000000ff */
[----:B------:R-:W-:Y:S01]  /*18fe0*/  FFMA R60, R44, R0, R2 ;  /* 0x000000002c3c7223 */ /* 0x000fe20000000002 */
[----:B------:R-:W-:-:S04]  /*18ff0*/  FADD R2, RZ, R78 ;  /* 0x0000004eff027221 */ /* 0x000fc80000000000 */
[----:B------:R-:W-:Y:S01]  /*19000*/  FADD R2, R2, R77 ;  /* 0x0000004d02027221 */ /* 0x000fe20000000000 */
[----:B------:R0:W-:Y:S04]  /*19010*/  STL.128 [R1+0x40], R60 ;  /* 0x0000403c01007387 */ /* 0x0001e80000100c00 */
[----:B------:R-:W-:-:S04]  /*19020*/  IADD3 R0, PT, PT, R2, 0x1800000, RZ ;  /* 0x0180000002007810 */ /* 0x000fc80007ffe0ff */
[----:B------:R-:W-:-:S04]  /*19030*/  LOP3.LUT R0, R0, 0x7f800000, RZ, 0xc0, !PT ;  /* 0x7f80000000007812 */ /* 0x000fc800078ec0ff */
[----:B------:R-:W-:-:S13]  /*19040*/  ISETP.GT.U32.AND P0, PT, R0, 0x1ffffff, PT ;  /* 0x01ffffff0000780c */ /* 0x000fda0003f04070 */
[----:B0-----:R-:W-:Y:S05]  /*19050*/  @P0 BRA `(.L_x_135) ;  /* 0x0000000000100947 */ /* 0x001fea0003800000 */
[----:B------:R-:W-:Y:S02]  /*19060*/  MOV R0, R2 ;  /* 0x0000000200007202 */ /* 0x000fe40000000f00 */
[----:B------:R-:W-:-:S07]  /*19070*/  MOV R2, 0x19090 ;  /* 0x0001909000027802 */ /* 0x000fce0000000f00 */
[----:B------:R-:W-:Y:S05]  /*19080*/  CALL.REL.NOINC `($__internal_1_$__cuda_sm20_rcp_rn_f32_slowpath) ;  /* 0x000005ec00187944 */ /* 0x000fea0003c00000 */
[----:B------:R-:W-:Y:S05]  /*19090*/  BRA `(.L_x_136) ;  /* 0x0000000000107947 */ /* 0x000fea0003800000 */
.L_x_135:
[----:B------:R-:W0:Y:S02]  /*190a0*/  MUFU.RCP R0, R2 ;  /* 0x0000000200007308 */ /* 0x000e240000001000 */
[----:B0-----:R-:W-:-:S04]  /*190b0*/  FFMA R2, R2, R0, -1 ;  /* 0xbf80000002027423 */ /* 0x001fc80000000000 */
[----:B------:R-:W-:-:S04]  /*190c0*/  FADD.FTZ R2, -R2, -RZ ;  /* 0x800000ff02027221 */ /* 0x000fc80000010100 */
[----:B------:R-:W-:-:S07]  /*190d0*/  FFMA R0, R0, R2, R0 ;  /* 0x0000000200007223 */ /* 0x000fce0000000000 */
.L_x_136:
[----:B------:R-:W-:Y:S01]  /*190e0*/  FFMA R2, R8, R68, RZ ;  /* 0x0000004408027223 */ /* 0x000fe200000000ff */
[----:B------:R-:W-:-:S03]  /*190f0*/  FFMA R68, R68, R36, RZ ;  /* 0x0000002444447223 */ /* 0x000fc600000000ff */
        /* <DEDUP_REMOVED lines=51> */
.L_x_137:
[----:B------:R-:W0:Y:S02]  /*19430*/  MUFU.RCP R0, R2 ;  /* 0x0000000200007308 */ /* 0x000e240000001000 */
[----:B0-----:R-:W-:-:S04]  /*19440*/  FFMA R2, R2, R0, -1 ;  /* 0xbf80000002027423 */ /* 0x001fc80000000000 */
[----:B------:R-:W-:-:S04]  /*19450*/  FADD.FTZ R2, -R2, -RZ ;  /* 0x800000ff02027221 */ /* 0x000fc80000010100 */
[----:B------:R-:W-:-:S07]  /*19460*/  FFMA R0, R0, R2, R0 ;  /* 0x0000000200007223 */ /* 0x000fce0000000000 */
.L_x_138:
        /* <DEDUP_REMOVED lines=53> */
.L_x_139:
[----:B------:R-:W0:Y:S02]  /*197c0*/  MUFU.RCP R0, R2 ;  /* 0x0000000200007308 */ /* 0x000e240000001000 */
[----:B0-----:R-:W-:-:S04]  /*197d0*/  FFMA R2, R2, R0, -1 ;  /* 0xbf80000002027423 */ /* 0x001fc80000000000 */
[----:B------:R-:W-:-:S04]  /*197e0*/  FADD.FTZ R2, -R2, -RZ ;  /* 0x800000ff02027221 */ /* 0x000fc80000010100 */
[----:B------:R-:W-:-:S07]  /*197f0*/  FFMA R0, R0, R2, R0 ;  /* 0x0000000200007223 */ /* 0x000fce0000000000 */
.L_x_140:
        /* <DEDUP_REMOVED lines=24> */
[----:B------:R-:W-:-:S02]  /*19980*/  FMUL R77, R77, R0 ;  /* 0x000000004d4d7220 */ /* 0x000fc40000400000 */
        /* <DEDUP_REMOVED lines=19> */
[-C--:B----4-:R-:W-:Y:S01]  /*19ac0*/  FFMA R3, R3, R60.reuse, RZ ;  /* 0x0000003c03037223 */ /* 0x090fe200000000ff */
[-C--:B-----5:R-:W-:Y:S01]  /*19ad0*/  FFMA R80, R80, R60.reuse, RZ ;  /* 0x0000003c50507223 */ /* 0x0a0fe200000000ff */
[----:B------:R-:W-:-:S02]  /*19ae0*/  FFMA R0, R98, R60, RZ ;  /* 0x0000003c62007223 */ /* 0x000fc400000000ff */
        /* <DEDUP_REMOVED lines=61> */
[----:B------:R-:W-:Y:S01]  /*19ec0*/  FFMA R88, R101, R62, R88 ;  /* 0x0000003e65587223 */ /* 0x000fe20000000058 */
[----:B------:R-:W5:Y:S04]  /*19ed0*/  LDL R103, [R1+0x1a84] ;  /* 0x001a840001677983 */ /* 0x000f680000100800 */
[----:B------:R-:W5:Y:S04]  /*19ee0*/  LDL R102, [R1+0x1a70] ;  /* 0x001a700001667983 */ /* 0x000f680000100800 */
[----:B------:R-:W5:Y:S01]  /*19ef0*/  LDL R101, [R1+0x1a04] ;  /* 0x001a040001657983 */ /* 0x000f620000100800 */
[-C--:B------:R-:W-:Y:S01]  /*19f00*/  FFMA R60, R60, R61.reuse, R91 ;  /* 0x0000003d3c3c7223 */ /* 0x080fe2000000005b */
[----:B------:R-:W-:-:S02]  /*19f10*/  FFMA R61, R112, R61, R90 ;  /* 0x0000003d703d7223 */ /* 0x000fc4000000005a */
[----:B------:R-:W5:Y:S01]  /*19f20*/  LDL R91, [R1+0x1880] ;  /* 0x00188000015b7983 */ /* 0x000f620000100800 */
[----:B------:R-:W-:Y:S01]  /*19f30*/  FFMA R2, R92, R63, R2 ;  /* 0x0000003f5c027223 */ /* 0x000fe20000000002 */
[-C--:B------:R-:W-:Y:S02]  /*19f40*/  FFMA R60, R100, R62.reuse, R60 ;  /* 0x0000003e643c7223 */ /* 0x080fe4000000003c */
        /* <DEDUP_REMOVED lines=8> */
[----:B------:R-:W5:Y:S01]  /*19fd0*/  LDL R99, [R1+0x1878] ;  /* 0x0018780001637983 */ /* 0x000f620000100800 */
[-C--:B------:R-:W-:Y:S01]  /*19fe0*/  FFMA R82, R113, R63.reuse, R82 ;  /* 0x0000003f71527223 */ /* 0x080fe20000000052 */
[----:B--2---:R-:W-:-:S02]  /*19ff0*/  FFMA R85, R98, R63, R85 ;  /* 0x0000003f62557223 */ /* 0x004fc40000000055 */
        /* <DEDUP_REMOVED lines=86> */
[-C--:B---3--:R-:W-:Y:S01]  /*1a560*/  FFMA R62, R93, R69.reuse, R62 ;  /* 0x000000455d3e7223 */ /* 0x088fe2000000003e */
[----:B----4-:R-:W-:Y:S01]  /*1a570*/  FFMA R68, R68, R69, R87 ;  /* 0x0000004544447223 */ /* 0x010fe20000000057 */
[-C--:B------:R-:W-:Y:S01]  /*1a580*/  FFMA R69, R96, R70.reuse, R86 ;  /* 0x0000004660457223 */ /* 0x080fe20000000056 */
[-C--:B------:R-:W-:Y:S01]  /*1a590*/  FFMA R2, R105, R70.reuse, R2 ;  /* 0x0000004669027223 */ /* 0x080fe20000000002 */
[----:B------:R-:W3:Y:S01]  /*1a5a0*/  LDL R86, [R1+0x1cdc] ;  /* 0x001cdc0001567983 */ /* 0x000ee20000100800 */
[-C--:B------:R-:W-:Y:S01]  /*1a5b0*/  FFMA R85, R104, R70.reuse, R85 ;  /* 0x0000004668557223 */ /* 0x080fe20000000055 */
[-C--:B------:R-:W-:Y:S02]  /*1a5c0*/  FFMA R3, R102, R70.reuse, R3 ;  /* 0x0000004666037223 */ /* 0x080fe40000000003 */
[----:B------:R-:W4:Y:S04]  /*1a5d0*/  LDL R93, [R1+0x1d68] ;  /* 0x001d6800015d7983 */ /* 0x000f280000100800 */
[----:B------:R-:W4:Y:S01]  /*1a5e0*/  LDL R105, [R1+0x1484] ;  /* 0x0014840001697983 */ /* 0x000f220000100800 */
[-C--:B------:R-:W-:Y:S01]  /*1a5f0*/  FFMA R63, R92, R70.reuse, R63 ;  /* 0x000000465c3f7223 */ /* 0x080fe2000000003f */
[----:B------:R-:W-:-:S02]  /*1a600*/  FFMA R68, R91, R70, R68 ;  /* 0x000000465b447223 */ /* 0x000fc40000000044 */
        /* <DEDUP_REMOVED lines=21> */
[----:B------:R-:W4:Y:S01]  /*1a760*/  LDL R98, [R1+0x1ca8] ;  /* 0x001ca80001627983 */ /* 0x000f220000100800 */
[----:B--2---:R-:W-:Y:S01]  /*1a770*/  FFMA R85, R88, R71, R85 ;  /* 0x0000004758557223 */ /* 0x004fe20000000055 */
[----:B-----5:R-:W-:-:S02]  /*1a780*/  FFMA R61, R94, R70, R61 ;  /* 0x000000465e3d7223 */ /* 0x020fc4000000003d */
[----:B------:R-:W2:Y:S04]  /*1a790*/  LDL R88, [R1+0x19ec] ;  /* 0x0019ec0001587983 */ /* 0x000ea80000100800 */
[----:B------:R-:W5:Y:S01]  /*1a7a0*/  LDL R70, [R1+0x1848] ;  /* 0x0018480001467983 */ /* 0x000f620000100800 */
[----:B---3--:R-:W-:-:S03]  /*1a7b0*/  FFMA R3, R86, R71, R3 ;  /* 0x0000004756037223 */ /* 0x008fc60000000003 */
[----:B------:R-:W3:Y:S04]  /*1a7c0*/  LDL R94, [R1+0x1834] ;  /* 0x00183400015e7983 */ /* 0x000ee80000100800 */
[----:B------:R-:W3:Y:S01]  /*1a7d0*/  LDL R86, [R1+0x147c] ;  /* 0x00147c0001567983 */ /* 0x000ee20000100800 */
[-C--:B----4-:R-:W-:Y:S01]  /*1a7e0*/  FFMA R2, R93, R71.reuse, R2 ;  /* 0x000000475d027223 */ /* 0x090fe20000000002 */
[-C--:B------:R-:W-:Y:S01]  /*1a7f0*/  FFMA R69, R108, R71.reuse, R69 ;  /* 0x000000476c457223 */ /* 0x080fe20000000045 */
[-C--:B------:R-:W-:Y:S01]  /*1a800*/  FFMA R60, R105, R71.reuse, R60 ;  /* 0x00000047693c7223 */ /* 0x080fe2000000003c */
        /* <DEDUP_REMOVED lines=17> */
[----:B------:R-:W-:Y:S01]  /*1a920*/  FFMA R61, R103, R71, R61 ;  /* 0x00000047673d7223 */ /* 0x000fe2000000003d */
[----:B------:R-:W4:Y:S04]  /*1a930*/  LDL R87, [R1+0x1d08] ;  /* 0x001d080001577983 */ /* 0x000f280000100800 */
        /* <DEDUP_REMOVED lines=18> */
[----:B-----5:R-:W-:Y:S01]  /*1aa60*/  FFMA R70, R70, R71, R63 ;  /* 0x0000004746467223 */ /* 0x020fe2000000003f */
[-C--:B------:R-:W-:Y:S02]  /*1aa70*/  FFMA R71, R95, R64.reuse, R62 ;  /* 0x000000405f477223 */ /* 0x080fe4000000003e */
[----:B------:R-:W5:Y:S04]  /*1aa80*/  LDL R63, [R1+0x1c60] ;  /* 0x001c6000013f7983 */ /* 0x000f680000100800 */
[----:B------:R-:W5:Y:S01]  /*1aa90*/  LDL R62, [R1+0x1c28] ;  /* 0x001c2800013e7983 */ /* 0x000f620000100800 */
[-C--:B---3--:R-:W-:Y:S01]  /*1aaa0*/  FFMA R60, R86, R64.reuse, R60 ;  /* 0x00000040563c7223 */ /* 0x088fe2000000003c */
[----:B------:R-:W-:-:S02]  /*1aab0*/  FFMA R70, R94, R64, R70 ;  /* 0x000000405e467223 */ /* 0x000fc40000000046 */
[----:B------:R-:W3:Y:S04]  /*1aac0*/  LDL R86, [R1+0x1ca4] ;  /* 0x001ca40001567983 */ /* 0x000ee80000100800 */
[----:B------:R-:W3:Y:S04]  /*1aad0*/  LDL R94, [R1+0x1c58] ;  /* 0x001c5800015e7983 */ /* 0x000ee80000100800 */
        /* <DEDUP_REMOVED lines=27> */
[-C--:B------:R-:W-:Y:S02]  /*1ac90*/  FFMA R70, R104, R65.reuse, R70 ;  /* 0x0000004168467223 */ /* 0x080fe40000000046 */
[----:B------:R-:W4:Y:S01]  /*1aca0*/  LDL R104, [R1+0x1c54] ;  /* 0x001c540001687983 */ /* 0x000f220000100800 */
[-C--:B------:R-:W-:Y:S01]  /*1acb0*/  FFMA R69, R105, R65.reuse, R69 ;  /* 0x0000004169457223 */ /* 0x080fe20000000045 */
[-C--:B--2---:R-:W-:Y:S02]  /*1acc0*/  FFMA R85, R88, R65.reuse, R85 ;  /* 0x0000004158557223 */ /* 0x084fe40000000055 */
        /* <DEDUP_REMOVED lines=9> */
[-C--:B------:R-:W-:Y:S01]  /*1ad60*/  FFMA R85, R98, R66.reuse, R85 ;  /* 0x0000004262557223 */ /* 0x080fe20000000055 */
[-C--:B------:R-:W-:Y:S02]  /*1ad70*/  FFMA R80, R95, R66.reuse, R80 ;  /* 0x000000425f507223 */ /* 0x080fe40000000050 */
        /* <DEDUP_REMOVED lines=25> */
[----:B------:R-:W-:-:S04]  /*1af10*/  FFMA R61, R29, R78, RZ ;  /* 0x0000004e1d3d7223 */ /* 0x000fc800000000ff */
[----:B------:R-:W-:Y:S01]  /*1af20*/  FFMA R61, R57, R77, R61 ;  /* 0x0000004d393d7223 */ /* 0x000fe2000000003d */
[-C--:B--2---:R-:W-:Y:S02]  /*1af30*/  FFMA R82, R88, R66.reuse, R82 ;  /* 0x0000004258527223 */ /* 0x084fe40000000052 */
[----:B------:R-:W2:Y:S01]  /*1af40*/  LDL R88, [R1+0x17e0] ;  /* 0x0017e00001587983 */ /* 0x000ea20000100800 */
[-C--:B-----5:R-:W-:Y:S01]  /*1af50*/  FFMA R64, R63, R66.reuse, R64 ;  /* 0x000000423f407223 */ /* 0x0a0fe20000000040 */
[-C--:B------:R-:W-:Y:S01]  /*1af60*/  FFMA R0, R62, R66.reuse, R0 ;  /* 0x000000423e007223 */ /* 0x080fe20000000000 */
[----:B---3--:R-:W-:Y:S01]  /*1af70*/  FFMA R65, R86, R66, R60 ;  /* 0x0000004256417223 */ /* 0x008fe2000000003c */
[----:B------:R-:W-:Y:S01]  /*1af80*/  FFMA R60, R28, R78, RZ ;  /* 0x0000004e1c3c7223 */ /* 0x000fe200000000ff */
[-C--:B------:R-:W-:Y:S01]  /*1af90*/  FFMA R66, R99, R67.reuse, R2 ;  /* 0x0000004363427223 */ /* 0x080fe20000000002 */
[----:B------:R-:W3:Y:S01]  /*1afa0*/  LDL R86, [R1+0x15dc] ;  /* 0x0015dc0001567983 */ /* 0x000ee20000100800 */
[----:B------:R-:W-:Y:S01]  /*1afb0*/  FFMA R2, R97, R67, R85 ;  /* 0x0000004361027223 */ /* 0x000fe20000000055 */
[----:B------:R-:W-:-:S02]  /*1afc0*/  FFMA R60, R56, R77, R60 ;  /* 0x0000004d383c7223 */ /* 0x000fc4000000003c */
[----:B------:R-:W5:Y:S02]  /*1afd0*/  LDL R97, [R1+0x1350] ;  /* 0x0013500001617983 */ /* 0x000f640000100800 */
[----:B------:R-:W-:Y:S02]  /*1afe0*/  FFMA R66, R94, R60, R66 ;  /* 0x0000003c5e427223 */ /* 0x000fe40000000042 */
[----:B------:R-:W5:Y:S01]  /*1aff0*/  LDL R94, [R1+0x1cf0] ;  /* 0x001cf000015e7983 */ /* 0x000f620000100800 */
[-C--:B------:R-:W-:Y:S01]  /*1b000*/  FFMA R62, R30, R78.reuse, RZ ;  /* 0x0000004e1e3e7223 */ /* 0x080fe200000000ff */
[----:B------:R-:W-:Y:S02]  /*1b010*/  FFMA R63, R31, R78, RZ ;  /* 0x0000004e1f3f7223 */ /* 0x000fe400000000ff */
[----:B------:R-:W5:Y:S01]  /*1b020*/  LDL R99, [R1+0x1d28] ;  /* 0x001d280001637983 */ /* 0x000f620000100800 */
[----:B------:R-:W-:Y:S01]  /*1b030*/  FFMA R3, R95, R67, R3 ;  /* 0x000000435f037223 */ /* 0x000fe20000000003 */
[----:B------:R-:W-:Y:S01]  /*1b040*/  FFMA R62, R58, R77, R62 ;  /* 0x0000004d3a3e7223 */ /* 0x000fe2000000003e */
[----:B------:R-:W-:Y:S01]  /*1b050*/  FFMA R66, R98, R61, R66 ;  /* 0x0000003d62427223 */ /* 0x000fe20000000042 */
[----:B------:R-:W5:Y:S01]  /*1b060*/  LDL R95, [R1+0x1d24] ;  /* 0x001d2400015f7983 */ /* 0x000f620000100800 */
[----:B------:R-:W-:Y:S01]  /*1b070*/  FFMA R63, R59, R77, R63 ;  /* 0x0000004d3b3f7223 */ /* 0x000fe2000000003f */
[-C--:B----4-:R-:W-:Y:S01]  /*1b080*/  FFMA R80, R92, R67.reuse, R80 ;  /* 0x000000435c507223 */ /* 0x090fe20000000050 */
[-C--:B------:R-:W-:Y:S01]  /*1b090*/  FFMA R69, R90, R67.reuse, R69 ;  /* 0x000000435a457223 */ /* 0x080fe20000000045 */
[----:B------:R-:W-:Y:S01]  /*1b0a0*/  FFMA R77, R91, R67, R83 ;  /* 0x000000435b4d7223 */ /* 0x000fe20000000053 */
[----:B------:R-:W4:Y:S01]  /*1b0b0*/  LDL R92, [R1+0x1d20] ;  /* 0x001d2000015c7983 */ /* 0x000f220000100800 */
[----:B------:R-:W-:-:S03]  /*1b0c0*/  FFMA R83, R89, R62, R66 ;  /* 0x0000003e59537223 */ /* 0x000fc60000000042 */
[----:B------:R-:W4:Y:S04]  /*1b0d0*/  LDL R89, [R1+0x1c88] ;  /* 0x001c880001597983 */ /* 0x000f280000100800 */
        /* <DEDUP_REMOVED lines=9> */
[----:B------:R-:W-:Y:S01]  /*1b170*/  FFMA R64, R100, R67, R64 ;  /* 0x0000004364407223 */ /* 0x000fe20000000040 */
[----:B------:R-:W4:Y:S04]  /*1b180*/  LDL R84, [R1+0x1c74] ;  /* 0x001c740001547983 */ /* 0x000f280000100800 */
[----:B------:R-:W4:Y:S01]  /*1b190*/  LDL R82, [R1+0x1c44] ;  /* 0x001c440001527983 */ /* 0x000f220000100800 */
[----:B------:R-:W-:-:S03]  /*1b1a0*/  FFMA R81, R96, R60, R81 ;  /* 0x0000003c60517223 */ /* 0x000fc60000000051 */
[----:B------:R-:W4:Y:S04]  /*1b1b0*/  LDL R98, [R1+0x1ce8] ;  /* 0x001ce80001627983 */ /* 0x000f280000100800 */
[----:B------:R-:W4:Y:S04]  /*1b1c0*/  LDL R96, [R1+0x1c50] ;  /* 0x001c500001607983 */ /* 0x000f280000100800 */
[----:B------:R-:W4:Y:S01]  /*1b1d0*/  LDL R85, [R1+0x1cb8] ;  /* 0x001cb80001557983 */ /* 0x000f220000100800 */
[----:B------:R-:W-:Y:S01]  /*1b1e0*/  FFMA R83, R102, R63, R83 ;  /* 0x0000003f66537223 */ /* 0x000fe20000000053 */
[----:B--2---:R-:W-:-:S02]  /*1b1f0*/  FFMA R70, R88, R67, R70 ;  /* 0x0000004358467223 */ /* 0x004fc40000000046 */
[----:B------:R-:W2:Y:S01]  /*1b200*/  LDL R88, [R1+0x1cc0] ;  /* 0x001cc00001587983 */ /* 0x000ea20000100800 */
[----:B---3--:R-:W-:-:S03]  /*1b210*/  FFMA R68, R86, R67, R68 ;  /* 0x0000004356447223 */ /* 0x008fc60000000044 */
[----:B------:R-:W3:Y:S01]  /*1b220*/  LDL R86, [R1+0x1cbc] ;  /* 0x001cbc0001567983 */ /* 0x000ee20000100800 */
[----:B-----5:R-:W-:-:S03]  /*1b230*/  FFMA R67, R97, R67, R0 ;  /* 0x0000004361437223 */ /* 0x020fc60000000000 */
[----:B------:R-:W5:Y:S01]  /*1b240*/  LDL R97, [R1+0x1c7c] ;  /* 0x001c7c0001617983 */ /* 0x000f620000100800 */
[----:B------:R-:W-:-:S03]  /*1b250*/  FFMA R81, R94, R61, R81 ;  /* 0x0000003d5e517223 */ /* 0x000fc60000000051 */
[----:B------:R-:W5:Y:S01]  /*1b260*/  LDL R94, [R1+0x1c48] ;  /* 0x001c4800015e7983 */ /* 0x000f620000100800 */
[----:B------:R-:W-:-:S04]  /*1b270*/  FFMA R2, R99, R60, R2 ;  /* 0x0000003c63027223 */ /* 0x000fc80000000002 */
[----:B------:R-:W-:Y:S02]  /*1b280*/  FFMA R2, R95, R61, R2 ;  /* 0x0000003d5f027223 */ /* 0x000fe40000000002 */
[----:B------:R-:W5:Y:S01]  /*1b290*/  LDL R95, [R1+0x1c18] ;  /* 0x001c1800015f7983 */ /* 0x000f620000100800 */
[----:B------:R-:W-:-:S03]  /*1b2a0*/  FADD R0, R76, R83 ;  /* 0x000000534c007221 */ /* 0x000fc60000000000 */
[----:B------:R-:W5:Y:S04]  /*1b2b0*/  LDL R76, [R1+0x1bdc] ;  /* 0x001bdc00014c7983 */ /* 0x000f680000100800 */
        /* <DEDUP_REMOVED lines=14> */
[----:B------:R-:W-:-:S04]  /*1b3a0*/  FFMA R81, R98, R63, R81 ;  /* 0x0000003f62517223 */ /* 0x000fc80000000051 */
[----:B------:R-:W-:Y:S02]  /*1b3b0*/  FADD R135, R135, R81 ;  /* 0x0000005187877221 */ /* 0x000fe40000000000 */
[----:B------:R-:W4:Y:S01]  /*1b3c0*/  LDL R81, [R1+0x17d0] ;  /* 0x0017d00001517983 */ /* 0x000f220000100800 */
[----:B------:R-:W-:-:S03]  /*1b3d0*/  FADD R2, R75, R2 ;  /* 0x000000024b027221 */ /* 0x000fc60000000000 */
[----:B------:R-:W4:Y:S01]  /*1b3e0*/  LDL R75, [R1+0x17ac] ;  /* 0x0017ac00014b7983 */ /* 0x000f220000100800 */
[----:B--2---:R-:W-:-:S03]  /*1b3f0*/  FFMA R3, R88, R61, R3 ;  /* 0x0000003d58037223 */ /* 0x004fc60000000003 */
[----:B------:R-:W2:Y:S01]  /*1b400*/  LDL R88, [R1+0x19bc] ;  /* 0x0019bc0001587983 */ /* 0x000ea20000100800 */
[----:B---3--:R-:W-:-:S03]  /*1b410*/  FFMA R3, R86, R62, R3 ;  /* 0x0000003e56037223 */ /* 0x008fc60000000003 */
[----:B------:R-:W3:Y:S01]  /*1b420*/  LDL R86, [R1+0x19b8] ;  /* 0x0019b80001567983 */ /* 0x000ee20000100800 */
[----:B-----5:R-:W-:-:S04]  /*1b430*/  FFMA R80, R97, R62, R80 ;  /* 0x0000003e61507223 */ /* 0x020fc80000000050 */
[----:B------:R-:W-:Y:S01]  /*1b440*/  FFMA R80, R84, R63, R80 ;  /* 0x0000003f54507223 */ /* 0x000fe20000000050 */
[----:B------:R-:W-:Y:S01]  /*1b450*/  FFMA R78, R94, R61, R78 ;  /* 0x0000003d5e4e7223 */ /* 0x000fe2000000004e */
[----:B------:R-:W5:Y:S03]  /*1b460*/  LDL R84, [R1+0x19b4] ;  /* 0x0019b40001547983 */ /* 0x000f660000100800 */
[----:B------:R-:W-:Y:S02]  /*1b470*/  FFMA R78, R82, R62, R78 ;  /* 0x0000003e524e7223 */ /* 0x000fe4000000004e */
[----:B------:R-:W5:Y:S01]  /*1b480*/  LDL R82, [R1+0x18c4] ;  /* 0x0018c40001527983 */ /* 0x000f620000100800 */
[----:B------:R-:W-:Y:S01]  /*1b490*/  FFMA R3, R85, R63, R3 ;  /* 0x0000003f55037223 */ /* 0x000fe20000000003 */
[----:B------:R-:W-:Y:S02]  /*1b4a0*/  FFMA R79, R95, R60, R79 ;  /* 0x0000003c5f4f7223 */ /* 0x000fe4000000004f */
[----:B------:R-:W5:Y:S01]  /*1b4b0*/  LDL R85, [R1+0x19a0] ;  /* 0x0019a00001557983 */ /* 0x000f620000100800 */
[----:B------:R-:W-:Y:S01]  /*1b4c0*/  FADD R136, R136, R3 ;  /* 0x0000000388887221 */ /* 0x000fe20000000000 */
[----:B------:R-:W-:-:S02]  /*1b4d0*/  FADD R3, R74, R80 ;  /* 0x000000504a037221 */ /* 0x000fc40000000000 */
        /* <DEDUP_REMOVED lines=13> */
[----:B------:R-:W-:Y:S02]  /*1b5b0*/  FFMA R77, R87, R61, R77 ;  /* 0x0000003d574d7223 */ /* 0x000fe4000000004d */
[----:B------:R-:W4:Y:S01]  /*1b5c0*/  LDL R87, [R1+0x15ac] ;  /* 0x0015ac0001577983 */ /* 0x000f220000100800 */
[----:B------:R-:W-:-:S03]  /*1b5d0*/  FADD R124, R124, R78 ;  /* 0x0000004e7c7c7221 */ /* 0x000fc60000000000 */
[----:B------:R-:W4:Y:S01]  /*1b5e0*/  LDL R78, [R1+0x144c] ;  /* 0x00144c00014e7983 */ /* 0x000f220000100800 */
[----:B------:R-:W-:-:S03]  /*1b5f0*/  FADD R125, R125, R79 ;  /* 0x0000004f7d7d7221 */ /* 0x000fc60000000000 */
        /* <DEDUP_REMOVED lines=10> */
[----:B------:R-:W2:Y:S01]  /*1b6a0*/  LDL R82, [R1+0x1454] ;  /* 0x0014540001527983 */ /* 0x000ea20000100800 */
[----:B------:R-:W-:-:S03]  /*1b6b0*/  FFMA R77, R85, R62, R77 ;  /* 0x0000003e554d7223 */ /* 0x000fc6000000004d */
[----:B------:R-:W2:Y:S01]  /*1b6c0*/  LDL R85, [R1+0x1594] ;  /* 0x0015940001557983 */ /* 0x000ea20000100800 */
[----:B------:R-:W-:Y:S01]  /*1b6d0*/  FFMA R77, R83, R63, R77 ;  /* 0x0000003f534d7223 */ /* 0x000fe2000000004d */
[----:B------:R-:W-:Y:S02]  /*1b6e0*/  FFMA R69, R80, R61, R69 ;  /* 0x0000003d50457223 */ /* 0x000fe40000000045 */
[----:B------:R-:W2:Y:S01]  /*1b6f0*/  LDL R83, [R1+0x1574] ;  /* 0x0015740001537983 */ /* 0x000ea20000100800 */
[----:B------:R-:W-:-:S03]  /*1b700*/  FADD R127, R127, R77 ;  /* 0x0000004d7f7f7221 */ /* 0x000fc60000000000 */
[----:B------:R-:W2:Y:S01]  /*1b710*/  LDL R80, [R1+0x13c4] ;  /* 0x0013c40001507983 */ /* 0x000ea20000100800 */
[----:B------:R-:W-:-:S03]  /*1b720*/  FADD R126, R126, R71 ;  /* 0x000000477e7e7221 */ /* 0x000fc60000000000 */
[----:B------:R-:W2:Y:S04]  /*1b730*/  LDL R77, [R1+0x13c8] ;  /* 0x0013c800014d7983 */ /* 0x000ea80000100800 */
[----:B------:R-:W2:Y:S01]  /*1b740*/  LDL R71, [R1+0x133c] ;  /* 0x00133c0001477983 */ /* 0x000ea20000100800 */
[----:B----4-:R-:W-:Y:S01]  /*1b750*/  FFMA R70, R92, R61, R70 ;  /* 0x0000003d5c467223 */ /* 0x010fe20000000046 */
[----:B------:R-:W-:-:S03]  /*1b760*/  FFMA R66, R89, R60, R66 ;  /* 0x0000003c59427223 */ /* 0x000fc60000000042 */
[-C--:B------:R-:W-:Y:S01]  /*1b770*/  FFMA R70, R90, R62.reuse, R70 ;  /* 0x0000003e5a467223 */ /* 0x080fe20000000046 */
[----:B------:R-:W-:Y:S02]  /*1b780*/  FFMA R66, R74, R61, R66 ;  /* 0x0000003d4a427223 */ /* 0x000fe40000000042 */
[----:B------:R-:W4:Y:S01]  /*1b790*/  LDL R74, [R1+0x1348] ;  /* 0x00134800014a7983 */ /* 0x000f220000100800 */
[----:B------:R-:W-:Y:S01]  /*1b7a0*/  FFMA R69, R91, R62, R69 ;  /* 0x0000003e5b457223 */ /* 0x000fe20000000045 */
[-C--:B------:R-:W-:Y:S02]  /*1b7b0*/  FFMA R70, R75, R63.reuse, R70 ;  /* 0x0000003f4b467223 */ /* 0x080fe40000000046 */
[----:B------:R-:W4:Y:S01]  /*1b7c0*/  LDL R75, [R1+0x13a0] ;  /* 0x0013a000014b7983 */ /* 0x000f220000100800 */
[----:B------:R-:W-:-:S03]  /*1b7d0*/  FFMA R69, R76, R63, R69 ;  /* 0x0000003f4c457223 */ /* 0x000fc60000000045 */
[----:B------:R-:W4:Y:S01]  /*1b7e0*/  LDL R76, [R1+0x13c0] ;  /* 0x0013c000014c7983 */ /* 0x000f220000100800 */
[----:B------:R-:W-:-:S03]  /*1b7f0*/  FADD R129, R129, R70 ;  /* 0x0000004681817221 */ /* 0x000fc60000000000 */
[----:B------:R-:W4:Y:S01]  /*1b800*/  LDL R70, [R1+0x132c] ;  /* 0x00132c0001467983 */ /* 0x000f220000100800 */
[----:B------:R-:W-:-:S03]  /*1b810*/  FADD R128, R128, R69 ;  /* 0x0000004580807221 */ /* 0x000fc60000000000 */
[----:B------:R-:W4:Y:S01]  /*1b820*/  LDL R69, [R1+0x131c] ;  /* 0x00131c0001457983 */ /* 0x000f220000100800 */
[----:B------:R-:W-:-:S03]  /*1b830*/  FFMA R64, R78, R60, R64 ;  /* 0x0000003c4e407223 */ /* 0x000fc60000000040 */
[----:B------:R0:W-:Y:S01]  /*1b840*/  STL.128 [R1+0x70], R60 ;  /* 0x0000703c01007387 */ /* 0x0001e20000100c00 */
[----:B------:R-:W-:Y:S01]  /*1b850*/  UMOV UR4, URZ ;  /* 0x000000ff00047c82 */ /* 0x000fe20008000000 */
[----:B---3--:R-:W-:-:S04]  /*1b860*/  FFMA R66, R86, R62, R66 ;  /* 0x0000003e56427223 */ /* 0x008fc80000000042 */
[----:B-----5:R-:W-:-:S04]  /*1b870*/  FFMA R66, R84, R63, R66 ;  /* 0x0000003f54427223 */ /* 0x020fc80000000042 */
[----:B------:R-:W-:Y:S01]  /*1b880*/  FADD R130, R130, R66 ;  /* 0x0000004282827221 */ /* 0x000fe20000000000 */
[----:B--2---:R-:W-:Y:S01]  /*1b890*/  FFMA R66, R82, R60, R65 ;  /* 0x0000003c52427223 */ /* 0x004fe20000000041 */
[----:B------:R-:W-:-:S04]  /*1b8a0*/  FFMA R65, R0, R0, RZ ;  /* 0x0000000000417223 */ /* 0x000fc800000000ff */
[----:B------:R-:W-:-:S04]  /*1b8b0*/  FFMA R65, R2, R2, R65 ;  /* 0x0000000202417223 */ /* 0x000fc80000000041 */
[----:B------:R-:W-:-:S04]  /*1b8c0*/  FFMA R65, R135, R135, R65 ;  /* 0x0000008787417223 */ /* 0x000fc80000000041 */
[----:B------:R-:W-:-:S04]  /*1b8d0*/  FFMA R65, R136, R136, R65 ;  /* 0x0000008888417223 */ /* 0x000fc80000000041 */
[----:B------:R-:W-:-:S04]  /*1b8e0*/  FFMA R65, R3, R3, R65 ;  /* 0x0000000303417223 */ /* 0x000fc80000000041 */
[----:B------:R-:W-:-:S04]  /*1b8f0*/  FFMA R65, R124, R124, R65 ;  /* 0x0000007c7c417223 */ /* 0x000fc80000000041 */
        /* <DEDUP_REMOVED lines=13> */
[----:B------:R-:W-:-:S02]  /*1b9d0*/  FFMA R66, R79, R63, R66 ;  /* 0x0000003f4f427223 */ /* 0x000fc40000000042 */
[----:B------:R-:W-:Y:S01]  /*1b9e0*/  FFMA R65, R130, R130, R65 ;  /* 0x0000008282417223 */ /* 0x000fe20000000041 */
[----:B----4-:R-:W-:-:S04]  /*1b9f0*/  FFMA R67, R74, R60, R67 ;  /* 0x0000003c4a437223 */ /* 0x010fc80000000043 */
[----:B------:R-:W-:Y:S01]  /*1ba00*/  FFMA R67, R71, R61, R67 ;  /* 0x0000003d47437223 */ /* 0x000fe20000000043 */
[-C--:B------:R-:W-:Y:S01]  /*1ba10*/  FFMA R64, R76, R62.reuse, R64 ;  /* 0x0000003e4c407223 */ /* 0x080fe20000000040 */
[----:B------:R-:W-:Y:S01]  /*1ba20*/  FADD R132, R132, R66 ;  /* 0x0000004284847221 */ /* 0x000fe20000000000 */
[----:B------:R-:W-:Y:S02]  /*1ba30*/  FFMA R65, R131, R131, R65 ;  /* 0x0000008383417223 */ /* 0x000fe40000000041 */
[-C--:B------:R-:W-:Y:S01]  /*1ba40*/  FFMA R64, R75, R63.reuse, R64 ;  /* 0x0000003f4b407223 */ /* 0x080fe20000000040 */
[----:B------:R-:W-:Y:S01]  /*1ba50*/  FFMA R67, R70, R62, R67 ;  /* 0x0000003e46437223 */ /* 0x000fe20000000043 */
[----:B------:R-:W-:Y:S02]  /*1ba60*/  FFMA R65, R132, R132, R65 ;  /* 0x0000008484417223 */ /* 0x000fe40000000041 */
[----:B------:R-:W-:Y:S01]  /*1ba70*/  FADD R133, R133, R64 ;  /* 0x0000004085857221 */ /* 0x000fe20000000000 */
[----:B------:R-:W-:Y:S01]  /*1ba80*/  FFMA R67, R69, R63, R67 ;  /* 0x0000003f45437223 */ /* 0x000fe20000000043 */
[----:B------:R-:W-:-:S02]  /*1ba90*/  HFMA2 R64, -RZ, RZ, 1.375, 0 ;  /* 0x3d800000ff407431 */ /* 0x000fc400000001ff */
[----:B------:R-:W-:Y:S01]  /*1baa0*/  FFMA R65, R133, R133, R65 ;  /* 0x0000008585417223 */ /* 0x000fe20000000041 */
[----:B------:R-:W-:-:S04]  /*1bab0*/  FADD R134, R134, R67 ;  /* 0x0000004386867221 */ /* 0x000fc80000000000 */
[----:B------:R-:W-:-:S04]  /*1bac0*/  FFMA R65, R134, R134, R65 ;  /* 0x0000008686417223 */ /* 0x000fc80000000041 */
[----:B------:R-:W-:-:S05]  /*1bad0*/  FFMA R65, R65, R64, 9.9999997473787516356e-06 ;  /* 0x3727c5ac41417423 */ /* 0x000fca0000000040 */
[----:B------:R-:W-:-:S13]  /*1bae0*/  FSETP.GEU.AND P0, PT, |R65|, 1.175494350822287508e-38, PT ;  /* 0x008000004100780b */ /* 0x000fda0003f0e200 */
[----:B------:R-:W-:-:S04]  /*1baf0*/  @!P0 FMUL R65, R65, 16777216 ;  /* 0x4b80000041418820 */ /* 0x000fc80000400000 */
[----:B------:R-:W1:Y:S01]  /*1bb00*/  MUFU.RSQ R82, R65 ;  /* 0x0000004100527308 */ /* 0x000e620000001400 */
[----:B------:R-:W-:Y:S01]  /*1bb10*/  IADD3 R75, PT, PT, R1, 0x80, RZ ;  /* 0x00000080014b7810 */ /* 0x000fe20007ffe0ff */
        /* <DEDUP_REMOVED lines=17> */
.L_x_141:
[----:B------:R-:W-:Y:S02]  /*1bc30*/  MOV R60, R72 ;  /* 0x00000048003c7202 */ /* 0x000fe40000000f00 */
[----:B------:R-:W-:-:S05]  /*1bc40*/  MOV R61, R73 ;  /* 0x00000049003d7202 */ /* 0x000fca0000000f00 */
        /* <DEDUP_REMOVED lines=55> */
[----:B------:R-:W5:Y:S01]  /*1bfc0*/  LDG.E R63, desc[UR6][R60.64+0x3c] ;  /* 0x00003c063c3f7981 */ /* 0x000f62000c1e1900 */
[----:B------:R-:W-:-:S04]  /*1bfd0*/  UIADD3 UR4, UPT, UPT, UR4, 0x2, URZ ;  /* 0x0000000204047890 */ /* 0x000fc8000fffe0ff */
[----:B------:R-:W-:Y:S01]  /*1bfe0*/  UISETP.NE.AND UP0, UPT, UR4, 0x40, UPT ;  /* 0x000000400400788c */ /* 0x000fe2000bf05270 */
[----:B---3--:R-:W-:-:S04]  /*1bff0*/  FFMA R62, R79, R73, R62 ;  /* 0x000000494f3e7223 */ /* 0x008fc8000000003e */
[----:B--2---:R-:W-:Y:S01]  /*1c000*/  FFMA R62, R80, R84, R62 ;  /* 0x00000054503e7223 */ /* 0x004fe2000000003e */
[----:B----4-:R-:W-:-:S04]  /*1c010*/  FFMA R72, R79, R72, R87 ;  /* 0x000000484f487223 */ /* 0x010fc80000000057 */
[----:B-----5:R-:W-:-:S04]  /*1c020*/  FFMA R72, R80, R83, R72 ;  /* 0x0000005350487223 */ /* 0x020fc80000000048 */
[C---:B------:R-:W-:Y:S01]  /*1c030*/  FFMA R72, R81.reuse, R85, R72 ;  /* 0x0000005551487223 */ /* 0x040fe20000000048 */
[----:B------:R-:W-:-:S03]  /*1c040*/  FFMA R86, R81, R86, R62 ;  /* 0x0000005651567223 */ /* 0x000fc6000000003e */
[C---:B------:R-:W-:Y:S01]  /*1c050*/  FFMA R62, R82.reuse, R88, R72 ;  /* 0x00000058523e7223 */ /* 0x040fe20000000048 */
[----:B------:R-:W-:Y:S01]  /*1c060*/  FFMA R63, R82, R63, R86 ;  /* 0x0000003f523f7223 */ /* 0x000fe20000000056 */
[----:B------:R-:W-:-:S04]  /*1c070*/  IADD3 R72, P0, PT, R60, 0x80, RZ ;  /* 0x000000803c487810 */ /* 0x000fc80007f1e0ff */
[----:B------:R0:W-:Y:S01]  /*1c080*/  STL.64 [R75], R62 ;  /* 0x0000003e4b007387 */ /* 0x0001e20000100a00 */
[----:B------:R-:W-:Y:S02]  /*1c090*/  IADD3.X R73, PT, PT, RZ, R61, RZ, P0, !PT ;  /* 0x0000003dff497210 */ /* 0x000fe400007fe4ff */
        /* <DEDUP_REMOVED lines=216> */
[----:B------:R-:W-:-:S06]  /*1ce20*/  UMOV UR4, URZ ;  /* 0x000000ff00047c82 */ /* 0x000fcc0008000000 */
.L_x_142:
        /* <DEDUP_REMOVED lines=135> */
[----:B------:R-:W0:Y:S02]  /*1d6a0*/  LDCU UR8, c[0x0][0x380] ;  /* 0x00007000ff0877ac */ /* 0x000e240008000800 */
[----:B0-----:R-:W-:-:S09]  /*1d6b0*/  UISETP.GE.AND UP0, UPT, UR8, 0x1, UPT ;  /* 0x000000010800788c */ /* 0x001fd2000bf06270 */
[----:B------:R-:W-:Y:S05]  /*1d6c0*/  BRA.U !UP0, `(.L_x_143) ;  /* 0x0000000508107547 */ /* 0x000fea000b800000 */
[----:B------:R-:W2:Y:S01]  /*1d6d0*/  LDL.128 R72, [R1+0x180] ;  /* 0x0001800001487983 */ /* 0x000ea20000100c00 */
[----:B------:R-:W0:Y:S03]  /*1d6e0*/  LDCU.64 UR4, c[0x0][0x388] ;  /* 0x00007100ff0477ac */ /* 0x000e260008000a00 */
[----:B------:R-:W3:Y:S04]  /*1d6f0*/  LDL.128 R60, [R1+0x190] ;  /* 0x00019000013c7983 */ /* 0x000ee80000100c00 */
[----:B------:R-:W4:Y:S04]  /*1d700*/  LDL.128 R64, [R1+0x1a0] ;  /* 0x0001a00001407983 */ /* 0x000f280000100c00 */
[----:B------:R-:W5:Y:S01]  /*1d710*/  LDL.128 R68, [R1+0x1b0] ;  /* 0x0001b00001447983 */ /* 0x000f620000100c00 */
[----:B------:R-:W-:Y:S01]  /*1d720*/  IADD3 R157, PT, PT, R1, 0x5c0, RZ ;  /* 0x000005c0019d7810 */ /* 0x000fe20007ffe0ff */
[----:B0-----:R-:W-:-:S04]  /*1d730*/  UIADD3 UR4, UP1, UPT, UR4, 0x20, URZ ;  /* 0x0000002004047890 */ /* 0x001fc8000ff3e0ff */
        /* <DEDUP_REMOVED lines=18> */
[----:B------:R-:W-:-:S02]  /*1d860*/  MOV R0, R157 ;  /* 0x0000009d00007202 */ /* 0x000fc40000000f00 */
[----:B------:R-:W-:Y:S02]  /*1d870*/  MOV R2, UR4 ;  /* 0x0000000400027c02 */ /* 0x000fe40008000f00 */
[----:B------:R-:W-:-:S07]  /*1d880*/  MOV R3, UR5 ;  /* 0x0000000500037c02 */ /* 0x000fce0008000f00 */
.L_x_144:
        /* <DEDUP_REMOVED lines=39> */
[----:B------:R0:W5:Y:S02]  /*1db00*/  LDL R176, [R1+0x5c0] ;  /* 0x0005c00001b07983 */ /* 0x0001640000100800 */
.L_x_143:
[----:B------:R-:W1:Y:S01]  /*1db10*/  LDC.64 R76, c[0x0][0x488] ;  /* 0x00012200ff4c7b82 */ /* 0x000e620000000a00 */
[----:B------:R-:W-:Y:S01]  /*1db20*/  UISETP.GE.AND UP1, UPT, UR8, 0x2, UPT ;  /* 0x000000020800788c */ /* 0x000fe2000bf26270 */
[----:B-1----:R1:W5:Y:S02]  /*1db30*/  LDG.E R76, desc[UR6][R76.64+0x8] ;  /* 0x000008064c4c7981 */ /* 0x002364000c1e1900 */
[----:B-1---5:R-:W-:-:S06]  /*1db40*/  MOV R77, R176 ;  /* 0x000000b0004d7202 */ /* 0x022fcc0000000f00 */
        /* <DEDUP_REMOVED lines=12> */
.L_x_147:
[----:B------:R-:W2:Y:S04]  /*1dc10*/  LDL R68, [R0+-0x1c] ;  /* 0xffffe40000447983 */ /* 0x000ea80000100800 */
[----:B------:R-:W3:Y:S04]  /*1dc20*/  LDL.64 R2, [R0+-0x18] ;  /* 0xffffe80000027983 */ /* 0x000ee80000100a00 */
[----:B------:R-:W4:Y:S04]  /*1dc30*/  LDL.128 R60, [R0+-0x10] ;  /* 0xfffff000003c7983 */ /* 0x000f280000100c00 */
[----:B------:R-:W5:Y:S01]  /*1dc40*/  LDL.128 R64, [R0] ;  /* 0x0000000000407983 */ /* 0x000f620000100c00 */
        /* <DEDUP_REMOVED lines=16> */
[----:B-----5:R-:W-:-:S04]  /*1dd50*/  FSETP.GT.AND P0, PT, R64, R3, PT ;  /* 0x000000034000720b */ /* 0x020fc80003f04000 */
        /* <DEDUP_REMOVED lines=10> */
[----:B-1----:R-:W-:Y:S02]  /*1de00*/  IADD3 R0, PT, PT, R0, 0x40, RZ ;  /* 0x0000004000007810 */ /* 0x002fe40007ffe0ff */
        /* <DEDUP_REMOVED lines=12> */
.L_x_146:
        /* <DEDUP_REMOVED lines=13> */
[----:B------:R-:W5:Y:S04]  /*1dfa0*/  LDL R60, [R64+0xc] ;  /* 0x00000c00403c7983 */ /* 0x000f680000100800 */
[----:B------:R-:W5:Y:S04]  /*1dfb0*/  LDL R3, [R64+0x10] ;  /* 0x0000100040037983 */ /* 0x000f680000100800 */
[----:B------:R-:W5:Y:S04]  /*1dfc0*/  LDL R2, [R64+0x14] ;  /* 0x0000140040027983 */ /* 0x000f680000100800 */
[----:B------:R-:W5:Y:S04]  /*1dfd0*/  LDL R0, [R64+0x18] ;  /* 0x0000180040007983 */ /* 0x000f680000100800 */
[----:B------:R-:W5:Y:S01]  /*1dfe0*/  LDL R64, [R64+0x1c] ;  /* 0x00001c0040407983 */ /* 0x000f620000100800 */
[----:B------:R-:W-:-:S02]  /*1dff0*/  IADD3 R72, PT, PT, R72, 0x8, RZ ;  /* 0x0000000848487810 */ /* 0x000fc40007ffe0ff */
[----:B--2---:R-:W-:-:S04]  /*1e000*/  FSETP.GT.AND P0, PT, R63, R77, PT ;  /* 0x0000004d3f00720b */ /* 0x004fc80003f04000 */
[----:B------:R-:W-:-:S04]  /*1e010*/  FSEL R63, R63, R77, P0 ;  /* 0x0000004d3f3f7208 */ /* 0x000fc80000000000 */
[----:B---3--:R-:W-:-:S04]  /*1e020*/  FSETP.GT.AND P0, PT, R62, R63, PT ;  /* 0x0000003f3e00720b */ /* 0x008fc80003f04000 */
[----:B------:R-:W-:-:S04]  /*1e030*/  FSEL R62, R62, R63, P0 ;  /* 0x0000003f3e3e7208 */ /* 0x000fc80000000000 */
[----:B----4-:R-:W-:-:S04]  /*1e040*/  FSETP.GT.AND P0, PT, R61, R62, PT ;  /* 0x0000003e3d00720b */ /* 0x010fc80003f04000 */
        /* <DEDUP_REMOVED lines=11> */
.L_x_148:
        /* <DEDUP_REMOVED lines=19> */
[----:B------:R-:W-:-:S09]  /*1e230*/  FSEL R77, R60, R0, P0 ;  /* 0x000000003c4d7208 */ /* 0x000fd20000000000 */
.L_x_149:
        /* <DEDUP_REMOVED lines=16> */
.L_x_145:
        /* <DEDUP_REMOVED lines=11> */
.L_x_152:
        /* <DEDUP_REMOVED lines=20> */
[----:B------:R-:W1:Y:S03]  /*1e530*/  MUFU.EX2 R67, R67 ;  /* 0x0000004300437308 */ /* 0x000e660000000800 */
[----:B------:R-:W-:-:S04]  /*1e540*/  FFMA.RM R62, R62, R68, 12582913 ;  /* 0x4b4000013e3e7423 */ /* 0x000fc80000004044 */
[C---:B------:R-:W-:Y:S01]  /*1e550*/  FADD R65, R62.reuse, -12583039 ;  /* 0xcb40007f3e417421 */ /* 0x040fe20000000000 */
[----:B------:R-:W2:Y:S01]  /*1e560*/  MUFU.EX2 R66, R66 ;  /* 0x0000004200427308 */ /* 0x000ea20000000800 */
[----:B------:R-:W-:Y:S02]  /*1e570*/  SHF.L.U32 R62, R62, 0x17, RZ ;  /* 0x000000173e3e7819 */ /* 0x000fe400000006ff */
[----:B------:R-:W-:-:S04]  /*1e580*/  FFMA R65, R64, 1.4426950216293334961, -R65 ;  /* 0x3fb8aa3b40417823 */ /* 0x000fc80000000841 */
[----:B------:R-:W-:Y:S01]  /*1e590*/  FFMA R64, R64, 1.925963033500011079e-08, R65 ;  /* 0x32a5706040407823 */ /* 0x000fe20000000041 */
[----:B------:R-:W-:Y:S01]  /*1e5a0*/  FFMA.SAT R65, R63, R3, 0.5 ;  /* 0x3f0000003f417423 */ /* 0x000fe20000002003 */
[----:B-1----:R-:W-:-:S03]  /*1e5b0*/  FMUL R60, R60, R67 ;  /* 0x000000433c3c7220 */ /* 0x002fc60000400000 */
[----:B------:R-:W-:Y:S01]  /*1e5c0*/  FFMA.RM R65, R65, R68, 12582913 ;  /* 0x4b40000141417423 */ /* 0x000fe20000004044 */
[----:B------:R-:W1:Y:S03]  /*1e5d0*/  MUFU.EX2 R64, R64 ;  /* 0x0000004000407308 */ /* 0x000e660000000800 */
[C---:B------:R-:W-:Y:S01]  /*1e5e0*/  FADD R69, R65.reuse, -12583039 ;  /* 0xcb40007f41457421 */ /* 0x040fe20000000000 */
[----:B------:R-:W-:Y:S01]  /*1e5f0*/  SHF.L.U32 R65, R65, 0x17, RZ ;  /* 0x0000001741417819 */ /* 0x000fe200000006ff */
[----:B--2---:R-:W-:Y:S02]  /*1e600*/  FMUL R61, R61, R66 ;  /* 0x000000423d3d7220 */ /* 0x004fe40000400000 */
[----:B------:R-:W-:-:S04]  /*1e610*/  FFMA R69, R63, 1.4426950216293334961, -R69 ;  /* 0x3fb8aa3b3f457823 */ /* 0x000fc80000000845 */
[----:B------:R-:W-:-:S06]  /*1e620*/  FFMA R63, R63, 1.925963033500011079e-08, R69 ;  /* 0x32a570603f3f7823 */ /* 0x000fcc0000000045 */
[----:B------:R-:W2:Y:S01]  /*1e630*/  MUFU.EX2 R63, R63 ;  /* 0x0000003f003f7308 */ /* 0x000ea20000000800 */
[----:B-1----:R-:W-:Y:S01]  /*1e640*/  FMUL R62, R62, R64 ;  /* 0x000000403e3e7220 */ /* 0x002fe20000400000 */
[----:B--2---:R-:W-:-:S05]  /*1e650*/  FMUL R63, R65, R63 ;  /* 0x0000003f413f7220 */ /* 0x004fca0000400000 */
[----:B------:R1:W-:Y:S04]  /*1e660*/  STL.128 [R0+-0x10], R60 ;  /* 0xfffff03c00007387 */ /* 0x0003e80000100c00 */
[----:B------:R2:W3:Y:S01]  /*1e670*/  LDL.128 R64, [R2] ;  /* 0x0000000002407983 */ /* 0x0004e20000100c00 */
[----:B------:R-:W-:-:S04]  /*1e680*/  UIADD3 UR4, UPT, UPT, UR4, 0x8, URZ ;  /* 0x0000000804047890 */ /* 0x000fc8000fffe0ff */
[----:B------:R-:W-:Y:S01]  /*1e690*/  UISETP.NE.AND UP1, UPT, UR4, URZ, UPT ;  /* 0x000000ff0400728c */ /* 0x000fe2000bf25270 */
[----:B--2---:R-:W-:Y:S01]  /*1e6a0*/  IADD3 R2, PT, PT, R2, 0x20, RZ ;  /* 0x0000002002027810 */ /* 0x004fe20007ffe0ff */
[----:B-1----:R-:W-:-:S04]  /*1e6b0*/  FADD R60, R60, R78 ;  /* 0x0000004e3c3c7221 */ /* 0x002fc80000000000 */
[----:B------:R-:W-:-:S04]  /*1e6c0*/  FADD R60, R60, R61 ;  /* 0x0000003d3c3c7221 */ /* 0x000fc80000000000 */
[----:B------:R-:W-:Y:S01]  /*1e6d0*/  FADD R60, R60, R62 ;  /* 0x0000003e3c3c7221 */ /* 0x000fe20000000000 */
[--C-:B---3--:R-:W-:Y:S01]  /*1e6e0*/  FADD R64, R64, -R77.reuse ;  /* 0x8000004d40407221 */ /* 0x108fe20000000000 */
[--C-:B------:R-:W-:Y:S01]  /*1e6f0*/  FADD R70, R65, -R77.reuse ;  /* 0x8000004d41467221 */ /* 0x100fe20000000000 */
[--C-:B------:R-:W-:Y:S01]  /*1e700*/  FADD R66, R66, -R77.reuse ;  /* 0x8000004d42427221 */ /* 0x100fe20000000000 */
[----:B------:R-:W-:Y:S01]  /*1e710*/  FADD R67, R67, -R77 ;  /* 0x8000004d43437221 */ /* 0x000fe20000000000 */
[----:B------:R-:W-:-:S04]  /*1e720*/  FFMA.SAT R69, R64, R3, 0.5 ;  /* 0x3f00000040457423 */ /* 0x000fc80000002003 */
[----:B------:R-:W-:-:S04]  /*1e730*/  FFMA.RM R69, R69, R68, 12582913 ;  /* 0x4b40000145457423 */ /* 0x000fc80000004044 */
[C---:B------:R-:W-:Y:S01]  /*1e740*/  FADD R71, R69.reuse, -12583039 ;  /* 0xcb40007f45477421 */ /* 0x040fe20000000000 */
[----:B------:R-:W-:Y:S01]  /*1e750*/  SHF.L.U32 R61, R69, 0x17, RZ ;  /* 0x00000017453d7819 */ /* 0x000fe200000006ff */
[----:B------:R-:W-:Y:S02]  /*1e760*/  FADD R69, R60, R63 ;  /* 0x0000003f3c457221 */ /* 0x000fe40000000000 */
[----:B------:R-:W-:-:S04]  /*1e770*/  FFMA R71, R64, 1.4426950216293334961, -R71 ;  /* 0x3fb8aa3b40477823 */ /* 0x000fc80000000847 */
[----:B------:R-:W-:Y:S01]  /*1e780*/  FFMA R65, R64, 1.925963033500011079e-08, R71 ;  /* 0x32a5706040417823 */ /* 0x000fe20000000047 */
[-C--:B------:R-:W-:Y:S01]  /*1e790*/  FFMA.SAT R64, R70, R3.reuse, 0.5 ;  /* 0x3f00000046407423 */ /* 0x080fe20000002003 */
[-C--:B------:R-:W-:Y:S01]  /*1e7a0*/  FFMA.SAT R71, R66, R3.reuse, 0.5 ;  /* 0x3f00000042477423 */ /* 0x080fe20000002003 */
[----:B------:R-:W-:Y:S02]  /*1e7b0*/  FFMA.SAT R3, R67, R3, 0.5 ;  /* 0x3f00000043037423 */ /* 0x000fe40000002003 */
[-C--:B------:R-:W-:Y:S01]  /*1e7c0*/  FFMA.RM R64, R64, R68.reuse, 12582913 ;  /* 0x4b40000140407423 */ /* 0x080fe20000004044 */
[-C--:B------:R-:W-:Y:S01]  /*1e7d0*/  FFMA.RM R71, R71, R68.reuse, 12582913 ;  /* 0x4b40000147477423 */ /* 0x080fe20000004044 */
[----:B------:R-:W-:Y:S02]  /*1e7e0*/  FFMA.RM R3, R3, R68, 12582913 ;  /* 0x4b40000103037423 */ /* 0x000fe40000004044 */
[----:B------:R-:W-:Y:S01]  /*1e7f0*/  FADD R72, R64, -12583039 ;  /* 0xcb40007f40487421 */ /* 0x000fe20000000000 */
[----:B------:R1:W2:Y:S01]  /*1e800*/  MUFU.EX2 R68, R65 ;  /* 0x0000004100447308 */ /* 0x0002a20000000800 */
[----:B------:R-:W-:-:S02]  /*1e810*/  SHF.L.U32 R62, R71, 0x17, RZ ;  /* 0x00000017473e7819 */ /* 0x000fc400000006ff */
[----:B------:R-:W-:Y:S01]  /*1e820*/  FFMA R72, R70, 1.4426950216293334961, -R72 ;  /* 0x3fb8aa3b46487823 */ /* 0x000fe20000000848 */
[----:B------:R-:W-:-:S03]  /*1e830*/  SHF.L.U32 R63, R3, 0x17, RZ ;  /* 0x00000017033f7819 */ /* 0x000fc600000006ff */
[----:B------:R-:W-:Y:S01]  /*1e840*/  FFMA R72, R70, 1.925963033500011079e-08, R72 ;  /* 0x32a5706046487823 */ /* 0x000fe20000000048 */
[----:B------:R-:W-:Y:S01]  /*1e850*/  FADD R70, R3, -12583039 ;  /* 0xcb40007f03467421 */ /* 0x000fe20000000000 */
[----:B-1----:R-:W-:-:S03]  /*1e860*/  FADD R65, R71, -12583039 ;  /* 0xcb40007f47417421 */ /* 0x002fc60000000000 */
[----:B------:R-:W-:Y:S01]  /*1e870*/  FFMA R70, R67, 1.4426950216293334961, -R70 ;  /* 0x3fb8aa3b43467823 */ /* 0x000fe20000000846 */
[----:B------:R-:W-:-:S03]  /*1e880*/  FFMA R65, R66, 1.4426950216293334961, -R65 ;  /* 0x3fb8aa3b42417823 */ /* 0x000fc60000000841 */
[----:B------:R-:W-:Y:S01]  /*1e890*/  FFMA R67, R67, 1.925963033500011079e-08, R70 ;  /* 0x32a5706043437823 */ /* 0x000fe20000000046 */
[----:B------:R-:W-:Y:S01]  /*1e8a0*/  FFMA R65, R66, 1.925963033500011079e-08, R65 ;  /* 0x32a5706042417823 */ /* 0x000fe20000000041 */
[----:B--2---:R-:W-:Y:S01]  /*1e8b0*/  FMUL R60, R61, R68 ;  /* 0x000000443d3c7220 */ /* 0x004fe20000400000 */
[----:B------:R-:W1:Y:S01]  /*1e8c0*/  MUFU.EX2 R66, R72 ;  /* 0x0000004800427308 */ /* 0x000e620000000800 */
[----:B------:R-:W-:Y:S02]  /*1e8d0*/  SHF.L.U32 R61, R64, 0x17, RZ ;  /* 0x00000017403d7819 */ /* 0x000fe400000006ff */
[----:B------:R-:W-:-:S05]  /*1e8e0*/  FADD R69, R69, R60 ;  /* 0x0000003c45457221 */ /* 0x000fca0000000000 */
[----:B------:R-:W2:Y:S08]  /*1e8f0*/  MUFU.EX2 R65, R65 ;  /* 0x0000004100417308 */ /* 0x000eb00000000800 */
[----:B------:R-:W3:Y:S01]  /*1e900*/  MUFU.EX2 R67, R67 ;  /* 0x0000004300437308 */ /* 0x000ee20000000800 */
[----:B-1----:R-:W-:-:S04]  /*1e910*/  FMUL R61, R61, R66 ;  /* 0x000000423d3d7220 */ /* 0x002fc80000400000 */
[----:B------:R-:W-:Y:S01]  /*1e920*/  FADD R69, R69, R61 ;  /* 0x0000003d45457221 */ /* 0x000fe20000000000 */
[----:B--2---:R-:W-:-:S04]  /*1e930*/  FMUL R62, R62, R65 ;  /* 0x000000413e3e7220 */ /* 0x004fc80000400000 */
[----:B------:R-:W-:Y:S01]  /*1e940*/  FADD R69, R69, R62 ;  /* 0x0000003e45457221 */ /* 0x000fe20000000000 */
[----:B---3--:R-:W-:-:S04]  /*1e950*/  FMUL R63, R63, R67 ;  /* 0x000000433f3f7220 */ /* 0x008fc80000400000 */
[----:B------:R-:W-:Y:S01]  /*1e960*/  FADD R78, R69, R63 ;  /* 0x0000003f454e7221 */ /* 0x000fe20000000000 */
[----:B------:R1:W-:Y:S02]  /*1e970*/  STL.128 [R0], R60 ;  /* 0x0000003c00007387 */ /* 0x0003e40000100c00 */
[----:B-1----:R-:W-:Y:S01]  /*1e980*/  IADD3 R0, PT, PT, R0, 0x20, RZ ;  /* 0x0000002000007810 */ /* 0x002fe20007ffe0ff */
[----:B------:R-:W-:Y:S06]  /*1e990*/  BRA.U UP1, `(.L_x_152) ;  /* 0xfffffff901947547 */ /* 0x000fec000b83ffff */
[----:B------:R-:W-:-:S07]  /*1e9a0*/  MOV R0, UR5 ;  /* 0x0000000500007c02 */ /* 0x000fce0008000f00 */
.L_x_151:
        /* <DEDUP_REMOVED lines=10> */
[----:B------:R-:W5:Y:S01]  /*1ea50*/  LDL R61, [R2+0x5cc] ;  /* 0x0005cc00023d7983 */ /* 0x000f620000100800 */
        /* <DEDUP_REMOVED lines=16> */
[----:B-----5:R-:W-:Y:S02]  /*1eb60*/  FADD R61, R61, -R77 ;  /* 0x8000004d3d3d7221 */ /* 0x020fe40000000000 */
        /* <DEDUP_REMOVED lines=10> */
[----:B------:R-:W1:Y:S08]  /*1ec10*/  MUFU.EX2 R66, R66 ;  /* 0x0000004200427308 */ /* 0x000e700000000800 */
[----:B------:R-:W2:Y:S08]  /*1ec20*/  MUFU.EX2 R65, R65 ;  /* 0x0000004100417308 */ /* 0x000eb00000000800 */
[----:B------:R-:W3:Y:S01]  /*1ec30*/  MUFU.EX2 R61, R61 ;  /* 0x0000003d003d7308 */ /* 0x000ee20000000800 */
[----:B------:R-:W-:-:S02]  /*1ec40*/  SHF.L.U32 R60, R60, 0x17, RZ ;  /* 0x000000173c3c7819 */ /* 0x000fc400000006ff */
[----:B------:R-:W-:-:S05]  /*1ec50*/  SHF.L.U32 R62, R62, 0x17, RZ ;  /* 0x000000173e3e7819 */ /* 0x000fca00000006ff */
[----:B------:R-:W4:Y:S01]  /*1ec60*/  MUFU.EX2 R64, R64 ;  /* 0x0000004000407308 */ /* 0x000f220000000800 */
[----:B------:R-:W-:Y:S01]  /*1ec70*/  SHF.L.U32 R63, R63, 0x17, RZ ;  /* 0x000000173f3f7819 */ /* 0x000fe200000006ff */
[----:B-1----:R-:W-:Y:S01]  /*1ec80*/  FMUL R60, R60, R66 ;  /* 0x000000423c3c7220 */ /* 0x002fe20000400000 */
[----:B--2---:R-:W-:Y:S01]  /*1ec90*/  FMUL R62, R62, R65 ;  /* 0x000000413e3e7220 */ /* 0x004fe20000400000 */
[----:B------:R-:W-:Y:S02]  /*1eca0*/  SHF.L.U32 R3, R3, 0x17, RZ ;  /* 0x0000001703037819 */ /* 0x000fe400000006ff */
[----:B---3--:R-:W-:Y:S01]  /*1ecb0*/  FMUL R61, R63, R61 ;  /* 0x0000003d3f3d7220 */ /* 0x008fe20000400000 */
[----:B------:R-:W-:Y:S04]  /*1ecc0*/  STL [R2+0x9c4], R60 ;  /* 0x0009c43c02007387 */ /* 0x000fe80000100800 */
[----:B------:R-:W-:Y:S04]  /*1ecd0*/  STL [R2+0x9c8], R62 ;  /* 0x0009c83e02007387 */ /* 0x000fe80000100800 */
[----:B------:R-:W-:Y:S01]  /*1ece0*/  STL [R2+0x9cc], R61 ;  /* 0x0009cc3d02007387 */ /* 0x000fe20000100800 */
[----:B----4-:R-:W-:-:S05]  /*1ecf0*/  FMUL R3, R3, R64 ;  /* 0x0000004003037220 */ /* 0x010fca0000400000 */
[----:B------:R1:W-:Y:S02]  /*1ed00*/  STL [R2+0x9c0], R3 ;  /* 0x0009c00302007387 */ /* 0x0003e40000100800 */
[----:B-1----:R-:W-:-:S04]  /*1ed10*/  FADD R3, R78, R3 ;  /* 0x000000034e037221 */ /* 0x002fc80000000000 */
[----:B------:R-:W-:-:S04]  /*1ed20*/  FADD R3, R3, R60 ;  /* 0x0000003c03037221 */ /* 0x000fc80000000000 */
[----:B------:R-:W-:-:S04]  /*1ed30*/  FADD R3, R3, R62 ;  /* 0x0000003e03037221 */ /* 0x000fc80000000000 */
[----:B------:R-:W-:-:S07]  /*1ed40*/  FADD R78, R3, R61 ;  /* 0x0000003d034e7221 */ /* 0x000fce0000000000 */
.L_x_153:
[----:B------:R-:W-:Y:S05]  /*1ed50*/  BRA.U !UP2, `(.L_x_150) ;  /* 0x000000010ac47547 */ /* 0x000fea000b800000 */
[----:B------:R-:W-:Y:S02]  /*1ed60*/  ULOP3.LUT UR4, UR8, 0x1, URZ, 0xc0, !UPT ;  /* 0x0000000108047892 */ /* 0x000fe4000f8ec0ff */
[----:B------:R-:W-:Y:S02]  /*1ed70*/  ULOP3.LUT UR8, UR8, 0x3, URZ, 0xc0, !UPT ;  /* 0x0000000308087892 */ /* 0x000fe4000f8ec0ff */
[----:B------:R-:W-:Y:S02]  /*1ed80*/  UISETP.NE.U32.AND UP2, UPT, UR4, 0x1, UPT ;  /* 0x000000010400788c */ /* 0x000fe4000bf45070 */
[----:B------:R-:W-:-:S09]  /*1ed90*/  UISETP.NE.AND UP1, UPT, UR8, 0x1, UPT ;  /* 0x000000010800788c */ /* 0x000fd2000bf25270 */
        /* <DEDUP_REMOVED lines=20> */
[----:B------:R-:W1:Y:S03]  /*1eee0*/  MUFU.EX2 R62, R62 ;  /* 0x0000003e003e7308 */ /* 0x000e660000000800 */
[----:B------:R-:W-:-:S06]  /*1eef0*/  FFMA R3, R3, 1.925963033500011079e-08, R63 ;  /* 0x32a5706003037823 */ /* 0x000fcc000000003f */
[----:B------:R-:W2:Y:S01]  /*1ef00*/  MUFU.EX2 R3, R3 ;  /* 0x0000000300037308 */ /* 0x000ea20000000800 */
[----:B-1----:R-:W-:-:S04]  /*1ef10*/  FMUL R60, R60, R62 ;  /* 0x0000003e3c3c7220 */ /* 0x002fc80000400000 */
[----:B------:R-:W-:Y:S01]  /*1ef20*/  FADD R78, R78, R60 ;  /* 0x0000003c4e4e7221 */ /* 0x000fe20000000000 */
[----:B------:R1:W-:Y:S01]  /*1ef30*/  STL [R2+0x9c0], R60 ;  /* 0x0009c03c02007387 */ /* 0x0003e20000100800 */
[----:B--2---:R-:W-:-:S04]  /*1ef40*/  FMUL R3, R61, R3 ;  /* 0x000000033d037220 */ /* 0x004fc80000400000 */
[----:B------:R-:W-:Y:S01]  /*1ef50*/  FADD R78, R78, R3 ;  /* 0x000000034e4e7221 */ /* 0x000fe20000000000 */
[----:B------:R1:W-:Y:S06]  /*1ef60*/  STL [R2+0x9c4], R3 ;  /* 0x0009c40302007387 */ /* 0x0003ec0000100800 */
.L_x_154:
[----:B------:R-:W-:Y:S05]  /*1ef70*/  BRA.U UP2, `(.L_x_150) ;  /* 0x00000001023c7547 */ /* 0x000fea000b800000 */
[----:B------:R-:W-:-:S05]  /*1ef80*/  LEA R0, R0, R1, 0x2 ;  /* 0x0000000100007211 */ /* 0x000fca00078e10ff */
[----:B-1----:R-:W2:Y:S01]  /*1ef90*/  LDL R3, [R0+0x5c0] ;  /* 0x0005c00000037983 */ /* 0x002ea20000100800 */
        /* <DEDUP_REMOVED lines=9> */
[----:B------:R-:W1:Y:S02]  /*1f030*/  MUFU.EX2 R3, R3 ;  /* 0x0000000300037308 */ /* 0x000e640000000800 */
[----:B-1----:R-:W-:-:S04]  /*1f040*/  FMUL R2, R2, R3 ;  /* 0x0000000302027220 */ /* 0x002fc80000400000 */
[----:B------:R-:W-:Y:S01]  /*1f050*/  FADD R78, R78, R2 ;  /* 0x000000024e4e7221 */ /* 0x000fe20000000000 */
[----:B------:R2:W-:Y:S06]  /*1f060*/  STL [R0+0x9c0], R2 ;  /* 0x0009c00200007387 */ /* 0x0005ec0000100800 */
.L_x_150:
[----:B--2---:R-:W-:-:S04]  /*1f070*/  IADD3 R0, PT, PT, R78, 0x1800000, RZ ;  /* 0x018000004e007810 */ /* 0x004fc80007ffe0ff */
[----:B------:R-:W-:-:S04]  /*1f080*/  LOP3.LUT R0, R0, 0x7f800000, RZ, 0xc0, !PT ;  /* 0x7f80000000007812 */ /* 0x000fc800078ec0ff */
[----:B------:R-:W-:-:S13]  /*1f090*/  ISETP.GT.U32.AND P0, PT, R0, 0x1ffffff, PT ;  /* 0x01ffffff0000780c */ /* 0x000fda0003f04070 */
[----:B------:R-:W-:Y:S05]  /*1f0a0*/  @P0 BRA `(.L_x_155) ;  /* 0x0000000000100947 */ /* 0x000fea0003800000 */
[----:B------:R-:W-:Y:S02]  /*1f0b0*/  MOV R0, R78 ;  /* 0x0000004e00007202 */ /* 0x000fe40000000f00 */
[----:B-1----:R-:W-:-:S07]  /*1f0c0*/  MOV R2, 0x1f0e0 ;  /* 0x0001f0e000027802 */ /* 0x002fce0000000f00 */
[----:B0-----:R-:W-:Y:S05]  /*1f0d0*/  CALL.REL.NOINC `($__internal_1_$__cuda_sm20_rcp_rn_f32_slowpath) ;  /* 0x0000058c00047944 */ /* 0x001fea0003c00000 */
[----:B------:R-:W-:Y:S05]  /*1f0e0*/  BRA `(.L_x_156) ;  /* 0x0000000000107947 */ /* 0x000fea0003800000 */
.L_x_155:
[----:B------:R-:W1:Y:S02]  /*1f0f0*/  MUFU.RCP R0, R78 ;  /* 0x0000004e00007308 */ /* 0x000e640000001000 */
[----:B-1----:R-:W-:-:S04]  /*1f100*/  FFMA R2, R0, R78, -1 ;  /* 0xbf80000000027423 */ /* 0x002fc8000000004e */
[----:B------:R-:W-:-:S04]  /*1f110*/  FADD.FTZ R2, -R2, -RZ ;  /* 0x800000ff02027221 */ /* 0x000fc80000010100 */
[----:B------:R-:W-:-:S07]  /*1f120*/  FFMA R0, R0, R2, R0 ;  /* 0x0000000200007223 */ /* 0x000fce0000000000 */
.L_x_156:
[----:B------:R-:W-:Y:S05]  /*1f130*/  BRA.U !UP0, `(.L_x_157) ;  /* 0x00000005089c7547 */ /* 0x000fea000b800000 */
[----:B------:R-:W1:Y:S01]  /*1f140*/  LDC R79, c[0x0][0x380] ;  /* 0x0000e000ff4f7b82 */ /* 0x000e620000000800 */
[----:B------:R-:W-:Y:S01]  /*1f150*/  HFMA2 R2, -RZ, RZ, 0, 0 ;  /* 0x00000000ff027431 */ /* 0x000fe200000001ff */
[----:B-1----:R-:W-:-:S13]  /*1f160*/  ISETP.GE.U32.AND P0, PT, R79, 0x10, PT ;  /* 0x000000104f00780c */ /* 0x002fda0003f06070 */
[----:B------:R-:W-:Y:S05]  /*1f170*/  @!P0 BRA `(.L_x_158) ;  /* 0x0000000000808947 */ /* 0x000fea0003800000 */
[----:B------:R-:W-:Y:S02]  /*1f180*/  LOP3.LUT R80, R79, 0x7ffffff0, RZ, 0xc0, !PT ;  /* 0x7ffffff04f507812 */ /* 0x000fe400078ec0ff */
[----:B------:R-:W-:Y:S02]  /*1f190*/  IADD3 R2, PT, PT, R1, 0x9e0, RZ ;  /* 0x000009e001027810 */ /* 0x000fe40007ffe0ff */
[----:B------:R-:W-:-:S07]  /*1f1a0*/  IADD3 R3, PT, PT, -R80, RZ, RZ ;  /* 0x000000ff50037210 */ /* 0x000fce0007ffe1ff */
.L_x_159:
        /* <DEDUP_REMOVED lines=26> */
[----:B-1----:R-:W-:Y:S01]  /*1f350*/  IADD3 R2, PT, PT, R2, 0x40, RZ ;  /* 0x0000004002027810 */ /* 0x002fe20007ffe0ff */
[----:B------:R-:W-:Y:S06]  /*1f360*/  @P0 BRA `(.L_x_159) ;  /* 0xfffffffc00900947 */ /* 0x000fec000383ffff */
[----:B------:R-:W-:-:S07]  /*1f370*/  MOV R2, R80 ;  /* 0x0000005000027202 */ /* 0x000fce0000000f00 */
.L_x_158:
        /* <DEDUP_REMOVED lines=16> */
[----:B------:R-:W-:Y:S01]  /*1f480*/  IADD3 R2, PT, PT, R2, 0x8, RZ ;  /* 0x0000000802027810 */ /* 0x000fe20007ffe0ff */
[----:B--2---:R-:W-:Y:S01]  /*1f490*/  FMUL R67, R67, R0 ;  /* 0x0000000043437220 */ /* 0x004fe20000400000 */
[----:B---3--:R-:W-:-:S04]  /*1f4a0*/  FMUL R60, R0, R60 ;  /* 0x0000003c003c7220 */ /* 0x008fc80000400000 */
[----:B------:R1:W-:Y:S01]  /*1f4b0*/  STL [R3], R67 ;  /* 0x0000004303007387 */ /* 0x0003e20000100800 */
[----:B----4-:R-:W-:-:S03]  /*1f4c0*/  FMUL R61, R0, R61 ;  /* 0x0000003d003d7220 */ /* 0x010fc60000400000 */
[----:B------:R1:W-:Y:S01]  /*1f4d0*/  STL [R3+0x4], R60 ;  /* 0x0000043c03007387 */ /* 0x0003e20000100800 */
[----:B-----5:R-:W-:-:S03]  /*1f4e0*/  FMUL R62, R0, R62 ;  /* 0x0000003e003e7220 */ /* 0x020fc60000400000 */
[----:B------:R1:W-:Y:S01]  /*1f4f0*/  STL [R3+0x8], R61 ;  /* 0x0000083d03007387 */ /* 0x0003e20000100800 */
[----:B------:R-:W-:-:S03]  /*1f500*/  FMUL R63, R63, R0 ;  /* 0x000000003f3f7220 */ /* 0x000fc60000400000 */
[----:B------:R1:W-:Y:S01]  /*1f510*/  STL [R3+0xc], R62 ;  /* 0x00000c3e03007387 */ /* 0x0003e20000100800 */
[----:B------:R-:W-:-:S03]  /*1f520*/  FMUL R64, R0, R64 ;  /* 0x0000004000407220 */ /* 0x000fc60000400000 */
[----:B------:R1:W-:Y:S01]  /*1f530*/  STL [R3+0x10], R63 ;  /* 0x0000103f03007387 */ /* 0x0003e20000100800 */
[----:B------:R-:W-:-:S03]  /*1f540*/  FMUL R65, R0, R65 ;  /* 0x0000004100417220 */ /* 0x000fc60000400000 */
[----:B------:R1:W-:Y:S01]  /*1f550*/  STL [R3+0x14], R64 ;  /* 0x0000144003007387 */ /* 0x0003e20000100800 */
[----:B------:R-:W-:-:S03]  /*1f560*/  FMUL R66, R0, R66 ;  /* 0x0000004200427220 */ /* 0x000fc60000400000 */
[----:B------:R1:W-:Y:S04]  /*1f570*/  STL [R3+0x18], R65 ;  /* 0x0000184103007387 */ /* 0x0003e80000100800 */
[----:B------:R1:W-:Y:S02]  /*1f580*/  STL [R3+0x1c], R66 ;  /* 0x00001c4203007387 */ /* 0x0003e40000100800 */
.L_x_160:
[----:B------:R-:W-:Y:S05]  /*1f590*/  @!P1 BRA `(.L_x_157) ;  /* 0x0000000000849947 */ /* 0x000fea0003800000 */
[C---:B-1----:R-:W-:Y:S02]  /*1f5a0*/  LOP3.LUT R3, R79.reuse, 0x7, RZ, 0xc0, !PT ;  /* 0x000000074f037812 */ /* 0x042fe400078ec0ff */
[----:B------:R-:W-:Y:S02]  /*1f5b0*/  LOP3.LUT P1, RZ, R79, 0x3, RZ, 0xc0, !PT ;  /* 0x000000034fff7812 */ /* 0x000fe4000782c0ff */
[----:B------:R-:W-:-:S13]  /*1f5c0*/  ISETP.GE.U32.AND P0, PT, R3, 0x4, PT ;  /* 0x000000040300780c */ /* 0x000fda0003f06070 */
[----:B------:R-:W-:Y:S05]  /*1f5d0*/  @!P0 BRA `(.L_x_161) ;  /* 0x0000000000388947 */ /* 0x000fea0003800000 */
[----:B------:R-:W-:-:S05]  /*1f5e0*/  LEA R60, R2, R68, 0x2 ;  /* 0x00000044023c7211 */ /* 0x000fca00078e10ff */
[----:B------:R-:W2:Y:S04]  /*1f5f0*/  LDL R63, [R60] ;  /* 0x000000003c3f7983 */ /* 0x000ea80000100800 */
[----:B------:R-:W3:Y:S04]  /*1f600*/  LDL R62, [R60+0x4] ;  /* 0x000004003c3e7983 */ /* 0x000ee80000100800 */
[----:B------:R-:W4:Y:S04]  /*1f610*/  LDL R3, [R60+0x8] ;  /* 0x000008003c037983 */ /* 0x000f280000100800 */
        /* <DEDUP_REMOVED lines=8> */
[----:B------:R1:W-:Y:S04]  /*1f6a0*/  STL [R60+0x8], R3 ;  /* 0x000008033c007387 */ /* 0x0003e80000100800 */
[----:B------:R1:W-:Y:S02]  /*1f6b0*/  STL [R60+0xc], R61 ;  /* 0x00000c3d3c007387 */ /* 0x0003e40000100800 */
.L_x_161:
[----:B------:R-:W-:Y:S05]  /*1f6c0*/  @!P1 BRA `(.L_x_157) ;  /* 0x0000000000389947 */ /* 0x000fea0003800000 */
[----:B------:R-:W-:-:S05]  /*1f6d0*/  LEA R2, R2, R68, 0x2 ;  /* 0x0000004402027211 */ /* 0x000fca00078e10ff */
[----:B-1----:R-:W2:Y:S01]  /*1f6e0*/  LDL R3, [R2] ;  /* 0x0000000002037983 */ /* 0x002ea20000100800 */
[----:B------:R-:W-:-:S04]  /*1f6f0*/  LOP3.LUT R79, R79, 0x3, RZ, 0xc0, !PT ;  /* 0x000000034f4f7812 */ /* 0x000fc800078ec0ff */
[----:B------:R-:W-:Y:S01]  /*1f700*/  ISETP.NE.AND P0, PT, R79, 0x1, PT ;  /* 0x000000014f00780c */ /* 0x000fe20003f05270 */
[----:B--2---:R-:W-:-:S05]  /*1f710*/  FMUL R3, R3, R0 ;  /* 0x0000000003037220 */ /* 0x004fca0000400000 */
[----:B------:R2:W-:Y:S07]  /*1f720*/  STL [R2], R3 ;  /* 0x0000000302007387 */ /* 0x0005ee0000100800 */
[----:B------:R-:W-:Y:S05]  /*1f730*/  @!P0 BRA `(.L_x_157) ;  /* 0x00000000001c8947 */ /* 0x000fea0003800000 */
[----:B------:R-:W-:Y:S01]  /*1f740*/  ISETP.NE.AND P0, PT, R79, 0x2, PT ;  /* 0x000000024f00780c */ /* 0x000fe20003f05270 */
[----:B------:R-:W3:-:S12]  /*1f750*/  LDL R60, [R2+0x4] ;  /* 0x00000400023c7983 */ /* 0x000ed80000100800 */
[----:B--2---:R-:W2:Y:S01]  /*1f760*/  @P0 LDL R3, [R2+0x8] ;  /* 0x0000080002030983 */ /* 0x004ea20000100800 */
[----:B---3--:R-:W-:-:S05]  /*1f770*/  FMUL R60, R0, R60 ;  /* 0x0000003c003c7220 */ /* 0x008fca0000400000 */
[----:B------:R3:W-:Y:S01]  /*1f780*/  STL [R2+0x4], R60 ;  /* 0x0000043c02007387 */ /* 0x0007e20000100800 */
[----:B--2---:R-:W-:-:S05]  /*1f790*/  @P0 FMUL R3, R0, R3 ;  /* 0x0000000300030220 */ /* 0x004fca0000400000 */
[----:B------:R3:W-:Y:S02]  /*1f7a0*/  @P0 STL [R2+0x8], R3 ;  /* 0x0000080302000387 */ /* 0x0007e40000100800 */
.L_x_157:
[----:B------:R-:W-:Y:S02]  /*1f7b0*/  IADD3 R0, PT, PT, R1, 0x5c0, RZ ;  /* 0x000005c001007810 */ /* 0x000fe40007ffe0ff */
[----:B------:R-:W-:Y:S01]  /*1f7c0*/  FSETP.GEU.AND P0, PT, R78, 1.175494350822287508e-38, PT ;  /* 0x008000004e00780b */ /* 0x000fe20003f0e000 */
[----:B-1-3--:R-:W-:Y:S01]  /*1f7d0*/  HFMA2 R60, -RZ, RZ, 1.5048828125, 33.21875 ;  /* 0x3e055027ff3c7431 */ /* 0x00afe200000001ff */
[----:B------:R-:W-:Y:S01]  /*1f7e0*/  LEA R0, R76, R0, 0x2 ;  /* 0x000000004c007211 */ /* 0x000fe200078e10ff */
[----:B------:R-:W1:Y:S05]  /*1f7f0*/  LDCU UR4, c[0x0][0x490] ;  /* 0x00009200ff0477ac */ /* 0x000e6a0008000800 */
[----:B------:R-:W3:Y:S05]  /*1f800*/  LDL R0, [R0] ;  /* 0x0000000000007983 */ /* 0x000eea0000100800 */
[----:B------:R-:W-:-:S05]  /*1f810*/  @!P0 FMUL R78, R78, 8388608 ;  /* 0x4b0000004e4e8820 */ /* 0x000fca0000400000 */
[----:B--2---:R-:W-:Y:S01]  /*1f820*/  IADD3 R2, PT, PT, R78, -0x3f2aaaab, RZ ;  /* 0xc0d555554e027810 */ /* 0x004fe20007ffe0ff */
[----:B-1----:R-:W-:-:S03]  /*1f830*/  UISETP.NE.AND UP0, UPT, UR4, 0x2, UPT ;  /* 0x000000020400788c */ /* 0x002fc6000bf05270 */
        /* <DEDUP_REMOVED lines=22> */
[----:B---3--:R-:W-:-:S04]  /*1f9a0*/  FADD R0, R0, -R77 ;  /* 0x8000004d00007221 */ /* 0x008fc80000000000 */
[----:B------:R-:W-:-:S04]  /*1f9b0*/  FADD R0, -R0, R2 ;  /* 0x0000000200007221 */ /* 0x000fc80000000100 */
[----:B------:R-:W-:Y:S01]  /*1f9c0*/  FADD R188, R188, R0 ;  /* 0x00000000bcbc7221 */ /* 0x000fe20000000000 */
[----:B------:R-:W-:Y:S06]  /*1f9d0*/  BRA.U !UP0, `(.L_x_132) ;  /* 0x0000058108a87547 */ /* 0x000fec000b800000 */
[----:B------:R-:W1:Y:S01]  /*1f9e0*/  LDC.64 R60, c[0x0][0x388] ;  /* 0x0000e200ff3c7b82 */ /* 0x000e620000000a00 */
[----:B------:R-:W2:Y:S04]  /*1f9f0*/  LDL R100, [R1+0x1204] ;  /* 0x0012040001647983 */ /* 0x000ea80000100800 */
[----:B------:R-:W3:Y:S03]  /*1fa00*/  LDL R101, [R1+0x11fc] ;  /* 0x0011fc0001657983 */ /* 0x000ee60000100800 */
[----:B------:R-:W4:Y:S01]  /*1fa10*/  LDC.64 R90, c[0x0][0x390] ;  /* 0x0000e400ff5a7b82 */ /* 0x000f220000000a00 */
[----:B------:R-:W-:Y:S01]  /*1fa20*/  SHF.L.U32 R2, R76, 0x4, RZ ;  /* 0x000000044c027819 */ /* 0x000fe200000006ff */
[----:B------:R-:W5:Y:S01]  /*1fa30*/  LDL R106, [R1+0x11f8] ;  /* 0x0011f800016a7983 */ /* 0x000f620000100800 */
[----:B------:R-:W0:Y:S03]  /*1fa40*/  LDCU.64 UR4, c[0x0][0x3b8] ;  /* 0x00007700ff0477ac */ /* 0x000e260008000a00 */
[----:B------:R-:W5:Y:S04]  /*1fa50*/  LDL R96, [R1+0x120c] ;  /* 0x00120c0001607983 */ /* 0x000f680000100800 */
[----:B------:R-:W5:Y:S04]  /*1fa60*/  LDL R107, [R1+0x11f4] ;  /* 0x0011f400016b7983 */ /* 0x000f680000100800 */
[----:B------:R-:W5:Y:S01]  /*1fa70*/  LDL R115, [R1+0x1250] ;  /* 0x0012500001737983 */ /* 0x000f620000100800 */
[----:B-1----:R-:W-:-:S03]  /*1fa80*/  IMAD.WIDE R2, R2, 0x4, R60 ;  /* 0x0000000402027825 */ /* 0x002fc600078e023c */
[----:B------:R-:W5:Y:S04]  /*1fa90*/  LDL R97, [R1+0x1210] ;  /* 0x0012100001617983 */ /* 0x000f680000100800 */
[----:B------:R-:W2:Y:S04]  /*1faa0*/  LDG.E R76, desc[UR6][R2.64] ;  /* 0x00000006024c7981 */ /* 0x000ea8000c1e1900 */
[----:B----4-:R-:W2:Y:S04]  /*1fab0*/  LDG.E R60, desc[UR6][R90.64+0x80] ;  /* 0x000080065a3c7981 */ /* 0x010ea8000c1e1900 */
[----:B------:R-:W4:Y:S04]  /*1fac0*/  LDG.E R0, desc[UR6][R90.64+0x88] ;  /* 0x000088065a007981 */ /* 0x000f28000c1e1900 */
[----:B------:R-:W4:Y:S04]  /*1fad0*/  LDG.E R74, desc[UR6][R2.64+0x8] ;  /* 0x00000806024a7981 */ /* 0x000f28000c1e1900 */
[----:B------:R-:W3:Y:S04]  /*1fae0*/  LDG.E R62, desc[UR6][R90.64+0x84] ;  /* 0x000084065a3e7981 */ /* 0x000ee8000c1e1900 */
[----:B------:R-:W3:Y:S04]  /*1faf0*/  LDG.E R75, desc[UR6][R2.64+0x4] ;  /* 0x00000406024b7981 */ /* 0x000ee8000c1e1900 */
        /* <DEDUP_REMOVED lines=13> */
[----:B------:R1:W5:Y:S04]  /*1fbd0*/  LDG.E R88, desc[UR6][R2.64+0x3c] ;  /* 0x00003c0602587981 */ /* 0x000368000c1e1900 */
[----:B------:R-:W5:Y:S04]  /*1fbe0*/  LDG.E R77, desc[UR6][R90.64+0x94] ;  /* 0x000094065a4d7981 */ /* 0x000f68000c1e1900 */
[----:B------:R-:W5:Y:S04]  /*1fbf0*/  LDG.E R79, desc[UR6][R90.64+0x98] ;  /* 0x000098065a4f7981 */ /* 0x000f68000c1e1900 */
[----:B------:R-:W1:Y:S04]  /*1fc00*/  LDG.E R3, desc[UR6][R90.64+0x90] ;  /* 0x000090065a037981 */ /* 0x000e68000c1e1900 */
        /* <DEDUP_REMOVED lines=41> */
[----:B--2---:R-:W-:-:S03]  /*1fea0*/  FADD R60, R76, R60 ;  /* 0x0000003c4c3c7221 */ /* 0x004fc60000000000 */
[----:B------:R-:W2:Y:S01]  /*1feb0*/  LDL R76, [R1+0x10ec] ;  /* 0x0010ec00014c7983 */ /* 0x000ea20000100800 */
[----:B----4-:R-:W-:Y:S01]  /*1fec0*/  FADD R0, R74, R0 ;  /* 0x000000004a007221 */ /* 0x010fe20000000000 */
[----:B------:R-:W-:Y:S01]  /*1fed0*/  FFMA R74, R60, R60, RZ ;  /* 0x0000003c3c4a7223 */ /* 0x000fe200000000ff */
[----:B---3--:R-:W-:Y:S02]  /*1fee0*/  FADD R62, R75, R62 ;  /* 0x0000003e4b3e7221 */ /* 0x008fe40000000000 */
[----:B------:R-:W3:Y:S02]  /*1fef0*/  LDL R75, [R1+0xe9c] ;  /* 0x000e9c00014b7983 */ /* 0x000ee40000100800 */
[----:B------:R-:W-:Y:S01]  /*1ff00*/  FFMA R74, R62, R62, R74 ;  /* 0x0000003e3e4a7223 */ /* 0x000fe2000000004a */
[----:B-----5:R-:W-:-:S03]  /*1ff10*/  FADD R61, R61, R78 ;  /* 0x0000004e3d3d7221 */ /* 0x020fc60000000000 */
[----:B------:R-:W-:Y:S01]  /*1ff20*/  FFMA R74, R0, R0, R74 ;  /* 0x00000000004a7223 */ /* 0x000fe2000000004a */
[----:B------:R-:W4:Y:S03]  /*1ff30*/  LDL R78, [R1+0xe94] ;  /* 0x000e9400014e7983 */ /* 0x000f260000100800 */
[----:B------:R-:W-:Y:S01]  /*1ff40*/  FFMA R74, R61, R61, R74 ;  /* 0x0000003d3d4a7223 */ /* 0x000fe2000000004a */
[----:B------:R-:W-:Y:S02]  /*1ff50*/  FADD R72, R72, R77 ;  /* 0x0000004d48487221 */ /* 0x000fe40000000000 */
[----:B------:R-:W5:Y:S01]  /*1ff60*/  LDL R77, [R1+0xe90] ;  /* 0x000e9000014d7983 */ /* 0x000f620000100800 */
[----:B-1----:R-:W-:-:S04]  /*1ff70*/  FADD R3, R73, R3 ;  /* 0x0000000349037221 */ /* 0x002fc80000000000 */
[----:B------:R-:W-:Y:S01]  /*1ff80*/  FFMA R74, R3, R3, R74 ;  /* 0x00000003034a7223 */ /* 0x000fe2000000004a */
[----:B------:R-:W-:Y:S01]  /*1ff90*/  FADD R71, R71, R79 ;  /* 0x0000004f47477221 */ /* 0x000fe20000000000 */
[----:B------:R-:W-:Y:S01]  /*1ffa0*/  FADD R70, R70, R80 ;  /* 0x0000005046467221 */ /* 0x000fe20000000000 */
[----:B------:R-:W-:Y:S01]  /*1ffb0*/  FADD R69, R69, R81 ;  /* 0x0000005145457221 */ /* 0x000fe20000000000 */
        /* <DEDUP_REMOVED lines=15> */
[----:B------:R-:W-:Y:S01]  /*200b0*/  MOV R73, 0x3d800000 ;  /* 0x3d80000000497802 */ /* 0x000fe20000000f00 */
[----:B------:R-:W2:Y:S02]  /*200c0*/  LDL R80, [R1+0xe44] ;  /* 0x000e440001507983 */ /* 0x000ea40000100800 */
[----:B------:R-:W-:Y:S02]  /*200d0*/  FFMA R74, R64, R64, R74 ;  /* 0x00000040404a7223 */ /* 0x000fe4000000004a */
[----:B------:R-:W2:Y:S02]  /*200e0*/  LDL R79, [R1+0xe48] ;  /* 0x000e4800014f7983 */ /* 0x000ea40000100800 */
[----:B------:R-:W-:Y:S02]  /*200f0*/  FFMA R74, R63, R63, R74 ;  /* 0x0000003f3f4a7223 */ /* 0x000fe4000000004a */
[----:B------:R-:W2:Y:S02]  /*20100*/  LDL R81, [R1+0xe40] ;  /* 0x000e400001517983 */ /* 0x000ea40000100800 */
[----:B------:R-:W-:-:S02]  /*20110*/  FFMA R74, R2, R2, R74 ;  /* 0x00000002024a7223 */ /* 0x000fc4000000004a */
[----:B------:R-:W2:Y:S02]  /*20120*/  LDL R82, [R1+0xe3c] ;  /* 0x000e3c0001527983 */ /* 0x000ea40000100800 */
[----:B------:R-:W-:Y:S02]  /*20130*/  FFMA R74, R74, R73, 9.9999997473787516356e-06 ;  /* 0x3727c5ac4a4a7423 */ /* 0x000fe40000000049 */
[----:B------:R-:W2:Y:S03]  /*20140*/  LDL R83, [R1+0xe38] ;  /* 0x000e380001537983 */ /* 0x000ea60000100800 */
[C---:B------:R-:W-:Y:S01]  /*20150*/  FSETP.GEU.AND P0, PT, |R74|.reuse, 1.175494350822287508e-38, PT ;  /* 0x008000004a00780b */ /* 0x040fe20003f0e200 */
[----:B------:R-:W2:Y:S04]  /*20160*/  LDL R84, [R1+0xe34] ;  /* 0x000e340001547983 */ /* 0x000ea80000100800 */
[----:B------:R-:W2:Y:S04]  /*20170*/  LDL R85, [R1+0xe24] ;  /* 0x000e240001557983 */ /* 0x000ea80000100800 */
[----:B------:R-:W2:Y:S04]  /*20180*/  LDL R86, [R1+0xdc8] ;  /* 0x000dc80001567983 */ /* 0x000ea80000100800 */
[----:B------:R-:W-:-:S04]  /*20190*/  @!P0 FMUL R74, R74, 16777216 ;  /* 0x4b8000004a4a8820 */ /* 0x000fc80000400000 */
[----:B------:R1:W0:Y:S02]  /*201a0*/  MUFU.RSQ R174, R74 ;  /* 0x0000004a00ae7308 */ /* 0x0002240000001400 */
[----:B-1----:R-:W3:Y:S01]  /*201b0*/  LDL R74, [R1+0x10f0] ;  /* 0x0010f000014a7983 */ /* 0x002ee20000100800 */
        /* <DEDUP_REMOVED lines=18> */
[----:B------:R-:W4:Y:S03]  /*202e0*/  LDL R2, [R1+0xe98] ;  /* 0x000e980001027983 */ /* 0x000f260000100800 */
[----:B------:R-:W-:Y:S01]  /*202f0*/  FFMA R60, R104, R104, R60 ;  /* 0x00000068683c7223 */ /* 0x000fe2000000003c */
        /* <DEDUP_REMOVED lines=24> */
[----:B------:R-:W-:Y:S02]  /*20480*/  FFMA R60, R60, R73, 9.9999997473787516356e-06 ;  /* 0x3727c5ac3c3c7423 */ /* 0x000fe40000000049 */
[----:B------:R-:W3:Y:S03]  /*20490*/  LDL R73, [R1+0x10f4] ;  /* 0x0010f40001497983 */ /* 0x000ee60000100800 */
[----:B------:R-:W-:-:S13]  /*204a0*/  FSETP.GEU.AND P0, PT, |R60|, 1.175494350822287508e-38, PT ;  /* 0x008000003c00780b */ /* 0x000fda0003f0e200 */
[----:B------:R-:W-:-:S04]  /*204b0*/  @!P0 FMUL R60, R60, 16777216 ;  /* 0x4b8000003c3c8820 */ /* 0x000fc80000400000 */
[----:B------:R-:W0:Y:S02]  /*204c0*/  MUFU.RSQ R87, R60 ;  /* 0x0000003c00577308 */ /* 0x000e240000001400 */
[----:B0-----:R-:W-:-:S04]  /*204d0*/  @!P0 FMUL R87, R87, 4096 ;  /* 0x4580000057578820 */ /* 0x001fc80000400000 */
[----:B------:R-:W-:-:S04]  /*204e0*/  FMUL R0, R105, R87 ;  /* 0x0000005769007220 */ /* 0x000fc80000400000 */
[-C--:B----4-:R-:W-:Y:S02]  /*204f0*/  FFMA R111, R2, R0.reuse, RZ ;  /* 0x00000000026f7223 */ /* 0x090fe400000000ff */
[----:B------:R-:W4:Y:S01]  /*20500*/  LDL R2, [R1+0xe50] ;  /* 0x000e500001027983 */ /* 0x000f220000100800 */
[-C--:B------:R-:W-:Y:S01]  /*20510*/  FFMA R90, R100, R0.reuse, RZ ;  /* 0x00000000645a7223 */ /* 0x080fe200000000ff */
[-C--:B-----5:R-:W-:Y:S01]  /*20520*/  FFMA R100, R77, R0.reuse, RZ ;  /* 0x000000004d647223 */ /* 0x0a0fe200000000ff */
[-C--:B------:R-:W-:Y:S02]  /*20530*/  FFMA R88, R101, R0.reuse, RZ ;  /* 0x0000000065587223 */ /* 0x080fe400000000ff */
[----:B------:R-:W5:Y:S01]  /*20540*/  LDL R101, [R1+0x1258] ;  /* 0x0012580001657983 */ /* 0x000f620000100800 */
[----:B------:R-:W-:-:S03]  /*20550*/  FFMA R63, R106, R0, RZ ;  /* 0x000000006a3f7223 */ /* 0x000fc600000000ff */
[----:B------:R-:W2:Y:S01]  /*20560*/  LDL R106, [R1+0x1270] ;  /* 0x00127000016a7983 */ /* 0x000ea20000100800 */
[----:B----4-:R-:W-:-:S03]  /*20570*/  FFMA R77, R2, R0, RZ ;  /* 0x00000000024d7223 */ /* 0x010fc600000000ff */
[----:B------:R-:W4:Y:S01]  /*20580*/  LDL R2, [R1+0x126c] ;  /* 0x00126c0001027983 */ /* 0x000f220000100800 */
[----:B------:R-:W-:Y:S01]  /*20590*/  FMUL R110, R104, R87 ;  /* 0x00000057686e7220 */ /* 0x000fe20000400000 */
[-C--:B------:R-:W-:Y:S01]  /*205a0*/  FFMA R96, R96, R0.reuse, RZ ;  /* 0x0000000060607223 */ /* 0x080fe200000000ff */
[-C--:B------:R-:W-:Y:S01]  /*205b0*/  FFMA R62, R107, R0.reuse, RZ ;  /* 0x000000006b3e7223 */ /* 0x080fe200000000ff */
[----:B------:R-:W-:Y:S01]  /*205c0*/  FFMA R97, R97, R0, RZ ;  /* 0x0000000061617223 */ /* 0x000fe200000000ff */
[-C--:B-----5:R-:W-:Y:S02]  /*205d0*/  FFMA R88, R101, R110.reuse, R88 ;  /* 0x0000006e65587223 */ /* 0x0a0fe40000000058 */
[-C--:B------:R-:W-:Y:S01]  /*205e0*/  FFMA R62, R115, R110.reuse, R62 ;  /* 0x0000006e733e7223 */ /* 0x080fe2000000003e */
[----:B------:R-:W5:Y:S04]  /*205f0*/  LDL R101, [R1+0xea4] ;  /* 0x000ea40001657983 */ /* 0x000f680000100800 */
[----:B------:R-:W5:Y:S01]  /*20600*/  LDL R115, [R1+0x1118] ;  /* 0x0011180001737983 */ /* 0x000f620000100800 */
[----:B--2---:R-:W-:-:S03]  /*20610*/  FFMA R97, R106, R110, R97 ;  /* 0x0000006e6a617223 */ /* 0x004fc60000000061 */
[----:B------:R-:W2:Y:S01]  /*20620*/  LDL R106, [R1+0xeac] ;  /* 0x000eac00016a7983 */ /* 0x000ea20000100800 */
[----:B----4-:R-:W-:-:S03]  /*20630*/  FFMA R96, R2, R110, R96 ;  /* 0x0000006e02607223 */ /* 0x010fc60000000060 */
[----:B------:R-:W4:Y:S01]  /*20640*/  LDL R2, [R1+0xea8] ;  /* 0x000ea80001027983 */ /* 0x000f220000100800 */
        /* <DEDUP_REMOVED lines=14> */
[----:B------:R-:W4:Y:S01]  /*20730*/  LDL R116, [R1+0x1114] ;  /* 0x0011140001747983 */ /* 0x000f220000100800 */
[-C--:B------:R-:W-:Y:S01]  /*20740*/  FFMA R95, R72, R0.reuse, RZ ;  /* 0x00000000485f7223 */ /* 0x080fe200000000ff */
[----:B---3--:R-:W-:-:S02]  /*20750*/  FFMA R107, R73, R0, RZ ;  /* 0x00000000496b7223 */ /* 0x008fc400000000ff */
        /* <DEDUP_REMOVED lines=9> */
[----:B------:R-:W-:-:S03]  /*207f0*/  FFMA R109, R78, R0, RZ ;  /* 0x000000004e6d7223 */ /* 0x000fc600000000ff */
[----:B------:R-:W3:Y:S01]  /*20800*/  LDL R114, [R1+0xed8] ;  /* 0x000ed80001727983 */ /* 0x000ee20000100800 */
[-C--:B------:R-:W-:Y:S01]  /*20810*/  FFMA R153, R74, R0.reuse, RZ ;  /* 0x000000004a997223 */ /* 0x080fe200000000ff */
[----:B------:R-:W-:Y:S02]  /*20820*/  FFMA R108, R75, R0, RZ ;  /* 0x000000004b6c7223 */ /* 0x000fe400000000ff */
[----:B------:R-:W3:Y:S01]  /*20830*/  LDL R75, [R1+0xe58] ;  /* 0x000e5800014b7983 */ /* 0x000ee20000100800 */
[-C--:B-----5:R-:W-:Y:S01]  /*20840*/  FFMA R153, R115, R110.reuse, R153 ;  /* 0x0000006e73997223 */ /* 0x0a0fe20000000099 */
[-C--:B------:R-:W-:Y:S02]  /*20850*/  FFMA R111, R101, R110.reuse, R111 ;  /* 0x0000006e656f7223 */ /* 0x080fe4000000006f */
[----:B------:R-:W5:Y:S04]  /*20860*/  LDL R115, [R1+0xee0] ;  /* 0x000ee00001737983 */ /* 0x000f680000100800 */
[----:B------:R-:W5:Y:S01]  /*20870*/  LDL R101, [R1+0xef0] ;  /* 0x000ef00001657983 */ /* 0x000f620000100800 */
        /* <DEDUP_REMOVED lines=11> */
[----:B------:R-:W2:Y:S04]  /*20930*/  LDL R72, [R1+0xe64] ;  /* 0x000e640001487983 */ /* 0x000ea80000100800 */
[----:B------:R-:W2:Y:S01]  /*20940*/  LDL R78, [R1+0xe4c] ;  /* 0x000e4c00014e7983 */ /* 0x000ea20000100800 */
[----:B----4-:R-:W-:-:S03]  /*20950*/  FFMA R109, R2, R110, R109 ;  /* 0x0000006e026d7223 */ /* 0x010fc6000000006d */
[----:B------:R-:W4:Y:S04]  /*20960*/  LDL R74, [R1+0xe5c] ;  /* 0x000e5c00014a7983 */ /* 0x000f280000100800 */
        /* <DEDUP_REMOVED lines=22> */
[----:B------:R-:W-:-:S03]  /*20ad0*/  FFMA R73, R73, R0, RZ ;  /* 0x0000000049497223 */ /* 0x000fc600000000ff */
[----:B------:R-:W3:Y:S04]  /*20ae0*/  LDL R119, [R1+0xf08] ;  /* 0x000f080001777983 */ /* 0x000ee80000100800 */
[----:B------:R-:W3:Y:S01]  /*20af0*/  LDL R112, [R1+0xdc4] ;  /* 0x000dc40001707983 */ /* 0x000ee20000100800 */
[----:B------:R-:W-:Y:S01]  /*20b00*/  FFMA R73, R114, R110, R73 ;  /* 0x0000006e72497223 */ /* 0x000fe20000000049 */
[-C--:B------:R-:W-:Y:S02]  /*20b10*/  FFMA R80, R80, R0.reuse, RZ ;  /* 0x0000000050507223 */ /* 0x080fe400000000ff */
[----:B------:R-:W3:Y:S01]  /*20b20*/  LDL R114, [R1+0x1288] ;  /* 0x0012880001727983 */ /* 0x000ee20000100800 */
[-C--:B------:R-:W-:Y:S01]  /*20b30*/  FFMA R75, R75, R0.reuse, RZ ;  /* 0x000000004b4b7223 */ /* 0x080fe200000000ff */
[-C--:B------:R-:W-:Y:S01]  /*20b40*/  FFMA R79, R79, R0.reuse, RZ ;  /* 0x000000004f4f7223 */ /* 0x080fe200000000ff */
[----:B------:R-:W-:-:S02]  /*20b50*/  FFMA R81, R81, R0, RZ ;  /* 0x0000000051517223 */ /* 0x000fc400000000ff */
[-C--:B-----5:R-:W-:Y:S01]  /*20b60*/  FFMA R75, R115, R110.reuse, R75 ;  /* 0x0000006e734b7223 */ /* 0x0a0fe2000000004b */
        /* <DEDUP_REMOVED lines=47> */
[-C--:B-----5:R-:W-:Y:S01]  /*20e60*/  FFMA R88, R115, R0.reuse, R88 ;  /* 0x0000000073587223 */ /* 0x0a0fe20000000058 */
[----:B------:R-:W-:-:S02]  /*20e70*/  FFMA R89, R101, R0, R89 ;  /* 0x0000000065597223 */ /* 0x000fc40000000059 */
[----:B------:R-:W5:Y:S04]  /*20e80*/  LDL R115, [R1+0xf1c] ;  /* 0x000f1c0001737983 */ /* 0x000f680000100800 */
[----:B------:R-:W5:Y:S01]  /*20e90*/  LDL R101, [R1+0xf20] ;  /* 0x000f200001657983 */ /* 0x000f620000100800 */
[----:B--2---:R-:W-:-:S03]  /*20ea0*/  FFMA R98, R106, R0, R98 ;  /* 0x000000006a627223 */ /* 0x004fc60000000062 */
        /* <DEDUP_REMOVED lines=29> */
[----:B--2---:R-:W-:-:S03]  /*21080*/  FFMA R64, R106, R0, R64 ;  /* 0x000000006a407223 */ /* 0x004fc60000000040 */
[----:B------:R-:W2:Y:S01]  /*21090*/  LDL R106, [R1+0xf70] ;  /* 0x000f7000016a7983 */ /* 0x000ea20000100800 */
        /* <DEDUP_REMOVED lines=26> */
[-C--:B------:R-:W-:Y:S01]  /*21240*/  FFMA R72, R112, R0.reuse, R72 ;  /* 0x0000000070487223 */ /* 0x080fe20000000048 */
[----:B------:R-:W-:-:S02]  /*21250*/  FFMA R75, R114, R0, R75 ;  /* 0x00000000724b7223 */ /* 0x000fc4000000004b */
[----:B------:R-:W3:Y:S04]  /*21260*/  LDL R112, [R1+0x12c4] ;  /* 0x0012c40001707983 */ /* 0x000ee80000100800 */
[----:B------:R-:W3:Y:S01]  /*21270*/  LDL R114, [R1+0x12d4] ;  /* 0x0012d40001727983 */ /* 0x000ee20000100800 */
[-C--:B-----5:R-:W-:Y:S01]  /*21280*/  FFMA R76, R115, R0.reuse, R76 ;  /* 0x00000000734c7223 */ /* 0x0a0fe2000000004c */
[-C--:B------:R-:W-:Y:S02]  /*21290*/  FFMA R77, R101, R0.reuse, R77 ;  /* 0x00000000654d7223 */ /* 0x080fe4000000004d */
[----:B------:R-:W5:Y:S04]  /*212a0*/  LDL R115, [R1+0x12d8] ;  /* 0x0012d80001737983 */ /* 0x000f680000100800 */
[----:B------:R-:W5:Y:S01]  /*212b0*/  LDL R101, [R1+0x12dc] ;  /* 0x0012dc0001657983 */ /* 0x000f620000100800 */
[----:B--2---:R-:W-:-:S03]  /*212c0*/  FFMA R82, R106, R0, R82 ;  /* 0x000000006a527223 */ /* 0x004fc60000000052 */
[----:B------:R-:W2:Y:S01]  /*212d0*/  LDL R106, [R1+0x12f0] ;  /* 0x0012f000016a7983 */ /* 0x000ea20000100800 */
[----:B----4-:R-:W-:-:S03]  /*212e0*/  FFMA R81, R2, R0, R81 ;  /* 0x0000000002517223 */ /* 0x010fc60000000051 */
        /* <DEDUP_REMOVED lines=114> */
[----:B------:R-:W-:Y:S01]  /*21a10*/  FFMA R84, R118, R0, R84 ;  /* 0x0000000076547223 */ /* 0x000fe20000000054 */
[----:B------:R-:W-:Y:S02]  /*21a20*/  FMUL R0, R102, R87 ;  /* 0x0000005766007220 */ /* 0x000fe40000400000 */
[----:B------:R-:W3:Y:S02]  /*21a30*/  LDL R118, [R1+0x1174] ;  /* 0x0011740001767983 */ /* 0x000ee40000100800 */
[-C--:B------:R-:W-:Y:S02]  /*21a40*/  FFMA R60, R117, R0.reuse, R60 ;  /* 0x00000000753c7223 */ /* 0x080fe4000000003c */
[----:B------:R-:W3:Y:S04]  /*21a50*/  LDL R117, [R1+0x11c8] ;  /* 0x0011c80001757983 */ /* 0x000ee80000100800 */
        /* <DEDUP_REMOVED lines=10> */
[-C--:B------:R-:W-:Y:S01]  /*21b00*/  FFMA R61, R116, R0.reuse, R61 ;  /* 0x00000000743d7223 */ /* 0x080fe2000000003d */
[-C--:B-----5:R-:W-:Y:S01]  /*21b10*/  FFMA R96, R115, R0.reuse, R96 ;  /* 0x0000000073607223 */ /* 0x0a0fe20000000060 */
[-C--:B------:R-:W-:Y:S01]  /*21b20*/  FFMA R97, R101, R0.reuse, R97 ;  /* 0x0000000065617223 */ /* 0x080fe20000000061 */
[----:B------:R-:W5:Y:S04]  /*21b30*/  LDL R116, [R1+0x11cc] ;  /* 0x0011cc0001747983 */ /* 0x000f680000100800 */
[----:B------:R-:W5:Y:S04]  /*21b40*/  LDL R115, [R1+0x100c] ;  /* 0x00100c0001737983 */ /* 0x000f680000100800 */
[----:B------:R-:W5:Y:S01]  /*21b50*/  LDL R101, [R1+0x1018] ;  /* 0x0010180001657983 */ /* 0x000f620000100800 */
[----:B--2---:R-:W-:-:S03]  /*21b60*/  FFMA R94, R106, R0, R94 ;  /* 0x000000006a5e7223 */ /* 0x004fc6000000005e */
[----:B------:R-:W2:Y:S04]  /*21b70*/  LDL R106, [R1+0x103c] ;  /* 0x00103c00016a7983 */ /* 0x000ea80000100800 */
[----:B------:R-:W2:Y:S01]  /*21b80*/  LDL R128, [R1+0x109c] ;  /* 0x00109c0001807983 */ /* 0x000ea20000100800 */
[----:B----4-:R-:W-:-:S03]  /*21b90*/  FFMA R98, R2, R0, R98 ;  /* 0x0000000002627223 */ /* 0x010fc60000000062 */
        /* <DEDUP_REMOVED lines=14> */
[----:B------:R-:W3:Y:S01]  /*21c80*/  LDL R123, [R1+0x1024] ;  /* 0x00102400017b7983 */ /* 0x000ee20000100800 */
[----:B------:R-:W-:-:S03]  /*21c90*/  FFMA R100, R127, R0, R100 ;  /* 0x000000007f647223 */ /* 0x000fc60000000064 */
[----:B------:R-:W3:Y:S01]  /*21ca0*/  LDL R122, [R1+0x1028] ;  /* 0x00102800017a7983 */ /* 0x000ee20000100800 */
[----:B------:R-:W-:-:S03]  /*21cb0*/  FFMA R107, R113, R0, R107 ;  /* 0x00000000716b7223 */ /* 0x000fc6000000006b */
[----:B------:R-:W3:Y:S04]  /*21cc0*/  LDL R120, [R1+0x1048] ;  /* 0x0010480001787983 */ /* 0x000ee80000100800 */
[----:B------:R-:W3:Y:S01]  /*21cd0*/  LDL R113, [R1+0x1040] ;  /* 0x0010400001717983 */ /* 0x000ee20000100800 */
[-C--:B------:R-:W-:Y:S01]  /*21ce0*/  FFMA R3, R126, R0.reuse, R3 ;  /* 0x000000007e037223 */ /* 0x080fe20000000003 */
[-C--:B------:R-:W-:Y:S02]  /*21cf0*/  FFMA R65, R125, R0.reuse, R65 ;  /* 0x000000007d417223 */ /* 0x080fe40000000041 */
[----:B------:R-:W3:Y:S01]  /*21d00*/  LDL R127, [R1+0xff8] ;  /* 0x000ff800017f7983 */ /* 0x000ee20000100800 */
[----:B------:R-:W-:-:S03]  /*21d10*/  FFMA R108, R112, R0, R108 ;  /* 0x00000000706c7223 */ /* 0x000fc6000000006c */
        /* <DEDUP_REMOVED lines=8> */
[----:B------:R-:W5:Y:S04]  /*21da0*/  LDL R115, [R1+0x1058] ;  /* 0x0010580001737983 */ /* 0x000f680000100800 */
[----:B------:R-:W5:Y:S04]  /*21db0*/  LDL R101, [R1+0x105c] ;  /* 0x00105c0001657983 */ /* 0x000f680000100800 */
[----:B------:R-:W5:Y:S01]  /*21dc0*/  LDL R125, [R1+0xde4] ;  /* 0x000de400017d7983 */ /* 0x000f620000100800 */
[----:B--2---:R-:W-:-:S03]  /*21dd0*/  FFMA R73, R106, R0, R73 ;  /* 0x000000006a497223 */ /* 0x004fc60000000049 */
[----:B------:R-:W2:Y:S01]  /*21de0*/  LDL R106, [R1+0x13fc] ;  /* 0x0013fc00016a7983 */ /* 0x000ea20000100800 */
[----:B----4-:R-:W-:-:S03]  /*21df0*/  FFMA R69, R2, R0, R69 ;  /* 0x0000000002457223 */ /* 0x010fc60000000045 */
[----:B------:R-:W4:Y:S01]  /*21e00*/  LDL R2, [R1+0xf7c] ;  /* 0x000f7c0001027983 */ /* 0x000f220000100800 */
[-C--:B------:R-:W-:Y:S01]  /*21e10*/  FFMA R86, R245, R0.reuse, R86 ;  /* 0x00000000f5567223 */ /* 0x080fe20000000056 */
[-C--:B------:R-:W-:Y:S01]  /*21e20*/  FFMA R110, R184, R0.reuse, R110 ;  /* 0x00000000b86e7223 */ /* 0x080fe2000000006e */
[-C--:B------:R-:W-:Y:S02]  /*21e30*/  FFMA R66, R124, R0.reuse, R66 ;  /* 0x000000007c427223 */ /* 0x080fe40000000042 */
[----:B------:R-:W2:Y:S01]  /*21e40*/  LDL R124, [R1+0x1410] ;  /* 0x00141000017c7983 */ /* 0x000ea20000100800 */
[----:B------:R-:W-:-:S03]  /*21e50*/  FFMA R70, R121, R0, R70 ;  /* 0x0000000079467223 */ /* 0x000fc60000000046 */
        /* <DEDUP_REMOVED lines=28> */
[----:B------:R-:W-:-:S03]  /*22020*/  FFMA R85, R125, R0, R85 ;  /* 0x000000007d557223 */ /* 0x000fc60000000055 */
[----:B------:R-:W5:Y:S04]  /*22030*/  LDL R101, [R1+0x11a8] ;  /* 0x0011a80001657983 */ /* 0x000f680000100800 */
[----:B------:R-:W5:Y:S01]  /*22040*/  LDL R125, [R1+0x10a8] ;  /* 0x0010a800017d7983 */ /* 0x000f620000100800 */
[----:B----4-:R-:W-:-:S03]  /*22050*/  FFMA R84, R2, R0, R84 ;  /* 0x0000000002547223 */ /* 0x010fc60000000054 */
[----:B------:R-:W4:Y:S01]  /*22060*/  LDL R2, [R1+0x11ac] ;  /* 0x0011ac0001027983 */ /* 0x000f220000100800 */
[----:B------:R-:W-:-:S04]  /*22070*/  FMUL R0, R164, R87 ;  /* 0x00000057a4007220 */ /* 0x000fc80000400000 */
[-C--:B--2---:R-:W-:Y:S02]  /*22080*/  FFMA R63, R106, R0.reuse, R63 ;  /* 0x000000006a3f7223 */ /* 0x084fe4000000003f */
        /* <DEDUP_REMOVED lines=17> */
[----:B----4-:R-:W-:-:S03]  /*221a0*/  FFMA R95, R2, R0, R95 ;  /* 0x00000000025f7223 */ /* 0x010fc6000000005f */
        /* <DEDUP_REMOVED lines=68> */
[----:B------:R-:W-:Y:S01]  /*225f0*/  FFMA R80, R114, R0, R80 ;  /* 0x0000000072507223 */ /* 0x000fe20000000050 */
[----:B------:R-:W-:Y:S02]  /*22600*/  FMUL R0, R165, R87 ;  /* 0x00000057a5007220 */ /* 0x000fe40000400000 */
[----:B------:R-:W3:Y:S04]  /*22610*/  LDL R114, [R1+0x1534] ;  /* 0x0015340001727983 */ /* 0x000ee80000100800 */
[----:B------:R-:W3:Y:S04]  /*22620*/  LDL R125, [R1+0x1100] ;  /* 0x00110000017d7983 */ /* 0x000ee80000100800 */
[----:B------:R-:W3:Y:S01]  /*22630*/  LDL R124, [R1+0x10fc] ;  /* 0x0010fc00017c7983 */ /* 0x000ee20000100800 */
[----:B-----5:R-:W-:-:S03]  /*22640*/  FFMA R60, R101, R0, R60 ;  /* 0x00000000653c7223 */ /* 0x020fc6000000003c */
[----:B------:R-:W5:Y:S04]  /*22650*/  LDL R101, [R1+0x127c] ;  /* 0x00127c0001657983 */ /* 0x000f680000100800 */
[----:B------:R-:W5:Y:S04]  /*22660*/  LDL R123, [R1+0x1180] ;  /* 0x00118000017b7983 */ /* 0x000f680000100800 */
[----:B------:R-:W5:Y:S04]  /*22670*/  LDL R122, [R1+0x10f8] ;  /* 0x0010f800017a7983 */ /* 0x000f680000100800 */
        /* <DEDUP_REMOVED lines=185> */
[----:B------:R-:W-:-:S03]  /*23210*/  FMUL R0, R167, R87 ;  /* 0x00000057a7007220 */ /* 0x000fc60000400000 */
[----:B------:R-:W3:Y:S01]  /*23220*/  LDL R113, [R1+0x123c] ;  /* 0x00123c0001717983 */ /* 0x000ee20000100800 */
[-C--:B------:R-:W-:Y:S01]  /*23230*/  FFMA R60, R112, R0.reuse, R60 ;  /* 0x00000000703c7223 */ /* 0x080fe2000000003c */
[-C--:B-----5:R-:W-:Y:S02]  /*23240*/  FFMA R88, R101, R0.reuse, R88 ;  /* 0x0000000065587223 */ /* 0x0a0fe40000000058 */
        /* <DEDUP_REMOVED lines=91> */
[----:B------:R-:W-:Y:S01]  /*23800*/  FFMA R85, R113, R0, R85 ;  /* 0x0000000071557223 */ /* 0x000fe20000000055 */
[----:B------:R-:W-:Y:S02]  /*23810*/  FMUL R0, R168, R87 ;  /* 0x00000057a8007220 */ /* 0x000fe40000400000 */
[----:B------:R-:W3:Y:S02]  /*23820*/  LDL R113, [R1+0x13bc] ;  /* 0x0013bc0001717983 */ /* 0x000ee40000100800 */
[-C--:B-----5:R-:W-:Y:S02]  /*23830*/  FFMA R60, R112, R0.reuse, R60 ;  /* 0x00000000703c7223 */ /* 0x0a0fe4000000003c */
        /* <DEDUP_REMOVED lines=82> */
[----:B------:R-:W-:-:S03]  /*23d60*/  FFMA R71, R113, R0, R71 ;  /* 0x0000000071477223 */ /* 0x000fc60000000047 */
[----:B------:R-:W3:Y:S04]  /*23d70*/  LDL R114, [R1+0x1928] ;  /* 0x0019280001727983 */ /* 0x000ee80000100800 */
[----:B------:R-:W3:Y:S01]  /*23d80*/  LDL R113, [R1+0x192c] ;  /* 0x00192c0001717983 */ /* 0x000ee20000100800 */
[----:B-----5:R-:W-:-:S03]  /*23d90*/  FFMA R74, R112, R0, R74 ;  /* 0x00000000704a7223 */ /* 0x020fc6000000004a */
        /* <DEDUP_REMOVED lines=11> */
[----:B------:R-:W-:-:S04]  /*23e50*/  FMUL R0, R169, R87 ;  /* 0x00000057a9007220 */ /* 0x000fc80000400000 */
[-C--:B--2---:R-:W-:Y:S02]  /*23e60*/  FFMA R60, R106, R0.reuse, R60 ;  /* 0x000000006a3c7223 */ /* 0x084fe4000000003c */
        /* <DEDUP_REMOVED lines=95> */
[-C--:B------:R-:W-:Y:S01]  /*24460*/  FFMA R88, R121, R0.reuse, R88 ;  /* 0x0000000079587223 */ /* 0x080fe20000000058 */
[----:B------:R-:W-:-:S02]  /*24470*/  FFMA R89, R120, R0, R89 ;  /* 0x0000000078597223 */ /* 0x000fc40000000059 */
        /* <DEDUP_REMOVED lines=75> */
[-C--:B------:R-:W-:Y:S01]  /*24930*/  FFMA R107, R135, R0.reuse, R107 ;  /* 0x00000000876b7223 */ /* 0x080fe2000000006b */
[-C--:B------:R-:W-:Y:S02]  /*24940*/  FFMA R108, R134, R0.reuse, R108 ;  /* 0x00000000866c7223 */ /* 0x080fe4000000006c */
        /* <DEDUP_REMOVED lines=10> */
[----:B-----5:R-:W-:-:S03]  /*249f0*/  FFMA R84, R113, R0, R84 ;  /* 0x0000000071547223 */ /* 0x020fc60000000054 */
[----:B------:R-:W5:Y:S01]  /*24a00*/  LDL R113, [R1+0x1cf4] ;  /* 0x001cf40001717983 */ /* 0x000f620000100800 */
[----:B---3--:R-:W-:-:S03]  /*24a10*/  FFMA R85, R112, R0, R85 ;  /* 0x0000000070557223 */ /* 0x008fc60000000055 */
[----:B------:R-:W3:Y:S01]  /*24a20*/  LDL R112, [R1+0x1924] ;  /* 0x0019240001707983 */ /* 0x000ee20000100800 */
[-C--:B------:R-:W-:Y:S01]  /*24a30*/  FFMA R86, R101, R0.reuse, R86 ;  /* 0x0000000065567223 */ /* 0x080fe20000000056 */
[-C--:B------:R-:W-:Y:S01]  /*24a40*/  FMUL R101, R172, R87.reuse ;  /* 0x00000057ac657220 */ /* 0x080fe20000400000 */
[----:B----4-:R-:W-:Y:S01]  /*24a50*/  FFMA R110, R2, R0, R110 ;  /* 0x00000000026e7223 */ /* 0x010fe2000000006e */
[----:B------:R-:W-:-:S04]  /*24a60*/  FMUL R2, R171, R87 ;  /* 0x00000057ab027220 */ /* 0x000fc80000400000 */
[-C--:B------:R-:W-:Y:S01]  /*24a70*/  FFMA R62, R132, R2.reuse, R62 ;  /* 0x00000002843e7223 */ /* 0x080fe2000000003e */
[-C--:B------:R-:W-:Y:S01]  /*24a80*/  FFMA R152, R115, R2.reuse, R152 ;  /* 0x0000000273987223 */ /* 0x080fe20000000098 */
[-C--:B--2---:R-:W-:Y:S01]  /*24a90*/  FFMA R60, R106, R2.reuse, R60 ;  /* 0x000000026a3c7223 */ /* 0x084fe2000000003c */
[----:B------:R-:W2:Y:S01]  /*24aa0*/  LDL R115, [R1+0x1a10] ;  /* 0x001a100001737983 */ /* 0x000ea20000100800 */
[-C--:B------:R-:W-:Y:S01]  /*24ab0*/  FFMA R61, R133, R2.reuse, R61 ;  /* 0x00000002853d7223 */ /* 0x080fe2000000003d */
[----:B------:R-:W-:Y:S01]  /*24ac0*/  FFMA R63, R131, R2, R63 ;  /* 0x00000002833f7223 */ /* 0x000fe2000000003f */
[----:B------:R-:W-:Y:S01]  /*24ad0*/  FFMA R62, R114, R101, R62 ;  /* 0x00000065723e7223 */ /* 0x000fe2000000003e */
[----:B------:R-:W-:Y:S01]  /*24ae0*/  FMUL R0, R173, R87 ;  /* 0x00000057ad007220 */ /* 0x000fe20000400000 */
        /* <DEDUP_REMOVED lines=14> */
[----:B------:R-:W-:Y:S01]  /*24bd0*/  FFMA R153, R130, R2, R153 ;  /* 0x0000000282997223 */ /* 0x000fe20000000099 */
[----:B------:R-:W-:Y:S01]  /*24be0*/  FMUL R87, R174, R87 ;  /* 0x00000057ae577220 */ /* 0x000fe20000400000 */
[-C--:B------:R-:W-:Y:S01]  /*24bf0*/  FFMA R61, R126, R0.reuse, R61 ;  /* 0x000000007e3d7223 */ /* 0x080fe2000000003d */
[-C--:B------:R-:W-:Y:S01]  /*24c00*/  FFMA R62, R125, R0.reuse, R62 ;  /* 0x000000007d3e7223 */ /* 0x080fe2000000003e */
[----:B------:R-:W-:Y:S01]  /*24c10*/  FFMA R153, R127, R101, R153 ;  /* 0x000000657f997223 */ /* 0x000fe20000000099 */
[-C--:B------:R-:W-:Y:S01]  /*24c20*/  FFMA R60, R123, R87.reuse, R60 ;  /* 0x000000577b3c7223 */ /* 0x080fe2000000003c */
[-C--:B------:R-:W-:Y:S01]  /*24c30*/  FFMA R61, R122, R87.reuse, R61 ;  /* 0x000000577a3d7223 */ /* 0x080fe2000000003d */
[-C--:B------:R-:W-:Y:S01]  /*24c40*/  FFMA R62, R118, R87.reuse, R62 ;  /* 0x00000057763e7223 */ /* 0x080fe2000000003e */
        /* <DEDUP_REMOVED lines=12> */
[-C--:B---3--:R-:W-:Y:S01]  /*24d10*/  FFMA R152, R112, R87.reuse, R152 ;  /* 0x0000005770987223 */ /* 0x088fe20000000098 */
[----:B-----5:R-:W-:-:S02]  /*24d20*/  FFMA R63, R113, R87, R63 ;  /* 0x00000057713f7223 */ /* 0x020fc4000000003f */
[----:B------:R-:W3:Y:S01]  /*24d30*/  LDL R130, [R1+0x1afc] ;  /* 0x001afc0001827983 */ /* 0x000ee20000100800 */
[----:B------:R-:W-:Y:S01]  /*24d40*/  FFMA R112, R60, R152, RZ ;  /* 0x000000983c707223 */ /* 0x000fe200000000ff */
[----:B------:R-:W-:Y:S02]  /*24d50*/  FFMA R113, R144, R60, RZ ;  /* 0x0000003c90717223 */ /* 0x000fe400000000ff */
[----:B------:R0:W-:Y:S04]  /*24d60*/  STL.128 [R1], R60 ;  /* 0x0000003c01007387 */ /* 0x0001e80000100c00 */
[----:B------:R-:W5:Y:S01]  /*24d70*/  LDL R129, [R1+0x1b04] ;  /* 0x001b040001817983 */ /* 0x000f620000100800 */
[----:B--2---:R-:W-:-:S03]  /*24d80*/  FFMA R107, R115, R2, R107 ;  /* 0x00000002736b7223 */ /* 0x004fc6000000006b */
[----:B------:R-:W2:Y:S01]  /*24d90*/  LDL R115, [R1+0x1ab4] ;  /* 0x001ab40001737983 */ /* 0x000ea20000100800 */
[----:B----4-:R-:W-:-:S03]  /*24da0*/  FFMA R107, R114, R101, R107 ;  /* 0x00000065726b7223 */ /* 0x010fc6000000006b */
[----:B------:R-:W4:Y:S01]  /*24db0*/  LDL R114, [R1+0x1ab8] ;  /* 0x001ab80001727983 */ /* 0x000f220000100800 */
[----:B------:R-:W-:Y:S01]  /*24dc0*/  FFMA R153, R106, R87, R153 ;  /* 0x000000576a997223 */ /* 0x000fe20000000099 */
[----:B------:R-:W-:-:S03]  /*24dd0*/  FFMA R108, R121, R2, R108 ;  /* 0x00000002796c7223 */ /* 0x000fc6000000006c */
[----:B------:R-:W-:Y:S01]  /*24de0*/  FFMA R112, R61, R153, R112 ;  /* 0x000000993d707223 */ /* 0x000fe20000000070 */
[----:B------:R-:W-:Y:S01]  /*24df0*/  FFMA R107, R120, R0, R107 ;  /* 0x00000000786b7223 */ /* 0x000fe2000000006b */
[----:B------:R-:W-:Y:S01]  /*24e00*/  FFMA R106, R148, R60, RZ ;  /* 0x0000003c946a7223 */ /* 0x000fe200000000ff */
[----:B------:R-:W3:Y:S01]  /*24e10*/  LDL R121, [R1+0x1a40] ;  /* 0x001a400001797983 */ /* 0x000ee20000100800 */
[----:B------:R-:W-:-:S03]  /*24e20*/  FFMA R108, R119, R101, R108 ;  /* 0x00000065776c7223 */ /* 0x000fc6000000006c */
[----:B------:R-:W5:Y:S01]  /*24e30*/  LDL R120, [R1+0x1a44] ;  /* 0x001a440001787983 */ /* 0x000f620000100800 */
[----:B------:R-:W-:Y:S01]  /*24e40*/  FFMA R154, R117, R87, R107 ;  /* 0x00000057759a7223 */ /* 0x000fe2000000006b */
[-C--:B0-----:R-:W-:Y:S02]  /*24e50*/  FFMA R60, R145, R61.reuse, R113 ;  /* 0x0000003d913c7223 */ /* 0x081fe40000000071 */
[----:B------:R-:W3:Y:S01]  /*24e60*/  LDL R117, [R1+0x12f8] ;  /* 0x0012f80001757983 */ /* 0x000ee20000100800 */
[----:B------:R-:W-:Y:S01]  /*24e70*/  FFMA R155, R116, R0, R108 ;  /* 0x00000000749b7223 */ /* 0x000fe2000000006c */
[----:B------:R-:W-:Y:S02]  /*24e80*/  FFMA R108, R62, R154, R112 ;  /* 0x0000009a3e6c7223 */ /* 0x000fe40000000070 */
[----:B------:R-:W5:Y:S04]  /*24e90*/  LDL R113, [R1+0x1ac8] ;  /* 0x001ac80001717983 */ /* 0x000f680000100800 */
[----:B------:R-:W5:Y:S04]  /*24ea0*/  LDL R112, [R1+0x1300] ;  /* 0x0013000001707983 */ /* 0x000f680000100800 */
[----:B------:R-:W5:Y:S01]  /*24eb0*/  LDL R116, [R1+0x12fc] ;  /* 0x0012fc0001747983 */ /* 0x000f620000100800 */
[----:B------:R-:W-:Y:S01]  /*24ec0*/  FFMA R106, R149, R61, R106 ;  /* 0x0000003d956a7223 */ /* 0x000fe2000000006a */
[----:B------:R-:W-:Y:S01]  /*24ed0*/  FFMA R60, R146, R62, R60 ;  /* 0x0000003e923c7223 */ /* 0x000fe2000000003c */
[-C--:B--2---:R-:W-:Y:S01]  /*24ee0*/  FFMA R88, R115, R2.reuse, R88 ;  /* 0x0000000273587223 */ /* 0x084fe20000000058 */
[----:B----4-:R-:W-:Y:S01]  /*24ef0*/  FFMA R89, R114, R2, R89 ;  /* 0x0000000272597223 */ /* 0x010fe20000000059 */
[----:B------:R-:W2:Y:S01]  /*24f00*/  LDL R115, [R1+0x1a48] ;  /* 0x001a480001737983 */ /* 0x000ea20000100800 */
[----:B------:R-:W-:Y:S01]  /*24f10*/  FFMA R107, R150, R62, R106 ;  /* 0x0000003e966b7223 */ /* 0x000fe2000000006a */
[----:B------:R-:W-:Y:S01]  /*24f20*/  FFMA R106, R147, R63, R60 ;  /* 0x0000003f936a7223 */ /* 0x000fe2000000003c */
[----:B------:R-:W-:Y:S01]  /*24f30*/  FFMA R60, R128, R2, R111 ;  /* 0x00000002803c7223 */ /* 0x000fe2000000006f */
[----:B------:R-:W4:Y:S04]  /*24f40*/  LDL R114, [R1+0x1884] ;  /* 0x0018840001727983 */ /* 0x000f280000100800 */
[----:B------:R-:W4:Y:S01]  /*24f50*/  LDL R111, [R1+0x18dc] ;  /* 0x0018dc00016f7983 */ /* 0x000f220000100800 */
[----:B------:R-:W-:-:S03]  /*24f60*/  FFMA R155, R118, R87, R155 ;  /* 0x00000057769b7223 */ /* 0x000fc6000000009b */
[----:B------:R-:W4:Y:S04]  /*24f70*/  LDL R119, [R1+0x12f4] ;  /* 0x0012f40001777983 */ /* 0x000f280000100800 */
[----:B------:R-:W4:Y:S01]  /*24f80*/  LDL R118, [R1+0x1a50] ;  /* 0x001a500001767983 */ /* 0x000f220000100800 */
[----:B---3--:R-:W-:-:S03]  /*24f90*/  FFMA R93, R117, R2, R93 ;  /* 0x00000002755d7223 */ /* 0x008fc6000000005d */
        /* <DEDUP_REMOVED lines=8> */
[----:B------:R-:W5:Y:S01]  /*25020*/  LDL R62, [R1+0x1a2c] ;  /* 0x001a2c00013e7983 */ /* 0x000f620000100800 */
[-C--:B--2---:R-:W-:Y:S01]  /*25030*/  FFMA R66, R115, R2.reuse, R66 ;  /* 0x0000000273427223 */ /* 0x084fe20000000042 */
[-C--:B------:R-:W-:Y:S02]  /*25040*/  FFMA R91, R125, R2.reuse, R91 ;  /* 0x000000027d5b7223 */ /* 0x080fe4000000005b */
        /* <DEDUP_REMOVED lines=13> */
[-C--:B---3--:R-:W-:Y:S01]  /*25120*/  FFMA R61, R61, R2.reuse, R109 ;  /* 0x000000023d3d7223 */ /* 0x088fe2000000006d */
[-C--:B-----5:R-:W-:Y:S01]  /*25130*/  FFMA R76, R117, R2.reuse, R76 ;  /* 0x00000002754c7223 */ /* 0x0a0fe2000000004c */
[-C--:B------:R-:W-:Y:S01]  /*25140*/  FFMA R64, R121, R2.reuse, R64 ;  /* 0x0000000279407223 */ /* 0x080fe20000000040 */
[----:B------:R-:W3:Y:S01]  /*25150*/  LDL R117, [R1+0x1b58] ;  /* 0x001b580001757983 */ /* 0x000ee20000100800 */
[----:B------:R-:W-:-:S03]  /*25160*/  FFMA R69, R113, R2, R69 ;  /* 0x0000000271457223 */ /* 0x000fc60000000045 */
[----:B------:R-:W5:Y:S01]  /*25170*/  LDL R113, [R1+0x1444] ;  /* 0x0014440001717983 */ /* 0x000f620000100800 */
[----:B------:R-:W-:-:S03]  /*25180*/  FFMA R78, R112, R2, R78 ;  /* 0x00000002704e7223 */ /* 0x000fc6000000004e */
[----:B------:R-:W3:Y:S01]  /*25190*/  LDL R112, [R1+0x1b64] ;  /* 0x001b640001707983 */ /* 0x000ee20000100800 */
[----:B------:R-:W-:-:S03]  /*251a0*/  FFMA R77, R116, R2, R77 ;  /* 0x00000002744d7223 */ /* 0x000fc6000000004d */
[----:B------:R-:W3:Y:S01]  /*251b0*/  LDL R116, [R1+0x1b60] ;  /* 0x001b600001747983 */ /* 0x000ee20000100800 */
[-C--:B------:R-:W-:Y:S01]  /*251c0*/  FFMA R65, R120, R2.reuse, R65 ;  /* 0x0000000278417223 */ /* 0x080fe20000000041 */
[----:B------:R-:W-:Y:S02]  /*251d0*/  FFMA R62, R62, R2, R100 ;  /* 0x000000023e3e7223 */ /* 0x000fe40000000064 */
        /* <DEDUP_REMOVED lines=9> */
[----:B------:R-:W-:Y:S01]  /*25270*/  FFMA R107, R151, R63, R107 ;  /* 0x0000003f976b7223 */ /* 0x000fe2000000006b */
[----:B------:R-:W-:-:S02]  /*25280*/  FMUL R106, R106, 0.5 ;  /* 0x3f0000006a6a7820 */ /* 0x000fc40000400000 */
[----:B------:R-:W3:Y:S01]  /*25290*/  LDL R128, [R1+0x1948] ;  /* 0x0019480001807983 */ /* 0x000ee20000100800 */
[----:B--2---:R-:W-:-:S03]  /*252a0*/  FFMA R80, R115, R2, R80 ;  /* 0x0000000273507223 */ /* 0x004fc60000000050 */
[----:B------:R-:W2:Y:S01]  /*252b0*/  LDL R115, [R1+0x1b74] ;  /* 0x001b740001737983 */ /* 0x000ea20000100800 */
[----:B----4-:R-:W-:-:S03]  /*252c0*/  FFMA R84, R114, R2, R84 ;  /* 0x0000000272547223 */ /* 0x010fc60000000054 */
[----:B------:R-:W4:Y:S01]  /*252d0*/  LDL R114, [R1+0x1b8c] ;  /* 0x001b8c0001727983 */ /* 0x000f220000100800 */
[----:B------:R-:W-:-:S03]  /*252e0*/  FFMA R96, R111, R101, R96 ;  /* 0x000000656f607223 */ /* 0x000fc60000000060 */
[----:B------:R-:W4:Y:S01]  /*252f0*/  LDL R111, [R1+0x1314] ;  /* 0x00131400016f7983 */ /* 0x000f220000100800 */
[----:B-----5:R-:W-:-:S03]  /*25300*/  FFMA R85, R113, R2, R85 ;  /* 0x0000000271557223 */ /* 0x020fc60000000055 */
[----:B------:R-:W5:Y:S01]  /*25310*/  LDL R113, [R1+0x130c] ;  /* 0x00130c0001717983 */ /* 0x000f620000100800 */
[----:B---3--:R-:W-:-:S03]  /*25320*/  FFMA R91, R112, R101, R91 ;  /* 0x00000065705b7223 */ /* 0x008fc6000000005b */
[----:B------:R-:W3:Y:S01]  /*25330*/  LDL R112, [R1+0x1310] ;  /* 0x0013100001707983 */ /* 0x000ee20000100800 */
[-C--:B------:R-:W-:Y:S01]  /*25340*/  FFMA R75, R119, R2.reuse, R75 ;  /* 0x00000002774b7223 */ /* 0x080fe2000000004b */
[----:B------:R-:W-:Y:S01]  /*25350*/  FFMA R83, R118, R2, R83 ;  /* 0x0000000276537223 */ /* 0x000fe20000000053 */
[-C--:B------:R-:W-:Y:S01]  /*25360*/  FFMA R89, R117, R101.reuse, R89 ;  /* 0x0000006575597223 */ /* 0x080fe20000000059 */
[-C--:B------:R-:W-:Y:S01]  /*25370*/  FFMA R90, R116, R101.reuse, R90 ;  /* 0x00000065745a7223 */ /* 0x080fe2000000005a */
        /* <DEDUP_REMOVED lines=14> */
[----:B------:R-:W-:Y:S01]  /*25460*/  FMUL R107, R107, 0.5 ;  /* 0x3f0000006b6b7820 */ /* 0x000fe20000400000 */
[----:B------:R-:W-:Y:S01]  /*25470*/  FFMA R108, R63, R155, R108 ;  /* 0x0000009b3f6c7223 */ /* 0x000fe2000000006c */
[-C--:B------:R-:W-:Y:S01]  /*25480*/  FFMA R63, R127, R2.reuse, R3 ;  /* 0x000000027f3f7223 */ /* 0x080fe20000000003 */
[-C--:B------:R-:W-:Y:S01]  /*25490*/  FFMA R70, R126, R2.reuse, R70 ;  /* 0x000000027e467223 */ /* 0x080fe20000000046 */
[----:B------:R-:W-:Y:S01]  /*254a0*/  FFMA R71, R125, R2, R71 ;  /* 0x000000027d477223 */ /* 0x000fe20000000047 */
[----:B------:R-:W-:Y:S01]  /*254b0*/  FSETP.GT.AND P0, PT, R107, R106, PT ;  /* 0x0000006a6b00720b */ /* 0x000fe20003f04000 */
[----:B------:R-:W-:Y:S01]  /*254c0*/  FMUL R108, R108, 0.5 ;  /* 0x3f0000006c6c7820 */ /* 0x000fe20000400000 */
[-C--:B------:R-:W-:Y:S01]  /*254d0*/  FFMA R72, R124, R2.reuse, R72 ;  /* 0x000000027c487223 */ /* 0x080fe20000000048 */
[----:B------:R-:W-:Y:S01]  /*254e0*/  FFMA R73, R123, R2, R73 ;  /* 0x000000027b497223 */ /* 0x000fe20000000049 */
[----:B------:R-:W-:Y:S01]  /*254f0*/  FSEL R3, R107, R106, P0 ;  /* 0x0000006a6b037208 */ /* 0x000fe20000000000 */
[-C--:B------:R-:W-:Y:S01]  /*25500*/  FFMA R74, R122, R2.reuse, R74 ;  /* 0x000000027a4a7223 */ /* 0x080fe2000000004a */
[-C--:B------:R-:W-:Y:S01]  /*25510*/  FFMA R81, R121, R2.reuse, R81 ;  /* 0x0000000279517223 */ /* 0x080fe20000000051 */
[-C--:B------:R-:W-:Y:S01]  /*25520*/  FFMA R82, R120, R2.reuse, R82 ;  /* 0x0000000278527223 */ /* 0x080fe20000000052 */
[----:B------:R-:W-:Y:S01]  /*25530*/  FSETP.GT.AND P0, PT, R108, R3, PT ;  /* 0x000000036c00720b */ /* 0x000fe20003f04000 */
[-C--:B------:R-:W-:Y:S01]  /*25540*/  FFMA R86, R109, R2.reuse, R86 ;  /* 0x000000026d567223 */ /* 0x080fe20000000056 */
[----:B------:R-:W-:Y:S01]  /*25550*/  FFMA R110, R100, R2, R110 ;  /* 0x00000002646e7223 */ /* 0x000fe2000000006e */
[----:B------:R-:W-:Y:S01]  /*25560*/  FFMA R88, R119, R101, R88 ;  /* 0x0000006577587223 */ /* 0x000fe20000000058 */
[----:B------:R-:W-:Y:S01]  /*25570*/  FSEL R3, R108, R3, P0 ;  /* 0x000000036c037208 */ /* 0x000fe20000000000 */
[-C--:B------:R-:W-:Y:S01]  /*25580*/  FFMA R98, R118, R101.reuse, R98 ;  /* 0x0000006576627223 */ /* 0x080fe20000000062 */
[----:B------:R-:W-:Y:S01]  /*25590*/  MOV R109, 0x437c0000 ;  /* 0x437c0000006d7802 */ /* 0x000fe20000000f00 */
[-C--:B------:R-:W-:Y:S01]  /*255a0*/  FFMA R66, R117, R101.reuse, R66 ;  /* 0x0000006575427223 */ /* 0x080fe20000000042 */
[----:B------:R-:W-:Y:S01]  /*255b0*/  FFMA R67, R116, R101, R67 ;  /* 0x0000006574437223 */ /* 0x000fe20000000043 */
[--C-:B------:R-:W-:Y:S01]  /*255c0*/  FADD R106, R106, -R3.reuse ;  /* 0x800000036a6a7221 */ /* 0x100fe20000000000 */
[--C-:B------:R-:W-:Y:S01]  /*255d0*/  FADD R107, R107, -R3.reuse ;  /* 0x800000036b6b7221 */ /* 0x100fe20000000000 */
[----:B------:R-:W-:Y:S01]  /*255e0*/  FADD R108, R108, -R3 ;  /* 0x800000036c6c7221 */ /* 0x000fe20000000000 */
[----:B------:R-:W-:Y:S01]  /*255f0*/  MOV R3, 0x3bbb989d ;  /* 0x3bbb989d00037802 */ /* 0x000fe20000000f00 */
[----:B------:R-:W3:Y:S04]  /*25600*/  LDL R127, [R1+0x1950] ;  /* 0x00195000017f7983 */ /* 0x000ee80000100800 */
[-C--:B------:R-:W-:Y:S01]  /*25610*/  FFMA.SAT R2, R106, R3.reuse, 0.5 ;  /* 0x3f0000006a027423 */ /* 0x080fe20000002003 */
[-C--:B------:R-:W-:Y:S01]  /*25620*/  FFMA.SAT R100, R107, R3.reuse, 0.5 ;  /* 0x3f0000006b647423 */ /* 0x080fe20000002003 */
[----:B------:R-:W-:Y:S01]  /*25630*/  FFMA.SAT R3, R108, R3, 0.5 ;  /* 0x3f0000006c037423 */ /* 0x000fe20000002003 */
[----:B------:R-:W3:Y:S01]  /*25640*/  LDL R126, [R1+0x1954] ;  /* 0x00195400017e7983 */ /* 0x000ee20000100800 */
[-C--:B------:R-:W-:Y:S01]  /*25650*/  FFMA.RM R2, R2, R109.reuse, 12582913 ;  /* 0x4b40000102027423 */ /* 0x080fe2000000406d */
[-C--:B------:R-:W-:Y:S01]  /*25660*/  FFMA.RM R100, R100, R109.reuse, 12582913 ;  /* 0x4b40000164647423 */ /* 0x080fe2000000406d */
[----:B------:R-:W-:Y:S01]  /*25670*/  FFMA.RM R3, R3, R109, 12582913 ;  /* 0x4b40000103037423 */ /* 0x000fe2000000406d */
        /* <DEDUP_REMOVED lines=40> */
[-C--:B------:R-:W-:Y:S01]  /*25900*/  FFMA R82, R109, R101.reuse, R82 ;  /* 0x000000656d527223 */ /* 0x080fe20000000052 */
[----:B------:R-:W-:Y:S02]  /*25910*/  FADD R109, R2, -12583039 ;  /* 0xcb40007f026d7421 */ /* 0x000fe40000000000 */
[----:B------:R-:W3:Y:S02]  /*25920*/  LDL R135, [R1+0x1590] ;  /* 0x0015900001877983 */ /* 0x000ee40000100800 */
[----:B------:R-:W-:Y:S01]  /*25930*/  FFMA R109, R106, 1.4426950216293334961, -R109 ;  /* 0x3fb8aa3b6a6d7823 */ /* 0x000fe2000000086d */
[-C--:B------:R-:W-:Y:S01]  /*25940*/  FFMA R73, R124, R101.reuse, R73 ;  /* 0x000000657c497223 */ /* 0x080fe20000000049 */
[----:B------:R-:W3:Y:S01]  /*25950*/  LDL R134, [R1+0x1580] ;  /* 0x0015800001867983 */ /* 0x000ee20000100800 */
[-C--:B------:R-:W-:Y:S01]  /*25960*/  FFMA R74, R123, R101.reuse, R74 ;  /* 0x000000657b4a7223 */ /* 0x080fe2000000004a */
[----:B------:R-:W-:Y:S01]  /*25970*/  FFMA R106, R106, 1.925963033500011079e-08, R109 ;  /* 0x32a570606a6a7823 */ /* 0x000fe2000000006d */
[----:B------:R-:W-:Y:S01]  /*25980*/  FADD R109, R3, -12583039 ;  /* 0xcb40007f036d7421 */ /* 0x000fe20000000000 */
        /* <DEDUP_REMOVED lines=8> */
[C---:B------:R-:W-:Y:S01]  /*25a10*/  FFMA R109, R108.reuse, 1.4426950216293334961, -R109 ;  /* 0x3fb8aa3b6c6d7823 */ /* 0x040fe2000000086d */
[----:B------:R-:W3:Y:S03]  /*25a20*/  LDL R123, [R1+0x13ac] ;  /* 0x0013ac00017b7983 */ /* 0x000ee60000100800 */
[----:B------:R-:W-:Y:S01]  /*25a30*/  FFMA R108, R108, 1.925963033500011079e-08, R109 ;  /* 0x32a570606c6c7823 */ /* 0x000fe2000000006d */
        /* <DEDUP_REMOVED lines=9> */
[----:B--2---:R-:W-:Y:S01]  /*25ad0*/  FFMA R101, R115, R101, R110 ;  /* 0x0000006573657223 */ /* 0x004fe2000000006e */
[----:B------:R-:W-:-:S02]  /*25ae0*/  FADD R110, R100, -12583039 ;  /* 0xcb40007f646e7421 */ /* 0x000fc40000000000 */
[----:B------:R-:W2:Y:S02]  /*25af0*/  LDL R115, [R1+0x1c8c] ;  /* 0x001c8c0001737983 */ /* 0x000ea40000100800 */
[----:B------:R-:W-:Y:S01]  /*25b00*/  FFMA R110, R107, 1.4426950216293334961, -R110 ;  /* 0x3fb8aa3b6b6e7823 */ /* 0x000fe2000000086e */
[-C--:B----4-:R-:W-:Y:S01]  /*25b10*/  FFMA R88, R114, R0.reuse, R88 ;  /* 0x0000000072587223 */ /* 0x090fe20000000058 */
[-C--:B------:R-:W-:Y:S02]  /*25b20*/  FFMA R93, R111, R0.reuse, R93 ;  /* 0x000000006f5d7223 */ /* 0x080fe4000000005d */
[----:B------:R-:W-:Y:S01]  /*25b30*/  FFMA R107, R107, 1.925963033500011079e-08, R110 ;  /* 0x32a570606b6b7823 */ /* 0x000fe2000000006e */
[----:B------:R-:W4:Y:S04]  /*25b40*/  LDL R114, [R1+0x1ca0] ;  /* 0x001ca00001727983 */ /* 0x000f280000100800 */
[----:B------:R-:W4:Y:S04]  /*25b50*/  LDL R111, [R1+0x1ab0] ;  /* 0x001ab000016f7983 */ /* 0x000f280000100800 */
[----:B------:R-:W4:Y:S01]  /*25b60*/  LDL R110, [R1+0x1ad0] ;  /* 0x001ad000016e7983 */ /* 0x000f220000100800 */
        /* <DEDUP_REMOVED lines=42> */
[----:B-----5:R-:W-:-:S03]  /*25e10*/  FFMA R68, R113, R0, R68 ;  /* 0x0000000071447223 */ /* 0x020fc60000000044 */
[----:B------:R-:W5:Y:S01]  /*25e20*/  LDL R113, [R1+0x1dac] ;  /* 0x001dac0001717983 */ /* 0x000f620000100800 */
[----:B---3--:R-:W-:-:S03]  /*25e30*/  FFMA R69, R112, R0, R69 ;  /* 0x0000000070457223 */ /* 0x008fc60000000045 */
[----:B------:R-:W3:Y:S01]  /*25e40*/  LDL R112, [R1+0x1db8] ;  /* 0x001db80001707983 */ /* 0x000ee20000100800 */
[----:B------:R-:W0:Y:S08]  /*25e50*/  MUFU.EX2 R107, R107 ;  /* 0x0000006b006b7308 */ /* 0x000e300000000800 */
[----:B------:R-:W1:Y:S08]  /*25e60*/  MUFU.EX2 R108, R108 ;  /* 0x0000006c006c7308 */ /* 0x000e700000000800 */
[----:B------:R-:W1:Y:S01]  /*25e70*/  MUFU.EX2 R106, R106 ;  /* 0x0000006a006a7308 */ /* 0x000e620000000800 */
        /* <DEDUP_REMOVED lines=11> */
[----:B------:R-:W3:Y:S01]  /*25f30*/  LDL R132, [R1+0x1d88] ;  /* 0x001d880001847983 */ /* 0x000ee20000100800 */
[----:B------:R-:W-:Y:S01]  /*25f40*/  FFMA R79, R126, R0, R79 ;  /* 0x000000007e4f7223 */ /* 0x000fe2000000004f */
[----:B------:R-:W-:-:S02]  /*25f50*/  FMUL R106, R2, R106 ;  /* 0x0000006a026a7220 */ /* 0x000fc40000400000 */
[----:B------:R-:W3:Y:S01]  /*25f60*/  LDL R131, [R1+0x1d8c] ;  /* 0x001d8c0001837983 */ /* 0x000ee20000100800 */
[----:B------:R-:W-:-:S03]  /*25f70*/  FFMA R80, R125, R0, R80 ;  /* 0x000000007d507223 */ /* 0x000fc60000000050 */
[----:B------:R-:W3:Y:S04]  /*25f80*/  LDL R130, [R1+0x1d90] ;  /* 0x001d900001827983 */ /* 0x000ee80000100800 */
[----:B------:R-:W3:Y:S04]  /*25f90*/  LDL R129, [R1+0x1d94] ;  /* 0x001d940001817983 */ /* 0x000ee80000100800 */
        /* <DEDUP_REMOVED lines=43> */
[----:B------:R0:W-:Y:S04]  /*26250*/  STL.128 [R1+0x10], R88 ;  /* 0x0000105801007387 */ /* 0x0001e80000100c00 */
[----:B------:R0:W-:Y:S04]  /*26260*/  STL.128 [R1+0x20], R96 ;  /* 0x0000206001007387 */ /* 0x0001e80000100c00 */
[----:B------:R0:W-:Y:S04]  /*26270*/  STL.128 [R1+0x30], R92 ;  /* 0x0000305c01007387 */ /* 0x0001e80000100c00 */
[----:B------:R0:W-:Y:S01]  /*26280*/  STL.128 [R1+0x240], R152 ;  /* 0x0002409801007387 */ /* 0x0001e20000100c00 */
        /* <DEDUP_REMOVED lines=22> */
[----:B------:R0:W-:Y:S04]  /*263f0*/  STL.128 [R1+0x260], R64 ;  /* 0x0002604001007387 */ /* 0x0001e80000100c00 */
[----:B------:R0:W-:Y:S04]  /*26400*/  STL.128 [R1+0x270], R68 ;  /* 0x0002704401007387 */ /* 0x0001e80000100c00 */
[----:B------:R0:W-:Y:S01]  /*26410*/  STL.128 [R1+0x440], R72 ;  /* 0x0004404801007387 */ /* 0x0001e20000100c00 */
[----:B------:R-:W-:-:S04]  /*26420*/  UIADD3 UR4, UP0, UPT, UR4, 0x40, URZ ;  /* 0x0000004004047890 */ /* 0x000fc8000ff1e0ff */
[----:B------:R-:W-:Y:S02]  /*26430*/  UIADD3.X UR5, UPT, UPT, URZ, UR5, URZ, UP0, !UPT ;  /* 0x00000005ff057290 */ /* 0x000fe400087fe4ff */
[----:B------:R-:W-:-:S04]  /*26440*/  MOV R100, UR4 ;  /* 0x0000000400647c02 */ /* 0x000fc80008000f00 */
[----:B------:R-:W-:Y:S01]  /*26450*/  MOV R101, UR5 ;  /* 0x0000000500657c02 */ /* 0x000fe20008000f00 */
[-C--:B--2---:R-:W-:Y:S01]  /*26460*/  FFMA R77, R115, R87.reuse, R77 ;  /* 0x00000057734d7223 */ /* 0x084fe2000000004d */
[-C--:B----4-:R-:W-:Y:S01]  /*26470*/  FFMA R78, R114, R87.reuse, R78 ;  /* 0x00000057724e7223 */ /* 0x090fe2000000004e */
[-C--:B------:R-:W-:Y:S01]  /*26480*/  FFMA R81, R111, R87.reuse, R81 ;  /* 0x000000576f517223 */ /* 0x080fe20000000051 */
[-C--:B------:R-:W-:Y:S01]  /*26490*/  FFMA R82, R110, R87.reuse, R82 ;  /* 0x000000576e527223 */ /* 0x080fe20000000052 */
[-C--:B-----5:R-:W-:Y:S01]  /*264a0*/  FFMA R79, R113, R87.reuse, R79 ;  /* 0x00000057714f7223 */ /* 0x0a0fe2000000004f */
[-C--:B---3--:R-:W-:Y:S01]  /*264b0*/  FFMA R80, R112, R87.reuse, R80 ;  /* 0x0000005770507223 */ /* 0x088fe20000000050 */
[----:B------:R-:W-:Y:S01]  /*264c0*/  FFMA R87, R2, R87, R0 ;  /* 0x0000005702577223 */ /* 0x000fe20000000000 */
[----:B------:R-:W-:-:S04]  /*264d0*/  FADD R0, RZ, R106 ;  /* 0x0000006aff007221 */ /* 0x000fc80000000000 */
        /* <DEDUP_REMOVED lines=10> */
[----:B------:R-:W-:Y:S05]  /*26580*/  CALL.REL.NOINC `($__internal_1_$__cuda_sm20_rcp_rn_f32_slowpath) ;  /* 0x0000051400d87944 */ /* 0x000fea0003c00000 */
[----:B------:R-:W-:Y:S05]  /*26590*/  BRA `(.L_x_163) ;  /* 0x0000000000107947 */ /* 0x000fea0003800000 */
.L_x_162:
[----:B------:R-:W0:Y:S02]  /*265a0*/  MUFU.RCP R2, R0 ;  /* 0x0000000000027308 */ /* 0x000e240000001000 */
[----:B0-----:R-:W-:-:S04]  /*265b0*/  FFMA R0, R0, R2, -1 ;  /* 0xbf80000000007423 */ /* 0x001fc80000000002 */
[----:B------:R-:W-:-:S04]  /*265c0*/  FADD.FTZ R0, -R0, -RZ ;  /* 0x800000ff00007221 */ /* 0x000fc80000010100 */
[----:B------:R-:W-:-:S07]  /*265d0*/  FFMA R0, R2, R0, R2 ;  /* 0x0000000002007223 */ /* 0x000fce0000000002 */
.L_x_163:
[-C--:B------:R-:W-:Y:S01]  /*265e0*/  FFMA R3, R4, R88.reuse, RZ ;  /* 0x0000005804037223 */ /* 0x080fe200000000ff */
[----:B------:R-:W-:Y:S01]  /*265f0*/  FFMA R2, R32, R88, RZ ;  /* 0x0000005820027223 */ /* 0x000fe200000000ff */
[----:B------:R-:W-:Y:S01]  /*26600*/  FFMA R88, R88, R60, RZ ;  /* 0x0000003c58587223 */ /* 0x000fe200000000ff */
[----:B------:R-:W-:Y:S02]  /*26610*/  HFMA2 R109, -RZ, RZ, 0.96630859375, -0.0022525787353515625 ;  /* 0x3bbb989dff6d7431 */ /* 0x000fe400000001ff */
[-C--:B------:R-:W-:Y:S01]  /*26620*/  FFMA R3, R5, R89.reuse, R3 ;  /* 0x0000005905037223 */ /* 0x080fe20000000003 */
[----:B------:R-:W-:Y:S01]  /*26630*/  FFMA R2, R33, R89, R2 ;  /* 0x0000005921027223 */ /* 0x000fe20000000002 */
[----:B------:R-:W-:Y:S01]  /*26640*/  FFMA R88, R89, R61, R88 ;  /* 0x0000003d59587223 */ /* 0x000fe20000000058 */
[----:B------:R-:W-:Y:S01]  /*26650*/  MOV R110, 0x437c0000 ;  /* 0x437c0000006e7802 */ /* 0x000fe20000000f00 */
[-C--:B------:R-:W-:Y:S01]  /*26660*/  FFMA R3, R6, R90.reuse, R3 ;  /* 0x0000005a06037223 */ /* 0x080fe20000000003 */
[----:B------:R-:W-:Y:S01]  /*26670*/  FFMA R2, R34, R90, R2 ;  /* 0x0000005a22027223 */ /* 0x000fe20000000002 */
[----:B------:R-:W-:Y:S01]  /*26680*/  FFMA R88, R90, R62, R88 ;  /* 0x0000003e5a587223 */ /* 0x000fe20000000058 */
[-C--:B------:R-:W-:Y:S01]  /*26690*/  FMUL R106, R106, R0.reuse ;  /* 0x000000006a6a7220 */ /* 0x080fe20000400000 */
[-C--:B------:R-:W-:Y:S01]  /*266a0*/  FFMA R3, R7, R91.reuse, R3 ;  /* 0x0000005b07037223 */ /* 0x080fe20000000003 */
[----:B------:R-:W-:Y:S01]  /*266b0*/  FFMA R2, R35, R91, R2 ;  /* 0x0000005b23027223 */ /* 0x000fe20000000002 */
[----:B------:R-:W-:Y:S01]  /*266c0*/  FMUL R107, R107, R0 ;  /* 0x000000006b6b7220 */ /* 0x000fe20000400000 */
[----:B------:R-:W-:Y:S01]  /*266d0*/  FFMA R111, R16, R106, RZ ;  /* 0x0000006a106f7223 */ /* 0x000fe200000000ff */
[----:B------:R-:W-:Y:S01]  /*266e0*/  FMUL R90, R3, 0.5 ;  /* 0x3f000000035a7820 */ /* 0x000fe20000400000 */
[----:B------:R-:W-:Y:S01]  /*266f0*/  FMUL R89, R2, 0.5 ;  /* 0x3f00000002597820 */ /* 0x000fe20000400000 */
[----:B------:R-:W-:Y:S01]  /*26700*/  FFMA R2, R91, R63, R88 ;  /* 0x0000003f5b027223 */ /* 0x000fe20000000058 */
[----:B------:R-:W-:-:S03]  /*26710*/  FFMA R111, R44, R107, R111 ;  /* 0x0000006b2c6f7223 */ /* 0x000fc6000000006f */
[----:B------:R-:W-:Y:S01]  /*26720*/  FSETP.GT.AND P0, PT, R89, R90, PT ;  /* 0x0000005a5900720b */ /* 0x000fe20003f04000 */
[----:B------:R-:W-:-:S03]  /*26730*/  FMUL R2, R2, 0.5 ;  /* 0x3f00000002027820 */ /* 0x000fc60000400000 */
        /* <DEDUP_REMOVED lines=8> */
[----:B------:R-:W-:Y:S02]  /*267c0*/  FFMA.SAT R109, R89, R109, 0.5 ;  /* 0x3f000000596d7423 */ /* 0x000fe4000000206d */
[-C--:B------:R-:W-:Y:S01]  /*267d0*/  FFMA.RM R3, R3, R110.reuse, 12582913 ;  /* 0x4b40000103037423 */ /* 0x080fe2000000406e */
[-C--:B------:R-:W-:Y:S01]  /*267e0*/  FFMA.RM R88, R88, R110.reuse, 12582913 ;  /* 0x4b40000158587423 */ /* 0x080fe2000000406e */
[----:B------:R-:W-:-:S02]  /*267f0*/  FFMA.RM R109, R109, R110, 12582913 ;  /* 0x4b4000016d6d7423 */ /* 0x000fc4000000406e */
[----:B------:R-:W-:-:S04]  /*26800*/  FADD R91, R3, -12583039 ;  /* 0xcb40007f035b7421 */ /* 0x000fc80000000000 */
[----:B------:R-:W-:-:S04]  /*26810*/  FFMA R91, R90, 1.4426950216293334961, -R91 ;  /* 0x3fb8aa3b5a5b7823 */ /* 0x000fc8000000085b */
[----:B------:R-:W-:Y:S01]  /*26820*/  FFMA R91, R90, 1.925963033500011079e-08, R91 ;  /* 0x32a570605a5b7823 */ /* 0x000fe2000000005b */
[----:B------:R-:W-:-:S03]  /*26830*/  FADD R90, R88, -12583039 ;  /* 0xcb40007f585a7421 */ /* 0x000fc60000000000 */
[----:B------:R0:W1:Y:S01]  /*26840*/  MUFU.EX2 R110, R91 ;  /* 0x0000005b006e7308 */ /* 0x0000620000000800 */
[----:B------:R-:W-:-:S04]  /*26850*/  FFMA R90, R2, 1.4426950216293334961, -R90 ;  /* 0x3fb8aa3b025a7823 */ /* 0x000fc8000000085a */
[----:B------:R-:W-:Y:S01]  /*26860*/  FFMA R2, R2, 1.925963033500011079e-08, R90 ;  /* 0x32a5706002027823 */ /* 0x000fe2000000005a */
[C---:B------:R-:W-:Y:S01]  /*26870*/  FADD R90, R109.reuse, -12583039 ;  /* 0xcb40007f6d5a7421 */ /* 0x040fe20000000000 */
[----:B------:R-:W-:Y:S01]  /*26880*/  SHF.L.U32 R109, R109, 0x17, RZ ;  /* 0x000000176d6d7819 */ /* 0x000fe200000006ff */
[----:B0-----:R-:W-:Y:S02]  /*26890*/  FMUL R91, R108, R0 ;  /* 0x000000006c5b7220 */ /* 0x001fe40000400000 */
[----:B------:R-:W-:Y:S01]  /*268a0*/  FFMA R90, R89, 1.4426950216293334961, -R90 ;  /* 0x3fb8aa3b595a7823 */ /* 0x000fe2000000085a */
[----:B------:R-:W-:Y:S01]  /*268b0*/  MUFU.EX2 R2, R2 ;  /* 0x0000000200027308 */ /* 0x000fe20000000800 */
[-C--:B------:R-:W-:Y:S02]  /*268c0*/  FFMA R0, R19, R106.reuse, RZ ;  /* 0x0000006a13007223 */ /* 0x080fe400000000ff */
[----:B------:R-:W-:Y:S01]  /*268d0*/  FFMA R89, R89, 1.925963033500011079e-08, R90 ;  /* 0x32a5706059597823 */ /* 0x000fe2000000005a */
[----:B------:R-:W-:Y:S01]  /*268e0*/  FFMA R90, R18, R106, RZ ;  /* 0x0000006a125a7223 */ /* 0x000fe200000000ff */
[----:B------:R-:W-:-:S03]  /*268f0*/  FFMA R0, R47, R107, R0 ;  /* 0x0000006b2f007223 */ /* 0x000fc60000000000 */
[----:B------:R0:W2:Y:S01]  /*26900*/  MUFU.EX2 R108, R89 ;  /* 0x00000059006c7308 */ /* 0x0000a20000000800 */
[----:B------:R-:W-:-:S04]  /*26910*/  FFMA R90, R46, R107, R90 ;  /* 0x0000006b2e5a7223 */ /* 0x000fc8000000005a */
[----:B------:R-:W-:Y:S01]  /*26920*/  FFMA R90, R74, R91, R90 ;  /* 0x0000005b4a5a7223 */ /* 0x000fe2000000005a */
[----:B0-----:R-:W-:Y:S01]  /*26930*/  FFMA R89, R17, R106, RZ ;  /* 0x0000006a11597223 */ /* 0x001fe200000000ff */
[----:B------:R-:W-:-:S03]  /*26940*/  SHF.L.U32 R106, R3, 0x17, RZ ;  /* 0x00000017036a7819 */ /* 0x000fc600000006ff */
[----:B------:R-:W-:Y:S01]  /*26950*/  FFMA R89, R45, R107, R89 ;  /* 0x0000006b2d597223 */ /* 0x000fe20000000059 */
[----:B------:R-:W-:Y:S01]  /*26960*/  SHF.L.U32 R107, R88, 0x17, RZ ;  /* 0x00000017586b7819 */ /* 0x000fe200000006ff */
[----:B-1----:R-:W-:Y:S01]  /*26970*/  FMUL R106, R106, R110 ;  /* 0x0000006e6a6a7220 */ /* 0x002fe20000400000 */
        /* <DEDUP_REMOVED lines=17> */
.L_x_164:
[----:B------:R-:W0:Y:S02]  /*26a90*/  MUFU.RCP R0, R2 ;  /* 0x0000000200007308 */ /* 0x000e240000001000 */
[----:B0-----:R-:W-:-:S04]  /*26aa0*/  FFMA R2, R2, R0, -1 ;  /* 0xbf80000002027423 */ /* 0x001fc80000000000 */
[----:B------:R-:W-:-:S04]  /*26ab0*/  FADD.FTZ R2, -R2, -RZ ;  /* 0x800000ff02027221 */ /* 0x000fc80000010100 */
[----:B------:R-:W-:-:S07]  /*26ac0*/  FFMA R0, R0, R2, R0 ;  /* 0x0000000200007223 */ /* 0x000fce0000000000 */
.L_x_165:
        /* <DEDUP_REMOVED lines=10> */
[----:B------:R-:W-:-:S02]  /*26b70*/  FFMA R96, R98, R66, R96 ;  /* 0x0000004262607223 */ /* 0x000fc40000000060 */
[-C--:B------:R-:W-:Y:S01]  /*26b80*/  FFMA R3, R11, R99.reuse, R3 ;  /* 0x000000630b037223 */ /* 0x080fe20000000003 */
[----:B------:R-:W-:-:S03]  /*26b90*/  FFMA R2, R39, R99, R2 ;  /* 0x0000006327027223 */ /* 0x000fc60000000002 */
[----:B------:R-:W-:Y:S01]  /*26ba0*/  FMUL R97, R3, 0.5 ;  /* 0x3f00000003617820 */ /* 0x000fe20000400000 */
[----:B------:R-:W-:Y:S01]  /*26bb0*/  FMUL R98, R2, 0.5 ;  /* 0x3f00000002627820 */ /* 0x000fe20000400000 */
[----:B------:R-:W-:-:S04]  /*26bc0*/  FFMA R2, R99, R67, R96 ;  /* 0x0000004363027223 */ /* 0x000fc80000000060 */
        /* <DEDUP_REMOVED lines=18> */
[----:B------:R0:W-:Y:S01]  /*26cf0*/  MUFU.EX2 R110, R99 ;  /* 0x00000063006e7308 */ /* 0x0001e20000000800 */
[----:B------:R-:W-:-:S04]  /*26d00*/  FFMA R97, R2, 1.4426950216293334961, -R97 ;  /* 0x3fb8aa3b02617823 */ /* 0x000fc80000000861 */
[----:B------:R-:W-:Y:S01]  /*26d10*/  FFMA R2, R2, 1.925963033500011079e-08, R97 ;  /* 0x32a5706002027823 */ /* 0x000fe20000000061 */
[C---:B------:R-:W-:Y:S01]  /*26d20*/  FADD R97, R109.reuse, -12583039 ;  /* 0xcb40007f6d617421 */ /* 0x040fe20000000000 */
[----:B------:R-:W-:Y:S01]  /*26d30*/  SHF.L.U32 R109, R109, 0x17, RZ ;  /* 0x000000176d6d7819 */ /* 0x000fe200000006ff */
[-C--:B0-----:R-:W-:Y:S02]  /*26d40*/  FMUL R99, R107, R0.reuse ;  /* 0x000000006b637220 */ /* 0x081fe40000400000 */
        /* <DEDUP_REMOVED lines=8> */
[-C--:B------:R-:W-:Y:S02]  /*26dd0*/  FFMA R0, R23, R97.reuse, RZ ;  /* 0x0000006117007223 */ /* 0x080fe400000000ff */
[-C--:B------:R-:W-:Y:S02]  /*26de0*/  FFMA R111, R48, R106.reuse, R111 ;  /* 0x0000006a306f7223 */ /* 0x080fe4000000006f */
[-C--:B------:R-:W-:Y:S01]  /*26df0*/  FFMA R0, R51, R106.reuse, R0 ;  /* 0x0000006a33007223 */ /* 0x080fe20000000000 */
[----:B-1----:R-:W-:Y:S01]  /*26e00*/  FFMA R98, R22, R97, RZ ;  /* 0x0000006116627223 */ /* 0x002fe200000000ff */
[-C--:B------:R-:W-:Y:S01]  /*26e10*/  FFMA R97, R49, R106.reuse, R107 ;  /* 0x0000006a31617223 */ /* 0x080fe2000000006b */
[----:B------:R-:W-:Y:S01]  /*26e20*/  SHF.L.U32 R107, R96, 0x17, RZ ;  /* 0x00000017606b7819 */ /* 0x000fe200000006ff */
[-C--:B------:R-:W-:Y:S01]  /*26e30*/  FFMA R96, R76, R99.reuse, R111 ;  /* 0x000000634c607223 */ /* 0x080fe2000000006f */
[----:B------:R-:W-:Y:S01]  /*26e40*/  FFMA R98, R50, R106, R98 ;  /* 0x0000006a32627223 */ /* 0x000fe20000000062 */
[----:B------:R-:W-:Y:S01]  /*26e50*/  SHF.L.U32 R106, R3, 0x17, RZ ;  /* 0x00000017036a7819 */ /* 0x000fe200000006ff */
[-C--:B------:R-:W-:Y:S01]  /*26e60*/  FFMA R97, R77, R99.reuse, R97 ;  /* 0x000000634d617223 */ /* 0x080fe20000000061 */
[----:B0-----:R-:W-:Y:S01]  /*26e70*/  FMUL R107, R107, R2 ;  /* 0x000000026b6b7220 */ /* 0x001fe20000400000 */
[-C--:B------:R-:W-:Y:S01]  /*26e80*/  FFMA R98, R78, R99.reuse, R98 ;  /* 0x000000634e627223 */ /* 0x080fe20000000062 */
[----:B------:R-:W-:Y:S01]  /*26e90*/  FFMA R99, R79, R99, R0 ;  /* 0x000000634f637223 */ /* 0x000fe20000000000 */
[----:B------:R-:W-:Y:S01]  /*26ea0*/  FMUL R106, R106, R110 ;  /* 0x0000006e6a6a7220 */ /* 0x000fe20000400000 */
[----:B--2---:R-:W-:-:S03]  /*26eb0*/  FMUL R108, R109, R108 ;  /* 0x0000006c6d6c7220 */ /* 0x004fc60000400000 */
[----:B------:R-:W-:Y:S01]  /*26ec0*/  FADD R0, RZ, R106 ;  /* 0x0000006aff007221 */ /* 0x000fe20000000000 */
[----:B------:R0:W-:Y:S03]  /*26ed0*/  STL.128 [R1+0x50], R96 ;  /* 0x0000506001007387 */ /* 0x0001e60000100c00 */
        /* <DEDUP_REMOVED lines=10> */
.L_x_166:
[----:B------:R-:W0:Y:S02]  /*26f80*/  MUFU.RCP R0, R2 ;  /* 0x0000000200007308 */ /* 0x000e240000001000 */
[----:B0-----:R-:W-:-:S04]  /*26f90*/  FFMA R2, R2, R0, -1 ;  /* 0xbf80000002027423 */ /* 0x001fc80000000000 */
[----:B------:R-:W-:-:S04]  /*26fa0*/  FADD.FTZ R2, -R2, -RZ ;  /* 0x800000ff02027221 */ /* 0x000fc80000010100 */
[----:B------:R-:W-:-:S07]  /*26fb0*/  FFMA R0, R0, R2, R0 ;  /* 0x0000000200007223 */ /* 0x000fce0000000000 */
.L_x_167:
        /* <DEDUP_REMOVED lines=75> */
.L_x_168:
[----:B------:R-:W0:Y:S02]  /*27470*/  MUFU.RCP R0, R2 ;  /* 0x0000000200007308 */ /* 0x000e240000001000 */
[----:B0-----:R-:W-:-:S04]  /*27480*/  FFMA R2, R2, R0, -1 ;  /* 0xbf80000002027423 */ /* 0x001fc80000000000 */
[----:B------:R-:W-:-:S04]  /*27490*/  FADD.FTZ R2, -R2, -RZ ;  /* 0x800000ff02027221 */ /* 0x000fc80000010100 */
[----:B------:R-:W-:-:S07]  /*274a0*/  FFMA R0, R0, R2, R0 ;  /* 0x0000000200007223 */ /* 0x000fce0000000000 */
.L_x_169:
        /* <DEDUP_REMOVED lines=23> */
[----:B------:R-:W5:Y:S01]  /*27620*/  LDL R120, [R1+0x1524] ;  /* 0x0015240001787983 */ /* 0x000f620000100800 */
[-C--:B------:R-:W-:Y:S01]  /*27630*/  FMUL R2, R108, R0.reuse ;  /* 0x000000006c027220 */ /* 0x080fe20000400000 */
[----:B------:R-:W-:Y:S02]  /*27640*/  FMUL R107, R107, R0 ;  /* 0x000000006b6b7220 */ /* 0x000fe40000400000 */
        /* <DEDUP_REMOVED lines=13> */
[----:B--2---:R-:W-:-:S03]  /*27720*/  FFMA R106, R122, R88, RZ ;  /* 0x000000587a6a7223 */ /* 0x004fc600000000ff */
[----:B------:R-:W2:Y:S01]  /*27730*/  LDL R122, [R1+0x1518] ;  /* 0x00151800017a7983 */ /* 0x000ea20000100800 */
[----:B---3--:R-:W-:-:S03]  /*27740*/  FFMA R108, R123, R88, RZ ;  /* 0x000000587b6c7223 */ /* 0x008fc600000000ff */
[----:B------:R-:W3:Y:S01]  /*27750*/  LDL R123, [R1+0x1550] ;  /* 0x00155000017b7983 */ /* 0x000ee20000100800 */
[-C--:B----4-:R-:W-:Y:S01]  /*27760*/  FFMA R111, R111, R88.reuse, RZ ;  /* 0x000000586f6f7223 */ /* 0x090fe200000000ff */
[----:B-----5:R-:W-:-:S03]  /*27770*/  FFMA R119, R119, R88, RZ ;  /* 0x0000005877777223 */ /* 0x020fc600000000ff */
[-C--:B------:R-:W-:Y:S02]  /*27780*/  FFMA R111, R125, R89.reuse, R111 ;  /* 0x000000597d6f7223 */ /* 0x080fe4000000006f */
[----:B------:R-:W4:Y:S01]  /*27790*/  LDL R125, [R1+0x1bb4] ;  /* 0x001bb400017d7983 */ /* 0x000f220000100800 */
[----:B------:R-:W-:-:S03]  /*277a0*/  FFMA R119, R124, R89, R119 ;  /* 0x000000597c777223 */ /* 0x000fc60000000077 */
[----:B------:R-:W5:Y:S01]  /*277b0*/  LDL R124, [R1+0x1a58] ;  /* 0x001a5800017c7983 */ /* 0x000f620000100800 */
[----:B------:R-:W-:-:S04]  /*277c0*/  FFMA R112, R112, R88, RZ ;  /* 0x0000005870707223 */ /* 0x000fc800000000ff */
[-C--:B------:R-:W-:Y:S02]  /*277d0*/  FFMA R112, R132, R89.reuse, R112 ;  /* 0x0000005984707223 */ /* 0x080fe40000000070 */
[----:B------:R-:W5:Y:S01]  /*277e0*/  LDL R132, [R1+0x1868] ;  /* 0x0018680001847983 */ /* 0x000f620000100800 */
        /* <DEDUP_REMOVED lines=9> */
[----:B------:R-:W-:Y:S01]  /*27880*/  FFMA R116, R116, R88, RZ ;  /* 0x0000005874747223 */ /* 0x000fe200000000ff */
        /* <DEDUP_REMOVED lines=16> */
[----:B------:R-:W-:Y:S01]  /*27990*/  FFMA R0, R0, R88, RZ ;  /* 0x0000005800007223 */ /* 0x000fe200000000ff */
[----:B------:R-:W-:Y:S01]  /*279a0*/  FFMA R88, R28, R3, RZ ;  /* 0x000000031c587223 */ /* 0x000fe200000000ff */
[-C--:B------:R-:W-:Y:S02]  /*279b0*/  FFMA R118, R128, R89.reuse, R118 ;  /* 0x0000005980767223 */ /* 0x080fe40000000076 */
[----:B------:R-:W5:Y:S01]  /*279c0*/  LDL R128, [R1+0x1bb0] ;  /* 0x001bb00001807983 */ /* 0x000f620000100800 */
[----:B------:R-:W-:-:S03]  /*279d0*/  FFMA R117, R127, R89, R117 ;  /* 0x000000597f757223 */ /* 0x000fc60000000075 */
[----:B------:R-:W5:Y:S01]  /*279e0*/  LDL R127, [R1+0x1b9c] ;  /* 0x001b9c00017f7983 */ /* 0x000f620000100800 */
[-C--:B------:R-:W-:Y:S01]  /*279f0*/  FFMA R121, R126, R89.reuse, R121 ;  /* 0x000000597e797223 */ /* 0x080fe20000000079 */
[-C--:B------:R-:W-:Y:S02]  /*27a00*/  FFMA R88, R56, R2.reuse, R88 ;  /* 0x0000000238587223 */ /* 0x080fe40000000058 */
[----:B------:R-:W5:Y:S01]  /*27a10*/  LDL R126, [R1+0x1b80] ;  /* 0x001b8000017e7983 */ /* 0x000f620000100800 */
[----:B--2---:R-:W-:Y:S01]  /*27a20*/  FFMA R120, R122, R89, R120 ;  /* 0x000000597a787223 */ /* 0x004fe20000000078 */
[----:B------:R-:W-:Y:S01]  /*27a30*/  FFMA R122, R30, R3, RZ ;  /* 0x000000031e7a7223 */ /* 0x000fe200000000ff */
[----:B---3--:R-:W-:Y:S01]  /*27a40*/  FFMA R0, R123, R89, R0 ;  /* 0x000000597b007223 */ /* 0x008fe20000000000 */
[-C--:B------:R-:W-:Y:S01]  /*27a50*/  FFMA R89, R29, R3.reuse, RZ ;  /* 0x000000031d597223 */ /* 0x080fe200000000ff */
[----:B------:R-:W-:Y:S01]  /*27a60*/  FFMA R123, R31, R3, RZ ;  /* 0x000000031f7b7223 */ /* 0x000fe200000000ff */
[----:B------:R-:W-:-:S02]  /*27a70*/  FFMA R3, R58, R2, R122 ;  /* 0x000000023a037223 */ /* 0x000fc4000000007a */
[----:B------:R-:W2:Y:S01]  /*27a80*/  LDL R122, [R1+0x1880] ;  /* 0x00188000017a7983 */ /* 0x000ea20000100800 */
[-C--:B------:R-:W-:Y:S01]  /*27a90*/  FFMA R89, R57, R2.reuse, R89 ;  /* 0x0000000239597223 */ /* 0x080fe20000000059 */
[----:B------:R-:W-:Y:S02]  /*27aa0*/  FFMA R2, R59, R2, R123 ;  /* 0x000000023b027223 */ /* 0x000fe4000000007b */
        /* <DEDUP_REMOVED lines=119> */
[----:B------:R-:W3:Y:S01]  /*28220*/  LDL R119, [R1+0x1cdc] ;  /* 0x001cdc0001777983 */ /* 0x000ee20000100800 */
[-C--:B------:R-:W-:Y:S01]  /*28230*/  FFMA R114, R137, R98.reuse, R114 ;  /* 0x0000006289727223 */ /* 0x080fe20000000072 */
[-C--:B------:R-:W-:Y:S02]  /*28240*/  FFMA R116, R129, R98.reuse, R116 ;  /* 0x0000006281747223 */ /* 0x080fe40000000074 */
[----:B------:R-:W3:Y:S01]  /*28250*/  LDL R129, [R1+0x1cac] ;  /* 0x001cac0001817983 */ /* 0x000ee20000100800 */
[-C--:B------:R-:W-:Y:S01]  /*28260*/  FFMA R112, R130, R97.reuse, R112 ;  /* 0x0000006182707223 */ /* 0x080fe20000000070 */
[-C--:B------:R-:W-:Y:S01]  /*28270*/  FFMA R118, R141, R97.reuse, R118 ;  /* 0x000000618d767223 */ /* 0x080fe20000000076 */
[-C--:B------:R-:W-:Y:S01]  /*28280*/  FFMA R117, R140, R97.reuse, R117 ;  /* 0x000000618c757223 */ /* 0x080fe20000000075 */
[----:B------:R-:W3:Y:S01]  /*28290*/  LDL R130, [R1+0x1754] ;  /* 0x0017540001827983 */ /* 0x000ee20000100800 */
[-C--:B------:R-:W-:Y:S01]  /*282a0*/  FFMA R111, R139, R97.reuse, R111 ;  /* 0x000000618b6f7223 */ /* 0x080fe2000000006f */
[----:B------:R-:W-:Y:S01]  /*282b0*/  FFMA R91, R138, R97, R91 ;  /* 0x000000618a5b7223 */ /* 0x000fe2000000005b */
[-C--:B------:R-:W-:Y:S01]  /*282c0*/  FFMA R113, R134, R98.reuse, R113 ;  /* 0x0000006286717223 */ /* 0x080fe20000000071 */
[-C--:B------:R-:W-:Y:S01]  /*282d0*/  FFMA R115, R136, R98.reuse, R115 ;  /* 0x0000006288737223 */ /* 0x080fe20000000073 */
[----:B------:R-:W3:Y:S04]  /*282e0*/  LDL R140, [R1+0x1a30] ;  /* 0x001a3000018c7983 */ /* 0x000ee80000100800 */
[----:B------:R-:W3:Y:S04]  /*282f0*/  LDL R139, [R1+0x18f0] ;  /* 0x0018f000018b7983 */ /* 0x000ee80000100800 */
        /* <DEDUP_REMOVED lines=16> */
[----:B--2---:R-:W-:Y:S01]  /*28400*/  FFMA R114, R122, R99, R114 ;  /* 0x000000637a727223 */ /* 0x004fe20000000072 */
[-C--:B----4-:R-:W-:Y:S02]  /*28410*/  FFMA R117, R125, R98.reuse, R117 ;  /* 0x000000627d757223 */ /* 0x090fe40000000075 */
[----:B------:R-:W2:Y:S01]  /*28420*/  LDL R122, [R1+0x1ca8] ;  /* 0x001ca800017a7983 */ /* 0x000ea20000100800 */
[----:B-----5:R-:W-:-:S03]  /*28430*/  FFMA R0, R124, R98, R0 ;  /* 0x000000627c007223 */ /* 0x020fc60000000000 */
[----:B------:R-:W4:Y:S04]  /*28440*/  LDL R125, [R1+0x1a34] ;  /* 0x001a3400017d7983 */ /* 0x000f280000100800 */
[----:B------:R-:W5:Y:S01]  /*28450*/  LDL R124, [R1+0x16f8] ;  /* 0x0016f800017c7983 */ /* 0x000f620000100800 */
[----:B---3--:R-:W-:-:S03]  /*28460*/  FFMA R91, R123, R98, R91 ;  /* 0x000000627b5b7223 */ /* 0x008fc6000000005b */
[----:B------:R-:W3:Y:S01]  /*28470*/  LDL R123, [R1+0x1484] ;  /* 0x00148400017b7983 */ /* 0x000ee20000100800 */
[-C--:B------:R-:W-:Y:S01]  /*28480*/  FFMA R109, R133, R98.reuse, R109 ;  /* 0x00000062856d7223 */ /* 0x080fe2000000006d */
[-C--:B------:R-:W-:Y:S02]  /*28490*/  FFMA R112, R132, R98.reuse, R112 ;  /* 0x0000006284707223 */ /* 0x080fe40000000070 */
[----:B------:R-:W3:Y:S01]  /*284a0*/  LDL R133, [R1+0x1d3c] ;  /* 0x001d3c0001857983 */ /* 0x000ee20000100800 */
[-C--:B------:R-:W-:Y:S01]  /*284b0*/  FFMA R113, R119, R99.reuse, R113 ;  /* 0x0000006377717223 */ /* 0x080fe20000000071 */
[----:B------:R-:W-:Y:S02]  /*284c0*/  FFMA R111, R131, R98, R111 ;  /* 0x00000062836f7223 */ /* 0x000fe4000000006f */
[----:B------:R-:W3:Y:S01]  /*284d0*/  LDL R119, [R1+0x19ec] ;  /* 0x0019ec0001777983 */ /* 0x000ee20000100800 */
[----:B------:R-:W-:-:S03]  /*284e0*/  FFMA R109, R129, R99, R109 ;  /* 0x00000063816d7223 */ /* 0x000fc6000000006d */
[----:B------:R-:W3:Y:S01]  /*284f0*/  LDL R134, [R1+0x1d64] ;  /* 0x001d640001867983 */ /* 0x000ee20000100800 */
[----:B------:R-:W-:-:S03]  /*28500*/  FFMA R96, R130, R98, R96 ;  /* 0x0000006282607223 */ /* 0x000fc60000000060 */
        /* <DEDUP_REMOVED lines=15> */
[-C--:B------:R-:W-:Y:S01]  /*28600*/  FFMA R112, R120, R92.reuse, R112 ;  /* 0x0000005c78707223 */ /* 0x080fe20000000070 */
[----:B------:R-:W3:Y:S04]  /*28610*/  LDL R117, [R1+0x1758] ;  /* 0x0017580001757983 */ /* 0x000ee80000100800 */
[----:B------:R-:W3:Y:S01]  /*28620*/  LDL R120, [R1+0x1d08] ;  /* 0x001d080001787983 */ /* 0x000ee20000100800 */
[----:B------:R-:W-:-:S03]  /*28630*/  FFMA R97, R118, R92, R97 ;  /* 0x0000005c76617223 */ /* 0x000fc60000000061 */
[----:B------:R-:W3:Y:S01]  /*28640*/  LDL R118, [R1+0x1c28] ;  /* 0x001c280001767983 */ /* 0x000ee20000100800 */
[----:B--2---:R-:W-:-:S03]  /*28650*/  FFMA R109, R122, R92, R109 ;  /* 0x0000005c7a6d7223 */ /* 0x004fc6000000006d */
        /* <DEDUP_REMOVED lines=8> */
[----:B------:R-:W3:Y:S01]  /*286e0*/  LDL R119, [R1+0x1c60] ;  /* 0x001c600001777983 */ /* 0x000ee20000100800 */
[-C--:B------:R-:W-:Y:S01]  /*286f0*/  FFMA R111, R137, R99.reuse, R111 ;  /* 0x00000063896f7223 */ /* 0x080fe2000000006f */
[-C--:B------:R-:W-:Y:S01]  /*28700*/  FFMA R0, R136, R99.reuse, R0 ;  /* 0x0000006388007223 */ /* 0x080fe20000000000 */
[----:B------:R-:W-:Y:S01]  /*28710*/  FFMA R91, R135, R99, R91 ;  /* 0x00000063875b7223 */ /* 0x000fe2000000005b */
[-C--:B------:R-:W-:Y:S01]  /*28720*/  FFMA R115, R133, R92.reuse, R115 ;  /* 0x0000005c85737223 */ /* 0x080fe20000000073 */
        /* <DEDUP_REMOVED lines=19> */
[----:B------:R-:W-:Y:S01]  /*28860*/  FFMA R90, R127, R92, R90 ;  /* 0x0000005c7f5a7223 */ /* 0x000fe2000000005a */
        /* <DEDUP_REMOVED lines=13> */
[----:B-----5:R-:W-:-:S03]  /*28940*/  FFMA R91, R124, R92, R91 ;  /* 0x0000005c7c5b7223 */ /* 0x020fc6000000005b */
[----:B------:R-:W5:Y:S04]  /*28950*/  LDL R92, [R1+0x1470] ;  /* 0x00147000015c7983 */ /* 0x000f680000100800 */
[----:B------:R-:W4:Y:S01]  /*28960*/  LDL R124, [R1+0x1c58] ;  /* 0x001c5800017c7983 */ /* 0x000f220000100800 */
[----:B---3--:R-:W-:-:S03]  /*28970*/  FFMA R114, R123, R93, R114 ;  /* 0x0000005d7b727223 */ /* 0x008fc60000000072 */
[----:B------:R-:W3:Y:S01]  /*28980*/  LDL R123, [R1+0x1c24] ;  /* 0x001c2400017b7983 */ /* 0x000ee20000100800 */
[----:B------:R-:W-:-:S03]  /*28990*/  FFMA R112, R119, R93, R112 ;  /* 0x0000005d77707223 */ /* 0x000fc60000000070 */
[----:B------:R-:W3:Y:S01]  /*289a0*/  LDL R119, [R1+0x15ec] ;  /* 0x0015ec0001777983 */ /* 0x000ee20000100800 */
[-C--:B------:R-:W-:Y:S01]  /*289b0*/  FFMA R99, R137, R93.reuse, R99 ;  /* 0x0000005d89637223 */ /* 0x080fe20000000063 */
[-C--:B------:R-:W-:Y:S02]  /*289c0*/  FFMA R98, R134, R93.reuse, R98 ;  /* 0x0000005d86627223 */ /* 0x080fe40000000062 */
        /* <DEDUP_REMOVED lines=11> */
[-C--:B------:R-:W-:Y:S01]  /*28a80*/  FFMA R97, R135, R93.reuse, R97 ;  /* 0x0000005d87617223 */ /* 0x080fe20000000061 */
[-C--:B-----5:R-:W-:Y:S01]  /*28a90*/  FFMA R92, R92, R93.reuse, R0 ;  /* 0x0000005d5c5c7223 */ /* 0x0a0fe20000000000 */
[-C--:B--2---:R-:W-:Y:S01]  /*28aa0*/  FFMA R99, R122, R94.reuse, R99 ;  /* 0x0000005e7a637223 */ /* 0x084fe20000000063 */
[-C--:B----4-:R-:W-:Y:S01]  /*28ab0*/  FFMA R109, R125, R94.reuse, R109 ;  /* 0x0000005e7d6d7223 */ /* 0x090fe2000000006d */
[----:B------:R-:W2:Y:S01]  /*28ac0*/  LDL R122, [R1+0x1d54] ;  /* 0x001d5400017a7983 */ /* 0x000ea20000100800 */
[-C--:B------:R-:W-:Y:S01]  /*28ad0*/  FFMA R112, R124, R94.reuse, R112 ;  /* 0x0000005e7c707223 */ /* 0x080fe20000000070 */
[----:B------:R-:W-:Y:S02]  /*28ae0*/  FFMA R0, R132, R93, R91 ;  /* 0x0000005d84007223 */ /* 0x000fe4000000005b */
[----:B------:R-:W4:Y:S01]  /*28af0*/  LDL R124, [R1+0x1cfc] ;  /* 0x001cfc00017c7983 */ /* 0x000f220000100800 */
[----:B---3--:R-:W-:-:S03]  /*28b00*/  FFMA R108, R123, R94, R108 ;  /* 0x0000005e7b6c7223 */ /* 0x008fc6000000006c */
[----:B------:R-:W3:Y:S04]  /*28b10*/  LDL R125, [R1+0x1d2c] ;  /* 0x001d2c00017d7983 */ /* 0x000ee80000100800 */
        /* <DEDUP_REMOVED lines=16> */
[----:B------:R-:W-:Y:S01]  /*28c20*/  FFMA R89, R85, R107, R89 ;  /* 0x0000006b55597223 */ /* 0x000fe20000000059 */
[-C--:B------:R-:W-:Y:S01]  /*28c30*/  FFMA R111, R121, R94.reuse, R111 ;  /* 0x0000005e796f7223 */ /* 0x080fe2000000006f */
[----:B------:R-:W5:Y:S04]  /*28c40*/  LDL R133, [R1+0x1c1c] ;  /* 0x001c1c0001857983 */ /* 0x000f680000100800 */
[----:B------:R-:W5:Y:S01]  /*28c50*/  LDL R121, [R1+0x17e0] ;  /* 0x0017e00001797983 */ /* 0x000f620000100800 */
[----:B------:R-:W-:-:S03]  /*28c60*/  FFMA R0, R116, R94, R0 ;  /* 0x0000005e74007223 */ /* 0x000fc60000000000 */
[----:B------:R-:W5:Y:S01]  /*28c70*/  LDL R116, [R1+0x15dc] ;  /* 0x0015dc0001747983 */ /* 0x000f620000100800 */
[----:B------:R-:W-:Y:S01]  /*28c80*/  FFMA R114, R128, R95, R114 ;  /* 0x0000005f80727223 */ /* 0x000fe20000000072 */
[-C--:B------:R-:W-:Y:S01]  /*28c90*/  FFMA R91, R87, R107.reuse, R2 ;  /* 0x0000006b575b7223 */ /* 0x080fe20000000002 */
[----:B------:R-:W-:Y:S01]  /*28ca0*/  FFMA R90, R86, R107, R3 ;  /* 0x0000006b565a7223 */ /* 0x000fe20000000003 */
        /* <DEDUP_REMOVED lines=8> */
[----:B---3--:R-:W-:-:S03]  /*28d30*/  FFMA R2, R125, R95, R115 ;  /* 0x0000005f7d027223 */ /* 0x008fc60000000073 */
[----:B------:R-:W3:Y:S01]  /*28d40*/  LDL R125, [R1+0x1d28] ;  /* 0x001d2800017d7983 */ /* 0x000ee20000100800 */
[----:B-----5:R-:W-:-:S03]  /*28d50*/  FFMA R114, R132, R89, R114 ;  /* 0x0000005984727223 */ /* 0x020fc60000000072 */
        /* <DEDUP_REMOVED lines=13> */
[-C--:B------:R-:W-:Y:S01]  /*28e30*/  FFMA R107, R134, R95.reuse, R112 ;  /* 0x0000005f866b7223 */ /* 0x080fe20000000070 */
[-C--:B------:R-:W-:Y:S02]  /*28e40*/  FFMA R99, R127, R95.reuse, R99 ;  /* 0x0000005f7f637223 */ /* 0x080fe40000000063 */
        /* <DEDUP_REMOVED lines=8> */
[----:B------:R-:W-:Y:S01]  /*28ed0*/  FFMA R114, R131, R91, R114 ;  /* 0x0000005b83727223 */ /* 0x000fe20000000072 */
[-C--:B------:R-:W-:Y:S01]  /*28ee0*/  FFMA R108, R133, R95.reuse, R108 ;  /* 0x0000005f856c7223 */ /* 0x080fe2000000006c */
[-C--:B------:R-:W-:Y:S01]  /*28ef0*/  FFMA R93, R130, R95.reuse, R93 ;  /* 0x0000005f825d7223 */ /* 0x080fe2000000005d */
[-C--:B------:R-:W-:Y:S01]  /*28f00*/  FFMA R92, R129, R95.reuse, R92 ;  /* 0x0000005f815c7223 */ /* 0x080fe2000000005c */
[----:B------:R-:W-:Y:S01]  /*28f10*/  FFMA R95, R128, R95, R0 ;  /* 0x0000005f805f7223 */ /* 0x000fe20000000000 */
[----:B------:R-:W-:Y:S02]  /*28f20*/  FADD R0, R105, R114 ;  /* 0x0000007269007221 */ /* 0x000fe40000000000 */
        /* <DEDUP_REMOVED lines=8> */
[----:B-----5:R-:W-:-:S03]  /*28fb0*/  FFMA R2, R123, R89, R2 ;  /* 0x000000597b027223 */ /* 0x020fc60000000002 */
        /* <DEDUP_REMOVED lines=15> */
[----:B------:R-:W-:-:S03]  /*290b0*/  FADD R175, R175, R110 ;  /* 0x0000006eafaf7221 */ /* 0x000fc60000000000 */
        /* <DEDUP_REMOVED lines=10> */
[----:B------:R-:W-:-:S03]  /*29160*/  FADD R3, R102, R109 ;  /* 0x0000006d66037221 */ /* 0x000fc60000000000 */
[----:B------:R-:W5:Y:S01]  /*29170*/  LDL R109, [R1+0x17d0] ;  /* 0x0017d000016d7983 */ /* 0x000f620000100800 */
[----:B------:R-:W-:-:S03]  /*29180*/  FADD R2, R104, R2 ;  /* 0x0000000268027221 */ /* 0x000fc60000000000 */
[----:B------:R-:W5:Y:S04]  /*29190*/  LDL R102, [R1+0x16a8] ;  /* 0x0016a80001667983 */ /* 0x000f680000100800 */
[----:B------:R-:W5:Y:S04]  /*291a0*/  LDL R103, [R1+0x17ac] ;  /* 0x0017ac0001677983 */ /* 0x000f680000100800 */
[----:B------:R-:W5:Y:S01]  /*291b0*/  LDL R104, [R1+0x1870] ;  /* 0x0018700001687983 */ /* 0x000f620000100800 */
[-C--:B----4-:R-:W-:Y:S01]  /*291c0*/  FFMA R108, R124, R88.reuse, R108 ;  /* 0x000000587c6c7223 */ /* 0x090fe2000000006c */
[----:B---3--:R-:W-:-:S03]  /*291d0*/  FFMA R107, R125, R88, R107 ;  /* 0x000000587d6b7223 */ /* 0x008fc6000000006b */
[-C--:B--2---:R-:W-:Y:S01]  /*291e0*/  FFMA R108, R122, R89.reuse, R108 ;  /* 0x000000597a6c7223 */ /* 0x084fe2000000006c */
[----:B-----5:R-:W-:-:S03]  /*291f0*/  FFMA R107, R123, R89, R107 ;  /* 0x000000597b6b7223 */ /* 0x020fc6000000006b */
[-C--:B------:R-:W-:Y:S02]  /*29200*/  FFMA R108, R119, R90.reuse, R108 ;  /* 0x0000005a776c7223 */ /* 0x080fe4000000006c */
[----:B------:R-:W2:Y:S01]  /*29210*/  LDL R119, [R1+0x17c8] ;  /* 0x0017c80001777983 */ /* 0x000ea20000100800 */
[----:B------:R-:W-:-:S03]  /*29220*/  FFMA R107, R120, R90, R107 ;  /* 0x0000005a786b7223 */ /* 0x000fc6000000006b */
[----:B------:R-:W3:Y:S01]  /*29230*/  LDL R120, [R1+0x18bc] ;  /* 0x0018bc0001787983 */ /* 0x000ee20000100800 */
[----:B------:R-:W-:-:S03]  /*29240*/  FFMA R106, R117, R88, R106 ;  /* 0x00000058756a7223 */ /* 0x000fc6000000006a */
[----:B------:R-:W4:Y:S01]  /*29250*/  LDL R117, [R1+0x16c8] ;  /* 0x0016c80001757983 */ /* 0x000f220000100800 */
[-C--:B------:R-:W-:Y:S01]  /*29260*/  FFMA R108, R105, R91.reuse, R108 ;  /* 0x0000005b696c7223 */ /* 0x080fe2000000006c */
[----:B------:R-:W-:Y:S02]  /*29270*/  FFMA R107, R118, R91, R107 ;  /* 0x0000005b766b7223 */ /* 0x000fe4000000006b */
[----:B------:R-:W5:Y:S04]  /*29280*/  LDL R105, [R1+0x17b0] ;  /* 0x0017b00001697983 */ /* 0x000f680000100800 */
[----:B------:R-:W5:Y:S01]  /*29290*/  LDL R118, [R1+0x18a8] ;  /* 0x0018a80001767983 */ /* 0x000f620000100800 */
[----:B------:R-:W-:-:S03]  /*292a0*/  FFMA R97, R110, R88, R97 ;  /* 0x000000586e617223 */ /* 0x000fc60000000061 */
[----:B------:R-:W5:Y:S01]  /*292b0*/  LDL R110, [R1+0x1454] ;  /* 0x00145400016e7983 */ /* 0x000f620000100800 */
[----:B------:R-:W-:-:S04]  /*292c0*/  FFMA R99, R121, R88, R99 ;  /* 0x0000005879637223 */ /* 0x000fc80000000063 */
[-C--:B------:R-:W-:Y:S01]  /*292d0*/  FFMA R99, R116, R89.reuse, R99 ;  /* 0x0000005974637223 */ /* 0x080fe20000000063 */
[----:B------:R-:W-:Y:S01]  /*292e0*/  FFMA R106, R115, R89, R106 ;  /* 0x00000059736a7223 */ /* 0x000fe2000000006a */
[----:B------:R-:W5:Y:S02]  /*292f0*/  LDL R116, [R1+0x15c0] ;  /* 0x0015c00001747983 */ /* 0x000f640000100800 */
[-C--:B------:R-:W-:Y:S02]  /*29300*/  FFMA R99, R114, R90.reuse, R99 ;  /* 0x0000005a72637223 */ /* 0x080fe40000000063 */
[----:B------:R-:W5:Y:S02]  /*29310*/  LDL R114, [R1+0x1608] ;  /* 0x0016080001727983 */ /* 0x000f640000100800 */
[----:B------:R-:W-:Y:S02]  /*29320*/  FFMA R99, R112, R91, R99 ;  /* 0x0000005b70637223 */ /* 0x000fe40000000063 */
[----:B------:R-:W5:Y:S01]  /*29330*/  LDL R112, [R1+0x1600] ;  /* 0x0016000001707983 */ /* 0x000f620000100800 */
[----:B------:R-:W-:Y:S01]  /*29340*/  FFMA R106, R113, R90, R106 ;  /* 0x0000005a716a7223 */ /* 0x000fe2000000006a */
[----:B------:R-:W-:-:S02]  /*29350*/  FFMA R98, R109, R88, R98 ;  /* 0x000000586d627223 */ /* 0x000fc40000000062 */
[----:B------:R-:W5:Y:S01]  /*29360*/  LDL R115, [R1+0x15ac] ;  /* 0x0015ac0001737983 */ /* 0x000f620000100800 */
[----:B------:R-:W-:-:S03]  /*29370*/  FFMA R106, R111, R91, R106 ;  /* 0x0000005b6f6a7223 */ /* 0x000fc6000000006a */
[----:B------:R-:W5:Y:S01]  /*29380*/  LDL R113, [R1+0x1594] ;  /* 0x0015940001717983 */ /* 0x000f620000100800 */
[----:B------:R-:W-:-:S03]  /*29390*/  FADD R167, R167, R106 ;  /* 0x0000006aa7a77221 */ /* 0x000fc60000000000 */
[----:B------:R-:W5:Y:S01]  /*293a0*/  LDL R109, [R1+0x13d0] ;  /* 0x0013d000016d7983 */ /* 0x000f620000100800 */
[----:B------:R-:W-:-:S03]  /*293b0*/  FADD R165, R165, R108 ;  /* 0x0000006ca5a57221 */ /* 0x000fc60000000000 */
[----:B------:R-:W5:Y:S01]  /*293c0*/  LDL R106, [R1+0x144c] ;  /* 0x00144c00016a7983 */ /* 0x000f620000100800 */
[----:B------:R-:W-:-:S03]  /*293d0*/  FADD R164, R164, R107 ;  /* 0x0000006ba4a47221 */ /* 0x000fc60000000000 */
[----:B------:R-:W5:Y:S01]  /*293e0*/  LDL R111, [R1+0x1574] ;  /* 0x00157400016f7983 */ /* 0x000f620000100800 */
[----:B------:R-:W-:-:S03]  /*293f0*/  FADD R166, R166, R99 ;  /* 0x00000063a6a67221 */ /* 0x000fc60000000000 */
[----:B------:R-:W5:Y:S04]  /*29400*/  LDL R108, [R1+0x13c4] ;  /* 0x0013c400016c7983 */ /* 0x000f680000100800 */
[----:B------:R-:W5:Y:S04]  /*29410*/  LDL R107, [R1+0x13b0] ;  /* 0x0013b000016b7983 */ /* 0x000f680000100800 */
[----:B------:R-:W5:Y:S01]  /*29420*/  LDL R99, [R1+0x133c] ;  /* 0x00133c0001637983 */ /* 0x000f620000100800 */
[-C--:B--2---:R-:W-:Y:S01]  /*29430*/  FFMA R98, R119, R89.reuse, R98 ;  /* 0x0000005977627223 */ /* 0x084fe20000000062 */
[----:B---3--:R-:W-:Y:S01]  /*29440*/  FFMA R97, R120, R89, R97 ;  /* 0x0000005978617223 */ /* 0x008fe20000000061 */
[----:B----4-:R-:W-:-:S02]  /*29450*/  FFMA R94, R117, R88, R94 ;  /* 0x00000058755e7223 */ /* 0x010fc4000000005e */
[-C--:B-----5:R-:W-:Y:S02]  /*29460*/  FFMA R98, R105, R90.reuse, R98 ;  /* 0x0000005a69627223 */ /* 0x0a0fe40000000062 */
[----:B------:R-:W-:Y:S01]  /*29470*/  FFMA R94, R102, R89, R94 ;  /* 0x00000059665e7223 */ /* 0x000fe2000000005e */
[----:B------:R-:W2:Y:S01]  /*29480*/  LDL R105, [R1+0x13c8] ;  /* 0x0013c80001697983 */ /* 0x000ea20000100800 */
[----:B------:R-:W-:-:S03]  /*29490*/  FFMA R97, R118, R90, R97 ;  /* 0x0000005a76617223 */ /* 0x000fc60000000061 */
[----:B------:R-:W3:Y:S01]  /*294a0*/  LDL R102, [R1+0x1348] ;  /* 0x0013480001667983 */ /* 0x000ee20000100800 */
[-C--:B------:R-:W-:Y:S01]  /*294b0*/  FFMA R98, R103, R91.reuse, R98 ;  /* 0x0000005b67627223 */ /* 0x080fe20000000062 */
[----:B------:R-:W-:Y:S02]  /*294c0*/  FFMA R97, R104, R91, R97 ;  /* 0x0000005b68617223 */ /* 0x000fe40000000061 */
[----:B------:R-:W4:Y:S01]  /*294d0*/  LDL R104, [R1+0x13c0] ;  /* 0x0013c00001687983 */ /* 0x000f220000100800 */
[----:B------:R-:W-:-:S03]  /*294e0*/  FADD R169, R169, R98 ;  /* 0x00000062a9a97221 */ /* 0x000fc60000000000 */
[----:B------:R-:W5:Y:S01]  /*294f0*/  LDL R103, [R1+0x13a0] ;  /* 0x0013a00001677983 */ /* 0x000f620000100800 */
[----:B------:R-:W-:-:S03]  /*29500*/  FADD R168, R168, R97 ;  /* 0x00000061a8a87221 */ /* 0x000fc60000000000 */
[----:B------:R-:W5:Y:S04]  /*29510*/  LDL R98, [R1+0x132c] ;  /* 0x00132c0001627983 */ /* 0x000f680000100800 */
[----:B------:R-:W5:Y:S01]  /*29520*/  LDL R97, [R1+0x131c] ;  /* 0x00131c0001617983 */ /* 0x000f620000100800 */
[----:B------:R-:W-:-:S04]  /*29530*/  FFMA R94, R114, R90, R94 ;  /* 0x0000005a725e7223 */ /* 0x000fc8000000005e */
[----:B------:R-:W-:-:S04]  /*29540*/  FFMA R94, R112, R91, R94 ;  /* 0x0000005b705e7223 */ /* 0x000fc8000000005e */
[----:B------:R-:W-:Y:S01]  /*29550*/  FADD R170, R170, R94 ;  /* 0x0000005eaaaa7221 */ /* 0x000fe20000000000 */
[----:B------:R-:W-:Y:S01]  /*29560*/  FFMA R94, R110, R88, R93 ;  /* 0x000000586e5e7223 */ /* 0x000fe2000000005d */
        /* <DEDUP_REMOVED lines=12> */
[----:B------:R-:W-:Y:S01]  /*29630*/  FFMA R94, R109, R89, R94 ;  /* 0x000000596d5e7223 */ /* 0x000fe2000000005e */
[----:B------:R-:W-:Y:S01]  /*29640*/  FFMA R92, R106, R88, R92 ;  /* 0x000000586a5c7223 */ /* 0x000fe2000000005c */
[----:B------:R-:W-:Y:S01]  /*29650*/  FFMA R93, R168, R168, R93 ;  /* 0x000000a8a85d7223 */ /* 0x000fe2000000005d */
[----:B------:R-:W-:Y:S01]  /*29660*/  FFMA R96, R111, R91, R96 ;  /* 0x0000005b6f607223 */ /* 0x000fe20000000060 */
[----:B------:R-:W-:Y:S02]  /*29670*/  FFMA R94, R108, R90, R94 ;  /* 0x0000005a6c5e7223 */ /* 0x000fe4000000005e */
[----:B------:R-:W-:Y:S01]  /*29680*/  FFMA R93, R169, R169, R93 ;  /* 0x000000a9a95d7223 */ /* 0x000fe2000000005d */
[----:B------:R-:W-:Y:S01]  /*29690*/  FADD R171, R171, R96 ;  /* 0x00000060abab7221 */ /* 0x000fe20000000000 */
[----:B------:R-:W-:-:S02]  /*296a0*/  FFMA R94, R107, R91, R94 ;  /* 0x0000005b6b5e7223 */ /* 0x000fc4000000005e */
[----:B------:R-:W-:Y:S02]  /*296b0*/  FFMA R93, R170, R170, R93 ;  /* 0x000000aaaa5d7223 */ /* 0x000fe4000000005d */
[----:B------:R-:W-:Y:S02]  /*296c0*/  FADD R172, R172, R94 ;  /* 0x0000005eacac7221 */ /* 0x000fe40000000000 */
[----:B------:R-:W-:-:S04]  /*296d0*/  FFMA R93, R171, R171, R93 ;  /* 0x000000abab5d7223 */ /* 0x000fc8000000005d */
[----:B------:R-:W-:Y:S01]  /*296e0*/  FFMA R93, R172, R172, R93 ;  /* 0x000000acac5d7223 */ /* 0x000fe2000000005d */
[----:B------:R0:W-:Y:S01]  /*296f0*/  STL.128 [R1+0x70], R88 ;  /* 0x0000705801007387 */ /* 0x0001e20000100c00 */
[----:B------:R-:W-:Y:S01]  /*29700*/  UMOV UR4, URZ ;  /* 0x000000ff00047c82 */ /* 0x000fe20008000000 */
[----:B--2---:R-:W-:Y:S01]  /*29710*/  FFMA R92, R105, R89, R92 ;  /* 0x00000059695c7223 */ /* 0x004fe2000000005c */
[----:B---3--:R-:W-:-:S03]  /*29720*/  FFMA R95, R102, R88, R95 ;  /* 0x00000058665f7223 */ /* 0x008fc6000000005f */
[----:B----4-:R-:W-:Y:S01]  /*29730*/  FFMA R92, R104, R90, R92 ;  /* 0x0000005a685c7223 */ /* 0x010fe2000000005c */
[----:B------:R-:W-:-:S03]  /*29740*/  FFMA R95, R99, R89, R95 ;  /* 0x00000059635f7223 */ /* 0x000fc6000000005f */
[----:B-----5:R-:W-:Y:S01]  /*29750*/  FFMA R92, R103, R91, R92 ;  /* 0x0000005b675c7223 */ /* 0x020fe2000000005c */
[----:B------:R-:W-:-:S03]  /*29760*/  FFMA R95, R98, R90, R95 ;  /* 0x0000005a625f7223 */ /* 0x000fc6000000005f */
[----:B------:R-:W-:Y:S01]  /*29770*/  FADD R173, R173, R92 ;  /* 0x0000005cadad7221 */ /* 0x000fe20000000000 */
[----:B------:R-:W-:Y:S02]  /*29780*/  HFMA2 R92, -RZ, RZ, 1.375, 0 ;  /* 0x3d800000ff5c7431 */ /* 0x000fe400000001ff */
[----:B------:R-:W-:Y:S01]  /*29790*/  FFMA R95, R97, R91, R95 ;  /* 0x0000005b615f7223 */ /* 0x000fe2000000005f */
[----:B------:R-:W-:-:S03]  /*297a0*/  FFMA R93, R173, R173, R93 ;  /* 0x000000adad5d7223 */ /* 0x000fc6000000005d */
        /* <DEDUP_REMOVED lines=24> */
.L_x_170:
        /* <DEDUP_REMOVED lines=288> */
.L_x_171:
        /* <DEDUP_REMOVED lines=166> */
.L_x_173:
        /* <DEDUP_REMOVED lines=40> */
.L_x_172:
        /* <DEDUP_REMOVED lines=16> */
.L_x_176:
        /* <DEDUP_REMOVED lines=44> */
.L_x_175:
        /* <DEDUP_REMOVED lines=35> */
.L_x_177:
        /* <DEDUP_REMOVED lines=20> */
.L_x_178:
        /* <DEDUP_REMOVED lines=16> */
.L_x_174:
        /* <DEDUP_REMOVED lines=11> */
.L_x_181:
        /* <DEDUP_REMOVED lines=92> */
.L_x_180:
        /* <DEDUP_REMOVED lines=58> */
.L_x_182:
        /* <DEDUP_REMOVED lines=34> */
.L_x_183:
        /* <DEDUP_REMOVED lines=16> */
.L_x_179:
        /* <DEDUP_REMOVED lines=8> */
.L_x_184:
[----:B------:R-:W1:Y:S02]  /*2cdf0*/  MUFU.RCP R0, R106 ;  /* 0x0000006a00007308 */ /* 0x000e640000001000 */
[----:B-1----:R-:W-:-:S04]  /*2ce00*/  FFMA R2, R0, R106, -1 ;  /* 0xbf80000000027423 */ /* 0x002fc8000000006a */
[----:B------:R-:W-:-:S04]  /*2ce10*/  FADD.FTZ R2, -R2, -RZ ;  /* 0x800000ff02027221 */ /* 0x000fc80000010100 */
[----:B------:R-:W-:-:S07]  /*2ce20*/  FFMA R0, R0, R2, R0 ;  /* 0x0000000200007223 */ /* 0x000fce0000000000 */
.L_x_185:
        /* <DEDUP_REMOVED lines=8> */
.L_x_188:
        /* <DEDUP_REMOVED lines=29> */
.L_x_187:
        /* <DEDUP_REMOVED lines=33> */
.L_x_189:
        /* <DEDUP_REMOVED lines=19> */
.L_x_190:
        /* <DEDUP_REMOVED lines=15> */
.L_x_186:
        /* <DEDUP_REMOVED lines=149> */
[----:B------:R-:W5:Y:S02]  /*2de00*/  LDL R107, [R1+0xe48] ;  /* 0x000e4800016b7983 */ /* 0x000f640000100800 */
[----:B------:R-:W-:Y:S02]  /*2de10*/  FFMA R102, R92, R92, R102 ;  /* 0x0000005c5c667223 */ /* 0x000fe40000000066 */
[----:B------:R-:W5:Y:S02]  /*2de20*/  LDL R108, [R1+0xe44] ;  /* 0x000e4400016c7983 */ /* 0x000f640000100800 */
[----:B------:R-:W-:Y:S02]  /*2de30*/  FFMA R102, R91, R91, R102 ;  /* 0x0000005b5b667223 */ /* 0x000fe40000000066 */
[----:B------:R-:W5:Y:S02]  /*2de40*/  LDL R109, [R1+0xe40] ;  /* 0x000e4000016d7983 */ /* 0x000f640000100800 */
[----:B------:R-:W-:-:S02]  /*2de50*/  FFMA R102, R2, R2, R102 ;  /* 0x0000000202667223 */ /* 0x000fc40000000066 */
[----:B------:R-:W5:Y:S02]  /*2de60*/  LDL R110, [R1+0xe3c] ;  /* 0x000e3c00016e7983 */ /* 0x000f640000100800 */
[----:B------:R-:W-:Y:S02]  /*2de70*/  FFMA R102, R102, R101, 9.9999997473787516356e-06 ;  /* 0x3727c5ac66667423 */ /* 0x000fe40000000065 */
[----:B------:R-:W5:Y:S03]  /*2de80*/  LDL R111, [R1+0xe38] ;  /* 0x000e3800016f7983 */ /* 0x000f660000100800 */
[C---:B------:R-:W-:Y:S01]  /*2de90*/  FSETP.GEU.AND P0, PT, |R102|.reuse, 1.175494350822287508e-38, PT ;  /* 0x008000006600780b */ /* 0x040fe20003f0e200 */
[----:B------:R-:W5:Y:S04]  /*2dea0*/  LDL R112, [R1+0xe34] ;  /* 0x000e340001707983 */ /* 0x000f680000100800 */
[----:B------:R-:W5:Y:S04]  /*2deb0*/  LDL R113, [R1+0xe24] ;  /* 0x000e240001717983 */ /* 0x000f680000100800 */
[----:B------:R-:W5:Y:S04]  /*2dec0*/  LDL R114, [R1+0xdc8] ;  /* 0x000dc80001727983 */ /* 0x000f680000100800 */
[----:B------:R-:W-:-:S04]  /*2ded0*/  @!P0 FMUL R102, R102, 16777216 ;  /* 0x4b80000066668820 */ /* 0x000fc80000400000 */
[----:B------:R1:W0:Y:S02]  /*2dee0*/  MUFU.RSQ R215, R102 ;  /* 0x0000006600d77308 */ /* 0x0002240000001400 */
[----:B-1----:R-:W2:Y:S01]  /*2def0*/  LDL R102, [R1+0x10f0] ;  /* 0x0010f00001667983 */ /* 0x002ea20000100800 */
        /* <DEDUP_REMOVED lines=8> */
[-C--:B------:R-:W-:Y:S01]  /*2df80*/  FMUL R130, R3, R215.reuse ;  /* 0x000000d703827220 */ /* 0x080fe20000400000 */
[-C--:B------:R-:W-:Y:S01]  /*2df90*/  FMUL R189, R100, R215.reuse ;  /* 0x000000d764bd7220 */ /* 0x080fe20000400000 */
[-C--:B------:R-:W-:Y:S01]  /*2dfa0*/  FMUL R190, R99, R215.reuse ;  /* 0x000000d763be7220 */ /* 0x080fe20000400000 */
        /* <DEDUP_REMOVED lines=10> */
[----:B------:R-:W-:Y:S01]  /*2e050*/  FMUL R214, R91, R215 ;  /* 0x000000d75bd67220 */ /* 0x000fe20000400000 */
        /* <DEDUP_REMOVED lines=17> */
[----:B------:R-:W5:Y:S01]  /*2e170*/  LDL R97, [R1+0xe70] ;  /* 0x000e700001617983 */ /* 0x000f620000100800 */
[----:B------:R-:W-:-:S03]  /*2e180*/  FFMA R88, R214, R214, R88 ;  /* 0x000000d6d6587223 */ /* 0x000fc60000000058 */
[----:B------:R-:W5:Y:S01]  /*2e190*/  LDL R98, [R1+0xe6c] ;  /* 0x000e6c0001627983 */ /* 0x000f620000100800 */
        /* <DEDUP_REMOVED lines=8> */
[-C--:B------:R-:W-:Y:S02]  /*2e220*/  FFMA R116, R133, R0.reuse, RZ ;  /* 0x0000000085747223 */ /* 0x080fe400000000ff */
[----:B------:R-:W2:Y:S01]  /*2e230*/  LDL R133, [R1+0x1248] ;  /* 0x0012480001857983 */ /* 0x000ea20000100800 */
[----:B------:R-:W-:-:S03]  /*2e240*/  FFMA R88, R137, R0, RZ ;  /* 0x0000000089587223 */ /* 0x000fc600000000ff */
[----:B------:R-:W4:Y:S01]  /*2e250*/  LDL R137, [R1+0x1250] ;  /* 0x0012500001897983 */ /* 0x000f220000100800 */
[-C--:B------:R-:W-:Y:S01]  /*2e260*/  FFMA R91, R134, R0.reuse, RZ ;  /* 0x00000000865b7223 */ /* 0x080fe200000000ff */
[----:B------:R-:W-:Y:S02]  /*2e270*/  FMUL R2, R131, R115 ;  /* 0x0000007383027220 */ /* 0x000fe40000400000 */
[----:B------:R-:W5:Y:S01]  /*2e280*/  LDL R134, [R1+0x1274] ;  /* 0x0012740001867983 */ /* 0x000f620000100800 */
[-C--:B------:R-:W-:Y:S01]  /*2e290*/  FFMA R90, R135, R0.reuse, RZ ;  /* 0x00000000875a7223 */ /* 0x080fe200000000ff */
[----:B------:R-:W-:Y:S01]  /*2e2a0*/  FFMA R89, R136, R0, RZ ;  /* 0x0000000088597223 */ /* 0x000fe200000000ff */
[-C--:B--2---:R-:W-:Y:S02]  /*2e2b0*/  FFMA R88, R133, R2.reuse, R88 ;  /* 0x0000000285587223 */ /* 0x084fe40000000058 */
        /* <DEDUP_REMOVED lines=18> */
[-C--:B------:R-:W-:Y:S01]  /*2e3e0*/  FFMA R124, R143, R2.reuse, R124 ;  /* 0x000000028f7c7223 */ /* 0x080fe2000000007c */
[-C--:B------:R-:W-:Y:S01]  /*2e3f0*/  FFMA R125, R142, R2.reuse, R125 ;  /* 0x000000028e7d7223 */ /* 0x080fe2000000007d */
[-C--:B-----5:R-:W-:Y:S01]  /*2e400*/  FFMA R126, R134, R2.reuse, R126 ;  /* 0x00000002867e7223 */ /* 0x0a0fe2000000007e */
[-C--:B------:R-:W-:Y:S01]  /*2e410*/  FFMA R127, R141, R2.reuse, R127 ;  /* 0x000000028d7f7223 */ /* 0x080fe2000000007f */
[----:B------:R-:W-:Y:S01]  /*2e420*/  FFMA R120, R163, R2, R120 ;  /* 0x00000002a3787223 */ /* 0x000fe20000000078 */
[----:B------:R-:W5:Y:S01]  /*2e430*/  LDL R158, [R1+0xea4] ;  /* 0x000ea400019e7983 */ /* 0x000f620000100800 */
[-C--:B------:R-:W-:Y:S01]  /*2e440*/  FFMA R123, R123, R0.reuse, RZ ;  /* 0x000000007b7b7223 */ /* 0x080fe200000000ff */
[-C--:B---3--:R-:W-:Y:S02]  /*2e450*/  FFMA R136, R101, R0.reuse, RZ ;  /* 0x0000000065887223 */ /* 0x088fe400000000ff */
[----:B------:R-:W3:Y:S04]  /*2e460*/  LDL R143, [R1+0xea8] ;  /* 0x000ea800018f7983 */ /* 0x000ee80000100800 */
[----:B------:R-:W3:Y:S04]  /*2e470*/  LDL R161, [R1+0xeb4] ;  /* 0x000eb40001a17983 */ /* 0x000ee80000100800 */
[----:B------:R-:W3:Y:S04]  /*2e480*/  LDL R134, [R1+0xeb8] ;  /* 0x000eb80001867983 */ /* 0x000ee80000100800 */
[----:B------:R-:W3:Y:S04]  /*2e490*/  LDL R142, [R1+0xe7c] ;  /* 0x000e7c00018e7983 */ /* 0x000ee80000100800 */
[----:B------:R-:W3:Y:S04]  /*2e4a0*/  LDL R141, [R1+0xec0] ;  /* 0x000ec000018d7983 */ /* 0x000ee80000100800 */
[----:B------:R-:W3:Y:S04]  /*2e4b0*/  LDL R163, [R1+0xed0] ;  /* 0x000ed00001a37983 */ /* 0x000ee80000100800 */
[----:B------:R-:W3:Y:S01]  /*2e4c0*/  LDL R101, [R1+0xe60] ;  /* 0x000e600001657983 */ /* 0x000ee20000100800 */
[-C--:B------:R-:W-:Y:S01]  /*2e4d0*/  FFMA R157, R102, R0.reuse, RZ ;  /* 0x00000000669d7223 */ /* 0x080fe200000000ff */
[----:B------:R-:W-:-:S02]  /*2e4e0*/  FFMA R138, R103, R0, RZ ;  /* 0x00000000678a7223 */ /* 0x000fc400000000ff */
[----:B------:R-:W3:Y:S01]  /*2e4f0*/  LDL R103, [R1+0xe58] ;  /* 0x000e580001677983 */ /* 0x000ee20000100800 */
[-C--:B------:R-:W-:Y:S01]  /*2e500*/  FFMA R122, R122, R0.reuse, RZ ;  /* 0x000000007a7a7223 */ /* 0x080fe200000000ff */
[-C--:B------:R-:W-:Y:S02]  /*2e510*/  FFMA R156, R100, R0.reuse, RZ ;  /* 0x00000000649c7223 */ /* 0x080fe400000000ff */
[----:B------:R-:W3:Y:S01]  /*2e520*/  LDL R100, [R1+0xe64] ;  /* 0x000e640001647983 */ /* 0x000ee20000100800 */
[-C--:B------:R-:W-:Y:S01]  /*2e530*/  FFMA R121, R121, R0.reuse, RZ ;  /* 0x0000000079797223 */ /* 0x080fe200000000ff */
[-C--:B------:R-:W-:Y:S01]  /*2e540*/  FFMA R135, R104, R0.reuse, RZ ;  /* 0x0000000068877223 */ /* 0x080fe200000000ff */
[-C--:B------:R-:W-:Y:S01]  /*2e550*/  FFMA R129, R106, R0.reuse, RZ ;  /* 0x000000006a817223 */ /* 0x080fe200000000ff */
[----:B------:R-:W-:Y:S01]  /*2e560*/  FFMA R128, R105, R0, RZ ;  /* 0x0000000069807223 */ /* 0x000fe200000000ff */
[----:B------:R-:W3:Y:S01]  /*2e570*/  LDL R102, [R1+0xe5c] ;  /* 0x000e5c0001667983 */ /* 0x000ee20000100800 */
[----:B--2---:R-:W-:-:S03]  /*2e580*/  FFMA R123, R133, R2, R123 ;  /* 0x00000002857b7223 */ /* 0x004fc6000000007b */
[----:B------:R-:W2:Y:S04]  /*2e590*/  LDL R105, [R1+0xe50] ;  /* 0x000e500001697983 */ /* 0x000ea80000100800 */
[----:B------:R-:W2:Y:S01]  /*2e5a0*/  LDL R133, [R1+0xed8] ;  /* 0x000ed80001857983 */ /* 0x000ea20000100800 */
[----:B----4-:R-:W-:-:S03]  /*2e5b0*/  FFMA R157, R137, R2, R157 ;  /* 0x00000002899d7223 */ /* 0x010fc6000000009d */
[----:B------:R-:W4:Y:S01]  /*2e5c0*/  LDL R137, [R1+0xee0] ;  /* 0x000ee00001897983 */ /* 0x000f220000100800 */
[----:B------:R-:W-:-:S03]  /*2e5d0*/  FFMA R122, R140, R2, R122 ;  /* 0x000000028c7a7223 */ /* 0x000fc6000000007a */
[----:B------:R-:W4:Y:S01]  /*2e5e0*/  LDL R106, [R1+0xe4c] ;  /* 0x000e4c00016a7983 */ /* 0x000f220000100800 */
[-C--:B------:R-:W-:Y:S01]  /*2e5f0*/  FFMA R117, R117, R0.reuse, RZ ;  /* 0x0000000075757223 */ /* 0x080fe200000000ff */
[-C--:B------:R-:W-:Y:S02]  /*2e600*/  FFMA R92, R92, R0.reuse, RZ ;  /* 0x000000005c5c7223 */ /* 0x080fe400000000ff */
[----:B------:R-:W4:Y:S01]  /*2e610*/  LDL R140, [R1+0xed4] ;  /* 0x000ed400018c7983 */ /* 0x000f220000100800 */
        /* <DEDUP_REMOVED lines=8> */
[----:B------:R-:W4:Y:S01]  /*2e6a0*/  LDL R104, [R1+0xe54] ;  /* 0x000e540001687983 */ /* 0x000f220000100800 */
[----:B------:R-:W-:-:S03]  /*2e6b0*/  FFMA R117, R164, R2, R117 ;  /* 0x00000002a4757223 */ /* 0x000fc60000000075 */
        /* <DEDUP_REMOVED lines=14> */
[----:B------:R-:W-:-:S03]  /*2e7a0*/  FFMA R101, R101, R0, RZ ;  /* 0x0000000065657223 */ /* 0x000fc600000000ff */
[----:B------:R-:W3:Y:S04]  /*2e7b0*/  LDL R134, [R1+0xefc] ;  /* 0x000efc0001867983 */ /* 0x000ee80000100800 */
[----:B------:R-:W3:Y:S04]  /*2e7c0*/  LDL R161, [R1+0xf00] ;  /* 0x000f000001a17983 */ /* 0x000ee80000100800 */
[----:B------:R-:W3:Y:S04]  /*2e7d0*/  LDL R142, [R1+0xf04] ;  /* 0x000f0400018e7983 */ /* 0x000ee80000100800 */
[----:B------:R-:W3:Y:S04]  /*2e7e0*/  LDL R141, [R1+0xf08] ;  /* 0x000f0800018d7983 */ /* 0x000ee80000100800 */
[----:B------:R-:W3:Y:S01]  /*2e7f0*/  LDL R163, [R1+0xdc4] ;  /* 0x000dc40001a37983 */ /* 0x000ee20000100800 */
[----:B------:R-:W-:Y:S01]  /*2e800*/  FFMA R103, R103, R0, RZ ;  /* 0x0000000067677223 */ /* 0x000fe200000000ff */
[----:B--2---:R-:W-:-:S02]  /*2e810*/  FFMA R101, R133, R2, R101 ;  /* 0x0000000285657223 */ /* 0x004fc40000000065 */
[----:B------:R-:W2:Y:S01]  /*2e820*/  LDL R133, [R1+0x1288] ;  /* 0x0012880001857983 */ /* 0x000ea20000100800 */
[----:B----4-:R-:W-:-:S03]  /*2e830*/  FFMA R103, R137, R2, R103 ;  /* 0x0000000289677223 */ /* 0x010fc60000000067 */
[----:B------:R-:W4:Y:S01]  /*2e840*/  LDL R137, [R1+0x1290] ;  /* 0x0012900001897983 */ /* 0x000f220000100800 */
[-C--:B------:R-:W-:Y:S01]  /*2e850*/  FFMA R100, R100, R0.reuse, RZ ;  /* 0x0000000064647223 */ /* 0x080fe200000000ff */
[-C--:B------:R-:W-:Y:S01]  /*2e860*/  FFMA R102, R102, R0.reuse, RZ ;  /* 0x0000000066667223 */ /* 0x080fe200000000ff */
[-C--:B------:R-:W-:Y:S01]  /*2e870*/  FFMA R105, R105, R0.reuse, RZ ;  /* 0x0000000069697223 */ /* 0x080fe200000000ff */
[-C--:B------:R-:W-:Y:S01]  /*2e880*/  FFMA R106, R106, R0.reuse, RZ ;  /* 0x000000006a6a7223 */ /* 0x080fe200000000ff */
[----:B------:R-:W-:Y:S01]  /*2e890*/  FFMA R107, R107, R0, RZ ;  /* 0x000000006b6b7223 */ /* 0x000fe200000000ff */
[----:B------:R-:W-:Y:S02]  /*2e8a0*/  FFMA R100, R140, R2, R100 ;  /* 0x000000028c647223 */ /* 0x000fe40000000064 */
        /* <DEDUP_REMOVED lines=13> */
[----:B------:R-:W-:Y:S01]  /*2e980*/  FFMA R102, R159, R2, R102 ;  /* 0x000000029f667223 */ /* 0x000fe20000000066 */
[----:B------:R-:W-:Y:S01]  /*2e990*/  FFMA R0, R240, R0, RZ ;  /* 0x00000000f0007223 */ /* 0x000fe200000000ff */
[-C--:B-----5:R-:W-:Y:S01]  /*2e9a0*/  FFMA R105, R162, R2.reuse, R105 ;  /* 0x00000002a2697223 */ /* 0x0a0fe20000000069 */
[----:B------:R-:W5:Y:S01]  /*2e9b0*/  LDL R159, [R1+0x128c] ;  /* 0x00128c00019f7983 */ /* 0x000f620000100800 */
        /* <DEDUP_REMOVED lines=63> */
[----:B------:R-:W4:Y:S04]  /*2edb0*/  LDL R140, [R1+0xf4c] ;  /* 0x000f4c00018c7983 */ /* 0x000f280000100800 */
[----:B------:R-:W4:Y:S01]  /*2edc0*/  LDL R161, [R1+0xf40] ;  /* 0x000f400001a17983 */ /* 0x000f220000100800 */
[-C--:B------:R-:W-:Y:S01]  /*2edd0*/  FFMA R118, R167, R0.reuse, R118 ;  /* 0x00000000a7767223 */ /* 0x080fe20000000076 */
[-C--:B------:R-:W-:Y:S01]  /*2ede0*/  FFMA R119, R166, R0.reuse, R119 ;  /* 0x00000000a6777223 */ /* 0x080fe20000000077 */
[-C--:B------:R-:W-:Y:S01]  /*2edf0*/  FFMA R120, R164, R0.reuse, R120 ;  /* 0x00000000a4787223 */ /* 0x080fe20000000078 */
[-C--:B------:R-:W-:Y:S01]  /*2ee00*/  FFMA R136, R165, R0.reuse, R136 ;  /* 0x00000000a5887223 */ /* 0x080fe20000000088 */
[-C--:B------:R-:W-:Y:S01]  /*2ee10*/  FFMA R135, R163, R0.reuse, R135 ;  /* 0x00000000a3877223 */ /* 0x080fe20000000087 */
        /* <DEDUP_REMOVED lines=145> */
[----:B------:R-:W5:Y:S01]  /*2f730*/  LDL R163, [R1+0x139c] ;  /* 0x00139c0001a37983 */ /* 0x000f620000100800 */
[----:B------:R-:W-:Y:S01]  /*2f740*/  FFMA R110, R139, R0, R110 ;  /* 0x000000008b6e7223 */ /* 0x000fe2000000006e */
[----:B------:R-:W-:Y:S02]  /*2f750*/  FMUL R0, R130, R115 ;  /* 0x0000007382007220 */ /* 0x000fe40000400000 */
[----:B------:R-:W3:Y:S04]  /*2f760*/  LDL R139, [R1+0x1178] ;  /* 0x00117800018b7983 */ /* 0x000ee80000100800 */
[----:B------:R-:W5:Y:S04]  /*2f770*/  LDL R160, [R1+0x11c8] ;  /* 0x0011c80001a07983 */ /* 0x000f680000100800 */
[----:B------:R-:W5:Y:S04]  /*2f780*/  LDL R162, [R1+0x117c] ;  /* 0x00117c0001a27983 */ /* 0x000f680000100800 */
[----:B------:R-:W5:Y:S04]  /*2f790*/  LDL R169, [R1+0x1020] ;  /* 0x0010200001a97983 */ /* 0x000f680000100800 */
[----:B------:R-:W5:Y:S01]  /*2f7a0*/  LDL R168, [R1+0x1024] ;  /* 0x0010240001a87983 */ /* 0x000f620000100800 */
[----:B------:R-:W-:-:S03]  /*2f7b0*/  FFMA R89, R134, R0, R89 ;  /* 0x0000000086597223 */ /* 0x000fc60000000059 */
[----:B------:R-:W5:Y:S04]  /*2f7c0*/  LDL R167, [R1+0x1028] ;  /* 0x0010280001a77983 */ /* 0x000f680000100800 */
[----:B------:R-:W5:Y:S01]  /*2f7d0*/  LDL R134, [R1+0x1000] ;  /* 0x0010000001867983 */ /* 0x000f620000100800 */
[-C--:B------:R-:W-:Y:S01]  /*2f7e0*/  FFMA R88, R158, R0.reuse, R88 ;  /* 0x000000009e587223 */ /* 0x080fe20000000058 */
[-C--:B------:R-:W-:Y:S02]  /*2f7f0*/  FFMA R90, R143, R0.reuse, R90 ;  /* 0x000000008f5a7223 */ /* 0x080fe4000000005a */
[----:B------:R-:W5:Y:S04]  /*2f800*/  LDL R158, [R1+0x11cc] ;  /* 0x0011cc00019e7983 */ /* 0x000f680000100800 */
        /* <DEDUP_REMOVED lines=43> */
[----:B------:R-:W4:Y:S04]  /*2fac0*/  LDL R142, [R1+0xff0] ;  /* 0x000ff000018e7983 */ /* 0x000f280000100800 */
[----:B------:R-:W4:Y:S01]  /*2fad0*/  LDL R140, [R1+0xf7c] ;  /* 0x000f7c00018c7983 */ /* 0x000f220000100800 */
[----:B---3--:R-:W-:-:S03]  /*2fae0*/  FFMA R100, R139, R0, R100 ;  /* 0x000000008b647223 */ /* 0x008fc60000000064 */
[----:B------:R-:W3:Y:S01]  /*2faf0*/  LDL R139, [R1+0x13fc] ;  /* 0x0013fc00018b7983 */ /* 0x000ee20000100800 */
[-C--:B------:R-:W-:Y:S01]  /*2fb00*/  FFMA R98, R161, R0.reuse, R98 ;  /* 0x00000000a1627223 */ /* 0x080fe20000000062 */
[-C--:B------:R-:W-:Y:S02]  /*2fb10*/  FFMA R99, R159, R0.reuse, R99 ;  /* 0x000000009f637223 */ /* 0x080fe40000000063 */
        /* <DEDUP_REMOVED lines=35> */
[----:B------:R-:W-:Y:S02]  /*2fd50*/  FMUL R0, R189, R115 ;  /* 0x00000073bd007220 */ /* 0x000fe40000400000 */
[----:B------:R-:W4:Y:S04]  /*2fd60*/  LDL R140, [R1+0x11a8] ;  /* 0x0011a800018c7983 */ /* 0x000f280000100800 */
[----:B------:R-:W4:Y:S01]  /*2fd70*/  LDL R168, [R1+0x1078] ;  /* 0x0010780001a87983 */ /* 0x000f220000100800 */
[----:B---3--:R-:W-:-:S03]  /*2fd80*/  FFMA R91, R139, R0, R91 ;  /* 0x000000008b5b7223 */ /* 0x008fc6000000005b */
[----:B------:R-:W3:Y:S01]  /*2fd90*/  LDL R139, [R1+0x1234] ;  /* 0x00123400018b7983 */ /* 0x000ee20000100800 */
[----:B------:R-:W-:-:S03]  /*2fda0*/  FFMA R89, R161, R0, R89 ;  /* 0x00000000a1597223 */ /* 0x000fc60000000059 */
[----:B------:R-:W3:Y:S04]  /*2fdb0*/  LDL R161, [R1+0x11ac] ;  /* 0x0011ac0001a17983 */ /* 0x000ee80000100800 */
[----:B------:R-:W3:Y:S04]  /*2fdc0*/  LDL R166, [R1+0x1090] ;  /* 0x0010900001a67983 */ /* 0x000ee80000100800 */
[----:B------:R-:W3:Y:S04]  /*2fdd0*/  LDL R165, [R1+0x10a0] ;  /* 0x0010a00001a57983 */ /* 0x000ee80000100800 */
[----:B------:R-:W3:Y:S01]  /*2fde0*/  LDL R170, [R1+0x1100] ;  /* 0x0011000001aa7983 */ /* 0x000ee20000100800 */
[----:B-----5:R-:W-:-:S03]  /*2fdf0*/  FFMA R117, R134, R0, R117 ;  /* 0x0000000086757223 */ /* 0x020fc60000000075 */
        /* <DEDUP_REMOVED lines=57> */
[-C--:B------:R-:W-:Y:S01]  /*30190*/  FFMA R103, R161, R0.reuse, R103 ;  /* 0x00000000a1677223 */ /* 0x080fe20000000067 */
[-C--:B------:R-:W-:Y:S02]  /*301a0*/  FFMA R106, R159, R0.reuse, R106 ;  /* 0x000000009f6a7223 */ /* 0x080fe4000000006a */
        /* <DEDUP_REMOVED lines=23> */
[----:B------:R-:W-:Y:S01]  /*30320*/  FFMA R110, R160, R0, R110 ;  /* 0x00000000a06e7223 */ /* 0x000fe2000000006e */
[----:B------:R-:W-:Y:S02]  /*30330*/  FMUL R0, R190, R115 ;  /* 0x00000073be007220 */ /* 0x000fe40000400000 */
[----:B------:R-:W4:Y:S04]  /*30340*/  LDL R160, [R1+0x11d8] ;  /* 0x0011d80001a07983 */ /* 0x000f280000100800 */
[----:B------:R-:W4:Y:S04]  /*30350*/  LDL R164, [R1+0x1534] ;  /* 0x0015340001a47983 */ /* 0x000f280000100800 */
[----:B------:R-:W4:Y:S01]  /*30360*/  LDL R163, [R1+0x153c] ;  /* 0x00153c0001a37983 */ /* 0x000f220000100800 */
[----:B------:R-:W-:-:S03]  /*30370*/  FFMA R88, R142, R0, R88 ;  /* 0x000000008e587223 */ /* 0x000fc60000000058 */
[----:B------:R-:W4:Y:S01]  /*30380*/  LDL R169, [R1+0x10d8] ;  /* 0x0010d80001a97983 */ /* 0x000f220000100800 */
[----:B------:R-:W-:-:S03]  /*30390*/  FFMA R89, R140, R0, R89 ;  /* 0x000000008c597223 */ /* 0x000fc60000000059 */
[----:B------:R-:W4:Y:S04]  /*303a0*/  LDL R142, [R1+0x1280] ;  /* 0x00128000018e7983 */ /* 0x000f280000100800 */
[----:B------:R-:W4:Y:S01]  /*303b0*/  LDL R140, [R1+0x1138] ;  /* 0x00113800018c7983 */ /* 0x000f220000100800 */
[----:B---3--:R-:W-:-:S03]  /*303c0*/  FFMA R117, R139, R0, R117 ;  /* 0x000000008b757223 */ /* 0x008fc60000000075 */
        /* <DEDUP_REMOVED lines=93> */
[----:B------:R-:W-:-:S04]  /*309a0*/  FMUL R0, R191, R115 ;  /* 0x00000073bf007220 */ /* 0x000fc80000400000 */
[-C--:B----4-:R-:W-:Y:S02]  /*309b0*/  FFMA R89, R137, R0.reuse, R89 ;  /* 0x0000000089597223 */ /* 0x090fe40000000059 */
        /* <DEDUP_REMOVED lines=13> */
[----:B--2---:R-:W-:-:S03]  /*30a90*/  FFMA R122, R133, R0, R122 ;  /* 0x00000000857a7223 */ /* 0x004fc6000000007a */
[----:B------:R-:W2:Y:S01]  /*30aa0*/  LDL R133, [R1+0x14cc] ;  /* 0x0014cc0001857983 */ /* 0x000ea20000100800 */
[----:B----4-:R-:W-:-:S03]  /*30ab0*/  FFMA R136, R137, R0, R136 ;  /* 0x0000000089887223 */ /* 0x010fc60000000088 */
[----:B------:R-:W4:Y:S01]  /*30ac0*/  LDL R137, [R1+0x14d0] ;  /* 0x0014d00001897983 */ /* 0x000f220000100800 */
[----:B------:R-:W-:-:S03]  /*30ad0*/  FFMA R135, R141, R0, R135 ;  /* 0x000000008d877223 */ /* 0x000fc60000000087 */
[----:B------:R-:W4:Y:S01]  /*30ae0*/  LDL R141, [R1+0x14dc] ;  /* 0x0014dc00018d7983 */ /* 0x000f220000100800 */
[-C--:B------:R-:W-:Y:S01]  /*30af0*/  FFMA R120, R159, R0.reuse, R120 ;  /* 0x000000009f787223 */ /* 0x080fe20000000078 */
[-C--:B------:R-:W-:Y:S01]  /*30b00*/  FFMA R121, R158, R0.reuse, R121 ;  /* 0x000000009e797223 */ /* 0x080fe20000000079 */
[-C--:B------:R-:W-:Y:S01]  /*30b10*/  FFMA R157, R143, R0.reuse, R157 ;  /* 0x000000008f9d7223 */ /* 0x080fe2000000009d */
[----:B------:R-:W4:Y:S01]  /*30b20*/  LDL R159, [R1+0x14c0] ;  /* 0x0014c000019f7983 */ /* 0x000f220000100800 */
[-C--:B------:R-:W-:Y:S01]  /*30b30*/  FFMA R118, R169, R0.reuse, R118 ;  /* 0x00000000a9767223 */ /* 0x080fe20000000076 */
[-C--:B------:R-:W-:Y:S02]  /*30b40*/  FFMA R119, R163, R0.reuse, R119 ;  /* 0x00000000a3777223 */ /* 0x080fe40000000077 */
[----:B------:R-:W4:Y:S01]  /*30b50*/  LDL R158, [R1+0x14c8] ;  /* 0x0014c800019e7983 */ /* 0x000f220000100800 */
[-C--:B------:R-:W-:Y:S01]  /*30b60*/  FFMA R124, R162, R0.reuse, R124 ;  /* 0x00000000a27c7223 */ /* 0x080fe2000000007c */
[----:B------:R-:W-:-:S02]  /*30b70*/  FFMA R126, R168, R0, R126 ;  /* 0x00000000a87e7223 */ /* 0x000fc4000000007e */
[----:B------:R-:W4:Y:S01]  /*30b80*/  LDL R143, [R1+0x14d8] ;  /* 0x0014d800018f7983 */ /* 0x000f220000100800 */
        /* <DEDUP_REMOVED lines=15> */
[----:B------:R-:W3:Y:S04]  /*30c80*/  LDL R142, [R1+0x14fc] ;  /* 0x0014fc00018e7983 */ /* 0x000ee80000100800 */
[----:B------:R-:W3:Y:S04]  /*30c90*/  LDL R168, [R1+0x1510] ;  /* 0x0015100001a87983 */ /* 0x000ee80000100800 */
[----:B------:R-:W3:Y:S01]  /*30ca0*/  LDL R167, [R1+0x151c] ;  /* 0x00151c0001a77983 */ /* 0x000ee20000100800 */
[----:B-----5:R-:W-:-:S03]  /*30cb0*/  FFMA R96, R134, R0, R96 ;  /* 0x0000000086607223 */ /* 0x020fc60000000060 */
[----:B------:R-:W5:Y:S04]  /*30cc0*/  LDL R166, [R1+0x152c] ;  /* 0x00152c0001a67983 */ /* 0x000f680000100800 */
[----:B------:R-:W5:Y:S04]  /*30cd0*/  LDL R134, [R1+0xe30] ;  /* 0x000e300001867983 */ /* 0x000f680000100800 */
        /* <DEDUP_REMOVED lines=27> */
[----:B---3--:R-:W-:-:S03]  /*30e90*/  FFMA R108, R139, R0, R108 ;  /* 0x000000008b6c7223 */ /* 0x008fc6000000006c */
        /* <DEDUP_REMOVED lines=12> */
[----:B------:R-:W-:Y:S01]  /*30f60*/  FFMA R113, R165, R0, R113 ;  /* 0x00000000a5717223 */ /* 0x000fe20000000071 */
[----:B------:R-:W-:Y:S02]  /*30f70*/  FMUL R0, R208, R115 ;  /* 0x00000073d0007220 */ /* 0x000fe40000400000 */
        /* <DEDUP_REMOVED lines=86> */
[----:B------:R-:W-:-:S03]  /*314e0*/  FMUL R0, R209, R115 ;  /* 0x00000073d1007220 */ /* 0x000fc60000400000 */
[----:B------:R-:W3:Y:S04]  /*314f0*/  LDL R139, [R1+0x13b4] ;  /* 0x0013b400018b7983 */ /* 0x000ee80000100800 */
[----:B------:R-:W3:Y:S04]  /*31500*/  LDL R162, [R1+0x1820] ;  /* 0x0018200001a27983 */ /* 0x000ee80000100800 */
        /* <DEDUP_REMOVED lines=103> */
[----:B------:R-:W4:Y:S02]  /*31b80*/  LDL R161, [R1+0x1190] ;  /* 0x0011900001a17983 */ /* 0x000f240000100800 */
[-C--:B---3--:R-:W-:Y:S02]  /*31b90*/  FFMA R88, R140, R0.reuse, R88 ;  /* 0x000000008c587223 */ /* 0x088fe40000000058 */
        /* <DEDUP_REMOVED lines=44> */
[----:B------:R-:W4:Y:S04]  /*31e60*/  LDL R163, [R1+0x1774] ;  /* 0x0017740001a37983 */ /* 0x000f280000100800 */
[----:B------:R-:W4:Y:S04]  /*31e70*/  LDL R162, [R1+0x1780] ;  /* 0x0017800001a27983 */ /* 0x000f280000100800 */
        /* <DEDUP_REMOVED lines=45> */
[----:B---3--:R-:W-:Y:S01]  /*32150*/  FFMA R2, R140, R0, R2 ;  /* 0x000000008c027223 */ /* 0x008fe20000000002 */
[----:B------:R-:W-:-:S02]  /*32160*/  FMUL R0, R211, R115 ;  /* 0x00000073d3007220 */ /* 0x000fc40000400000 */
[----:B------:R-:W3:Y:S02]  /*32170*/  LDL R140, [R1+0x193c] ;  /* 0x00193c00018c7983 */ /* 0x000ee40000100800 */
        /* <DEDUP_REMOVED lines=50> */
[-C--:B------:R-:W-:Y:S01]  /*324a0*/  FFMA R95, R158, R0.reuse, R95 ;  /* 0x000000009e5f7223 */ /* 0x080fe2000000005f */
[----:B------:R-:W-:-:S02]  /*324b0*/  FFMA R96, R143, R0, R96 ;  /* 0x000000008f607223 */ /* 0x000fc40000000060 */
        /* <DEDUP_REMOVED lines=46> */
[----:B------:R-:W-:-:S04]  /*327a0*/  FMUL R0, R212, R115 ;  /* 0x00000073d4007220 */ /* 0x000fc80000400000 */
[-C--:B------:R-:W-:Y:S01]  /*327b0*/  FFMA R89, R158, R0.reuse, R89 ;  /* 0x000000009e597223 */ /* 0x080fe20000000059 */
[-C--:B------:R-:W-:Y:S01]  /*327c0*/  FFMA R90, R143, R0.reuse, R90 ;  /* 0x000000008f5a7223 */ /* 0x080fe2000000005a */
        /* <DEDUP_REMOVED lines=51> */
[----:B-----5:R-:W-:-:S03]  /*32b00*/  FFMA R96, R134, R0, R96 ;  /* 0x0000000086607223 */ /* 0x020fc60000000060 */
        /* <DEDUP_REMOVED lines=39> */
[----:B------:R-:W2:Y:S01]  /*32d80*/  LDL R133, [R1+0x1920] ;  /* 0x0019200001857983 */ /* 0x000ea20000100800 */
[----:B----4-:R-:W-:Y:S01]  /*32d90*/  FFMA R2, R137, R0, R2 ;  /* 0x0000000089027223 */ /* 0x010fe20000000002 */
[-C--:B------:R-:W-:Y:S01]  /*32da0*/  FMUL R137, R213, R115.reuse ;  /* 0x00000073d5897220 */ /* 0x080fe20000400000 */
[----:B------:R-:W-:-:S03]  /*32db0*/  FMUL R0, R214, R115 ;  /* 0x00000073d6007220 */ /* 0x000fc60000400000 */
[-C--:B------:R-:W-:Y:S01]  /*32dc0*/  FFMA R88, R168, R137.reuse, R88 ;  /* 0x00000089a8587223 */ /* 0x080fe20000000058 */
[-C--:B------:R-:W-:Y:S01]  /*32dd0*/  FFMA R89, R167, R137.reuse, R89 ;  /* 0x00000089a7597223 */ /* 0x080fe20000000059 */
[-C--:B------:R-:W-:Y:S01]  /*32de0*/  FFMA R91, R160, R137.reuse, R91 ;  /* 0x00000089a05b7223 */ /* 0x080fe2000000005b */
[-C--:B------:R-:W-:Y:S01]  /*32df0*/  FFMA R156, R165, R137.reuse, R156 ;  /* 0x00000089a59c7223 */ /* 0x080fe2000000009c */
[----:B------:R-:W-:Y:S01]  /*32e00*/  FFMA R157, R164, R137, R157 ;  /* 0x00000089a49d7223 */ /* 0x000fe2000000009d */
[----:B------:R-:W-:Y:S01]  /*32e10*/  FFMA R88, R159, R0, R88 ;  /* 0x000000009f587223 */ /* 0x000fe20000000058 */
[----:B------:R-:W4:Y:S01]  /*32e20*/  LDL R160, [R1+0x1acc] ;  /* 0x001acc0001a07983 */ /* 0x000f220000100800 */
[----:B------:R-:W-:-:S03]  /*32e30*/  FMUL R115, R215, R115 ;  /* 0x00000073d7737220 */ /* 0x000fc60000400000 */
        /* <DEDUP_REMOVED lines=8> */
[----:B------:R-:W4:Y:S04]  /*32ec0*/  LDL R142, [R1+0x1c14] ;  /* 0x001c1400018e7983 */ /* 0x000f280000100800 */
[----:B------:R-:W4:Y:S01]  /*32ed0*/  LDL R141, [R1+0x1c20] ;  /* 0x001c2000018d7983 */ /* 0x000f220000100800 */
[----:B------:R-:W-:Y:S01]  /*32ee0*/  FFMA R90, R166, R137, R90 ;  /* 0x00000089a65a7223 */ /* 0x000fe2000000005a */
[-C--:B------:R-:W-:Y:S02]  /*32ef0*/  FFMA R91, R161, R0.reuse, R91 ;  /* 0x00000000a15b7223 */ /* 0x080fe4000000005b */
[----:B------:R-:W4:Y:S01]  /*32f00*/  LDL R161, [R1+0x1318] ;  /* 0x0013180001a17983 */ /* 0x000f220000100800 */
[----:B------:R-:W-:-:S03]  /*32f10*/  FFMA R90, R162, R0, R90 ;  /* 0x00000000a25a7223 */ /* 0x000fc6000000005a */
[----:B------:R-:W4:Y:S04]  /*32f20*/  LDL R168, [R1+0x1b64] ;  /* 0x001b640001a87983 */ /* 0x000f280000100800 */
[----:B------:R-:W4:Y:S04]  /*32f30*/  LDL R167, [R1+0x1b74] ;  /* 0x001b740001a77983 */ /* 0x000f280000100800 */
[----:B------:R-:W4:Y:S04]  /*32f40*/  LDL R166, [R1+0x1b78] ;  /* 0x001b780001a67983 */ /* 0x000f280000100800 */
[----:B------:R-:W4:Y:S04]  /*32f50*/  LDL R165, [R1+0x1b8c] ;  /* 0x001b8c0001a57983 */ /* 0x000f280000100800 */
[----:B------:R-:W4:Y:S01]  /*32f60*/  LDL R164, [R1+0x130c] ;  /* 0x00130c0001a47983 */ /* 0x000f220000100800 */
[----:B---3--:R-:W-:-:S03]  /*32f70*/  FFMA R90, R140, R115, R90 ;  /* 0x000000738c5a7223 */ /* 0x008fc6000000005a */
[----:B------:R-:W3:Y:S04]  /*32f80*/  LDL R163, [R1+0x1310] ;  /* 0x0013100001a37983 */ /* 0x000ee80000100800 */
[----:B------:R-:W3:Y:S01]  /*32f90*/  LDL R162, [R1+0x1314] ;  /* 0x0013140001a27983 */ /* 0x000ee20000100800 */
[-C--:B------:R-:W-:Y:S01]  /*32fa0*/  FFMA R91, R139, R115.reuse, R91 ;  /* 0x000000738b5b7223 */ /* 0x080fe2000000005b */
[----:B------:R-:W-:Y:S01]  /*32fb0*/  FFMA R139, R152, R88, RZ ;  /* 0x00000058988b7223 */ /* 0x000fe200000000ff */
[----:B-----5:R-:W-:-:S03]  /*32fc0*/  FFMA R156, R134, R115, R156 ;  /* 0x00000073869c7223 */ /* 0x020fc6000000009c */
[----:B------:R0:W-:Y:S01]  /*32fd0*/  STL.128 [R1], R88 ;  /* 0x0000005801007387 */ /* 0x0001e20000100c00 */
[----:B------:R-:W-:Y:S01]  /*32fe0*/  FFMA R134, R148, R88, RZ ;  /* 0x0000005894867223 */ /* 0x000fe200000000ff */
[----:B------:R-:W-:-:S03]  /*32ff0*/  FFMA R140, R88, R156, RZ ;  /* 0x0000009c588c7223 */ /* 0x000fc600000000ff */
[----:B------:R-:W-:Y:S01]  /*33000*/  FFMA R134, R149, R89, R134 ;  /* 0x0000005995867223 */ /* 0x000fe20000000086 */
[----:B--2---:R-:W-:Y:S01]  /*33010*/  FFMA R157, R133, R115, R157 ;  /* 0x00000073859d7223 */ /* 0x004fe2000000009d */
[----:B------:R-:W-:Y:S01]  /*33020*/  FFMA R133, R144, R88, RZ ;  /* 0x0000005890857223 */ /* 0x000fe200000000ff */
[-C--:B0-----:R-:W-:Y:S02]  /*33030*/  FFMA R88, R153, R89.reuse, R139 ;  /* 0x0000005999587223 */ /* 0x081fe4000000008b */
[----:B------:R-:W2:Y:S01]  /*33040*/  LDL R139, [R1+0x1b68] ;  /* 0x001b6800018b7983 */ /* 0x000ea20000100800 */
[----:B------:R-:W-:Y:S01]  /*33050*/  FFMA R133, R145, R89, R133 ;  /* 0x0000005991857223 */ /* 0x000fe20000000085 */
[----:B------:R-:W-:Y:S02]  /*33060*/  FFMA R89, R89, R157, R140 ;  /* 0x0000009d59597223 */ /* 0x000fe4000000008c */
[----:B------:R-:W5:Y:S01]  /*33070*/  LDL R140, [R1+0x1b04] ;  /* 0x001b0400018c7983 */ /* 0x000f620000100800 */
[----:B----4-:R-:W-:-:S03]  /*33080*/  FFMA R136, R160, R137, R136 ;  /* 0x00000089a0887223 */ /* 0x010fc60000000088 */
[----:B------:R-:W4:Y:S01]  /*33090*/  LDL R160, [R1+0x1ae0] ;  /* 0x001ae00001a07983 */ /* 0x000f220000100800 */
[----:B------:R-:W-:Y:S01]  /*330a0*/  FFMA R135, R159, R137, R135 ;  /* 0x000000899f877223 */ /* 0x000fe20000000087 */
[----:B------:R-:W-:-:S03]  /*330b0*/  FFMA R136, R158, R0, R136 ;  /* 0x000000009e887223 */ /* 0x000fc60000000088 */
[----:B------:R-:W-:Y:S02]  /*330c0*/  FFMA R159, R143, R0, R135 ;  /* 0x000000008f9f7223 */ /* 0x000fe40000000087 */
[----:B------:R-:W3:Y:S01]  /*330d0*/  LDL R143, [R1+0x1ae4] ;  /* 0x001ae400018f7983 */ /* 0x000ee20000100800 */
[----:B------:R-:W-:-:S03]  /*330e0*/  FFMA R158, R142, R115, R136 ;  /* 0x000000738e9e7223 */ /* 0x000fc60000000088 */
[----:B------:R-:W3:Y:S01]  /*330f0*/  LDL R142, [R1+0x1af4] ;  /* 0x001af400018e7983 */ /* 0x000ee20000100800 */
[----:B------:R-:W-:-:S03]  /*33100*/  FFMA R159, R141, R115, R159 ;  /* 0x000000738d9f7223 */ /* 0x000fc6000000009f */
[----:B------:R-:W3:Y:S01]  /*33110*/  LDL R141, [R1+0x1afc] ;  /* 0x001afc00018d7983 */ /* 0x000ee20000100800 */
[-C--:B------:R-:W-:Y:S01]  /*33120*/  FFMA R133, R146, R90.reuse, R133 ;  /* 0x0000005a92857223 */ /* 0x080fe20000000085 */
[-C--:B------:R-:W-:Y:S01]  /*33130*/  FFMA R134, R150, R90.reuse, R134 ;  /* 0x0000005a96867223 */ /* 0x080fe20000000086 */
[----:B------:R-:W-:Y:S01]  /*33140*/  FFMA R88, R154, R90, R88 ;  /* 0x0000005a9a587223 */ /* 0x000fe20000000058 */
[----:B------:R-:W-:Y:S02]  /*33150*/  FFMA R89, R90, R158, R89 ;  /* 0x0000009e5a597223 */ /* 0x000fe40000000059 */
[----:B------:R-:W3:Y:S01]  /*33160*/  LDL R90, [R1+0x1aec] ;  /* 0x001aec00015a7983 */ /* 0x000ee20000100800 */
[-C--:B------:R-:W-:Y:S01]  /*33170*/  FFMA R133, R147, R91.reuse, R133 ;  /* 0x0000005b93857223 */ /* 0x080fe20000000085 */
[-C--:B------:R-:W-:Y:S01]  /*33180*/  FFMA R134, R151, R91.reuse, R134 ;  /* 0x0000005b97867223 */ /* 0x080fe20000000086 */
[----:B------:R-:W-:Y:S01]  /*33190*/  FFMA R135, R155, R91, R88 ;  /* 0x0000005b9b877223 */ /* 0x000fe20000000058 */
[----:B------:R-:W-:Y:S01]  /*331a0*/  FFMA R136, R91, R159, R89 ;  /* 0x0000009f5b887223 */ /* 0x000fe20000000059 */
[----:B------:R-:W-:-:S02]  /*331b0*/  FFMA R123, R161, R137, R123 ;  /* 0x00000089a17b7223 */ /* 0x000fc4000000007b */
[----:B------:R-:W3:Y:S01]  /*331c0*/  LDL R161, [R1+0x1984] ;  /* 0x0019840001a17983 */ /* 0x000ee20000100800 */
[----:B--2---:R-:W-:-:S03]  /*331d0*/  FFMA R124, R139, R137, R124 ;  /* 0x000000898b7c7223 */ /* 0x004fc6000000007c */
[----:B------:R-:W2:Y:S01]  /*331e0*/  LDL R139, [R1+0x1b0c] ;  /* 0x001b0c00018b7983 */ /* 0x000ea20000100800 */
[----:B-----5:R-:W-:-:S03]  /*331f0*/  FFMA R93, R140, R137, R93 ;  /* 0x000000898c5d7223 */ /* 0x020fc6000000005d */
        /* <DEDUP_REMOVED lines=37> */
[----:B-----5:R-:W-:-:S03]  /*33450*/  FFMA R111, R140, R137, R111 ;  /* 0x000000898c6f7223 */ /* 0x020fc6000000006f */
[----:B------:R-:W5:Y:S01]  /*33460*/  LDL R140, [R1+0x13ac] ;  /* 0x0013ac00018c7983 */ /* 0x000f620000100800 */
[----:B----4-:R-:W-:-:S03]  /*33470*/  FFMA R107, R160, R137, R107 ;  /* 0x00000089a06b7223 */ /* 0x010fc6000000006b */
[----:B------:R-:W4:Y:S01]  /*33480*/  LDL R160, [R1+0x1d80] ;  /* 0x001d800001a07983 */ /* 0x000f220000100800 */
[----:B---3--:R-:W-:-:S03]  /*33490*/  FFMA R108, R143, R137, R108 ;  /* 0x000000898f6c7223 */ /* 0x008fc6000000006c */
[----:B------:R-:W3:Y:S01]  /*334a0*/  LDL R143, [R1+0x1d84] ;  /* 0x001d8400018f7983 */ /* 0x000ee20000100800 */
        /* <DEDUP_REMOVED lines=11> */
[----:B------:R-:W-:-:S04]  /*33560*/  FSEL R3, R135, R3, P0 ;  /* 0x0000000387037208 */ /* 0x000fc80000000000 */
        /* <DEDUP_REMOVED lines=13> */
[-C--:B------:R-:W-:Y:S01]  /*33640*/  FFMA R105, R162, R137.reuse, R105 ;  /* 0x00000089a2697223 */ /* 0x080fe20000000069 */
[----:B------:R-:W-:Y:S01]  /*33650*/  FADD R134, R134, -R3 ;  /* 0x8000000386867221 */ /* 0x000fe20000000000 */
[-C--:B------:R-:W-:Y:S01]  /*33660*/  FFMA R113, R138, R137.reuse, R113 ;  /* 0x000000898a717223 */ /* 0x080fe20000000071 */
[----:B------:R-:W-:Y:S01]  /*33670*/  FFMA R114, R129, R137, R114 ;  /* 0x0000008981727223 */ /* 0x000fe20000000072 */
[--C-:B------:R-:W-:Y:S01]  /*33680*/  FADD R135, R135, -R3.reuse ;  /* 0x8000000387877221 */ /* 0x100fe20000000000 */
[----:B------:R-:W-:Y:S01]  /*33690*/  FADD R136, R136, -R3 ;  /* 0x8000000388887221 */ /* 0x000fe20000000000 */
[----:B------:R-:W-:Y:S01]  /*336a0*/  MOV R138, 0x437c0000 ;  /* 0x437c0000008a7802 */ /* 0x000fe20000000f00 */
        /* <DEDUP_REMOVED lines=13> */
[-C--:B--2---:R-:W-:Y:S01]  /*33780*/  FFMA R112, R139, R137.reuse, R112 ;  /* 0x000000898b707223 */ /* 0x084fe20000000070 */
[----:B------:R-:W-:Y:S01]  /*33790*/  FFMA R137, R128, R137, R2 ;  /* 0x0000008980897223 */ /* 0x000fe20000000002 */
[----:B------:R-:W-:-:S05]  /*337a0*/  MOV R128, 0x3bbb989d ;  /* 0x3bbb989d00807802 */ /* 0x000fca0000000f00 */
[-C--:B------:R-:W-:Y:S01]  /*337b0*/  FFMA.SAT R129, R133, R128.reuse, 0.5 ;  /* 0x3f00000085817423 */ /* 0x080fe20000002080 */
[-C--:B------:R-:W-:Y:S01]  /*337c0*/  FFMA.SAT R2, R134, R128.reuse, 0.5 ;  /* 0x3f00000086027423 */ /* 0x080fe20000002080 */
[-C--:B------:R-:W-:Y:S01]  /*337d0*/  FFMA.SAT R3, R135, R128.reuse, 0.5 ;  /* 0x3f00000087037423 */ /* 0x080fe20000002080 */
[----:B------:R-:W-:Y:S01]  /*337e0*/  FFMA.SAT R128, R136, R128, 0.5 ;  /* 0x3f00000088807423 */ /* 0x000fe20000002080 */
[-C--:B------:R-:W-:Y:S01]  /*337f0*/  FFMA.RM R129, R129, R138.reuse, 12582913 ;  /* 0x4b40000181817423 */ /* 0x080fe2000000408a */
[-C--:B------:R-:W-:Y:S01]  /*33800*/  FFMA.RM R2, R2, R138.reuse, 12582913 ;  /* 0x4b40000102027423 */ /* 0x080fe2000000408a */
[-C--:B------:R-:W-:Y:S01]  /*33810*/  FFMA.RM R3, R3, R138.reuse, 12582913 ;  /* 0x4b40000103037423 */ /* 0x080fe2000000408a */
[----:B------:R-:W-:Y:S01]  /*33820*/  FFMA.RM R128, R128, R138, 12582913 ;  /* 0x4b40000180807423 */ /* 0x000fe2000000408a */
        /* <DEDUP_REMOVED lines=10> */
[-C--:B----4-:R-:W-:Y:S01]  /*338d0*/  FFMA R126, R160, R0.reuse, R126 ;  /* 0x00000000a07e7223 */ /* 0x090fe2000000007e */
[-C--:B---3--:R-:W-:Y:S01]  /*338e0*/  FFMA R127, R143, R0.reuse, R127 ;  /* 0x000000008f7f7223 */ /* 0x088fe2000000007f */
[----:B------:R-:W-:Y:S01]  /*338f0*/  FFMA R135, R135, 1.925963033500011079e-08, R139 ;  /* 0x32a5706087877823 */ /* 0x000fe2000000008b */
[----:B------:R-:W-:Y:S01]  /*33900*/  FFMA R136, R136, 1.925963033500011079e-08, R138 ;  /* 0x32a5706088887823 */ /* 0x000fe2000000008a */
[-C--:B-----5:R-:W-:Y:S01]  /*33910*/  FFMA R120, R142, R0.reuse, R120 ;  /* 0x000000008e787223 */ /* 0x0a0fe20000000078 */
[-C--:B------:R-:W-:Y:S01]  /*33920*/  FFMA R121, R141, R0.reuse, R121 ;  /* 0x000000008d797223 */ /* 0x080fe20000000079 */
[-C--:B------:R-:W-:Y:S01]  /*33930*/  FFMA R122, R140, R0.reuse, R122 ;  /* 0x000000008c7a7223 */ /* 0x080fe2000000007a */
[----:B------:R-:W2:Y:S04]  /*33940*/  LDL R160, [R1+0x1a8c] ;  /* 0x001a8c0001a07983 */ /* 0x000ea80000100800 */
[----:B------:R-:W3:Y:S04]  /*33950*/  LDL R143, [R1+0x1a9c] ;  /* 0x001a9c00018f7983 */ /* 0x000ee80000100800 */
[----:B------:R-:W4:Y:S04]  /*33960*/  LDL R142, [R1+0x1ab0] ;  /* 0x001ab000018e7983 */ /* 0x000f280000100800 */
[----:B------:R-:W5:Y:S04]  /*33970*/  LDL R141, [R1+0x1ad0] ;  /* 0x001ad000018d7983 */ /* 0x000f680000100800 */
[----:B------:R-:W5:Y:S04]  /*33980*/  LDL R140, [R1+0x1ae8] ;  /* 0x001ae800018c7983 */ /* 0x000f680000100800 */
[----:B------:R-:W5:Y:S04]  /*33990*/  LDL R139, [R1+0x1b08] ;  /* 0x001b0800018b7983 */ /* 0x000f680000100800 */
[----:B------:R-:W5:Y:S01]  /*339a0*/  LDL R138, [R1+0x1b14] ;  /* 0x001b1400018a7983 */ /* 0x000f620000100800 */
[-C--:B------:R-:W-:Y:S01]  /*339b0*/  FFMA R116, R174, R0.reuse, R116 ;  /* 0x00000000ae747223 */ /* 0x080fe20000000074 */
[----:B------:R-:W-:-:S02]  /*339c0*/  FFMA R117, R173, R0, R117 ;  /* 0x00000000ad757223 */ /* 0x000fc40000000075 */
        /* <DEDUP_REMOVED lines=44> */
[----:B------:R-:W-:-:S02]  /*33c90*/  SHF.L.U32 R129, R129, 0x17, RZ ;  /* 0x0000001781817819 */ /* 0x000fc400000006ff */
[----:B------:R-:W-:Y:S02]  /*33ca0*/  SHF.L.U32 R3, R3, 0x17, RZ ;  /* 0x0000001703037819 */ /* 0x000fe400000006ff */
        /* <DEDUP_REMOVED lines=10> */
[----:B0-----:R-:W-:Y:S01]  /*33d50*/  FMUL R133, R129, R133 ;  /* 0x0000008581857220 */ /* 0x001fe20000400000 */
[----:B------:R-:W-:Y:S01]  /*33d60*/  FFMA R111, R167, R0, R111 ;  /* 0x00000000a76f7223 */ /* 0x000fe2000000006f */
[----:B-1----:R-:W-:Y:S01]  /*33d70*/  FMUL R135, R3, R135 ;  /* 0x0000008703877220 */ /* 0x002fe20000400000 */
[----:B------:R-:W-:Y:S01]  /*33d80*/  FMUL R136, R128, R136 ;  /* 0x0000008880887220 */ /* 0x000fe20000400000 */
[----:B------:R-:W-:Y:S01]  /*33d90*/  FFMA R112, R166, R0, R112 ;  /* 0x00000000a6707223 */ /* 0x000fe20000000070 */
[----:B------:R-:W-:Y:S01]  /*33da0*/  FMUL R134, R2, R134 ;  /* 0x0000008602867220 */ /* 0x000fe20000400000 */
        /* <DEDUP_REMOVED lines=75> */
[-C--:B---3--:R-:W-:Y:S01]  /*34260*/  FFMA R105, R143, R115.reuse, R105 ;  /* 0x000000738f697223 */ /* 0x088fe20000000069 */
[-C--:B----4-:R-:W-:Y:S01]  /*34270*/  FFMA R106, R142, R115.reuse, R106 ;  /* 0x000000738e6a7223 */ /* 0x090fe2000000006a */
[-C--:B-----5:R-:W-:Y:S01]  /*34280*/  FFMA R107, R141, R115.reuse, R107 ;  /* 0x000000738d6b7223 */ /* 0x0a0fe2000000006b */
[-C--:B------:R-:W-:Y:S01]  /*34290*/  FFMA R108, R140, R115.reuse, R108 ;  /* 0x000000738c6c7223 */ /* 0x080fe2000000006c */
[-C--:B------:R-:W-:Y:S01]  /*342a0*/  FFMA R109, R139, R115.reuse, R109 ;  /* 0x000000738b6d7223 */ /* 0x080fe2000000006d */
[-C--:B------:R-:W-:Y:S01]  /*342b0*/  FFMA R110, R138, R115.reuse, R110 ;  /* 0x000000738a6e7223 */ /* 0x080fe2000000006e */
[----:B------:R-:W-:Y:S01]  /*342c0*/  FFMA R115, R2, R115, R0 ;  /* 0x0000007302737223 */ /* 0x000fe20000000000 */
[----:B------:R-:W-:-:S04]  /*342d0*/  FADD R0, RZ, R133 ;  /* 0x00000085ff007221 */ /* 0x000fc80000000000 */
        /* <DEDUP_REMOVED lines=13> */
.L_x_191:
[----:B------:R-:W0:Y:S02]  /*343b0*/  MUFU.RCP R2, R0 ;  /* 0x0000000000027308 */ /* 0x000e240000001000 */
[----:B0-----:R-:W-:-:S04]  /*343c0*/  FFMA R0, R0, R2, -1 ;  /* 0xbf80000000007423 */ /* 0x001fc80000000002 */
[----:B------:R-:W-:-:S04]  /*343d0*/  FADD.FTZ R0, -R0, -RZ ;  /* 0x800000ff00007221 */ /* 0x000fc80000010100 */
[----:B------:R-:W-:-:S07]  /*343e0*/  FFMA R0, R2, R0, R2 ;  /* 0x0000000002007223 */ /* 0x000fce0000000002 */
.L_x_192:
        /* <DEDUP_REMOVED lines=51> */
[-C--:B------:R-:W-:Y:S01]  /*34720*/  FMUL R133, R135, R0.reuse ;  /* 0x0000000087857220 */ /* 0x080fe20000400000 */
[----:B------:R-:W-:Y:S01]  /*34730*/  FADD R141, R116, -12583039 ;  /* 0xcb40007f748d7421 */ /* 0x000fe20000000000 */
[----:B------:R-:W-:Y:S01]  /*34740*/  SHF.L.U32 R117, R117, 0x17, RZ ;  /* 0x0000001775757819 */ /* 0x000fe200000006ff */
[----:B------:R-:W-:Y:S01]  /*34750*/  FFMA R138, R138, 1.925963033500011079e-08, R119 ;  /* 0x32a570608a8a7823 */ /* 0x000fe20000000077 */
[----:B------:R-:W-:Y:S01]  /*34760*/  FMUL R119, R136, R0 ;  /* 0x0000000088777220 */ /* 0x000fe20000400000 */
[----:B------:R-:W-:Y:S01]  /*34770*/  FFMA R141, R140, 1.4426950216293334961, -R141 ;  /* 0x3fb8aa3b8c8d7823 */ /* 0x000fe2000000088d */
[----:B------:R-:W-:Y:S01]  /*34780*/  MUFU.EX2 R3, R3 ;  /* 0x0000000300037308 */ /* 0x000fe20000000800 */
[-C--:B------:R-:W-:Y:S01]  /*34790*/  FFMA R0, R18, R139.reuse, RZ ;  /* 0x0000008b12007223 */ /* 0x080fe200000000ff */
[----:B------:R-:W-:Y:S01]  /*347a0*/  SHF.L.U32 R116, R116, 0x17, RZ ;  /* 0x0000001774747819 */ /* 0x000fe200000006ff */
[----:B------:R-:W-:Y:S01]  /*347b0*/  FFMA R136, R140, 1.925963033500011079e-08, R141 ;  /* 0x32a570608c887823 */ /* 0x000fe2000000008d */
[-C--:B------:R-:W-:Y:S01]  /*347c0*/  FFMA R141, R16, R139.reuse, RZ ;  /* 0x0000008b108d7223 */ /* 0x080fe200000000ff */
[----:B------:R-:W-:Y:S01]  /*347d0*/  FFMA R140, R19, R139, RZ ;  /* 0x0000008b138c7223 */ /* 0x000fe200000000ff */
[----:B------:R-:W-:-:S02]  /*347e0*/  FFMA R0, R46, R134, R0 ;  /* 0x000000862e007223 */ /* 0x000fc40000000000 */
[----:B------:R1:W2:Y:S08]  /*347f0*/  MUFU.EX2 R135, R138 ;  /* 0x0000008a00877308 */ /* 0x0002b00000000800 */
[----:B------:R-:W3:Y:S01]  /*34800*/  MUFU.EX2 R136, R136 ;  /* 0x0000008800887308 */ /* 0x000ee20000000800 */
[----:B-1----:R-:W-:Y:S01]  /*34810*/  FFMA R138, R17, R139, RZ ;  /* 0x0000008b118a7223 */ /* 0x002fe200000000ff */
[----:B------:R-:W-:-:S03]  /*34820*/  FFMA R139, R44, R134, R141 ;  /* 0x000000862c8b7223 */ /* 0x000fc6000000008d */
[-C--:B------:R-:W-:Y:S01]  /*34830*/  FFMA R138, R45, R134.reuse, R138 ;  /* 0x000000862d8a7223 */ /* 0x080fe2000000008a */
[----:B------:R-:W-:Y:S01]  /*34840*/  FFMA R134, R47, R134, R140 ;  /* 0x000000862f867223 */ /* 0x000fe2000000008c */
[----:B------:R-:W-:Y:S01]  /*34850*/  SHF.L.U32 R140, R118, 0x17, RZ ;  /* 0x00000017768c7819 */ /* 0x000fe200000006ff */
[-C--:B------:R-:W-:Y:S01]  /*34860*/  FFMA R118, R74, R133.reuse, R0 ;  /* 0x000000854a767223 */ /* 0x080fe20000000000 */
[-C--:B------:R-:W-:Y:S01]  /*34870*/  FFMA R139, R72, R133.reuse, R139 ;  /* 0x00000085488b7223 */ /* 0x080fe2000000008b */
[-C--:B------:R-:W-:Y:S01]  /*34880*/  FFMA R0, R75, R133.reuse, R134 ;  /* 0x000000854b007223 */ /* 0x080fe20000000086 */
[----:B------:R-:W-:Y:S01]  /*34890*/  FFMA R138, R73, R133, R138 ;  /* 0x00000085498a7223 */ /* 0x000fe2000000008a */
[----:B------:R-:W-:Y:S01]  /*348a0*/  SHF.L.U32 R134, R2, 0x17, RZ ;  /* 0x0000001702867819 */ /* 0x000fe200000006ff */
[----:B0-----:R-:W-:Y:S01]  /*348b0*/  FMUL R133, R140, R137 ;  /* 0x000000898c857220 */ /* 0x001fe20000400000 */
[----:B--2---:R-:W-:Y:S01]  /*348c0*/  FMUL R135, R117, R135 ;  /* 0x0000008775877220 */ /* 0x004fe20000400000 */
[-C--:B------:R-:W-:Y:S01]  /*348d0*/  FFMA R117, R101, R119.reuse, R138 ;  /* 0x0000007765757223 */ /* 0x080fe2000000008a */
[----:B------:R-:W-:Y:S01]  /*348e0*/  FFMA R118, R102, R119, R118 ;  /* 0x0000007766767223 */ /* 0x000fe20000000076 */
[----:B------:R-:W-:Y:S01]  /*348f0*/  FMUL R134, R134, R3 ;  /* 0x0000000386867220 */ /* 0x000fe20000400000 */
[----:B------:R-:W-:Y:S01]  /*34900*/  FADD R2, RZ, R133 ;  /* 0x00000085ff027221 */ /* 0x000fe20000000000 */
        /* <DEDUP_REMOVED lines=15> */
.L_x_193:
[----:B------:R-:W0:Y:S02]  /*34a00*/  MUFU.RCP R0, R2 ;  /* 0x0000000200007308 */ /* 0x000e240000001000 */
[----:B0-----:R-:W-:-:S04]  /*34a10*/  FFMA R2, R2, R0, -1 ;  /* 0xbf80000002027423 */ /* 0x001fc80000000000 */
[----:B------:R-:W-:-:S04]  /*34a20*/  FADD.FTZ R2, -R2, -RZ ;  /* 0x800000ff02027221 */ /* 0x000fc80000010100 */
[----:B------:R-:W-:-:S07]  /*34a30*/  FFMA R0, R0, R2, R0 ;  /* 0x0000000200007223 */ /* 0x000fce0000000000 */
.L_x_194:
        /* <DEDUP_REMOVED lines=97> */
.L_x_195:
[----:B------:R-:W0:Y:S02]  /*35050*/  MUFU.RCP R0, R2 ;  /* 0x0000000200007308 */ /* 0x000e240000001000 */
[----:B0-----:R-:W-:-:S04]  /*35060*/  FFMA R2, R2, R0, -1 ;  /* 0xbf80000002027423 */ /* 0x001fc80000000000 */
[----:B------:R-:W-:-:S04]  /*35070*/  FADD.FTZ R2, -R2, -RZ ;  /* 0x800000ff02027221 */ /* 0x000fc80000010100 */
[----:B------:R-:W-:-:S07]  /*35080*/  FFMA R0, R0, R2, R0 ;  /* 0x0000000200007223 */ /* 0x000fce0000000000 */
.L_x_196:
        /* <DEDUP_REMOVED lines=97> */
.L_x_197:
[----:B------:R-:W0:Y:S02]  /*356a0*/  MUFU.RCP R0, R2 ;  /* 0x0000000200007308 */ /* 0x000e240000001000 */
[----:B0-----:R-:W-:-:S04]  /*356b0*/  FFMA R2, R2, R0, -1 ;  /* 0xbf80000002027423 */ /* 0x001fc80000000000 */
[----:B------:R-:W-:-:S04]  /*356c0*/  FADD.FTZ R2, -R2, -RZ ;  /* 0x800000ff02027221 */ /* 0x000fc80000010100 */
[----:B------:R-:W-:-:S07]  /*356d0*/  FFMA R0, R0, R2, R0 ;  /* 0x0000000200007223 */ /* 0x000fce0000000000 */
.L_x_198:
        /* <DEDUP_REMOVED lines=42> */
[----:B----4-:R-:W-:-:S02]  /*35980*/  FFMA R0, R170, R116, RZ ;  /* 0x00000074aa007223 */ /* 0x010fc400000000ff */
[----:B------:R-:W2:Y:S01]  /*35990*/  LDL R170, [R1+0x1550] ;  /* 0x0015500001aa7983 */ /* 0x000ea20000100800 */
[----:B-----5:R-:W-:Y:S01]  /*359a0*/  FFMA R2, R2, R116, RZ ;  /* 0x0000007402027223 */ /* 0x020fe200000000ff */
        /* <DEDUP_REMOVED lines=48> */
[----:B------:R-:W-:Y:S01]  /*35cb0*/  FFMA R140, R180, R117, R140 ;  /* 0x00000075b48c7223 */ /* 0x000fe2000000008c */
[----:B------:R-:W-:Y:S01]  /*35cc0*/  FFMA R164, R30, R133, RZ ;  /* 0x000000851ea47223 */ /* 0x000fe200000000ff */
[-C--:B------:R-:W-:Y:S01]  /*35cd0*/  FFMA R163, R195, R118.reuse, R163 ;  /* 0x00000076c3a37223 */ /* 0x080fe200000000a3 */
[----:B------:R-:W-:Y:S01]  /*35ce0*/  FFMA R138, R194, R118, R138 ;  /* 0x00000076c28a7223 */ /* 0x000fe2000000008a */
[----:B------:R-:W5:Y:S01]  /*35cf0*/  LDL R180, [R1+0x1bb0] ;  /* 0x001bb00001b47983 */ /* 0x000f620000100800 */
[----:B------:R-:W-:Y:S01]  /*35d00*/  FFMA R117, R166, R117, R165 ;  /* 0x00000075a6757223 */ /* 0x000fe200000000a5 */
        /* <DEDUP_REMOVED lines=20> */
[----:B------:R-:W5:Y:S01]  /*35e50*/  LDL R171, [R1+0x1880] ;  /* 0x0018800001ab7983 */ /* 0x000f620000100800 */
[-C--:B------:R-:W-:Y:S01]  /*35e60*/  FFMA R141, R192, R118.reuse, R141 ;  /* 0x00000076c08d7223 */ /* 0x080fe2000000008d */
[-C--:B------:R-:W-:Y:S01]  /*35e70*/  FFMA R160, R183, R118.reuse, R160 ;  /* 0x00000076b7a07223 */ /* 0x080fe200000000a0 */
[----:B------:R-:W-:Y:S01]  /*35e80*/  FFMA R116, R173, R118, R116 ;  /* 0x00000076ad747223 */ /* 0x000fe20000000074 */
[----:B------:R-:W-:Y:S01]  /*35e90*/  FFMA R118, R86, R135, R164 ;  /* 0x0000008756767223 */ /* 0x000fe200000000a4 */
[----:B------:R-:W5:Y:S04]  /*35ea0*/  LDL R173, [R1+0x1a54] ;  /* 0x001a540001ad7983 */ /* 0x000f680000100800 */
[----:B------:R-:W5:Y:S01]  /*35eb0*/  LDL R164, [R1+0x16e0] ;  /* 0x0016e00001a47983 */ /* 0x000f620000100800 */
[-C--:B--2---:R-:W-:Y:S01]  /*35ec0*/  FFMA R163, R170, R119.reuse, R163 ;  /* 0x00000077aaa37223 */ /* 0x084fe200000000a3 */
[----:B---3--:R-:W-:-:S02]  /*35ed0*/  FFMA R142, R172, R119, R142 ;  /* 0x00000077ac8e7223 */ /* 0x008fc4000000008e */
[----:B------:R-:W2:Y:S01]  /*35ee0*/  LDL R170, [R1+0x1384] ;  /* 0x0013840001aa7983 */ /* 0x000ea20000100800 */
[----:B----4-:R-:W-:-:S03]  /*35ef0*/  FFMA R138, R169, R119, R138 ;  /* 0x00000077a98a7223 */ /* 0x010fc6000000008a */
[----:B------:R-:W3:Y:S01]  /*35f00*/  LDL R172, [R1+0x1878] ;  /* 0x0018780001ac7983 */ /* 0x000ee20000100800 */
[----:B-----5:R-:W-:-:S03]  /*35f10*/  FFMA R139, R168, R119, R139 ;  /* 0x00000077a88b7223 */ /* 0x020fc6000000008b */
[----:B------:R-:W4:Y:S01]  /*35f20*/  LDL R169, [R1+0x1a70] ;  /* 0x001a700001a97983 */ /* 0x000f220000100800 */
[----:B------:R-:W-:-:S03]  /*35f30*/  FFMA R140, R167, R119, R140 ;  /* 0x00000077a78c7223 */ /* 0x000fc6000000008c */
[----:B------:R-:W5:Y:S04]  /*35f40*/  LDL R168, [R1+0x1a04] ;  /* 0x001a040001a87983 */ /* 0x000f680000100800 */
[----:B------:R-:W5:Y:S01]  /*35f50*/  LDL R167, [R1+0x1860] ;  /* 0x0018600001a77983 */ /* 0x000f620000100800 */
[-C--:B------:R-:W-:Y:S01]  /*35f60*/  FFMA R166, R84, R135.reuse, R166 ;  /* 0x0000008754a67223 */ /* 0x080fe200000000a6 */
[-C--:B------:R-:W-:Y:S01]  /*35f70*/  FFMA R165, R85, R135.reuse, R165 ;  /* 0x0000008755a57223 */ /* 0x080fe200000000a5 */
[----:B------:R-:W-:Y:S01]  /*35f80*/  FFMA R133, R87, R135, R133 ;  /* 0x0000008757857223 */ /* 0x000fe20000000085 */
[----:B------:R-:W5:Y:S04]  /*35f90*/  LDL R193, [R1+0x1b94] ;  /* 0x001b940001c17983 */ /* 0x000f680000100800 */
[----:B------:R-:W5:Y:S01]  /*35fa0*/  LDL R135, [R1+0x1ba8] ;  /* 0x001ba80001877983 */ /* 0x000f620000100800 */
[----:B------:R-:W-:-:S03]  /*35fb0*/  FFMA R116, R134, R119, R116 ;  /* 0x0000007786747223 */ /* 0x000fc60000000074 */
[----:B------:R-:W5:Y:S01]  /*35fc0*/  LDL R134, [R1+0x1b90] ;  /* 0x001b900001867983 */ /* 0x000f620000100800 */
        /* <DEDUP_REMOVED lines=16> */
[-C--:B------:R-:W-:Y:S01]  /*360d0*/  FFMA R143, R173, R119.reuse, R143 ;  /* 0x00000077ad8f7223 */ /* 0x080fe2000000008f */
[----:B--2---:R-:W-:Y:S01]  /*360e0*/  FFMA R117, R170, R119, R117 ;  /* 0x00000077aa757223 */ /* 0x004fe20000000075 */
[-C--:B------:R-:W-:Y:S01]  /*360f0*/  FFMA R0, R164, R124.reuse, R0 ;  /* 0x0000007ca4007223 */ /* 0x080fe20000000000 */
        /* <DEDUP_REMOVED lines=8> */
[----:B------:R-:W5:Y:S04]  /*36180*/  LDL R172, [R1+0x1a80] ;  /* 0x001a800001ac7983 */ /* 0x000f680000100800 */
[----:B------:R-:W5:Y:S04]  /*36190*/  LDL R167, [R1+0x1a6c] ;  /* 0x001a6c0001a77983 */ /* 0x000f680000100800 */
[----:B------:R-:W5:Y:S04]  /*361a0*/  LDL R164, [R1+0x19f8] ;  /* 0x0019f80001a47983 */ /* 0x000f680000100800 */
[----:B------:R-:W5:Y:S01]  /*361b0*/  LDL R119, [R1+0x19f0] ;  /* 0x0019f00001777983 */ /* 0x000f620000100800 */
[-C--:B------:R-:W-:Y:S01]  /*361c0*/  FFMA R162, R194, R124.reuse, R162 ;  /* 0x0000007cc2a27223 */ /* 0x080fe200000000a2 */
[-C--:B------:R-:W-:Y:S01]  /*361d0*/  FFMA R163, R193, R124.reuse, R163 ;  /* 0x0000007cc1a37223 */ /* 0x080fe200000000a3 */
[----:B------:R-:W-:Y:S01]  /*361e0*/  FFMA R138, R192, R124, R138 ;  /* 0x0000007cc08a7223 */ /* 0x000fe2000000008a */
        /* <DEDUP_REMOVED lines=44> */
[-C--:B------:R-:W-:Y:S01]  /*364b0*/  FFMA R161, R196, R125.reuse, R161 ;  /* 0x0000007dc4a17223 */ /* 0x080fe200000000a1 */
        /* <DEDUP_REMOVED lines=39> */
[----:B------:R-:W2:Y:S04]  /*36730*/  LDL R126, [R1+0x1484] ;  /* 0x00148400017e7983 */ /* 0x000ea80000100800 */
[----:B------:R-:W3:Y:S01]  /*36740*/  LDL R119, [R1+0x16f8] ;  /* 0x0016f80001777983 */ /* 0x000ee20000100800 */
        /* <DEDUP_REMOVED lines=10> */
[-C--:B----4-:R-:W-:Y:S01]  /*367f0*/  FFMA R141, R169, R127.reuse, R141 ;  /* 0x0000007fa98d7223 */ /* 0x090fe2000000008d */
[-C--:B---3--:R-:W-:Y:S02]  /*36800*/  FFMA R2, R119, R127.reuse, R2 ;  /* 0x0000007f77027223 */ /* 0x088fe40000000002 */
[----:B------:R-:W3:Y:S01]  /*36810*/  LDL R169, [R1+0x147c] ;  /* 0x00147c0001a97983 */ /* 0x000ee20000100800 */
[----:B------:R-:W-:-:S03]  /*36820*/  FFMA R142, R171, R127, R142 ;  /* 0x0000007fab8e7223 */ /* 0x000fc6000000008e */
[----:B------:R-:W4:Y:S01]  /*36830*/  LDL R119, [R1+0x135c] ;  /* 0x00135c0001777983 */ /* 0x000f220000100800 */
[-C--:B------:R-:W-:Y:S01]  /*36840*/  FFMA R140, R170, R127.reuse, R140 ;  /* 0x0000007faa8c7223 */ /* 0x080fe2000000008c */
[----:B-----5:R-:W-:Y:S01]  /*36850*/  FFMA R160, R168, R127, R160 ;  /* 0x0000007fa8a07223 */ /* 0x020fe200000000a0 */
[-C--:B------:R-:W-:Y:S01]  /*36860*/  FFMA R142, R167, R120.reuse, R142 ;  /* 0x00000078a78e7223 */ /* 0x080fe2000000008e */
[----:B------:R-:W5:Y:S01]  /*36870*/  LDL R168, [R1+0x1478] ;  /* 0x0014780001a87983 */ /* 0x000f620000100800 */
[----:B------:R-:W-:-:S03]  /*36880*/  FFMA R140, R135, R120, R140 ;  /* 0x00000078878c7223 */ /* 0x000fc6000000008c */
[----:B------:R-:W5:Y:S01]  /*36890*/  LDL R167, [R1+0x1d38] ;  /* 0x001d380001a77983 */ /* 0x000f620000100800 */
[----:B------:R-:W-:-:S03]  /*368a0*/  FFMA R160, R134, R120, R160 ;  /* 0x0000007886a07223 */ /* 0x000fc600000000a0 */
[----:B------:R-:W5:Y:S04]  /*368b0*/  LDL R170, [R1+0x1614] ;  /* 0x0016140001aa7983 */ /* 0x000f680000100800 */
[----:B------:R-:W5:Y:S01]  /*368c0*/  LDL R135, [R1+0x1d08] ;  /* 0x001d080001877983 */ /* 0x000f620000100800 */
[----:B------:R-:W-:-:S03]  /*368d0*/  FFMA R141, R164, R120, R141 ;  /* 0x00000078a48d7223 */ /* 0x000fc6000000008d */
        /* <DEDUP_REMOVED lines=54> */
[-C--:B------:R-:W-:Y:S01]  /*36c40*/  FFMA R141, R124, R121.reuse, R141 ;  /* 0x000000797c8d7223 */ /* 0x080fe2000000008d */
[----:B------:R-:W-:Y:S02]  /*36c50*/  FFMA R140, R125, R121, R140 ;  /* 0x000000797d8c7223 */ /* 0x000fe4000000008c */
[----:B------:R-:W2:Y:S01]  /*36c60*/  LDL R124, [R1+0x1468] ;  /* 0x00146800017c7983 */ /* 0x000ea20000100800 */
[----:B---3--:R-:W-:-:S03]  /*36c70*/  FFMA R141, R169, R122, R141 ;  /* 0x0000007aa98d7223 */ /* 0x008fc6000000008d */
[----:B------:R-:W3:Y:S01]  /*36c80*/  LDL R169, [R1+0x1cc8] ;  /* 0x001cc80001a97983 */ /* 0x000ee20000100800 */
[-C--:B------:R-:W-:Y:S01]  /*36c90*/  FFMA R160, R193, R121.reuse, R160 ;  /* 0x00000079c1a07223 */ /* 0x080fe200000000a0 */
[-C--:B----4-:R-:W-:Y:S01]  /*36ca0*/  FFMA R2, R119, R121.reuse, R2 ;  /* 0x0000007977027223 */ /* 0x090fe20000000002 */
[----:B------:R-:W-:Y:S01]  /*36cb0*/  FFMA R161, R183, R121, R161 ;  /* 0x00000079b7a17223 */ /* 0x000fe200000000a1 */
[----:B------:R-:W4:Y:S01]  /*36cc0*/  LDL R125, [R1+0x15ec] ;  /* 0x0015ec00017d7983 */ /* 0x000f220000100800 */
[----:B------:R-:W-:-:S03]  /*36cd0*/  FFMA R163, R172, R122, R163 ;  /* 0x0000007aaca37223 */ /* 0x000fc600000000a3 */
[----:B------:R-:W4:Y:S01]  /*36ce0*/  LDL R119, [R1+0x1354] ;  /* 0x0013540001777983 */ /* 0x000f220000100800 */
[----:B------:R-:W-:-:S03]  /*36cf0*/  FFMA R143, R192, R121, R143 ;  /* 0x00000079c08f7223 */ /* 0x000fc6000000008f */
[----:B------:R-:W4:Y:S01]  /*36d00*/  LDL R172, [R1+0x1cfc] ;  /* 0x001cfc0001ac7983 */ /* 0x000f220000100800 */
[-C--:B-----5:R-:W-:Y:S01]  /*36d10*/  FFMA R160, R168, R122.reuse, R160 ;  /* 0x0000007aa8a07223 */ /* 0x0a0fe200000000a0 */
[----:B------:R-:W-:Y:S02]  /*36d20*/  FFMA R161, R167, R122, R161 ;  /* 0x0000007aa7a17223 */ /* 0x000fe400000000a1 */
        /* <DEDUP_REMOVED lines=20> */
[----:B------:R-:W-:Y:S01]  /*36e70*/  FFMA R118, R114, R136, R118 ;  /* 0x0000008872767223 */ /* 0x000fe20000000076 */
[----:B------:R-:W5:Y:S01]  /*36e80*/  LDL R180, [R1+0x1c54] ;  /* 0x001c540001b47983 */ /* 0x000f620000100800 */
[-C--:B--2---:R-:W-:Y:S01]  /*36e90*/  FFMA R163, R126, R123.reuse, R163 ;  /* 0x0000007b7ea37223 */ /* 0x084fe200000000a3 */
[-C--:B------:R-:W-:Y:S02]  /*36ea0*/  FFMA R120, R120, R122.reuse, R116 ;  /* 0x0000007a78787223 */ /* 0x080fe40000000074 */
[----:B------:R-:W2:Y:S01]  /*36eb0*/  LDL R126, [R1+0x1350] ;  /* 0x00135000017e7983 */ /* 0x000ea20000100800 */
[----:B------:R-:W-:Y:S01]  /*36ec0*/  FFMA R137, R124, R122, R137 ;  /* 0x0000007a7c897223 */ /* 0x000fe20000000089 */
[----:B---3--:R-:W-:Y:S01]  /*36ed0*/  FFMA R139, R169, R123, R139 ;  /* 0x0000007ba98b7223 */ /* 0x008fe2000000008b */
[----:B------:R-:W-:Y:S01]  /*36ee0*/  FFMA R116, R112, R136, R166 ;  /* 0x0000008870747223 */ /* 0x000fe200000000a6 */
[----:B------:R-:W3:Y:S01]  /*36ef0*/  LDL R169, [R1+0x1cf8] ;  /* 0x001cf80001a97983 */ /* 0x000ee20000100800 */
[----:B----4-:R-:W-:-:S03]  /*36f00*/  FFMA R2, R125, R122, R2 ;  /* 0x0000007a7d027223 */ /* 0x010fc60000000002 */
[----:B------:R-:W4:Y:S01]  /*36f10*/  LDL R175, [R1+0x1c1c] ;  /* 0x001c1c0001af7983 */ /* 0x000f220000100800 */
[----:B------:R-:W-:Y:S01]  /*36f20*/  FFMA R122, R119, R122, R117 ;  /* 0x0000007a777a7223 */ /* 0x000fe20000000075 */
[-C--:B------:R-:W-:Y:S01]  /*36f30*/  FFMA R117, R113, R136.reuse, R165 ;  /* 0x0000008871757223 */ /* 0x080fe200000000a5 */
[----:B------:R-:W-:Y:S01]  /*36f40*/  FFMA R119, R115, R136, R133 ;  /* 0x0000008873777223 */ /* 0x000fe20000000085 */
[----:B------:R-:W4:Y:S01]  /*36f50*/  LDL R124, [R1+0x17e0] ;  /* 0x0017e000017c7983 */ /* 0x000f220000100800 */
[----:B------:R-:W-:-:S03]  /*36f60*/  FFMA R138, R172, R123, R138 ;  /* 0x0000007bac8a7223 */ /* 0x000fc6000000008a */
        /* <DEDUP_REMOVED lines=24> */
[----:B------:R-:W-:-:S03]  /*370f0*/  FFMA R140, R180, R123, R140 ;  /* 0x0000007bb48c7223 */ /* 0x000fc6000000008c */
[----:B------:R-:W5:Y:S01]  /*37100*/  LDL R171, [R1+0x1ce8] ;  /* 0x001ce80001ab7983 */ /* 0x000f620000100800 */
[----:B--2---:R-:W-:-:S03]  /*37110*/  FFMA R122, R126, R123, R122 ;  /* 0x0000007b7e7a7223 */ /* 0x004fc6000000007a */
[----:B------:R-:W2:Y:S01]  /*37120*/  LDL R126, [R1+0x1cb8] ;  /* 0x001cb800017e7983 */ /* 0x000ea20000100800 */
[----:B---3--:R-:W-:-:S03]  /*37130*/  FFMA R138, R169, R116, R138 ;  /* 0x00000074a98a7223 */ /* 0x008fc6000000008a */
[----:B------:R-:W3:Y:S01]  /*37140*/  LDL R169, [R1+0x1c50] ;  /* 0x001c500001a97983 */ /* 0x000ee20000100800 */
[-C--:B----4-:R-:W-:Y:S01]  /*37150*/  FFMA R141, R175, R123.reuse, R141 ;  /* 0x0000007baf8d7223 */ /* 0x090fe2000000008d */
[----:B------:R-:W-:Y:S02]  /*37160*/  FFMA R124, R124, R123, R3 ;  /* 0x0000007b7c7c7223 */ /* 0x000fe40000000003 */
[----:B------:R-:W4:Y:S01]  /*37170*/  LDL R3, [R1+0x1c74] ;  /* 0x001c740001037983 */ /* 0x000f220000100800 */
[----:B------:R-:W-:Y:S01]  /*37180*/  FFMA R163, R172, R116, R163 ;  /* 0x00000074aca37223 */ /* 0x000fe200000000a3 */
[----:B-----5:R-:W-:Y:S02]  /*37190*/  FFMA R138, R136, R117, R138 ;  /* 0x00000075888a7223 */ /* 0x020fe4000000008a */
[----:B------:R-:W5:Y:S01]  /*371a0*/  LDL R136, [R1+0x1c48] ;  /* 0x001c480001887983 */ /* 0x000f620000100800 */
[-C--:B------:R-:W-:Y:S01]  /*371b0*/  FFMA R121, R121, R123.reuse, R0 ;  /* 0x0000007b79797223 */ /* 0x080fe20000000000 */
[-C--:B------:R-:W-:Y:S01]  /*371c0*/  FFMA R125, R125, R123.reuse, R2 ;  /* 0x0000007b7d7d7223 */ /* 0x080fe20000000002 */
        /* <DEDUP_REMOVED lines=21> */
[----:B------:R-:W-:Y:S01]  /*37320*/  FADD R0, R132, R0 ;  /* 0x0000000084007221 */ /* 0x000fe20000000000 */
[----:B------:R-:W-:Y:S02]  /*37330*/  FFMA R142, R127, R118, R142 ;  /* 0x000000767f8e7223 */ /* 0x000fe4000000008e */
[----:B------:R-:W4:Y:S04]  /*37340*/  LDL R132, [R1+0x1bdc] ;  /* 0x001bdc0001847983 */ /* 0x000f280000100800 */
[----:B------:R-:W4:Y:S01]  /*37350*/  LDL R127, [R1+0x19a0] ;  /* 0x0019a000017f7983 */ /* 0x000f220000100800 */
[----:B------:R-:W-:-:S03]  /*37360*/  FFMA R138, R171, R119, R138 ;  /* 0x00000077ab8a7223 */ /* 0x000fc6000000008a */
[----:B------:R-:W4:Y:S01]  /*37370*/  LDL R163, [R1+0x1980] ;  /* 0x0019800001a37983 */ /* 0x000f220000100800 */
[----:B--2---:R-:W-:-:S03]  /*37380*/  FFMA R139, R126, R119, R139 ;  /* 0x000000777e8b7223 */ /* 0x004fc6000000008b */
[----:B------:R-:W2:Y:S01]  /*37390*/  LDL R126, [R1+0x19b4] ;  /* 0x0019b400017e7983 */ /* 0x000ea20000100800 */
[----:B---3--:R-:W-:Y:S01]  /*373a0*/  FFMA R140, R169, R116, R140 ;  /* 0x00000074a98c7223 */ /* 0x008fe2000000008c */
[----:B------:R-:W-:Y:S02]  /*373b0*/  FADD R217, R217, R138 ;  /* 0x0000008ad9d97221 */ /* 0x000fe40000000000 */
[----:B------:R-:W3:Y:S01]  /*373c0*/  LDL R138, [R1+0x17d0] ;  /* 0x0017d000018a7983 */ /* 0x000ee20000100800 */
[----:B-----5:R-:W-:-:S03]  /*373d0*/  FFMA R140, R136, R117, R140 ;  /* 0x00000075888c7223 */ /* 0x020fc6000000008c */
[----:B------:R-:W5:Y:S01]  /*373e0*/  LDL R136, [R1+0x18bc] ;  /* 0x0018bc0001887983 */ /* 0x000f620000100800 */
[----:B----4-:R-:W-:-:S03]  /*373f0*/  FFMA R3, R3, R119, R142 ;  /* 0x0000007703037223 */ /* 0x010fc6000000008e */
[----:B------:R-:W4:Y:S01]  /*37400*/  LDL R142, [R1+0x15c0] ;  /* 0x0015c000018e7983 */ /* 0x000f220000100800 */
[----:B------:R-:W-:-:S03]  /*37410*/  FFMA R140, R123, R118, R140 ;  /* 0x000000767b8c7223 */ /* 0x000fc6000000008c */
[----:B------:R-:W5:Y:S01]  /*37420*/  LDL R123, [R1+0x18c4] ;  /* 0x0018c400017b7983 */ /* 0x000f620000100800 */
[-C--:B------:R-:W-:Y:S01]  /*37430*/  FFMA R141, R168, R116.reuse, R141 ;  /* 0x00000074a88d7223 */ /* 0x080fe2000000008d */
[----:B------:R-:W-:-:S03]  /*37440*/  FFMA R160, R167, R116, R160 ;  /* 0x00000074a7a07223 */ /* 0x000fc600000000a0 */
[-C--:B------:R-:W-:Y:S02]  /*37450*/  FFMA R141, R135, R117.reuse, R141 ;  /* 0x00000075878d7223 */ /* 0x080fe4000000008d */
[----:B------:R-:W4:Y:S01]  /*37460*/  LDL R135, [R1+0x17c8] ;  /* 0x0017c80001877983 */ /* 0x000f220000100800 */
[----:B------:R-:W-:-:S04]  /*37470*/  FFMA R160, R165, R117, R160 ;  /* 0x00000075a5a07223 */ /* 0x000fc800000000a0 */
[-C--:B------:R-:W-:Y:S02]  /*37480*/  FFMA R160, R162, R118.reuse, R160 ;  /* 0x00000076a2a07223 */ /* 0x080fe400000000a0 */
[----:B------:R-:W4:Y:S01]  /*37490*/  LDL R162, [R1+0x16c8] ;  /* 0x0016c80001a27983 */ /* 0x000f220000100800 */
[----:B------:R-:W-:-:S03]  /*374a0*/  FFMA R141, R134, R118, R141 ;  /* 0x00000076868d7223 */ /* 0x000fc6000000008d */
[----:B------:R-:W4:Y:S01]  /*374b0*/  LDL R134, [R1+0x18a8] ;  /* 0x0018a80001867983 */ /* 0x000f220000100800 */
[----:B------:R-:W-:Y:S01]  /*374c0*/  FFMA R143, R166, R116, R143 ;  /* 0x00000074a68f7223 */ /* 0x000fe2000000008f */
[----:B------:R-:W-:Y:S02]  /*374d0*/  FADD R3, R130, R3 ;  /* 0x0000000382037221 */ /* 0x000fe40000000000 */
        /* <DEDUP_REMOVED lines=8> */
[----:B------:R-:W-:-:S03]  /*37560*/  FFMA R143, R127, R118, R143 ;  /* 0x000000767f8f7223 */ /* 0x000fc6000000008f */
[----:B------:R-:W4:Y:S01]  /*37570*/  LDL R127, [R1+0x15ac] ;  /* 0x0015ac00017f7983 */ /* 0x000f220000100800 */
[----:B--2---:R-:W-:-:S03]  /*37580*/  FFMA R160, R126, R119, R160 ;  /* 0x000000777ea07223 */ /* 0x004fc600000000a0 */
[----:B------:R-:W2:Y:S01]  /*37590*/  LDL R126, [R1+0x1608] ;  /* 0x00160800017e7983 */ /* 0x000ea20000100800 */
[----:B------:R-:W-:-:S03]  /*375a0*/  FADD R189, R189, R140 ;  /* 0x0000008cbdbd7221 */ /* 0x000fc60000000000 */
[----:B------:R-:W2:Y:S01]  /*375b0*/  LDL R140, [R1+0x1600] ;  /* 0x00160000018c7983 */ /* 0x000ea20000100800 */
[----:B---3--:R-:W-:Y:S01]  /*375c0*/  FFMA R124, R138, R116, R124 ;  /* 0x000000748a7c7223 */ /* 0x008fe2000000007c */
[----:B------:R-:W-:Y:S02]  /*375d0*/  FADD R190, R190, R141 ;  /* 0x0000008dbebe7221 */ /* 0x000fe40000000000 */
[----:B------:R-:W3:Y:S01]  /*375e0*/  LDL R138, [R1+0x13d0] ;  /* 0x0013d000018a7983 */ /* 0x000ee20000100800 */
[----:B------:R-:W-:-:S03]  /*375f0*/  FADD R216, R216, R139 ;  /* 0x0000008bd8d87221 */ /* 0x000fc60000000000 */
[----:B------:R-:W3:Y:S04]  /*37600*/  LDL R141, [R1+0x1594] ;  /* 0x00159400018d7983 */ /* 0x000ee80000100800 */
[----:B------:R-:W3:Y:S01]  /*37610*/  LDL R139, [R1+0x1574] ;  /* 0x00157400018b7983 */ /* 0x000ee20000100800 */
[----:B-----5:R-:W-:-:S03]  /*37620*/  FFMA R161, R123, R116, R161 ;  /* 0x000000747ba17223 */ /* 0x020fc600000000a1 */
[----:B------:R-:W5:Y:S01]  /*37630*/  LDL R123, [R1+0x1454] ;  /* 0x00145400017b7983 */ /* 0x000f620000100800 */
[-C--:B------:R-:W-:Y:S01]  /*37640*/  FFMA R161, R136, R117.reuse, R161 ;  /* 0x0000007588a17223 */ /* 0x080fe200000000a1 */
[----:B----4-:R-:W-:Y:S02]  /*37650*/  FFMA R125, R142, R116, R125 ;  /* 0x000000748e7d7223 */ /* 0x010fe4000000007d */
        /* <DEDUP_REMOVED lines=16> */
[----:B------:R-:W-:-:S03]  /*37760*/  FADD R210, R210, R124 ;  /* 0x0000007cd2d27221 */ /* 0x000fc60000000000 */
[----:B------:R-:W4:Y:S01]  /*37770*/  LDL R124, [R1+0x131c] ;  /* 0x00131c00017c7983 */ /* 0x000f220000100800 */
[----:B--2---:R-:W-:-:S03]  /*37780*/  FFMA R121, R126, R118, R121 ;  /* 0x000000767e797223 */ /* 0x004fc60000000079 */
[----:B------:R-:W2:Y:S01]  /*37790*/  LDL R126, [R1+0x132c] ;  /* 0x00132c00017e7983 */ /* 0x000ea20000100800 */
[----:B------:R-:W-:-:S04]  /*377a0*/  FFMA R121, R140, R119, R121 ;  /* 0x000000778c797223 */ /* 0x000fc80000000079 */
[----:B------:R-:W-:Y:S01]  /*377b0*/  FADD R211, R211, R121 ;  /* 0x00000079d3d37221 */ /* 0x000fe20000000000 */
[----:B------:R-:W-:-:S04]  /*377c0*/  FFMA R121, R0, R0, RZ ;  /* 0x0000000000797223 */ /* 0x000fc800000000ff */
[----:B------:R-:W-:-:S04]  /*377d0*/  FFMA R121, R2, R2, R121 ;  /* 0x0000000202797223 */ /* 0x000fc80000000079 */
[----:B------:R-:W-:-:S04]  /*377e0*/  FFMA R121, R217, R217, R121 ;  /* 0x000000d9d9797223 */ /* 0x000fc80000000079 */
[----:B------:R-:W-:-:S04]  /*377f0*/  FFMA R121, R216, R216, R121 ;  /* 0x000000d8d8797223 */ /* 0x000fc80000000079 */
[----:B------:R-:W-:-:S04]  /*37800*/  FFMA R121, R3, R3, R121 ;  /* 0x0000000303797223 */ /* 0x000fc80000000079 */
[----:B------:R-:W-:Y:S01]  /*37810*/  FFMA R121, R189, R189, R121 ;  /* 0x000000bdbd797223 */ /* 0x000fe20000000079 */
[----:B------:R-:W-:Y:S01]  /*37820*/  FFMA R143, R163, R119, R143 ;  /* 0x00000077a38f7223 */ /* 0x000fe2000000008f */
[----:B------:R-:W-:Y:S02]  /*37830*/  FADD R191, R191, R160 ;  /* 0x000000a0bfbf7221 */ /* 0x000fe40000000000 */
[----:B------:R-:W-:Y:S01]  /*37840*/  FFMA R121, R190, R190, R121 ;  /* 0x000000bebe797223 */ /* 0x000fe20000000079 */
[----:B------:R-:W-:-:S03]  /*37850*/  FADD R208, R208, R143 ;  /* 0x0000008fd0d07221 */ /* 0x000fc60000000000 */
[----:B------:R-:W-:Y:S01]  /*37860*/  FFMA R121, R191, R191, R121 ;  /* 0x000000bfbf797223 */ /* 0x000fe20000000079 */
[----:B------:R-:W-:Y:S01]  /*37870*/  FADD R209, R209, R161 ;  /* 0x000000a1d1d17221 */ /* 0x000fe20000000000 */
[----:B-----5:R-:W-:Y:S02]  /*37880*/  FFMA R123, R123, R116, R137 ;  /* 0x000000747b7b7223 */ /* 0x020fe40000000089 */
[----:B------:R-:W-:Y:S01]  /*37890*/  FFMA R121, R208, R208, R121 ;  /* 0x000000d0d0797223 */ /* 0x000fe20000000079 */
[-C--:B---3--:R-:W-:Y:S01]  /*378a0*/  FFMA R125, R141, R118.reuse, R125 ;  /* 0x000000768d7d7223 */ /* 0x088fe2000000007d */
[----:B------:R-:W-:Y:S02]  /*378b0*/  FFMA R123, R138, R117, R123 ;  /* 0x000000758a7b7223 */ /* 0x000fe4000000007b */
[----:B------:R-:W-:Y:S01]  /*378c0*/  FFMA R121, R209, R209, R121 ;  /* 0x000000d1d1797223 */ /* 0x000fe20000000079 */
[----:B------:R-:W-:Y:S01]  /*378d0*/  FFMA R125, R139, R119, R125 ;  /* 0x000000778b7d7223 */ /* 0x000fe2000000007d */
[----:B----4-:R-:W-:-:S02]  /*378e0*/  FFMA R123, R136, R118, R123 ;  /* 0x00000076887b7223 */ /* 0x010fc4000000007b */
[----:B------:R-:W-:Y:S01]  /*378f0*/  FFMA R121, R210, R210, R121 ;  /* 0x000000d2d2797223 */ /* 0x000fe20000000079 */
[----:B------:R-:W-:Y:S01]  /*37900*/  FADD R212, R212, R125 ;  /* 0x0000007dd4d47221 */ /* 0x000fe20000000000 */
[----:B------:R-:W-:Y:S02]  /*37910*/  FFMA R123, R135, R119, R123 ;  /* 0x00000077877b7223 */ /* 0x000fe4000000007b */
[----:B------:R-:W-:Y:S01]  /*37920*/  FFMA R121, R211, R211, R121 ;  /* 0x000000d3d3797223 */ /* 0x000fe20000000079 */
[-C--:B------:R-:W-:Y:S01]  /*37930*/  FFMA R120, R134, R116.reuse, R120 ;  /* 0x0000007486787223 */ /* 0x080fe20000000078 */
[----:B------:R-:W-:-:S03]  /*37940*/  FFMA R122, R130, R116, R122 ;  /* 0x00000074827a7223 */ /* 0x000fc6000000007a */
[-C--:B------:R-:W-:Y:S01]  /*37950*/  FFMA R120, R133, R117.reuse, R120 ;  /* 0x0000007585787223 */ /* 0x080fe20000000078 */
[----:B------:R-:W-:Y:S01]  /*37960*/  FADD R213, R213, R123 ;  /* 0x0000007bd5d57221 */ /* 0x000fe20000000000 */
[----:B------:R-:W-:Y:S02]  /*37970*/  FFMA R121, R212, R212, R121 ;  /* 0x000000d4d4797223 */ /* 0x000fe40000000079 */
[----:B------:R-:W-:Y:S01]  /*37980*/  FFMA R120, R132, R118, R120 ;  /* 0x0000007684787223 */ /* 0x000fe20000000078 */
[----:B------:R-:W-:-:S03]  /*37990*/  FFMA R122, R127, R117, R122 ;  /* 0x000000757f7a7223 */ /* 0x000fc6000000007a */
[----:B------:R-:W-:Y:S01]  /*379a0*/  FFMA R120, R131, R119, R120 ;  /* 0x0000007783787223 */ /* 0x000fe20000000078 */
[----:B------:R-:W-:-:S03]  /*379b0*/  FFMA R121, R213, R213, R121 ;  /* 0x000000d5d5797223 */ /* 0x000fc60000000079 */
[----:B------:R-:W-:Y:S01]  /*379c0*/  FADD R214, R214, R120 ;  /* 0x00000078d6d67221 */ /* 0x000fe20000000000 */
[----:B------:R-:W-:-:S03]  /*379d0*/  HFMA2 R120, -RZ, RZ, 1.375, 0 ;  /* 0x3d800000ff787431 */ /* 0x000fc600000001ff */
[----:B------:R-:W-:Y:S01]  /*379e0*/  FFMA R121, R214, R214, R121 ;  /* 0x000000d6d6797223 */ /* 0x000fe20000000079 */
[----:B------:R0:W-:Y:S01]  /*379f0*/  STL.128 [R1+0x70], R116 ;  /* 0x0000707401007387 */ /* 0x0001e20000100c00 */
[----:B------:R-:W-:Y:S01]  /*37a00*/  IADD3 R127, PT, PT, R1, 0x80, RZ ;  /* 0x00000080017f7810 */ /* 0x000fe20007ffe0ff */
[----:B------:R-:W-:Y:S01]  /*37a10*/  UMOV UR4, URZ ;  /* 0x000000ff00047c82 */ /* 0x000fe20008000000 */
[----:B--2---:R-:W-:-:S04]  /*37a20*/  FFMA R122, R126, R118, R122 ;  /* 0x000000767e7a7223 */ /* 0x004fc8000000007a */
[----:B------:R-:W-:-:S04]  /*37a30*/  FFMA R122, R124, R119, R122 ;  /* 0x000000777c7a7223 */ /* 0x000fc8000000007a */
[----:B------:R-:W-:-:S04]  /*37a40*/  FADD R215, R215, R122 ;  /* 0x0000007ad7d77221 */ /* 0x000fc80000000000 */
        /* <DEDUP_REMOVED lines=22> */
.L_x_199:
        /* <DEDUP_REMOVED lines=97> */
[C---:B---3--:R-:W-:Y:S01]  /*381c0*/  FMUL R204, R116.reuse, R116 ;  /* 0x0000007474cc7220 */ /* 0x048fe20000400000 */
[C---:B------:R-:W-:Y:S01]  /*381d0*/  FSETP.GT.AND P2, PT, R207.reuse, RZ, PT ;  /* 0x000000ffcf00720b */ /* 0x040fe20003f44000 */
[----:B------:R-:W-:Y:S01]  /*381e0*/  FMUL R207, R207, R207 ;  /* 0x000000cfcfcf7220 */ /* 0x000fe20000400000 */
        /* <DEDUP_REMOVED lines=11> */
[----:B------:R-:W-:Y:S01]  /*382a0*/  FMUL R206, R121, R121 ;  /* 0x0000007979ce7220 */ /* 0x000fe20000400000 */
[----:B------:R-:W-:Y:S01]  /*382b0*/  FSEL R120, R204, RZ, P1 ;  /* 0x000000ffcc787208 */ /* 0x000fe20000800000 */
[----:B------:R-:W-:Y:S01]  /*382c0*/  FMUL R204, R123, R123 ;  /* 0x0000007b7bcc7220 */ /* 0x000fe20000400000 */
[----:B------:R-:W-:Y:S02]  /*382d0*/  FSETP.GT.AND P6, PT, R119, RZ, PT ;  /* 0x000000ff7700720b */ /* 0x000fe40003fc4000 */
[----:B------:R-:W-:-:S02]  /*382e0*/  FSETP.GT.AND P3, PT, R121, RZ, PT ;  /* 0x000000ff7900720b */ /* 0x000fc40003f64000 */
[----:B------:R-:W-:Y:S01]  /*382f0*/  FSEL R119, R207, RZ, P2 ;  /* 0x000000ffcf777208 */ /* 0x000fe20001000000 */
[----:B------:R-:W-:Y:S01]  /*38300*/  FMUL R207, R122, R122 ;  /* 0x0000007a7acf7220 */ /* 0x000fe20000400000 */
[----:B------:R-:W-:Y:S02]  /*38310*/  FSETP.GT.AND P1, PT, R123, RZ, PT ;  /* 0x000000ff7b00720b */ /* 0x000fe40003f24000 */
[----:B------:R-:W-:Y:S01]  /*38320*/  FSEL R121, R219, RZ, P0 ;  /* 0x000000ffdb797208 */ /* 0x000fe20000000000 */
[----:B-----5:R-:W-:Y:S01]  /*38330*/  FMUL R219, R124, R124 ;  /* 0x0000007c7cdb7220 */ /* 0x020fe20000400000 */
[----:B------:R-:W-:Y:S02]  /*38340*/  FSETP.GT.AND P2, PT, R122, RZ, PT ;  /* 0x000000ff7a00720b */ /* 0x000fe40003f44000 */
[----:B------:R-:W-:Y:S02]  /*38350*/  FSETP.GT.AND P0, PT, R124, RZ, PT ;  /* 0x000000ff7c00720b */ /* 0x000fe40003f04000 */
[----:B------:R-:W-:Y:S01]  /*38360*/  FSEL R122, R220, RZ, P4 ;  /* 0x000000ffdc7a7208 */ /* 0x000fe20002000000 */
[----:B------:R-:W-:Y:S01]  /*38370*/  FMUL R220, R125, R125 ;  /* 0x0000007d7ddc7220 */ /* 0x000fe20000400000 */
[----:B------:R-:W-:Y:S01]  /*38380*/  FSEL R124, R205, RZ, P5 ;  /* 0x000000ffcd7c7208 */ /* 0x000fe20002800000 */
[C---:B------:R-:W-:Y:S01]  /*38390*/  FMUL R205, R127.reuse, R127 ;  /* 0x0000007f7fcd7220 */ /* 0x040fe20000400000 */
        /* <DEDUP_REMOVED lines=10> */
[----:B------:R-:W-:-:S02]  /*38440*/  FSEL R130, R219, RZ, P0 ;  /* 0x000000ffdb827208 */ /* 0x000fc40000000000 */
[----:B------:R-:W-:Y:S01]  /*38450*/  FSETP.GT.AND P0, PT, R131, RZ, PT ;  /* 0x000000ff8300720b */ /* 0x000fe20003f04000 */
[----:B------:R-:W-:Y:S01]  /*38460*/  FMUL R219, R200, R200 ;  /* 0x000000c8c8db7220 */ /* 0x000fe20000400000 */
[C---:B------:R-:W-:Y:S01]  /*38470*/  FSETP.GT.AND P3, PT, R128.reuse, RZ, PT ;  /* 0x000000ff8000720b */ /* 0x040fe20003f64000 */
[----:B------:R-:W-:Y:S01]  /*38480*/  FMUL R128, R128, R128 ;  /* 0x0000008080807220 */ /* 0x000fe20000400000 */
[----:B------:R-:W-:Y:S01]  /*38490*/  FSEL R126, R207, RZ, P2 ;  /* 0x000000ffcf7e7208 */ /* 0x000fe20001000000 */
[----:B------:R-:W-:Y:S01]  /*384a0*/  FMUL R207, R132, R132 ;  /* 0x0000008484cf7220 */ /* 0x000fe20000400000 */
[----:B------:R-:W-:Y:S01]  /*384b0*/  FSEL R131, R220, RZ, P4 ;  /* 0x000000ffdc837208 */ /* 0x000fe20002000000 */
[----:B------:R-:W-:Y:S01]  /*384c0*/  FMUL R220, R201, R201 ;  /* 0x000000c9c9dc7220 */ /* 0x000fe20000400000 */
[----:B------:R-:W-:Y:S01]  /*384d0*/  FSETP.GT.AND P4, PT, R132, RZ, PT ;  /* 0x000000ff8400720b */ /* 0x000fe20003f84000 */
[----:B------:R-:W-:Y:S01]  /*384e0*/  FMUL R221, R202, R202 ;  /* 0x000000cacadd7220 */ /* 0x000fe20000400000 */
[C---:B------:R-:W-:Y:S01]  /*384f0*/  FSETP.GT.AND P2, PT, R129.reuse, RZ, PT ;  /* 0x000000ff8100720b */ /* 0x040fe20003f44000 */
        /* <DEDUP_REMOVED lines=122> */
[----:B------:R-:W-:-:S02]  /*38ca0*/  FSETP.GT.AND P0, PT, R201, RZ, PT ;  /* 0x000000ffc900720b */ /* 0x000fc40003f04000 */
[----:B------:R-:W-:Y:S02]  /*38cb0*/  FSEL R201, R207, RZ, P4 ;  /* 0x000000ffcfc97208 */ /* 0x000fe40002000000 */
        /* <DEDUP_REMOVED lines=14> */
.L_x_200:
        /* <DEDUP_REMOVED lines=166> */
.L_x_202:
        /* <DEDUP_REMOVED lines=40> */
.L_x_201:
        /* <DEDUP_REMOVED lines=16> */
.L_x_205:
        /* <DEDUP_REMOVED lines=44> */
.L_x_204:
        /* <DEDUP_REMOVED lines=35> */
.L_x_206:
        /* <DEDUP_REMOVED lines=20> */
.L_x_207:
        /* <DEDUP_REMOVED lines=16> */
.L_x_203:
        /* <DEDUP_REMOVED lines=11> */
.L_x_210:
        /* <DEDUP_REMOVED lines=92> */
.L_x_209:
        /* <DEDUP_REMOVED lines=58> */
.L_x_211:
        /* <DEDUP_REMOVED lines=34> */
.L_x_212:
        /* <DEDUP_REMOVED lines=16> */
.L_x_208:
        /* <DEDUP_REMOVED lines=8> */
.L_x_213:
[----:B------:R-:W1:Y:S02]  /*3b060*/  MUFU.RCP R0, R130 ;  /* 0x0000008200007308 */ /* 0x000e640000001000 */
[----:B-1----:R-:W-:-:S04]  /*3b070*/  FFMA R2, R0, R130, -1 ;  /* 0xbf80000000027423 */ /* 0x002fc80000000082 */
[----:B------:R-:W-:-:S04]  /*3b080*/  FADD.FTZ R2, -R2, -RZ ;  /* 0x800000ff02027221 */ /* 0x000fc80000010100 */
[----:B------:R-:W-:-:S07]  /*3b090*/  FFMA R0, R0, R2, R0 ;  /* 0x0000000200007223 */ /* 0x000fce0000000000 */
.L_x_214:
        /* <DEDUP_REMOVED lines=8> */
.L_x_217:
        /* <DEDUP_REMOVED lines=29> */
.L_x_216:
        /* <DEDUP_REMOVED lines=33> */
.L_x_218:
        /* <DEDUP_REMOVED lines=19> */
.L_x_219:
        /* <DEDUP_REMOVED lines=15> */
.L_x_215:
        /* <DEDUP_REMOVED lines=168> */
[----:B-1----:R-:W5:Y:S01]  /*3c1a0*/  LDL R130, [R1+0x10f0] ;  /* 0x0010f00001827983 */ /* 0x002f620000100800 */
        /* <DEDUP_REMOVED lines=23> */
[----:B------:R-:W5:Y:S02]  /*3c320*/  LDL R128, [R1+0x10ec] ;  /* 0x0010ec0001807983 */ /* 0x000f640000100800 */
[----:B------:R-:W-:-:S02]  /*3c330*/  FFMA R116, R197, R197, R116 ;  /* 0x000000c5c5747223 */ /* 0x000fc40000000074 */
[----:B------:R-:W5:Y:S02]  /*3c340*/  LDL R123, [R1+0xe78] ;  /* 0x000e7800017b7983 */ /* 0x000f640000100800 */
[----:B------:R-:W-:Y:S02]  /*3c350*/  FFMA R116, R196, R196, R116 ;  /* 0x000000c4c4747223 */ /* 0x000fe40000000074 */
[----:B------:R-:W5:Y:S02]  /*3c360*/  LDL R120, [R1+0xe88] ;  /* 0x000e880001787983 */ /* 0x000f640000100800 */
[----:B------:R-:W-:Y:S02]  /*3c370*/  FFMA R116, R195, R195, R116 ;  /* 0x000000c3c3747223 */ /* 0x000fe40000000074 */
[----:B------:R-:W5:Y:S02]  /*3c380*/  LDL R125, [R1+0xe70] ;  /* 0x000e7000017d7983 */ /* 0x000f640000100800 */
[----:B------:R-:W-:-:S02]  /*3c390*/  FFMA R116, R194, R194, R116 ;  /* 0x000000c2c2747223 */ /* 0x000fc40000000074 */
[----:B------:R-:W5:Y:S02]  /*3c3a0*/  LDL R127, [R1+0xe68] ;  /* 0x000e6800017f7983 */ /* 0x000f640000100800 */
[----:B------:R-:W-:Y:S02]  /*3c3b0*/  FFMA R116, R193, R193, R116 ;  /* 0x000000c1c1747223 */ /* 0x000fe40000000074 */
[----:B------:R-:W5:Y:S02]  /*3c3c0*/  LDL R121, [R1+0xe84] ;  /* 0x000e840001797983 */ /* 0x000f640000100800 */
[----:B------:R-:W-:Y:S02]  /*3c3d0*/  FFMA R116, R192, R192, R116 ;  /* 0x000000c0c0747223 */ /* 0x000fe40000000074 */
[----:B------:R-:W5:Y:S02]  /*3c3e0*/  LDL R122, [R1+0xe80] ;  /* 0x000e8000017a7983 */ /* 0x000f640000100800 */
[----:B------:R-:W-:Y:S01]  /*3c3f0*/  FFMA R116, R206, R206, R116 ;  /* 0x000000cece747223 */ /* 0x000fe20000000074 */
[----:B------:R-:W-:Y:S01]  /*3c400*/  FMUL R204, R2, R204 ;  /* 0x000000cc02cc7220 */ /* 0x000fe20000400000 */
[----:B------:R-:W5:Y:S02]  /*3c410*/  LDL R124, [R1+0xe74] ;  /* 0x000e7400017c7983 */ /* 0x000f640000100800 */
[----:B------:R-:W-:-:S02]  /*3c420*/  FFMA R116, R205, R205, R116 ;  /* 0x000000cdcd747223 */ /* 0x000fc40000000074 */
[----:B------:R-:W5:Y:S02]  /*3c430*/  LDL R2, [R1+0xe8c] ;  /* 0x000e8c0001027983 */ /* 0x000f640000100800 */
[----:B------:R-:W-:Y:S02]  /*3c440*/  FFMA R116, R204, R204, R116 ;  /* 0x000000cccc747223 */ /* 0x000fe40000000074 */
[----:B------:R-:W5:Y:S02]  /*3c450*/  LDL R126, [R1+0xe6c] ;  /* 0x000e6c00017e7983 */ /* 0x000f640000100800 */
[----:B------:R-:W-:Y:S02]  /*3c460*/  FFMA R116, R116, R129, 9.9999997473787516356e-06 ;  /* 0x3727c5ac74747423 */ /* 0x000fe40000000081 */
[----:B------:R-:W5:Y:S03]  /*3c470*/  LDL R129, [R1+0x10f4] ;  /* 0x0010f40001817983 */ /* 0x000f660000100800 */
[----:B------:R-:W-:-:S13]  /*3c480*/  FSETP.GEU.AND P0, PT, |R116|, 1.175494350822287508e-38, PT ;  /* 0x008000007400780b */ /* 0x000fda0003f0e200 */
[----:B------:R-:W-:-:S04]  /*3c490*/  @!P0 FMUL R116, R116, 16777216 ;  /* 0x4b80000074748820 */ /* 0x000fc80000400000 */
[----:B------:R-:W0:Y:S02]  /*3c4a0*/  MUFU.RSQ R143, R116 ;  /* 0x00000074008f7308 */ /* 0x000e240000001400 */
[----:B0-----:R-:W-:-:S04]  /*3c4b0*/  @!P0 FMUL R143, R143, 4096 ;  /* 0x458000008f8f8820 */ /* 0x001fc80000400000 */
[-C--:B------:R-:W-:Y:S01]  /*3c4c0*/  FMUL R0, R189, R143.reuse ;  /* 0x0000008fbd007220 */ /* 0x080fe20000400000 */
[----:B------:R-:W-:-:S03]  /*3c4d0*/  FMUL R3, R203, R143 ;  /* 0x0000008fcb037220 */ /* 0x000fc60000400000 */
[-C--:B------:R-:W-:Y:S01]  /*3c4e0*/  FFMA R116, R182, R0.reuse, RZ ;  /* 0x00000000b6747223 */ /* 0x080fe200000000ff */
[-C--:B------:R-:W-:Y:S01]  /*3c4f0*/  FFMA R118, R180, R0.reuse, RZ ;  /* 0x00000000b4767223 */ /* 0x080fe200000000ff */
[----:B------:R-:W-:Y:S02]  /*3c500*/  FFMA R168, R168, R0, RZ ;  /* 0x00000000a8a87223 */ /* 0x000fe400000000ff */
[-C--:B------:R-:W-:Y:S01]  /*3c510*/  FFMA R116, R208, R3.reuse, R116 ;  /* 0x00000003d0747223 */ /* 0x080fe20000000074 */
[-C--:B------:R-:W-:Y:S01]  /*3c520*/  FFMA R118, R207, R3.reuse, R118 ;  /* 0x00000003cf767223 */ /* 0x080fe20000000076 */
[----:B------:R-:W5:Y:S01]  /*3c530*/  LDL R208, [R1+0x1110] ;  /* 0x0011100001d07983 */ /* 0x000f620000100800 */
[----:B------:R-:W-:-:S03]  /*3c540*/  FFMA R168, R191, R3, R168 ;  /* 0x00000003bfa87223 */ /* 0x000fc600000000a8 */
[----:B------:R-:W5:Y:S01]  /*3c550*/  LDL R207, [R1+0x1118] ;  /* 0x0011180001cf7983 */ /* 0x000f620000100800 */
[----:B------:R-:W-:-:S03]  /*3c560*/  FFMA R172, R172, R0, RZ ;  /* 0x00000000acac7223 */ /* 0x000fc600000000ff */
[----:B------:R-:W5:Y:S01]  /*3c570*/  LDL R191, [R1+0xea0] ;  /* 0x000ea00001bf7983 */ /* 0x000f620000100800 */
[----:B------:R-:W-:-:S03]  /*3c580*/  FFMA R172, R190, R3, R172 ;  /* 0x00000003beac7223 */ /* 0x000fc600000000ac */
[----:B------:R-:W5:Y:S01]  /*3c590*/  LDL R190, [R1+0xea8] ;  /* 0x000ea80001be7983 */ /* 0x000f620000100800 */
[-C--:B------:R-:W-:Y:S01]  /*3c5a0*/  FFMA R117, R181, R0.reuse, RZ ;  /* 0x00000000b5757223 */ /* 0x080fe200000000ff */
[-C--:B------:R-:W-:Y:S01]  /*3c5b0*/  FFMA R119, R175, R0.reuse, RZ ;  /* 0x00000000af777223 */ /* 0x080fe200000000ff */
[-C--:B------:R-:W-:Y:S01]  /*3c5c0*/  FFMA R174, R174, R0.reuse, RZ ;  /* 0x00000000aeae7223 */ /* 0x080fe200000000ff */
[----:B------:R-:W-:Y:S01]  /*3c5d0*/  FFMA R164, R164, R0, RZ ;  /* 0x00000000a4a47223 */ /* 0x000fe200000000ff */
        /* <DEDUP_REMOVED lines=8> */
[-C--:B------:R-:W-:Y:S01]  /*3c660*/  FFMA R171, R171, R0.reuse, RZ ;  /* 0x00000000abab7223 */ /* 0x080fe200000000ff */
[-C--:B------:R-:W-:Y:S01]  /*3c670*/  FFMA R173, R173, R0.reuse, RZ ;  /* 0x00000000adad7223 */ /* 0x080fe200000000ff */
[-C--:B------:R-:W-:Y:S01]  /*3c680*/  FFMA R175, R167, R0.reuse, RZ ;  /* 0x00000000a7af7223 */ /* 0x080fe200000000ff */
[-C--:B------:R-:W-:Y:S01]  /*3c690*/  FFMA R165, R165, R0.reuse, RZ ;  /* 0x00000000a5a57223 */ /* 0x080fe200000000ff */
[-C--:B------:R-:W-:Y:S02]  /*3c6a0*/  FFMA R171, R213, R3.reuse, R171 ;  /* 0x00000003d5ab7223 */ /* 0x080fe400000000ab */
[----:B------:R-:W5:Y:S01]  /*3c6b0*/  LDL R213, [R1+0xea4] ;  /* 0x000ea40001d57983 */ /* 0x000f620000100800 */
[-C--:B------:R-:W-:Y:S01]  /*3c6c0*/  FFMA R173, R216, R3.reuse, R173 ;  /* 0x00000003d8ad7223 */ /* 0x080fe200000000ad */
[-C--:B------:R-:W-:Y:S01]  /*3c6d0*/  FFMA R175, R211, R3.reuse, R175 ;  /* 0x00000003d3af7223 */ /* 0x080fe200000000af */
[----:B------:R-:W-:Y:S01]  /*3c6e0*/  FFMA R165, R209, R3, R165 ;  /* 0x00000003d1a57223 */ /* 0x000fe200000000a5 */
[-C--:B------:R-:W-:Y:S01]  /*3c6f0*/  FFMA R167, R161, R0.reuse, RZ ;  /* 0x00000000a1a77223 */ /* 0x080fe200000000ff */
[----:B------:R-:W5:Y:S01]  /*3c700*/  LDL R211, [R1+0xeb4] ;  /* 0x000eb40001d37983 */ /* 0x000f620000100800 */
[----:B---3--:R-:W-:-:S03]  /*3c710*/  FFMA R182, R131, R0, RZ ;  /* 0x0000000083b67223 */ /* 0x008fc600000000ff */
[----:B------:R-:W3:Y:S04]  /*3c720*/  LDL R209, [R1+0xec8] ;  /* 0x000ec80001d17983 */ /* 0x000ee80000100800 */
[----:B------:R-:W3:Y:S01]  /*3c730*/  LDL R216, [R1+0xed0] ;  /* 0x000ed00001d87983 */ /* 0x000ee20000100800 */
[----:B--2---:R-:W-:-:S03]  /*3c740*/  FFMA R163, R132, R0, RZ ;  /* 0x0000000084a37223 */ /* 0x004fc600000000ff */
[----:B------:R-:W2:Y:S01]  /*3c750*/  LDL R131, [R1+0xe58] ;  /* 0x000e580001837983 */ /* 0x000ea20000100800 */
[-C--:B----4-:R-:W-:Y:S01]  /*3c760*/  FFMA R181, R134, R0.reuse, RZ ;  /* 0x0000000086b57223 */ /* 0x090fe200000000ff */
[-C--:B------:R-:W-:Y:S02]  /*3c770*/  FFMA R166, R166, R0.reuse, RZ ;  /* 0x00000000a6a67223 */ /* 0x080fe400000000ff */
[----:B------:R-:W4:Y:S02]  /*3c780*/  LDL R134, [R1+0xe4c] ;  /* 0x000e4c0001867983 */ /* 0x000f240000100800 */
[----:B------:R-:W-:Y:S02]  /*3c790*/  FFMA R166, R212, R3, R166 ;  /* 0x00000003d4a67223 */ /* 0x000fe400000000a6 */
[----:B------:R-:W4:Y:S01]  /*3c7a0*/  LDL R212, [R1+0xed4] ;  /* 0x000ed40001d47983 */ /* 0x000f220000100800 */
[-C--:B-----5:R-:W-:Y:S01]  /*3c7b0*/  FFMA R162, R129, R0.reuse, RZ ;  /* 0x0000000081a27223 */ /* 0x0a0fe200000000ff */
[----:B------:R-:W-:-:S02]  /*3c7c0*/  FFMA R161, R130, R0, RZ ;  /* 0x0000000082a17223 */ /* 0x000fc400000000ff */
[----:B------:R-:W5:Y:S01]  /*3c7d0*/  LDL R129, [R1+0xe60] ;  /* 0x000e600001817983 */ /* 0x000f620000100800 */
[-C--:B------:R-:W-:Y:S01]  /*3c7e0*/  FFMA R160, R128, R0.reuse, RZ ;  /* 0x0000000080a07223 */ /* 0x080fe200000000ff */
[-C--:B------:R-:W-:Y:S02]  /*3c7f0*/  FFMA R2, R2, R0.reuse, RZ ;  /* 0x0000000002027223 */ /* 0x080fe400000000ff */
[----:B------:R-:W5:Y:S04]  /*3c800*/  LDL R128, [R1+0xe64] ;  /* 0x000e640001807983 */ /* 0x000f680000100800 */
[----:B------:R-:W5:Y:S01]  /*3c810*/  LDL R130, [R1+0xe5c] ;  /* 0x000e5c0001827983 */ /* 0x000f620000100800 */
[-C--:B------:R-:W-:Y:S01]  /*3c820*/  FFMA R123, R123, R0.reuse, RZ ;  /* 0x000000007b7b7223 */ /* 0x080fe200000000ff */
[-C--:B------:R-:W-:Y:S01]  /*3c830*/  FFMA R169, R169, R0.reuse, RZ ;  /* 0x00000000a9a97223 */ /* 0x080fe200000000ff */
[-C--:B------:R-:W-:Y:S01]  /*3c840*/  FFMA R170, R170, R0.reuse, RZ ;  /* 0x00000000aaaa7223 */ /* 0x080fe200000000ff */
[-C--:B------:R-:W-:Y:S01]  /*3c850*/  FFMA R180, R133, R0.reuse, RZ ;  /* 0x0000000085b47223 */ /* 0x080fe200000000ff */
[-C--:B------:R-:W-:Y:S01]  /*3c860*/  FFMA R120, R120, R0.reuse, RZ ;  /* 0x0000000078787223 */ /* 0x080fe200000000ff */
[-C--:B------:R-:W-:Y:S01]  /*3c870*/  FFMA R125, R125, R0.reuse, RZ ;  /* 0x000000007d7d7223 */ /* 0x080fe200000000ff */
[----:B------:R-:W-:Y:S01]  /*3c880*/  FFMA R127, R127, R0, RZ ;  /* 0x000000007f7f7223 */ /* 0x000fe200000000ff */
        /* <DEDUP_REMOVED lines=24> */
[----:B---3--:R-:W-:-:S03]  /*3ca10*/  FFMA R125, R209, R3, R125 ;  /* 0x00000003d17d7223 */ /* 0x008fc6000000007d */
[----:B------:R-:W3:Y:S01]  /*3ca20*/  LDL R217, [R1+0xee8] ;  /* 0x000ee80001d97983 */ /* 0x000ee20000100800 */
[----:B------:R-:W-:-:S03]  /*3ca30*/  FFMA R127, R216, R3, R127 ;  /* 0x00000003d87f7223 */ /* 0x000fc6000000007f */
[----:B------:R-:W3:Y:S01]  /*3ca40*/  LDL R211, [R1+0xf00] ;  /* 0x000f000001d37983 */ /* 0x000ee20000100800 */
[----:B--2---:R-:W-:-:S03]  /*3ca50*/  FFMA R131, R131, R0, RZ ;  /* 0x0000000083837223 */ /* 0x004fc600000000ff */
[----:B------:R-:W2:Y:S04]  /*3ca60*/  LDL R209, [R1+0xf08] ;  /* 0x000f080001d17983 */ /* 0x000ea80000100800 */
[----:B------:R-:W2:Y:S01]  /*3ca70*/  LDL R216, [R1+0xdc4] ;  /* 0x000dc40001d87983 */ /* 0x000ea20000100800 */
[-C--:B------:R-:W-:Y:S01]  /*3ca80*/  FFMA R135, R135, R0.reuse, RZ ;  /* 0x0000000087877223 */ /* 0x080fe200000000ff */
[-C--:B------:R-:W-:Y:S01]  /*3ca90*/  FFMA R137, R137, R0.reuse, RZ ;  /* 0x0000000089897223 */ /* 0x080fe200000000ff */
[-C--:B----4-:R-:W-:Y:S01]  /*3caa0*/  FFMA R134, R134, R0.reuse, RZ ;  /* 0x0000000086867223 */ /* 0x090fe200000000ff */
[-C--:B------:R-:W-:Y:S01]  /*3cab0*/  FFMA R138, R138, R0.reuse, RZ ;  /* 0x000000008a8a7223 */ /* 0x080fe200000000ff */
[-C--:B------:R-:W-:Y:S01]  /*3cac0*/  FFMA R140, R140, R0.reuse, RZ ;  /* 0x000000008c8c7223 */ /* 0x080fe200000000ff */
[-C--:B-----5:R-:W-:Y:S01]  /*3cad0*/  FFMA R129, R129, R0.reuse, RZ ;  /* 0x0000000081817223 */ /* 0x0a0fe200000000ff */
[-C--:B------:R-:W-:Y:S01]  /*3cae0*/  FFMA R128, R128, R0.reuse, RZ ;  /* 0x0000000080807223 */ /* 0x080fe200000000ff */
[----:B------:R-:W-:-:S03]  /*3caf0*/  FFMA R130, R130, R0, RZ ;  /* 0x0000000082827223 */ /* 0x000fc600000000ff */
        /* <DEDUP_REMOVED lines=30> */
[----:B------:R-:W5:Y:S01]  /*3cce0*/  LDL R213, [R1+0x12b0] ;  /* 0x0012b00001d57983 */ /* 0x000f620000100800 */
        /* <DEDUP_REMOVED lines=8> */
[-C--:B--2---:R-:W-:Y:S01]  /*3cd70*/  FFMA R141, R209, R3.reuse, R141 ;  /* 0x00000003d18d7223 */ /* 0x084fe2000000008d */
[----:B------:R-:W2:Y:S01]  /*3cd80*/  LDL R211, [R1+0x1128] ;  /* 0x0011280001d37983 */ /* 0x000ea20000100800 */
[-C--:B------:R-:W-:Y:S01]  /*3cd90*/  FFMA R142, R216, R3.reuse, R142 ;  /* 0x00000003d88e7223 */ /* 0x080fe2000000008e */
[----:B------:R-:W-:-:S02]  /*3cda0*/  FFMA R3, R187, R3, R0 ;  /* 0x00000003bb037223 */ /* 0x000fc40000000000 */
[----:B------:R-:W3:Y:S01]  /*3cdb0*/  LDL R209, [R1+0x1130] ;  /* 0x0011300001d17983 */ /* 0x000ee20000100800 */
[----:B------:R-:W-:-:S03]  /*3cdc0*/  FMUL R0, R202, R143 ;  /* 0x0000008fca007220 */ /* 0x000fc60000400000 */
        /* <DEDUP_REMOVED lines=30> */
[----:B--2---:R-:W-:-:S03]  /*3cfb0*/  FFMA R166, R211, R0, R166 ;  /* 0x00000000d3a67223 */ /* 0x004fc600000000a6 */
        /* <DEDUP_REMOVED lines=262> */
[----:B------:R-:W-:-:S04]  /*3e020*/  FMUL R0, R199, R143 ;  /* 0x0000008fc7007220 */ /* 0x000fc80000400000 */
        /* <DEDUP_REMOVED lines=35> */
[----:B------:R-:W4:Y:S04]  /*3e260*/  LDL R212, [R1+0x10bc] ;  /* 0x0010bc0001d47983 */ /* 0x000f280000100800 */
        /* <DEDUP_REMOVED lines=57> */
[----:B------:R-:W-:Y:S02]  /*3e600*/  FMUL R0, R198, R143 ;  /* 0x0000008fc6007220 */ /* 0x000fe40000400000 */
[----:B------:R-:W4:Y:S02]  /*3e610*/  LDL R191, [R1+0x127c] ;  /* 0x00127c0001bf7983 */ /* 0x000f240000100800 */
        /* <DEDUP_REMOVED lines=94> */
[----:B----4-:R-:W-:Y:S01]  /*3ec00*/  FFMA R3, R207, R0, R3 ;  /* 0x00000000cf037223 */ /* 0x010fe20000000003 */
[----:B------:R-:W-:Y:S02]  /*3ec10*/  FMUL R0, R197, R143 ;  /* 0x0000008fc5007220 */ /* 0x000fe40000400000 */
[----:B------:R-:W4:Y:S02]  /*3ec20*/  LDL R207, [R1+0x122c] ;  /* 0x00122c0001cf7983 */ /* 0x000f240000100800 */
        /* <DEDUP_REMOVED lines=92> */
[----:B-----5:R-:W-:Y:S01]  /*3f1f0*/  FFMA R140, R208, R0, R140 ;  /* 0x00000000d08c7223 */ /* 0x020fe2000000008c */
[----:B------:R-:W-:Y:S02]  /*3f200*/  FMUL R0, R196, R143 ;  /* 0x0000008fc4007220 */ /* 0x000fe40000400000 */
[----:B------:R-:W5:Y:S02]  /*3f210*/  LDL R208, [R1+0x11e8] ;  /* 0x0011e80001d07983 */ /* 0x000f640000100800 */
[----:B----4-:R-:W-:-:S02]  /*3f220*/  FFMA R117, R207, R0, R117 ;  /* 0x00000000cf757223 */ /* 0x010fc40000000075 */
        /* <DEDUP_REMOVED lines=82> */
[----:B------:R-:W-:Y:S01]  /*3f750*/  FFMA R141, R209, R0, R141 ;  /* 0x00000000d18d7223 */ /* 0x000fe2000000008d */
[----:B------:R-:W-:Y:S02]  /*3f760*/  FMUL R0, R195, R143 ;  /* 0x0000008fc3007220 */ /* 0x000fe40000400000 */
        /* <DEDUP_REMOVED lines=193> */
[----:B---3--:R-:W-:-:S03]  /*40380*/  FFMA R140, R210, R0, R140 ;  /* 0x00000000d28c7223 */ /* 0x008fc6000000008c */
[----:B------:R-:W3:Y:S04]  /*40390*/  LDL R216, [R1+0x1160] ;  /* 0x0011600001d87983 */ /* 0x000ee80000100800 */
[----:B------:R-:W3:Y:S01]  /*403a0*/  LDL R210, [R1+0x1930] ;  /* 0x0019300001d27983 */ /* 0x000ee20000100800 */
[----:B------:R-:W-:-:S03]  /*403b0*/  FFMA R142, R209, R0, R142 ;  /* 0x00000000d18e7223 */ /* 0x000fc6000000008e */
[----:B------:R-:W3:Y:S04]  /*403c0*/  LDL R214, [R1+0x15d4] ;  /* 0x0015d40001d67983 */ /* 0x000ee80000100800 */
[----:B------:R-:W3:Y:S04]  /*403d0*/  LDL R209, [R1+0x1938] ;  /* 0x0019380001d17983 */ /* 0x000ee80000100800 */
[----:B------:R-:W3:Y:S01]  /*403e0*/  LDL R225, [R1+0x17dc] ;  /* 0x0017dc0001e17983 */ /* 0x000ee20000100800 */
[----:B-----5:R-:W-:Y:S01]  /*403f0*/  FFMA R3, R208, R0, R3 ;  /* 0x00000000d0037223 */ /* 0x020fe20000000003 */
[----:B------:R-:W-:-:S02]  /*40400*/  FMUL R0, R193, R143 ;  /* 0x0000008fc1007220 */ /* 0x000fc40000400000 */
[----:B------:R-:W5:Y:S02]  /*40410*/  LDL R208, [R1+0x193c] ;  /* 0x00193c0001d07983 */ /* 0x000f640000100800 */
[-C--:B----4-:R-:W-:Y:S02]  /*40420*/  FFMA R119, R207, R0.reuse, R119 ;  /* 0x00000000cf777223 */ /* 0x090fe40000000077 */
        /* <DEDUP_REMOVED lines=134> */
[----:B------:R-:W3:Y:S04]  /*40c90*/  LDL R226, [R1+0x18f4] ;  /* 0x0018f40001e27983 */ /* 0x000ee80000100800 */
[----:B------:R-:W3:Y:S01]  /*40ca0*/  LDL R225, [R1+0x1440] ;  /* 0x0014400001e17983 */ /* 0x000ee20000100800 */
[----:B------:R-:W-:-:S03]  /*40cb0*/  FFMA R127, R214, R0, R127 ;  /* 0x00000000d67f7223 */ /* 0x000fc6000000007f */
        /* <DEDUP_REMOVED lines=53> */
[----:B------:R-:W-:Y:S01]  /*41010*/  FFMA R3, R183, R0, R3 ;  /* 0x00000000b7037223 */ /* 0x000fe20000000003 */
[-C--:B------:R-:W-:Y:S01]  /*41020*/  FMUL R183, R206, R143.reuse ;  /* 0x0000008fceb77220 */ /* 0x080fe20000400000 */
[----:B------:R-:W-:-:S03]  /*41030*/  FMUL R0, R205, R143 ;  /* 0x0000008fcd007220 */ /* 0x000fc60000400000 */
        /* <DEDUP_REMOVED lines=11> */
[----:B------:R-:W-:Y:S01]  /*410f0*/  FMUL R143, R204, R143 ;  /* 0x0000008fcc8f7220 */ /* 0x000fe20000400000 */
        /* <DEDUP_REMOVED lines=14> */
[----:B------:R-:W-:Y:S01]  /*411e0*/  FFMA R117, R209, R143, R117 ;  /* 0x0000008fd1757223 */ /* 0x000fe20000000075 */
[-C--:B------:R-:W-:Y:S02]  /*411f0*/  FFMA R209, R152, R116.reuse, RZ ;  /* 0x0000007498d17223 */ /* 0x080fe400000000ff */
[----:B------:R-:W3:Y:S02]  /*41200*/  LDL R219, [R1+0x1310] ;  /* 0x0013100001db7983 */ /* 0x000ee40000100800 */
[----:B------:R-:W-:Y:S01]  /*41210*/  FFMA R209, R153, R117, R209 ;  /* 0x0000007599d17223 */ /* 0x000fe200000000d1 */
[-C--:B-----5:R-:W-:Y:S01]  /*41220*/  FFMA R118, R208, R143.reuse, R118 ;  /* 0x0000008fd0767223 */ /* 0x0a0fe20000000076 */
[-C--:B------:R-:W-:Y:S01]  /*41230*/  FFMA R208, R148, R116.reuse, RZ ;  /* 0x0000007494d07223 */ /* 0x080fe200000000ff */
[-C--:B----4-:R-:W-:Y:S01]  /*41240*/  FFMA R119, R207, R143.reuse, R119 ;  /* 0x0000008fcf777223 */ /* 0x090fe20000000077 */
[-C--:B--2---:R-:W-:Y:S01]  /*41250*/  FFMA R160, R191, R143.reuse, R160 ;  /* 0x0000008fbfa07223 */ /* 0x084fe200000000a0 */
[-C--:B------:R-:W-:Y:S01]  /*41260*/  FFMA R207, R144, R116.reuse, RZ ;  /* 0x0000007490cf7223 */ /* 0x080fe200000000ff */
[----:B------:R-:W-:Y:S01]  /*41270*/  FFMA R161, R190, R143, R161 ;  /* 0x0000008fbea17223 */ /* 0x000fe200000000a1 */
[----:B------:R-:W-:Y:S01]  /*41280*/  FFMA R190, R156, R116, RZ ;  /* 0x000000749cbe7223 */ /* 0x000fe200000000ff */
[----:B------:R-:W-:Y:S01]  /*41290*/  FFMA R191, R116, R160, RZ ;  /* 0x000000a074bf7223 */ /* 0x000fe200000000ff */
[----:B------:R0:W-:Y:S01]  /*412a0*/  STL.128 [R1], R116 ;  /* 0x0000007401007387 */ /* 0x0001e20000100c00 */
[-C--:B------:R-:W-:Y:S01]  /*412b0*/  FFMA R207, R145, R117.reuse, R207 ;  /* 0x0000007591cf7223 */ /* 0x080fe200000000cf */
[-C--:B------:R-:W-:Y:S01]  /*412c0*/  FFMA R208, R149, R117.reuse, R208 ;  /* 0x0000007595d07223 */ /* 0x080fe200000000d0 */
[----:B0-----:R-:W-:Y:S01]  /*412d0*/  FFMA R116, R157, R117, R190 ;  /* 0x000000759d747223 */ /* 0x001fe200000000be */
[----:B------:R-:W-:Y:S01]  /*412e0*/  FFMA R117, R117, R161, R191 ;  /* 0x000000a175757223 */ /* 0x000fe200000000bf */
[----:B------:R-:W2:Y:S04]  /*412f0*/  LDL R190, [R1+0x1b64] ;  /* 0x001b640001be7983 */ /* 0x000ea80000100800 */
[----:B------:R-:W4:Y:S01]  /*41300*/  LDL R191, [R1+0x1b50] ;  /* 0x001b500001bf7983 */ /* 0x000f220000100800 */
[-C--:B------:R-:W-:Y:S01]  /*41310*/  FFMA R162, R215, R183.reuse, R162 ;  /* 0x000000b7d7a27223 */ /* 0x080fe200000000a2 */
[----:B------:R-:W-:-:S02]  /*41320*/  FFMA R163, R214, R183, R163 ;  /* 0x000000b7d6a37223 */ /* 0x000fc400000000a3 */
        /* <DEDUP_REMOVED lines=10> */
[-C--:B------:R-:W-:Y:S01]  /*413d0*/  FFMA R207, R147, R119.reuse, R207 ;  /* 0x0000007793cf7223 */ /* 0x080fe200000000cf */
[----:B------:R-:W-:Y:S01]  /*413e0*/  FFMA R208, R151, R119, R208 ;  /* 0x0000007797d07223 */ /* 0x000fe200000000d0 */
[----:B------:R-:W-:-:S04]  /*413f0*/  FFMA R162, R211, R143, R162 ;  /* 0x0000008fd3a27223 */ /* 0x000fc800000000a2 */
[----:B------:R-:W-:Y:S01]  /*41400*/  FFMA R117, R118, R162, R117 ;  /* 0x000000a276757223 */ /* 0x000fe20000000075 */
[----:B------:R-:W-:Y:S01]  /*41410*/  FFMA R209, R155, R119, R209 ;  /* 0x000000779bd17223 */ /* 0x000fe200000000d1 */
[-C--:B------:R-:W-:Y:S01]  /*41420*/  FFMA R166, R218, R183.reuse, R166 ;  /* 0x000000b7daa67223 */ /* 0x080fe200000000a6 */
[----:B------:R-:W-:Y:S01]  /*41430*/  FFMA R167, R217, R183, R167 ;  /* 0x000000b7d9a77223 */ /* 0x000fe200000000a7 */
[----:B------:R-:W5:Y:S04]  /*41440*/  LDL R218, [R1+0x1974] ;  /* 0x0019740001da7983 */ /* 0x000f680000100800 */
[----:B------:R-:W5:Y:S01]  /*41450*/  LDL R217, [R1+0x1978] ;  /* 0x0019780001d97983 */ /* 0x000f620000100800 */
[----:B---3--:R-:W-:Y:S01]  /*41460*/  FFMA R163, R210, R143, R163 ;  /* 0x0000008fd2a37223 */ /* 0x008fe200000000a3 */
[----:B------:R-:W-:Y:S01]  /*41470*/  FFMA R210, R159, R119, R116 ;  /* 0x000000779fd27223 */ /* 0x000fe20000000074 */
[----:B------:R-:W-:-:S02]  /*41480*/  FFMA R116, R216, R183, R182 ;  /* 0x000000b7d8747223 */ /* 0x000fc400000000b6 */
        /* <DEDUP_REMOVED lines=61> */
[----:B------:R-:W-:-:S04]  /*41860*/  FSEL R2, R210, R2, P0 ;  /* 0x00000002d2027208 */ /* 0x000fc80000000000 */
[-C--:B------:R-:W-:Y:S01]  /*41870*/  FSETP.GT.AND P0, PT, R211, R2.reuse, PT ;  /* 0x00000002d300720b */ /* 0x080fe20003f04000 */
[-C--:B------:R-:W-:Y:S01]  /*41880*/  FFMA R123, R227, R183.reuse, R123 ;  /* 0x000000b7e37b7223 */ /* 0x080fe2000000007b */
[-C--:B------:R-:W-:Y:S01]  /*41890*/  FFMA R124, R226, R183.reuse, R124 ;  /* 0x000000b7e27c7223 */ /* 0x080fe2000000007c */
[-C--:B------:R-:W-:Y:S01]  /*418a0*/  FFMA R125, R225, R183.reuse, R125 ;  /* 0x000000b7e17d7223 */ /* 0x080fe2000000007d */
        /* <DEDUP_REMOVED lines=9> */
[--C-:B------:R-:W-:Y:S01]  /*41940*/  FADD R207, R207, -R2.reuse ;  /* 0x80000002cfcf7221 */ /* 0x100fe20000000000 */
[--C-:B------:R-:W-:Y:S01]  /*41950*/  FADD R208, R208, -R2.reuse ;  /* 0x80000002d0d07221 */ /* 0x100fe20000000000 */
[--C-:B------:R-:W-:Y:S01]  /*41960*/  FADD R209, R209, -R2.reuse ;  /* 0x80000002d1d17221 */ /* 0x100fe20000000000 */
[--C-:B------:R-:W-:Y:S01]  /*41970*/  FADD R210, R210, -R2.reuse ;  /* 0x80000002d2d27221 */ /* 0x100fe20000000000 */
[----:B------:R-:W-:Y:S01]  /*41980*/  FADD R211, R211, -R2 ;  /* 0x80000002d3d37221 */ /* 0x000fe20000000000 */
[----:B------:R-:W5:Y:S01]  /*41990*/  LDL R227, [R1+0x13b8] ;  /* 0x0013b80001e37983 */ /* 0x000f620000100800 */
[-C--:B------:R-:W-:Y:S01]  /*419a0*/  FFMA R172, R218, R0.reuse, R172 ;  /* 0x00000000daac7223 */ /* 0x080fe200000000ac */
[-C--:B------:R-:W-:Y:S01]  /*419b0*/  FFMA R173, R217, R0.reuse, R173 ;  /* 0x00000000d9ad7223 */ /* 0x080fe200000000ad */
[----:B---3--:R-:W-:Y:S01]  /*419c0*/  FFMA R174, R216, R0, R174 ;  /* 0x00000000d8ae7223 */ /* 0x008fe200000000ae */
        /* <DEDUP_REMOVED lines=12> */
[-C--:B----4-:R-:W-:Y:S01]  /*41a90*/  FFMA R139, R191, R183.reuse, R139 ;  /* 0x000000b7bf8b7223 */ /* 0x090fe2000000008b */
[----:B------:R-:W-:Y:S01]  /*41aa0*/  FFMA R183, R180, R183, R3 ;  /* 0x000000b7b4b77223 */ /* 0x000fe20000000003 */
[----:B------:R-:W-:-:S02]  /*41ab0*/  MOV R180, 0x3bbb989d ;  /* 0x3bbb989d00b47802 */ /* 0x000fc40000000f00 */
[----:B------:R-:W-:-:S03]  /*41ac0*/  MOV R191, 0x437c0000 ;  /* 0x437c000000bf7802 */ /* 0x000fc60000000f00 */
[----:B------:R-:W-:-:S04]  /*41ad0*/  FFMA.SAT R182, R207, R180, 0.5 ;  /* 0x3f000000cfb67423 */ /* 0x000fc800000020b4 */
[-C--:B------:R-:W-:Y:S01]  /*41ae0*/  FFMA.RM R182, R182, R191.reuse, 12582913 ;  /* 0x4b400001b6b67423 */ /* 0x080fe200000040bf */
        /* <DEDUP_REMOVED lines=21> */
[-C--:B-----5:R-:W-:Y:S01]  /*41c40*/  FFMA R175, R215, R0.reuse, R175 ;  /* 0x00000000d7af7223 */ /* 0x0a0fe200000000af */
[-C--:B------:R-:W-:Y:S01]  /*41c50*/  FFMA R164, R214, R0.reuse, R164 ;  /* 0x00000000d6a47223 */ /* 0x080fe200000000a4 */
[----:B------:R-:W-:Y:S01]  /*41c60*/  FFMA R210, R210, 1.925963033500011079e-08, R191 ;  /* 0x32a57060d2d27823 */ /* 0x000fe200000000bf */
[----:B------:R-:W-:Y:S01]  /*41c70*/  FFMA R211, R211, 1.925963033500011079e-08, R190 ;  /* 0x32a57060d3d37823 */ /* 0x000fe200000000be */
[-C--:B------:R-:W-:Y:S01]  /*41c80*/  FFMA R165, R213, R0.reuse, R165 ;  /* 0x00000000d5a57223 */ /* 0x080fe200000000a5 */
[-C--:B------:R-:W-:Y:S01]  /*41c90*/  FFMA R166, R212, R0.reuse, R166 ;  /* 0x00000000d4a67223 */ /* 0x080fe200000000a6 */
[----:B------:R-:W2:Y:S04]  /*41ca0*/  LDL R215, [R1+0x1ad0] ;  /* 0x001ad00001d77983 */ /* 0x000ea80000100800 */
[----:B------:R-:W4:Y:S04]  /*41cb0*/  LDL R214, [R1+0x1ae8] ;  /* 0x001ae80001d67983 */ /* 0x000f280000100800 */
[----:B------:R-:W5:Y:S04]  /*41cc0*/  LDL R213, [R1+0x1b08] ;  /* 0x001b080001d57983 */ /* 0x000f680000100800 */
[----:B------:R-:W5:Y:S04]  /*41cd0*/  LDL R212, [R1+0x1b14] ;  /* 0x001b140001d47983 */ /* 0x000f680000100800 */
[----:B------:R-:W5:Y:S04]  /*41ce0*/  LDL R191, [R1+0x1b18] ;  /* 0x001b180001bf7983 */ /* 0x000f680000100800 */
[----:B------:R-:W5:Y:S01]  /*41cf0*/  LDL R190, [R1+0x1b1c] ;  /* 0x001b1c0001be7983 */ /* 0x000f620000100800 */
[-C--:B------:R-:W-:Y:S01]  /*41d00*/  FFMA R170, R229, R0.reuse, R170 ;  /* 0x00000000e5aa7223 */ /* 0x080fe200000000aa */
[-C--:B------:R-:W-:Y:S01]  /*41d10*/  FFMA R171, R228, R0.reuse, R171 ;  /* 0x00000000e4ab7223 */ /* 0x080fe200000000ab */
[-C--:B------:R-:W-:Y:S01]  /*41d20*/  FFMA R167, R227, R0.reuse, R167 ;  /* 0x00000000e3a77223 */ /* 0x080fe200000000a7 */
[-C--:B---3--:R-:W-:Y:S01]  /*41d30*/  FFMA R116, R226, R0.reuse, R116 ;  /* 0x00000000e2747223 */ /* 0x088fe20000000074 */
        /* <DEDUP_REMOVED lines=48> */
[-C--:B---3--:R-:W-:Y:S01]  /*42040*/  FFMA R133, R229, R0.reuse, R133 ;  /* 0x00000000e5857223 */ /* 0x088fe20000000085 */
        /* <DEDUP_REMOVED lines=60> */
[----:B------:R-:W-:Y:S01]  /*42410*/  UIADD3.X UR5, UPT, UPT, URZ, UR5, URZ, UP0, !UPT ;  /* 0x00000005ff057290 */ /* 0x000fe200087fe4ff */
        /* <DEDUP_REMOVED lines=25> */
[-C--:B--2---:R-:W-:Y:S01]  /*425b0*/  FFMA R132, R215, R143.reuse, R132 ;  /* 0x0000008fd7847223 */ /* 0x084fe20000000084 */
        /* <DEDUP_REMOVED lines=16> */
[----:B------:R-:W-:-:S02]  /*426c0*/  ISETP.GT.U32.AND P0, PT, R2, 0x1ffffff, PT ;  /* 0x01ffffff0200780c */ /* 0x000fc40003f04070 */
[----:B------:R-:W-:Y:S02]  /*426d0*/  MOV R190, UR4 ;  /* 0x0000000400be7c02 */ /* 0x000fe40008000f00 */
[----:B------:R-:W-:-:S09]  /*426e0*/  MOV R191, UR5 ;  /* 0x0000000500bf7c02 */ /* 0x000fd20008000f00 */
[----:B0-----:R-:W-:Y:S05]  /*426f0*/  @P0 BRA `(.L_x_220) ;  /* 0x00000000000c0947 */ /* 0x001fea0003800000 */
[----:B------:R-:W-:-:S07]  /*42700*/  MOV R2, 0x42720 ;  /* 0x0004272000027802 */ /* 0x000fce0000000f00 */
[----:B------:R-:W-:Y:S05]  /*42710*/  CALL.REL.NOINC `($__internal_1_$__cuda_sm20_rcp_rn_f32_slowpath) ;  /* 0x0000035400747944 */ /* 0x000fea0003c00000 */
[----:B------:R-:W-:Y:S05]  /*42720*/  BRA `(.L_x_221) ;  /* 0x0000000000107947 */ /* 0x000fea0003800000 */
.L_x_220:
[----:B------:R-:W0:Y:S02]  /*42730*/  MUFU.RCP R2, R0 ;  /* 0x0000000000027308 */ /* 0x000e240000001000 */
[----:B0-----:R-:W-:-:S04]  /*42740*/  FFMA R0, R0, R2, -1 ;  /* 0xbf80000000007423 */ /* 0x001fc80000000002 */
[----:B------:R-:W-:-:S04]  /*42750*/  FADD.FTZ R0, -R0, -RZ ;  /* 0x800000ff00007221 */ /* 0x000fc80000010100 */
[----:B------:R-:W-:-:S07]  /*42760*/  FFMA R0, R2, R0, R2 ;  /* 0x0000000002007223 */ /* 0x000fce0000000002 */
.L_x_221:
[-C--:B------:R-:W-:Y:S01]  /*42770*/  FFMA R180, R4, R168.reuse, RZ ;  /* 0x000000a804b47223 */ /* 0x080fe200000000ff */
[-C--:B------:R-:W-:Y:S01]  /*42780*/  FFMA R181, R32, R168.reuse, RZ ;  /* 0x000000a820b57223 */ /* 0x080fe200000000ff */
[-C--:B------:R-:W-:Y:S01]  /*42790*/  FFMA R3, R88, R168.reuse, RZ ;  /* 0x000000a858037223 */ /* 0x080fe200000000ff */
[----:B------:R-:W-:Y:S01]  /*427a0*/  FFMA R2, R60, R168, RZ ;  /* 0x000000a83c027223 */ /* 0x000fe200000000ff */
[-C--:B------:R-:W-:Y:S01]  /*427b0*/  FFMA R180, R5, R169.reuse, R180 ;  /* 0x000000a905b47223 */ /* 0x080fe200000000b4 */
[-C--:B------:R-:W-:Y:S01]  /*427c0*/  FFMA R181, R33, R169.reuse, R181 ;  /* 0x000000a921b57223 */ /* 0x080fe200000000b5 */
[-C--:B------:R-:W-:Y:S01]  /*427d0*/  FFMA R182, R89, R169.reuse, R3 ;  /* 0x000000a959b67223 */ /* 0x080fe20000000003 */
[----:B------:R-:W-:Y:S01]  /*427e0*/  FFMA R168, R168, R116, RZ ;  /* 0x00000074a8a87223 */ /* 0x000fe200000000ff */
[-C--:B------:R-:W-:Y:S01]  /*427f0*/  FFMA R3, R6, R170.reuse, R180 ;  /* 0x000000aa06037223 */ /* 0x080fe200000000b4 */
[-C--:B------:R-:W-:Y:S01]  /*42800*/  FFMA R180, R34, R170.reuse, R181 ;  /* 0x000000aa22b47223 */ /* 0x080fe200000000b5 */
[----:B------:R-:W-:Y:S01]  /*42810*/  FFMA R2, R61, R169, R2 ;  /* 0x000000a93d027223 */ /* 0x000fe20000000002 */
[----:B------:R-:W-:Y:S01]  /*42820*/  FFMA R168, R169, R117, R168 ;  /* 0x00000075a9a87223 */ /* 0x000fe200000000a8 */
[-C--:B------:R-:W-:Y:S01]  /*42830*/  FFMA R3, R7, R171.reuse, R3 ;  /* 0x000000ab07037223 */ /* 0x080fe20000000003 */
[-C--:B------:R-:W-:Y:S01]  /*42840*/  FFMA R180, R35, R171.reuse, R180 ;  /* 0x000000ab23b47223 */ /* 0x080fe200000000b4 */
[-C--:B------:R-:W-:Y:S01]  /*42850*/  FFMA R169, R62, R170.reuse, R2 ;  /* 0x000000aa3ea97223 */ /* 0x080fe20000000002 */
[----:B------:R-:W-:Y:S01]  /*42860*/  FFMA R182, R90, R170, R182 ;  /* 0x000000aa5ab67223 */ /* 0x000fe200000000b6 */
[----:B------:R-:W-:Y:S01]  /*42870*/  FMUL R3, R3, 0.5 ;  /* 0x3f00000003037820 */ /* 0x000fe20000400000 */
[----:B------:R-:W-:Y:S01]  /*42880*/  FMUL R2, R180, 0.5 ;  /* 0x3f000000b4027820 */ /* 0x000fe20000400000 */
[----:B------:R-:W-:Y:S01]  /*42890*/  FFMA R170, R170, R118, R168 ;  /* 0x00000076aaaa7223 */ /* 0x000fe200000000a8 */
[-C--:B------:R-:W-:Y:S01]  /*428a0*/  FFMA R168, R63, R171.reuse, R169 ;  /* 0x000000ab3fa87223 */ /* 0x080fe200000000a9 */
[----:B------:R-:W-:Y:S01]  /*428b0*/  FFMA R182, R91, R171, R182 ;  /* 0x000000ab5bb67223 */ /* 0x000fe200000000b6 */
[----:B------:R-:W-:Y:S01]  /*428c0*/  HFMA2 R212, -RZ, RZ, 0.96630859375, -0.0022525787353515625 ;  /* 0x3bbb989dffd47431 */ /* 0x000fe200000001ff */
[----:B------:R-:W-:Y:S01]  /*428d0*/  FSETP.GT.AND P0, PT, R2, R3, PT ;  /* 0x000000030200720b */ /* 0x000fe20003f04000 */
[----:B------:R-:W-:Y:S01]  /*428e0*/  FMUL R168, R168, 0.5 ;  /* 0x3f000000a8a87820 */ /* 0x000fe20000400000 */
[----:B------:R-:W-:Y:S01]  /*428f0*/  FMUL R183, R182, 0.5 ;  /* 0x3f000000b6b77820 */ /* 0x000fe20000400000 */
[----:B------:R-:W-:Y:S01]  /*42900*/  FFMA R170, R171, R119, R170 ;  /* 0x00000077abaa7223 */ /* 0x000fe200000000aa */
[----:B------:R-:W-:Y:S01]  /*42910*/  FSEL R169, R2, R3, P0 ;  /* 0x0000000302a97208 */ /* 0x000fe20000000000 */
[-C--:B------:R-:W-:Y:S01]  /*42920*/  FMUL R207, R207, R0.reuse ;  /* 0x00000000cfcf7220 */ /* 0x080fe20000400000 */
[----:B------:R-:W-:Y:S01]  /*42930*/  MOV R213, 0x437c0000 ;  /* 0x437c000000d57802 */ /* 0x000fe20000000f00 */
[----:B------:R-:W-:Y:S01]  /*42940*/  FMUL R181, R170, 0.5 ;  /* 0x3f000000aab57820 */ /* 0x000fe20000400000 */
[-C--:B------:R-:W-:Y:S01]  /*42950*/  FSETP.GT.AND P0, PT, R168, R169.reuse, PT ;  /* 0x000000a9a800720b */ /* 0x080fe20003f04000 */
[-C--:B------:R-:W-:Y:S01]  /*42960*/  FMUL R208, R208, R0.reuse ;  /* 0x00000000d0d07220 */ /* 0x080fe20000400000 */
[-C--:B------:R-:W-:Y:S01]  /*42970*/  FMUL R209, R209, R0.reuse ;  /* 0x00000000d1d17220 */ /* 0x080fe20000400000 */
[-C--:B------:R-:W-:Y:S01]  /*42980*/  FMUL R210, R210, R0.reuse ;  /* 0x00000000d2d27220 */ /* 0x080fe20000400000 */
[----:B------:R-:W-:Y:S01]  /*42990*/  FSEL R169, R168, R169, P0 ;  /* 0x000000a9a8a97208 */ /* 0x000fe20000000000 */
[----:B------:R-:W-:Y:S01]  /*429a0*/  FMUL R171, R211, R0 ;  /* 0x00000000d3ab7220 */ /* 0x000fe20000400000 */
[-C--:B------:R-:W-:Y:S01]  /*429b0*/  FFMA R215, R17, R207.reuse, RZ ;  /* 0x000000cf11d77223 */ /* 0x080fe200000000ff */
[----:B------:R-:W-:Y:S01]  /*429c0*/  FFMA R214, R19, R207, RZ ;  /* 0x000000cf13d67223 */ /* 0x000fe200000000ff */
[----:B------:R-:W-:-:S03]  /*429d0*/  FSETP.GT.AND P0, PT, R183, R169, PT ;  /* 0x000000a9b700720b */ /* 0x000fc60003f04000 */
[----:B------:R-:W-:Y:S01]  /*429e0*/  FFMA R214, R47, R208, R214 ;  /* 0x000000d02fd67223 */ /* 0x000fe200000000d6 */
[----:B------:R-:W-:-:S03]  /*429f0*/  FSEL R169, R183, R169, P0 ;  /* 0x000000a9b7a97208 */ /* 0x000fc60000000000 */
[----:B------:R-:W-:Y:S01]  /*42a00*/  FFMA R214, R75, R209, R214 ;  /* 0x000000d14bd67223 */ /* 0x000fe200000000d6 */
        /* <DEDUP_REMOVED lines=16> */
[----:B------:R-:W-:Y:S01]  /*42b10*/  FFMA R211, R2, 1.4426950216293334961, -R211 ;  /* 0x3fb8aa3b02d37823 */ /* 0x000fe200000008d3 */
[C---:B------:R-:W-:Y:S01]  /*42b20*/  FFMA R180, R3.reuse, 1.4426950216293334961, -R180 ;  /* 0x3fb8aa3b03b47823 */ /* 0x040fe200000008b4 */
        /* <DEDUP_REMOVED lines=15> */
[C---:B------:R-:W-:Y:S02]  /*42c20*/  FFMA R213, R183.reuse, 1.4426950216293334961, -R213 ;  /* 0x3fb8aa3bb7d57823 */ /* 0x040fe400000008d5 */
[----:B------:R-:W-:Y:S01]  /*42c30*/  FFMA R211, R46, R208, R211 ;  /* 0x000000d02ed37223 */ /* 0x000fe200000000d3 */
[C---:B------:R-:W-:Y:S01]  /*42c40*/  FADD R208, R2.reuse, -12583039 ;  /* 0xcb40007f02d07421 */ /* 0x040fe20000000000 */
        /* <DEDUP_REMOVED lines=12> */
[----:B------:R-:W-:-:S04]  /*42d10*/  FFMA R182, R103, R210, R214 ;  /* 0x000000d267b67223 */ /* 0x000fc800000000d6 */
        /* <DEDUP_REMOVED lines=10> */
[----:B------:R-:W-:Y:S01]  /*42dc0*/  FFMA R168, R128, R171, R181 ;  /* 0x000000ab80a87223 */ /* 0x000fe200000000b5 */
[----:B------:R-:W-:Y:S01]  /*42dd0*/  FMUL R209, R209, R183 ;  /* 0x000000b7d1d17220 */ /* 0x000fe20000400000 */
[----:B------:R-:W-:Y:S01]  /*42de0*/  FADD R0, R0, R208 ;  /* 0x000000d000007221 */ /* 0x000fe20000000000 */
[-C--:B------:R-:W-:Y:S01]  /*42df0*/  FFMA R169, R129, R171.reuse, R212 ;  /* 0x000000ab81a97223 */ /* 0x080fe200000000d4 */
        /* <DEDUP_REMOVED lines=14> */
.L_x_222:
[----:B------:R-:W0:Y:S02]  /*42ee0*/  MUFU.RCP R0, R2 ;  /* 0x0000000200007308 */ /* 0x000e240000001000 */
[----:B0-----:R-:W-:-:S04]  /*42ef0*/  FFMA R2, R2, R0, -1 ;  /* 0xbf80000002027423 */ /* 0x001fc80000000000 */
[----:B------:R-:W-:-:S04]  /*42f00*/  FADD.FTZ R2, -R2, -RZ ;  /* 0x800000ff02027221 */ /* 0x000fc80000010100 */
[----:B------:R-:W-:-:S07]  /*42f10*/  FFMA R0, R0, R2, R0 ;  /* 0x0000000200007223 */ /* 0x000fce0000000000 */
.L_x_223:
        /* <DEDUP_REMOVED lines=119> */
.L_x_224:
[----:B------:R-:W0:Y:S02]  /*43690*/  MUFU.RCP R0, R2 ;  /* 0x0000000200007308 */ /* 0x000e240000001000 */
[----:B0-----:R-:W-:-:S04]  /*436a0*/  FFMA R2, R2, R0, -1 ;  /* 0xbf80000002027423 */ /* 0x001fc80000000000 */
[----:B------:R-:W-:-:S04]  /*436b0*/  FADD.FTZ R2, -R2, -RZ ;  /* 0x800000ff02027221 */ /* 0x000fc80000010100 */
[----:B------:R-:W-:-:S07]  /*436c0*/  FFMA R0, R0, R2, R0 ;  /* 0x0000000200007223 */ /* 0x000fce0000000000 */
.L_x_225:
        /* <DEDUP_REMOVED lines=119> */
.L_x_226:
[----:B------:R-:W0:Y:S02]  /*43e40*/  MUFU.RCP R0, R2 ;  /* 0x0000000200007308 */ /* 0x000e240000001000 */
[----:B0-----:R-:W-:-:S04]  /*43e50*/  FFMA R2, R2, R0, -1 ;  /* 0xbf80000002027423 */ /* 0x001fc80000000000 */
[----:B------:R-:W-:-:S04]  /*43e60*/  FADD.FTZ R2, -R2, -RZ ;  /* 0x800000ff02027221 */ /* 0x000fc80000010100 */
[----:B------:R-:W-:-:S07]  /*43e70*/  FFMA R0, R0, R2, R0 ;  /* 0x0000000200007223 */ /* 0x000fce0000000000 */
.L_x_227:
        /* <DEDUP_REMOVED lines=40> */
[----:B---3--:R-:W-:-:S02]  /*44100*/  FFMA R218, R2, R168, RZ ;  /* 0x000000a802da7223 */ /* 0x008fc400000000ff */
[----:B------:R-:W2:Y:S01]  /*44110*/  LDL R2, [R1+0xebc] ;  /* 0x000ebc0001027983 */ /* 0x000ea20000100800 */
[----:B----4-:R-:W-:-:S03]  /*44120*/  FFMA R181, R180, R168, RZ ;  /* 0x000000a8b4b57223 */ /* 0x010fc600000000ff */
[----:B------:R-:W3:Y:S01]  /*44130*/  LDL R180, [R1+0x1570] ;  /* 0x0015700001b47983 */ /* 0x000ee20000100800 */
[----:B-----5:R-:W-:-:S03]  /*44140*/  FFMA R0, R221, R168, RZ ;  /* 0x000000a8dd007223 */ /* 0x020fc600000000ff */
[----:B------:R-:W4:Y:S01]  /*44150*/  LDL R221, [R1+0x1518] ;  /* 0x0015180001dd7983 */ /* 0x000f220000100800 */
        /* <DEDUP_REMOVED lines=36> */
[-C--:B--2---:R-:W-:Y:S01]  /*443a0*/  FFMA R2, R2, R168.reuse, RZ ;  /* 0x000000a802027223 */ /* 0x084fe200000000ff */
[----:B---3--:R-:W-:-:S03]  /*443b0*/  FFMA R180, R180, R168, RZ ;  /* 0x000000a8b4b47223 */ /* 0x008fc600000000ff */
[-C--:B------:R-:W-:Y:S01]  /*443c0*/  FFMA R2, R229, R169.reuse, R2 ;  /* 0x000000a9e5027223 */ /* 0x080fe20000000002 */
[-C--:B------:R-:W-:Y:S01]  /*443d0*/  FFMA R168, R223, R169.reuse, R219 ;  /* 0x000000a9dfa87223 */ /* 0x080fe200000000db */
[-C--:B------:R-:W-:Y:S01]  /*443e0*/  FFMA R180, R227, R169.reuse, R180 ;  /* 0x000000a9e3b47223 */ /* 0x080fe200000000b4 */
[----:B----4-:R-:W-:Y:S01]  /*443f0*/  FFMA R169, R221, R169, R220 ;  /* 0x000000a9dda97223 */ /* 0x010fe200000000dc */
        /* <DEDUP_REMOVED lines=8> */
[----:B------:R-:W2:Y:S04]  /*44480*/  LDL R227, [R1+0x1548] ;  /* 0x0015480001e37983 */ /* 0x000ea80000100800 */
[----:B------:R-:W3:Y:S04]  /*44490*/  LDL R223, [R1+0x150c] ;  /* 0x00150c0001df7983 */ /* 0x000ee80000100800 */
[----:B------:R-:W4:Y:S01]  /*444a0*/  LDL R208, [R1+0x1b9c] ;  /* 0x001b9c0001d07983 */ /* 0x000f220000100800 */
[-C--:B------:R-:W-:Y:S01]  /*444b0*/  FFMA R221, R84, R209.reuse, R221 ;  /* 0x000000d154dd7223 */ /* 0x080fe200000000dd */
[-C--:B------:R-:W-:Y:S01]  /*444c0*/  FFMA R220, R85, R209.reuse, R220 ;  /* 0x000000d155dc7223 */ /* 0x080fe200000000dc */
[-C--:B------:R-:W-:Y:S01]  /*444d0*/  FFMA R219, R86, R209.reuse, R219 ;  /* 0x000000d156db7223 */ /* 0x080fe200000000db */
[----:B------:R-:W-:Y:S01]  /*444e0*/  FFMA R207, R87, R209, R207 ;  /* 0x000000d157cf7223 */ /* 0x000fe200000000cf */
        /* <DEDUP_REMOVED lines=40> */
[----:B------:R-:W4:Y:S01]  /*44770*/  LDL R170, [R1+0x1384] ;  /* 0x0013840001aa7983 */ /* 0x000f220000100800 */
[-C--:B------:R-:W-:Y:S01]  /*44780*/  FFMA R182, R229, R171.reuse, R182 ;  /* 0x000000abe5b67223 */ /* 0x080fe200000000b6 */
        /* <DEDUP_REMOVED lines=12> */
[----:B------:R-:W-:Y:S01]  /*44850*/  FFMA R220, R113, R210, R220 ;  /* 0x000000d271dc7223 */ /* 0x000fe200000000dc */
[-C--:B------:R-:W-:Y:S01]  /*44860*/  FFMA R216, R239, R172.reuse, R216 ;  /* 0x000000acefd87223 */ /* 0x080fe200000000d8 */
[-C--:B------:R-:W-:Y:S01]  /*44870*/  FFMA R217, R238, R172.reuse, R217 ;  /* 0x000000aceed97223 */ /* 0x080fe200000000d9 */
[-C--:B------:R-:W-:Y:S02]  /*44880*/  FFMA R218, R237, R172.reuse, R218 ;  /* 0x000000acedda7223 */ /* 0x080fe400000000da */
[----:B------:R-:W5:Y:S01]  /*44890*/  LDL R237, [R1+0x163c] ;  /* 0x00163c0001ed7983 */ /* 0x000f620000100800 */
[----:B------:R-:W-:-:S03]  /*448a0*/  FFMA R181, R236, R172, R181 ;  /* 0x000000acecb57223 */ /* 0x000fc600000000b5 */
[----:B------:R-:W5:Y:S01]  /*448b0*/  LDL R236, [R1+0x14d4] ;  /* 0x0014d40001ec7983 */ /* 0x000f620000100800 */
[----:B------:R-:W-:Y:S01]  /*448c0*/  FFMA R183, R228, R171, R183 ;  /* 0x000000abe4b77223 */ /* 0x000fe200000000b7 */
[-C--:B------:R-:W-:Y:S01]  /*448d0*/  FFMA R212, R235, R172.reuse, R212 ;  /* 0x000000acebd47223 */ /* 0x080fe200000000d4 */
[-C--:B------:R-:W-:Y:S01]  /*448e0*/  FFMA R182, R234, R172.reuse, R182 ;  /* 0x000000aceab67223 */ /* 0x080fe200000000b6 */
        /* <DEDUP_REMOVED lines=17> */
[----:B------:R-:W-:Y:S01]  /*44a00*/  FFMA R169, R170, R171, R169 ;  /* 0x000000abaaa97223 */ /* 0x000fe200000000a9 */
[-C--:B------:R-:W-:Y:S02]  /*44a10*/  FFMA R171, R115, R210.reuse, R207 ;  /* 0x000000d273ab7223 */ /* 0x080fe400000000cf */
[----:B------:R-:W2:Y:S01]  /*44a20*/  LDL R207, [R1+0x1a98] ;  /* 0x001a980001cf7983 */ /* 0x000ea20000100800 */
        /* <DEDUP_REMOVED lines=20> */
[-C--:B---3--:R-:W-:Y:S01]  /*44b70*/  FFMA R218, R223, R173.reuse, R218 ;  /* 0x000000addfda7223 */ /* 0x088fe200000000da */
[-C--:B------:R-:W-:Y:S02]  /*44b80*/  FFMA R213, R219, R173.reuse, R213 ;  /* 0x000000addbd57223 */ /* 0x080fe400000000d5 */
[----:B------:R-:W3:Y:S01]  /*44b90*/  LDL R223, [R1+0x1a4c] ;  /* 0x001a4c0001df7983 */ /* 0x000ee20000100800 */
[----:B-----5:R-:W-:-:S03]  /*44ba0*/  FFMA R215, R210, R173, R215 ;  /* 0x000000add2d77223 */ /* 0x020fc600000000d7 */
[----:B------:R-:W5:Y:S04]  /*44bb0*/  LDL R219, [R1+0x1754] ;  /* 0x0017540001db7983 */ /* 0x000f680000100800 */
[----:B------:R-:W5:Y:S01]  /*44bc0*/  LDL R210, [R1+0x14a0] ;  /* 0x0014a00001d27983 */ /* 0x000f620000100800 */
[----:B------:R-:W-:-:S03]  /*44bd0*/  FFMA R215, R172, R174, R215 ;  /* 0x000000aeacd77223 */ /* 0x000fc600000000d7 */
[----:B------:R-:W5:Y:S01]  /*44be0*/  LDL R172, [R1+0x1d10] ;  /* 0x001d100001ac7983 */ /* 0x000f620000100800 */
[-C--:B------:R-:W-:Y:S01]  /*44bf0*/  FFMA R217, R227, R173.reuse, R217 ;  /* 0x000000ade3d97223 */ /* 0x080fe200000000d9 */
[-C--:B------:R-:W-:Y:S02]  /*44c00*/  FFMA R3, R222, R173.reuse, R3 ;  /* 0x000000adde037223 */ /* 0x080fe40000000003 */
        /* <DEDUP_REMOVED lines=12> */
[-C--:B------:R-:W-:Y:S01]  /*44cd0*/  FFMA R2, R237, R173.reuse, R2 ;  /* 0x000000aded027223 */ /* 0x080fe20000000002 */
[-C--:B------:R-:W-:Y:S01]  /*44ce0*/  FFMA R180, R236, R173.reuse, R180 ;  /* 0x000000adecb47223 */ /* 0x080fe200000000b4 */
[-C--:B------:R-:W-:Y:S01]  /*44cf0*/  FFMA R168, R235, R173.reuse, R168 ;  /* 0x000000adeba87223 */ /* 0x080fe200000000a8 */
[----:B------:R-:W-:Y:S01]  /*44d00*/  FFMA R169, R234, R173, R169 ;  /* 0x000000adeaa97223 */ /* 0x000fe200000000a9 */
[-C--:B------:R-:W-:Y:S01]  /*44d10*/  FFMA R216, R233, R174.reuse, R216 ;  /* 0x000000aee9d87223 */ /* 0x080fe200000000d8 */
[----:B------:R-:W5:Y:S01]  /*44d20*/  LDL R173, [R1+0x1848] ;  /* 0x0018480001ad7983 */ /* 0x000f620000100800 */
[-C--:B------:R-:W-:Y:S01]  /*44d30*/  FFMA R217, R232, R174.reuse, R217 ;  /* 0x000000aee8d97223 */ /* 0x080fe200000000d9 */
[----:B------:R-:W-:-:S02]  /*44d40*/  FFMA R218, R231, R174, R218 ;  /* 0x000000aee7da7223 */ /* 0x000fc400000000da */
        /* <DEDUP_REMOVED lines=61> */
[----:B------:R-:W3:Y:S04]  /*45120*/  LDL R175, [R1+0x1d38] ;  /* 0x001d380001af7983 */ /* 0x000ee80000100800 */
        /* <DEDUP_REMOVED lines=14> */
[-C--:B------:R-:W-:Y:S01]  /*45210*/  FFMA R168, R174, R164.reuse, R168 ;  /* 0x000000a4aea87223 */ /* 0x080fe200000000a8 */
[----:B------:R-:W-:Y:S02]  /*45220*/  FFMA R182, R225, R164, R182 ;  /* 0x000000a4e1b67223 */ /* 0x000fe400000000b6 */
[----:B------:R-:W5:Y:S01]  /*45230*/  LDL R174, [R1+0x18d8] ;  /* 0x0018d80001ae7983 */ /* 0x000f620000100800 */
[----:B------:R-:W-:-:S03]  /*45240*/  FFMA R216, R173, R165, R216 ;  /* 0x000000a5add87223 */ /* 0x000fc600000000d8 */
[----:B------:R-:W5:Y:S04]  /*45250*/  LDL R173, [R1+0x19d8] ;  /* 0x0019d80001ad7983 */ /* 0x000f680000100800 */
[----:B------:R-:W5:Y:S01]  /*45260*/  LDL R225, [R1+0x1d00] ;  /* 0x001d000001e17983 */ /* 0x000f620000100800 */
[-C--:B------:R-:W-:Y:S01]  /*45270*/  FFMA R183, R224, R164.reuse, R183 ;  /* 0x000000a4e0b77223 */ /* 0x080fe200000000b7 */
[-C--:B------:R-:W-:Y:S02]  /*45280*/  FFMA R181, R227, R164.reuse, R181 ;  /* 0x000000a4e3b57223 */ /* 0x080fe400000000b5 */
        /* <DEDUP_REMOVED lines=25> */
[----:B------:R-:W-:-:S03]  /*45420*/  FFMA R0, R232, R165, R0 ;  /* 0x000000a5e8007223 */ /* 0x000fc60000000000 */
[----:B------:R-:W-:Y:S02]  /*45430*/  FFMA R218, R225, R166, R218 ;  /* 0x000000a6e1da7223 */ /* 0x000fe400000000da */
[----:B------:R-:W5:Y:S01]  /*45440*/  LDL R225, [R1+0x1cfc] ;  /* 0x001cfc0001e17983 */ /* 0x000f620000100800 */
[----:B----4-:R-:W-:-:S03]  /*45450*/  FFMA R214, R208, R165, R214 ;  /* 0x000000a5d0d67223 */ /* 0x010fc600000000d6 */
[----:B------:R-:W4:Y:S01]  /*45460*/  LDL R208, [R1+0x15ec] ;  /* 0x0015ec0001d07983 */ /* 0x000f220000100800 */
[----:B--2---:R-:W-:-:S03]  /*45470*/  FFMA R213, R207, R165, R213 ;  /* 0x000000a5cfd57223 */ /* 0x004fc600000000d5 */
[----:B------:R-:W2:Y:S01]  /*45480*/  LDL R207, [R1+0x1468] ;  /* 0x0014680001cf7983 */ /* 0x000ea20000100800 */
[----:B------:R-:W-:-:S03]  /*45490*/  FFMA R214, R173, R166, R214 ;  /* 0x000000a6add67223 */ /* 0x000fc600000000d6 */
[----:B------:R-:W2:Y:S01]  /*454a0*/  LDL R173, [R1+0x1d58] ;  /* 0x001d580001ad7983 */ /* 0x000ea20000100800 */
[----:B---3--:R-:W-:-:S03]  /*454b0*/  FFMA R213, R175, R166, R213 ;  /* 0x000000a6afd57223 */ /* 0x008fc600000000d5 */
[----:B------:R-:W3:Y:S01]  /*454c0*/  LDL R175, [R1+0x1c98] ;  /* 0x001c980001af7983 */ /* 0x000ee20000100800 */
[----:B-----5:R-:W-:-:S03]  /*454d0*/  FFMA R0, R172, R166, R0 ;  /* 0x000000a6ac007223 */ /* 0x020fc60000000000 */
        /* <DEDUP_REMOVED lines=8> */
[----:B------:R-:W-:Y:S01]  /*45560*/  FFMA R169, R228, R165, R169 ;  /* 0x000000a5e4a97223 */ /* 0x000fe200000000a9 */
[-C--:B------:R-:W-:Y:S01]  /*45570*/  FFMA R181, R224, R166.reuse, R181 ;  /* 0x000000a6e0b57223 */ /* 0x080fe200000000b5 */
[-C--:B------:R-:W-:Y:S01]  /*45580*/  FFMA R183, R210, R166.reuse, R183 ;  /* 0x000000a6d2b77223 */ /* 0x080fe200000000b7 */
[----:B------:R-:W5:Y:S01]  /*45590*/  LDL R224, [R1+0x17e0] ;  /* 0x0017e00001e07983 */ /* 0x000f620000100800 */
[-C--:B------:R-:W-:Y:S01]  /*455a0*/  FFMA R216, R227, R166.reuse, R216 ;  /* 0x000000a6e3d87223 */ /* 0x080fe200000000d8 */
[----:B------:R-:W-:-:S02]  /*455b0*/  FFMA R217, R226, R166, R217 ;  /* 0x000000a6e2d97223 */ /* 0x000fc400000000d9 */
        /* <DEDUP_REMOVED lines=14> */
[----:B------:R-:W-:Y:S02]  /*456a0*/  FFMA R171, R143, R211, R171 ;  /* 0x000000d38fab7223 */ /* 0x000fe400000000ab */
[----:B------:R-:W5:Y:S04]  /*456b0*/  LDL R229, [R1+0x19d0] ;  /* 0x0019d00001e57983 */ /* 0x000f680000100800 */
[----:B------:R-:W5:Y:S04]  /*456c0*/  LDL R228, [R1+0x19ac] ;  /* 0x0019ac0001e47983 */ /* 0x000f680000100800 */
[----:B------:R-:W5:Y:S01]  /*456d0*/  LDL R227, [R1+0x18c8] ;  /* 0x0018c80001e37983 */ /* 0x000f620000100800 */
[----:B----4-:R-:W-:-:S03]  /*456e0*/  FFMA R2, R208, R166, R2 ;  /* 0x000000a6d0027223 */ /* 0x010fc60000000002 */
[----:B------:R-:W4:Y:S01]  /*456f0*/  LDL R208, [R1+0x15dc] ;  /* 0x0015dc0001d07983 */ /* 0x000f220000100800 */
[-C--:B--2---:R-:W-:Y:S01]  /*45700*/  FFMA R180, R207, R166.reuse, R180 ;  /* 0x000000a6cfb47223 */ /* 0x084fe200000000b4 */
[----:B------:R-:W-:Y:S02]  /*45710*/  FFMA R166, R174, R166, R169 ;  /* 0x000000a6aea67223 */ /* 0x000fe400000000a9 */
        /* <DEDUP_REMOVED lines=37> */
[----:B------:R-:W-:Y:S01]  /*45970*/  FADD R207, R189, R216 ;  /* 0x000000d8bdcf7221 */ /* 0x000fe20000000000 */
[----:B---3--:R-:W-:Y:S02]  /*45980*/  FFMA R217, R175, R169, R217 ;  /* 0x000000a9afd97223 */ /* 0x008fe400000000d9 */
[----:B------:R-:W3:Y:S04]  /*45990*/  LDL R175, [R1+0x1c50] ;  /* 0x001c500001af7983 */ /* 0x000ee80000100800 */
[----:B------:R-:W-:Y:S04]  /*459a0*/  STL [R1+0xdd8], R207 ;  /* 0x000dd8cf01007387 */ /* 0x000fe80000100800 */
        /* <DEDUP_REMOVED lines=12> */
[----:B------:R-:W-:Y:S02]  /*45a70*/  FFMA R217, R209, R171, R217 ;  /* 0x000000abd1d97223 */ /* 0x000fe400000000d9 */
[----:B------:R-:W3:Y:S01]  /*45a80*/  LDL R209, [R1+0x1c3c] ;  /* 0x001c3c0001d17983 */ /* 0x000ee20000100800 */
[----:B------:R-:W-:-:S03]  /*45a90*/  FADD R165, R202, R218 ;  /* 0x000000dacaa57221 */ /* 0x000fc60000000000 */
[----:B------:R-:W3:Y:S04]  /*45aa0*/  LDL R202, [R1+0x19bc] ;  /* 0x0019bc0001ca7983 */ /* 0x000ee80000100800 */
[----:B------:R-:W3:Y:S01]  /*45ab0*/  LDL R218, [R1+0x19a4] ;  /* 0x0019a40001da7983 */ /* 0x000ee20000100800 */
[----:B----4-:R-:W-:-:S03]  /*45ac0*/  FFMA R181, R208, R168, R181 ;  /* 0x000000a8d0b57223 */ /* 0x010fc600000000b5 */
        /* <DEDUP_REMOVED lines=11> */
[-C--:B------:R-:W-:Y:S01]  /*45b80*/  FFMA R181, R223, R169.reuse, R181 ;  /* 0x000000a9dfb57223 */ /* 0x080fe200000000b5 */
[-C--:B------:R-:W-:Y:S01]  /*45b90*/  FFMA R182, R220, R169.reuse, R182 ;  /* 0x000000a9dcb67223 */ /* 0x080fe200000000b6 */
[----:B------:R-:W-:Y:S01]  /*45ba0*/  FADD R203, R203, R217 ;  /* 0x000000d9cbcb7221 */ /* 0x000fe20000000000 */
[----:B------:R-:W-:Y:S01]  /*45bb0*/  FFMA R183, R219, R169, R183 ;  /* 0x000000a9dbb77223 */ /* 0x000fe200000000b7 */
[----:B------:R-:W3:Y:S01]  /*45bc0*/  LDL R217, [R1+0x18c4] ;  /* 0x0018c40001d97983 */ /* 0x000ee20000100800 */
[-C--:B------:R-:W-:Y:S01]  /*45bd0*/  FFMA R181, R222, R170.reuse, R181 ;  /* 0x000000aadeb57223 */ /* 0x080fe200000000b5 */
[-C--:B------:R-:W-:Y:S01]  /*45be0*/  FFMA R182, R216, R170.reuse, R182 ;  /* 0x000000aad8b67223 */ /* 0x080fe200000000b6 */
[----:B------:R-:W-:Y:S01]  /*45bf0*/  FFMA R214, R229, R167, R214 ;  /* 0x000000a7e5d67223 */ /* 0x000fe200000000d6 */
[----:B------:R-:W-:Y:S01]  /*45c00*/  FFMA R183, R210, R170, R183 ;  /* 0x000000aad2b77223 */ /* 0x000fe200000000b7 */
[----:B------:R-:W3:Y:S01]  /*45c10*/  LDL R216, [R1+0x17d0] ;  /* 0x0017d00001d87983 */ /* 0x000ee20000100800 */
[----:B------:R-:W-:-:S03]  /*45c20*/  FFMA R181, R221, R171, R181 ;  /* 0x000000abddb57223 */ /* 0x000fc600000000b5 */
[----:B------:R-:W3:Y:S01]  /*45c30*/  LDL R210, [R1+0x18bc] ;  /* 0x0018bc0001d27983 */ /* 0x000ee20000100800 */
[----:B------:R-:W-:-:S03]  /*45c40*/  FFMA R182, R209, R171, R182 ;  /* 0x000000abd1b67223 */ /* 0x000fc600000000b6 */
[----:B------:R-:W3:Y:S01]  /*45c50*/  LDL R209, [R1+0x17c8] ;  /* 0x0017c80001d17983 */ /* 0x000ee20000100800 */
[-C--:B------:R-:W-:Y:S01]  /*45c60*/  FFMA R213, R228, R167.reuse, R213 ;  /* 0x000000a7e4d57223 */ /* 0x080fe200000000d5 */
[----:B------:R-:W-:Y:S02]  /*45c70*/  FADD R201, R201, R181 ;  /* 0x000000b5c9c97221 */ /* 0x000fe40000000000 */
[----:B------:R-:W3:Y:S01]  /*45c80*/  LDL R181, [R1+0x17b0] ;  /* 0x0017b00001b57983 */ /* 0x000ee20000100800 */
[----:B------:R-:W-:Y:S01]  /*45c90*/  FFMA R215, R227, R167, R215 ;  /* 0x000000a7e3d77223 */ /* 0x000fe200000000d7 */
[----:B------:R-:W-:Y:S02]  /*45ca0*/  FADD R167, R200, R212 ;  /* 0x000000d4c8a77221 */ /* 0x000fe40000000000 */
        /* <DEDUP_REMOVED lines=13> */
[----:B------:R-:W-:Y:S02]  /*45d80*/  FADD R198, R198, R183 ;  /* 0x000000b7c6c67221 */ /* 0x000fe40000000000 */
[----:B------:R-:W2:Y:S01]  /*45d90*/  LDL R183, [R1+0x1594] ;  /* 0x0015940001b77983 */ /* 0x000ea20000100800 */
[----:B------:R-:W-:-:S04]  /*45da0*/  FFMA R213, R189, R170, R213 ;  /* 0x000000aabdd57223 */ /* 0x000fc800000000d5 */
[----:B-----5:R-:W-:Y:S02]  /*45db0*/  FFMA R213, R172, R171, R213 ;  /* 0x000000abacd57223 */ /* 0x020fe400000000d5 */
[----:B------:R-:W5:Y:S01]  /*45dc0*/  LDL R172, [R1+0x1574] ;  /* 0x0015740001ac7983 */ /* 0x000f620000100800 */
[----:B------:R-:W-:-:S03]  /*45dd0*/  FFMA R214, R211, R170, R214 ;  /* 0x000000aad3d67223 */ /* 0x000fc600000000d6 */
[----:B------:R-:W5:Y:S01]  /*45de0*/  LDL R211, [R1+0x1608] ;  /* 0x0016080001d37983 */ /* 0x000f620000100800 */
[----:B---3--:R-:W-:-:S03]  /*45df0*/  FFMA R214, R175, R171, R214 ;  /* 0x000000abafd67223 */ /* 0x008fc600000000d6 */
[----:B------:R-:W3:Y:S01]  /*45e00*/  LDL R175, [R1+0x1600] ;  /* 0x0016000001af7983 */ /* 0x000ee20000100800 */
[-C--:B------:R-:W-:Y:S01]  /*45e10*/  FFMA R215, R217, R168.reuse, R215 ;  /* 0x000000a8d9d77223 */ /* 0x080fe200000000d7 */
[----:B------:R-:W-:-:S03]  /*45e20*/  FFMA R3, R216, R168, R3 ;  /* 0x000000a8d8037223 */ /* 0x000fc60000000003 */
[-C--:B------:R-:W-:Y:S02]  /*45e30*/  FFMA R215, R210, R169.reuse, R215 ;  /* 0x000000a9d2d77223 */ /* 0x080fe400000000d7 */
[----:B------:R-:W3:Y:S01]  /*45e40*/  LDL R210, [R1+0x1454] ;  /* 0x0014540001d27983 */ /* 0x000ee20000100800 */
[----:B------:R-:W-:-:S03]  /*45e50*/  FFMA R3, R209, R169, R3 ;  /* 0x000000a9d1037223 */ /* 0x000fc60000000003 */
[----:B------:R-:W3:Y:S01]  /*45e60*/  LDL R209, [R1+0x13d0] ;  /* 0x0013d00001d17983 */ /* 0x000ee20000100800 */
[----:B------:R-:W-:Y:S01]  /*45e70*/  FFMA R3, R181, R170, R3 ;  /* 0x000000aab5037223 */ /* 0x000fe20000000003 */
[----:B------:R-:W-:Y:S01]  /*45e80*/  FFMA R2, R200, R168, R2 ;  /* 0x000000a8c8027223 */ /* 0x000fe20000000002 */
[----:B------:R-:W-:Y:S01]  /*45e90*/  FADD R189, R196, R213 ;  /* 0x000000d5c4bd7221 */ /* 0x000fe20000000000 */
[----:B------:R-:W3:Y:S02]  /*45ea0*/  LDL R200, [R1+0x13c8] ;  /* 0x0013c80001c87983 */ /* 0x000ee40000100800 */
[----:B------:R-:W-:Y:S02]  /*45eb0*/  FFMA R2, R212, R169, R2 ;  /* 0x000000a9d4027223 */ /* 0x000fe40000000002 */
[----:B------:R-:W3:Y:S04]  /*45ec0*/  LDL R181, [R1+0x13b0] ;  /* 0x0013b00001b57983 */ /* 0x000ee80000100800 */
[----:B------:R-:W3:Y:S01]  /*45ed0*/  LDL R196, [R1+0x13c0] ;  /* 0x0013c00001c47983 */ /* 0x000ee20000100800 */
[----:B----4-:R-:W-:-:S03]  /*45ee0*/  FFMA R215, R208, R170, R215 ;  /* 0x000000aad0d77223 */ /* 0x010fc600000000d7 */
[----:B------:R-:W4:Y:S01]  /*45ef0*/  LDL R208, [R1+0x13c4] ;  /* 0x0013c40001d07983 */ /* 0x000f220000100800 */
[-C--:B--2---:R-:W-:Y:S01]  /*45f00*/  FFMA R215, R174, R171.reuse, R215 ;  /* 0x000000abaed77223 */ /* 0x084fe200000000d7 */
[----:B------:R-:W-:Y:S02]  /*45f10*/  FFMA R0, R202, R168, R0 ;  /* 0x000000a8ca007223 */ /* 0x000fe40000000000 */
[----:B------:R-:W2:Y:S01]  /*45f20*/  LDL R202, [R1+0x144c] ;  /* 0x00144c0001ca7983 */ /* 0x000ea20000100800 */
[----:B------:R-:W-:Y:S01]  /*45f30*/  FFMA R3, R173, R171, R3 ;  /* 0x000000abad037223 */ /* 0x000fe20000000003 */
[----:B------:R-:W-:Y:S02]  /*45f40*/  FADD R173, R195, R215 ;  /* 0x000000d7c3ad7221 */ /* 0x000fe40000000000 */
[----:B------:R-:W2:Y:S01]  /*45f50*/  LDL R195, [R1+0x1348] ;  /* 0x0013480001c37983 */ /* 0x000ea20000100800 */
[----:B------:R-:W-:-:S03]  /*45f60*/  FADD R174, R194, R3 ;  /* 0x00000003c2ae7221 */ /* 0x000fc60000000000 */
[----:B------:R-:W2:Y:S01]  /*45f70*/  LDL R194, [R1+0x133c] ;  /* 0x00133c0001c27983 */ /* 0x000ea20000100800 */
[----:B------:R-:W-:Y:S01]  /*45f80*/  FFMA R0, R182, R169, R0 ;  /* 0x000000a9b6007223 */ /* 0x000fe20000000000 */
[----:B------:R-:W-:Y:S02]  /*45f90*/  FFMA R2, R183, R170, R2 ;  /* 0x000000aab7027223 */ /* 0x000fe40000000002 */
[----:B------:R-:W2:Y:S04]  /*45fa0*/  LDL R182, [R1+0x13a0] ;  /* 0x0013a00001b67983 */ /* 0x000ea80000100800 */
[----:B------:R-:W2:Y:S01]  /*45fb0*/  LDL R183, [R1+0x132c] ;  /* 0x00132c0001b77983 */ /* 0x000ea20000100800 */
[----:B-----5:R-:W-:-:S03]  /*45fc0*/  FFMA R2, R172, R171, R2 ;  /* 0x000000abac027223 */ /* 0x020fc60000000002 */
[----:B------:R-:W5:Y:S01]  /*45fd0*/  LDL R172, [R1+0x131c] ;  /* 0x00131c0001ac7983 */ /* 0x000f620000100800 */
[----:B------:R-:W-:-:S04]  /*45fe0*/  FFMA R0, R211, R170, R0 ;  /* 0x000000aad3007223 */ /* 0x000fc80000000000 */
[----:B---3--:R-:W-:-:S04]  /*45ff0*/  FFMA R0, R175, R171, R0 ;  /* 0x000000abaf007223 */ /* 0x008fc80000000000 */
[----:B------:R-:W-:Y:S01]  /*46000*/  FADD R175, R193, R0 ;  /* 0x00000000c1af7221 */ /* 0x000fe20000000000 */
[----:B------:R-:W-:-:S04]  /*46010*/  FFMA R0, R207, R207, RZ ;  /* 0x000000cfcf007223 */ /* 0x000fc800000000ff */
[----:B------:R-:W-:-:S04]  /*46020*/  FFMA R0, R203, R203, R0 ;  /* 0x000000cbcb007223 */ /* 0x000fc80000000000 */
[----:B------:R-:W-:-:S04]  /*46030*/  FFMA R0, R165, R165, R0 ;  /* 0x000000a5a5007223 */ /* 0x000fc80000000000 */
[----:B------:R-:W-:-:S04]  /*46040*/  FFMA R0, R201, R201, R0 ;  /* 0x000000c9c9007223 */ /* 0x000fc80000000000 */
[----:B------:R-:W-:-:S04]  /*46050*/  FFMA R0, R167, R167, R0 ;  /* 0x000000a7a7007223 */ /* 0x000fc80000000000 */
[----:B------:R-:W-:Y:S01]  /*46060*/  FFMA R0, R199, R199, R0 ;  /* 0x000000c7c7007223 */ /* 0x000fe20000000000 */
[----:B------:R-:W-:-:S03]  /*46070*/  FADD R197, R197, R214 ;  /* 0x000000d6c5c57221 */ /* 0x000fc60000000000 */
[----:B------:R-:W-:Y:S01]  /*46080*/  FFMA R0, R198, R198, R0 ;  /* 0x000000c6c6007223 */ /* 0x000fe20000000000 */
[----:B------:R-:W-:-:S03]  /*46090*/  FADD R3, R192, R2 ;  /* 0x00000002c0037221 */ /* 0x000fc60000000000 */
[----:B------:R-:W-:Y:S01]  /*460a0*/  FFMA R0, R197, R197, R0 ;  /* 0x000000c5c5007223 */ /* 0x000fe20000000000 */
[----:B------:R-:W-:-:S03]  /*460b0*/  FFMA R2, R210, R168, R180 ;  /* 0x000000a8d2027223 */ /* 0x000fc600000000b4 */
[----:B------:R-:W-:Y:S01]  /*460c0*/  FFMA R0, R189, R189, R0 ;  /* 0x000000bdbd007223 */ /* 0x000fe20000000000 */
[----:B------:R-:W-:-:S03]  /*460d0*/  FFMA R2, R209, R169, R2 ;  /* 0x000000a9d1027223 */ /* 0x000fc60000000002 */
[----:B------:R-:W-:-:S04]  /*460e0*/  FFMA R0, R173, R173, R0 ;  /* 0x000000adad007223 */ /* 0x000fc80000000000 */
[----:B------:R-:W-:-:S04]  /*460f0*/  FFMA R0, R174, R174, R0 ;  /* 0x000000aeae007223 */ /* 0x000fc80000000000 */
[----:B------:R-:W-:-:S04]  /*46100*/  FFMA R0, R175, R175, R0 ;  /* 0x000000afaf007223 */ /* 0x000fc80000000000 */
        /* <DEDUP_REMOVED lines=13> */
[----:B------:R3:W-:Y:S01]  /*461e0*/  STL.128 [R1+0x70], R168 ;  /* 0x000070a801007387 */ /* 0x0007e20000100c00 */
[----:B------:R-:W-:Y:S01]  /*461f0*/  UMOV UR4, URZ ;  /* 0x000000ff00047c82 */ /* 0x000fe20008000000 */
[----:B----4-:R-:W-:-:S04]  /*46200*/  FFMA R2, R208, R170, R2 ;  /* 0x000000aad0027223 */ /* 0x010fc80000000002 */
[----:B------:R-:W-:Y:S01]  /*46210*/  FFMA R2, R181, R171, R2 ;  /* 0x000000abb5027223 */ /* 0x000fe20000000002 */
[----:B--2---:R-:W-:-:S04]  /*46220*/  FFMA R164, R202, R168, R164 ;  /* 0x000000a8caa47223 */ /* 0x004fc800000000a4 */
[----:B------:R-:W-:Y:S01]  /*46230*/  FFMA R164, R200, R169, R164 ;  /* 0x000000a9c8a47223 */ /* 0x000fe200000000a4 */
[----:B------:R-:W-:-:S03]  /*46240*/  FFMA R166, R195, R168, R166 ;  /* 0x000000a8c3a67223 */ /* 0x000fc600000000a6 */
[-C--:B------:R-:W-:Y:S01]  /*46250*/  FFMA R164, R196, R170.reuse, R164 ;  /* 0x000000aac4a47223 */ /* 0x080fe200000000a4 */
[----:B------:R-:W-:Y:S01]  /*46260*/  FFMA R166, R194, R169, R166 ;  /* 0x000000a9c2a67223 */ /* 0x000fe200000000a6 */
[----:B------:R-:W-:Y:S02]  /*46270*/  FADD R181, R206, R2 ;  /* 0x00000002ceb57221 */ /* 0x000fe40000000000 */
[----:B------:R-:W-:Y:S01]  /*46280*/  FFMA R164, R182, R171, R164 ;  /* 0x000000abb6a47223 */ /* 0x000fe200000000a4 */
[----:B------:R-:W-:-:S03]  /*46290*/  FFMA R166, R183, R170, R166 ;  /* 0x000000aab7a67223 */ /* 0x000fc600000000a6 */
[----:B------:R-:W-:Y:S01]  /*462a0*/  FADD R182, R205, R164 ;  /* 0x000000a4cdb67221 */ /* 0x000fe20000000000 */
[----:B------:R-:W-:Y:S01]  /*462b0*/  FFMA R0, R181, R181, R0 ;  /* 0x000000b5b5007223 */ /* 0x000fe20000000000 */
[----:B-----5:R-:W-:Y:S01]  /*462c0*/  FFMA R166, R172, R171, R166 ;  /* 0x000000abaca67223 */ /* 0x020fe200000000a6 */
[----:B------:R-:W-:Y:S02]  /*462d0*/  HFMA2 R2, -RZ, RZ, 1.375, 0 ;  /* 0x3d800000ff027431 */ /* 0x000fe400000001ff */
[----:B------:R-:W-:Y:S01]  /*462e0*/  FFMA R0, R182, R182, R0 ;  /* 0x000000b6b6007223 */ /* 0x000fe20000000000 */
[----:B------:R-:W-:-:S04]  /*462f0*/  FADD R172, R204, R166 ;  /* 0x000000a6ccac7221 */ /* 0x000fc80000000000 */
[----:B------:R-:W-:-:S04]  /*46300*/  FFMA R0, R172, R172, R0 ;  /* 0x000000acac007223 */ /* 0x000fc80000000000 */
[----:B------:R-:W-:-:S05]  /*46310*/  FFMA R0, R0, R2, 9.9999997473787516356e-06 ;  /* 0x3727c5ac00007423 */ /* 0x000fca0000000002 */
[----:B------:R-:W-:-:S13]  /*46320*/  FSETP.GEU.AND P0, PT, |R0|, 1.175494350822287508e-38, PT ;  /* 0x008000000000780b */ /* 0x000fda0003f0e200 */
[----:B------:R-:W-:-:S04]  /*46330*/  @!P0 FMUL R0, R0, 16777216 ;  /* 0x4b80000000008820 */ /* 0x000fc80000400000 */
[----:B------:R-:W2:Y:S01]  /*46340*/  MUFU.RSQ R183, R0 ;  /* 0x0000000000b77308 */ /* 0x000ea20000001400 */
[----:B------:R4:W-:Y:S04]  /*46350*/  STL [R1+0xdf4], R181 ;  /* 0x000df4b501007387 */ /* 0x0009e80000100800 */
[----:B------:R5:W-:Y:S04]  /*46360*/  STL [R1+0xdf0], R182 ;  /* 0x000df0b601007387 */ /* 0x000be80000100800 */
[----:B------:R5:W-:Y:S01]  /*46370*/  STL [R1+0xddc], R172 ;  /* 0x000ddcac01007387 */ /* 0x000be20000100800 */
[----:B--2---:R-:W-:-:S04]  /*46380*/  @!P0 FMUL R183, R183, 4096 ;  /* 0x45800000b7b78820 */ /* 0x004fc80000400000 */
[-C--:B------:R-:W-:Y:S01]  /*46390*/  FMUL R180, R3, R183.reuse ;  /* 0x000000b703b47220 */ /* 0x080fe20000400000 */
[----:B0-----:R-:W-:Y:S01]  /*463a0*/  IADD3 R3, PT, PT, R1, 0x80, RZ ;  /* 0x0000008001037810 */ /* 0x001fe20007ffe0ff */
[-C--:B------:R-:W-:Y:S01]  /*463b0*/  FMUL R0, R207, R183.reuse ;  /* 0x000000b7cf007220 */ /* 0x080fe20000400000 */
[-C--:B------:R-:W-:Y:S01]  /*463c0*/  FMUL R164, R203, R183.reuse ;  /* 0x000000b7cba47220 */ /* 0x080fe20000400000 */
[-C--:B-1----:R-:W-:Y:S01]  /*463d0*/  FMUL R165, R165, R183.reuse ;  /* 0x000000b7a5a57220 */ /* 0x082fe20000400000 */
[-C--:B------:R-:W-:Y:S01]  /*463e0*/  FMUL R166, R201, R183.reuse ;  /* 0x000000b7c9a67220 */ /* 0x080fe20000400000 */
[-C--:B---3--:R-:W-:Y:S01]  /*463f0*/  FMUL R167, R167, R183.reuse ;  /* 0x000000b7a7a77220 */ /* 0x088fe20000400000 */
[-C--:B------:R-:W-:Y:S01]  /*46400*/  FMUL R168, R199, R183.reuse ;  /* 0x000000b7c7a87220 */ /* 0x080fe20000400000 */
[-C--:B------:R-:W-:Y:S01]  /*46410*/  FMUL R169, R198, R183.reuse ;  /* 0x000000b7c6a97220 */ /* 0x080fe20000400000 */
[-C--:B------:R-:W-:Y:S01]  /*46420*/  FMUL R170, R197, R183.reuse ;  /* 0x000000b7c5aa7220 */ /* 0x080fe20000400000 */
[-C--:B------:R-:W-:Y:S01]  /*46430*/  FMUL R171, R189, R183.reuse ;  /* 0x000000b7bdab7220 */ /* 0x080fe20000400000 */
[-C--:B------:R-:W-:Y:S01]  /*46440*/  FMUL R173, R173, R183.reuse ;  /* 0x000000b7adad7220 */ /* 0x080fe20000400000 */
[-C--:B------:R-:W-:Y:S01]  /*46450*/  FMUL R174, R174, R183.reuse ;  /* 0x000000b7aeae7220 */ /* 0x080fe20000400000 */
[-C--:B------:R-:W-:Y:S01]  /*46460*/  FMUL R175, R175, R183.reuse ;  /* 0x000000b7afaf7220 */ /* 0x080fe20000400000 */
[-C--:B----4-:R-:W-:Y:S01]  /*46470*/  FMUL R181, R181, R183.reuse ;  /* 0x000000b7b5b57220 */ /* 0x090fe20000400000 */
[-C--:B-----5:R-:W-:Y:S01]  /*46480*/  FMUL R182, R182, R183.reuse ;  /* 0x000000b7b6b67220 */ /* 0x0a0fe20000400000 */
[----:B------:R-:W-:Y:S01]  /*46490*/  FMUL R183, R172, R183 ;  /* 0x000000b7acb77220 */ /* 0x000fe20000400000 */
[----:B------:R-:W-:-:S07]  /*464a0*/  MOV R172, R3 ;  /* 0x0000000300ac7202 */ /* 0x000fce0000000f00 */
.L_x_228:
        /* <DEDUP_REMOVED lines=91> */
[C---:B--2---:R-:W-:Y:S01]  /*46a60*/  FMUL R0, R236.reuse, R236 ;  /* 0x000000ecec007220 */ /* 0x044fe20000400000 */
[----:B------:R-:W-:Y:S01]  /*46a70*/  FSETP.GT.AND P6, PT, R236, RZ, PT ;  /* 0x000000ffec00720b */ /* 0x000fe20003fc4000 */
[C---:B------:R-:W-:Y:S01]  /*46a80*/  FMUL R2, R237.reuse, R237 ;  /* 0x000000eded027220 */ /* 0x040fe20000400000 */
[----:B------:R-:W-:Y:S01]  /*46a90*/  FSETP.GT.AND P5, PT, R237, RZ, PT ;  /* 0x000000ffed00720b */ /* 0x000fe20003fa4000 */
[----:B------:R-:W-:Y:S01]  /*46aa0*/  FMUL R3, R238, R238 ;  /* 0x000000eeee037220 */ /* 0x000fe20000400000 */
[----:B------:R-:W-:Y:S01]  /*46ab0*/  FSETP.GT.AND P2, PT, R239, RZ, PT ;  /* 0x000000ffef00720b */ /* 0x000fe20003f44000 */
[----:B---3--:R-:W-:Y:S01]  /*46ac0*/  FMUL R190, R164, R164 ;  /* 0x000000a4a4be7220 */ /* 0x008fe20000400000 */
[----:B------:R-:W-:Y:S01]  /*46ad0*/  FSEL R0, R0, RZ, P6 ;  /* 0x000000ff00007208 */ /* 0x000fe20003000000 */
[----:B------:R-:W-:Y:S01]  /*46ae0*/  FMUL R191, R167, R167 ;  /* 0x000000a7a7bf7220 */ /* 0x000fe20000400000 */
[----:B------:R-:W-:Y:S01]  /*46af0*/  FSETP.GT.AND P3, PT, R238, RZ, PT ;  /* 0x000000ffee00720b */ /* 0x000fe20003f64000 */
[----:B------:R-:W-:Y:S01]  /*46b00*/  FMUL R239, R239, R239 ;  /* 0x000000efefef7220 */ /* 0x000fe20000400000 */
[----:B------:R-:W-:Y:S01]  /*46b10*/  FSETP.GT.AND P1, PT, R164, RZ, PT ;  /* 0x000000ffa400720b */ /* 0x000fe20003f24000 */
[----:B------:R-:W-:Y:S01]  /*46b20*/  FMUL R189, R165, R165 ;  /* 0x000000a5a5bd7220 */ /* 0x000fe20000400000 */
[----:B------:R-:W-:Y:S01]  /*46b30*/  FSETP.GT.AND P6, PT, R167, RZ, PT ;  /* 0x000000ffa700720b */ /* 0x000fe20003fc4000 */
[----:B------:R-:W-:Y:S01]  /*46b40*/  FMUL R247, R166, R166 ;  /* 0x000000a6a6f77220 */ /* 0x000fe20000400000 */
[----:B------:R-:W-:Y:S01]  /*46b50*/  FSETP.GT.AND P0, PT, R165, RZ, PT ;  /* 0x000000ffa500720b */ /* 0x000fe20003f04000 */
[----:B----4-:R-:W-:Y:S01]  /*46b60*/  FMUL R238, R168, R168 ;  /* 0x000000a8a8ee7220 */ /* 0x010fe20000400000 */
[----:B------:R-:W-:Y:S01]  /*46b70*/  FSEL R2, R2, RZ, P5 ;  /* 0x000000ff02027208 */ /* 0x000fe20002800000 */
[----:B------:R-:W-:Y:S01]  /*46b80*/  FMUL R237, R169, R169 ;  /* 0x000000a9a9ed7220 */ /* 0x000fe20000400000 */
[----:B------:R-:W-:Y:S01]  /*46b90*/  FSETP.GT.AND P4, PT, R166, RZ, PT ;  /* 0x000000ffa600720b */ /* 0x000fe20003f84000 */
[----:B------:R-:W-:Y:S01]  /*46ba0*/  FMUL R236, R170, R170 ;  /* 0x000000aaaaec7220 */ /* 0x000fe20000400000 */
[----:B------:R-:W-:-:S02]  /*46bb0*/  FSETP.GT.AND P5, PT, R168, RZ, PT ;  /* 0x000000ffa800720b */ /* 0x000fc40003fa4000 */
[----:B------:R-:W-:Y:S02]  /*46bc0*/  FSEL R3, R3, RZ, P3 ;  /* 0x000000ff03037208 */ /* 0x000fe40001800000 */
[----:B------:R-:W-:Y:S01]  /*46bd0*/  FSEL R165, R190, RZ, P1 ;  /* 0x000000ffbea57208 */ /* 0x000fe20000800000 */
[----:B------:R-:W-:Y:S01]  /*46be0*/  FMUL R190, R171, R171 ;  /* 0x000000ababbe7220 */ /* 0x000fe20000400000 */
[----:B------:R-:W-:Y:S01]  /*46bf0*/  FSEL R168, R191, RZ, P6 ;  /* 0x000000ffbfa87208 */ /* 0x000fe20003000000 */
[----:B-----5:R-:W-:Y:S01]  /*46c00*/  FMUL R191, R174, R174 ;  /* 0x000000aeaebf7220 */ /* 0x020fe20000400000 */
[----:B------:R-:W-:Y:S02]  /*46c10*/  FSETP.GT.AND P3, PT, R169, RZ, PT ;  /* 0x000000ffa900720b */ /* 0x000fe40003f64000 */
[----:B------:R-:W-:Y:S01]  /*46c20*/  FSEL R164, R239, RZ, P2 ;  /* 0x000000ffefa47208 */ /* 0x000fe20001000000 */
[----:B------:R-:W-:Y:S01]  /*46c30*/  FMUL R239, R173, R173 ;  /* 0x000000adadef7220 */ /* 0x000fe20000400000 */
[----:B------:R-:W-:-:S02]  /*46c40*/  FSETP.GT.AND P2, PT, R170, RZ, PT ;  /* 0x000000ffaa00720b */ /* 0x000fc40003f44000 */
[----:B------:R-:W-:Y:S02]  /*46c50*/  FSETP.GT.AND P1, PT, R171, RZ, PT ;  /* 0x000000ffab00720b */ /* 0x000fe40003f24000 */
[----:B------:R-:W-:Y:S01]  /*46c60*/  FSEL R166, R189, RZ, P0 ;  /* 0x000000ffbda67208 */ /* 0x000fe20000000000 */
[----:B------:R-:W-:Y:S01]  /*46c70*/  FMUL R189, R172, R172 ;  /* 0x000000acacbd7220 */ /* 0x000fe20000400000 */
[----:B------:R-:W-:Y:S02]  /*46c80*/  FSETP.GT.AND P6, PT, R174, RZ, PT ;  /* 0x000000ffae00720b */ /* 0x000fe40003fc4000 */
[----:B------:R-:W-:Y:S02]  /*46c90*/  FSEL R167, R247, RZ, P4 ;  /* 0x000000fff7a77208 */ /* 0x000fe40002000000 */
[----:B------:R-:W-:Y:S02]  /*46ca0*/  FSETP.GT.AND P0, PT, R172, RZ, PT ;  /* 0x000000ffac00720b */ /* 0x000fe40003f04000 */
[----:B------:R-:W-:-:S02]  /*46cb0*/  FSETP.GT.AND P4, PT, R173, RZ, PT ;  /* 0x000000ffad00720b */ /* 0x000fc40003f84000 */
        /* <DEDUP_REMOVED lines=18> */
[----:B------:R-:W-:Y:S01]  /*46de0*/  FSETP.GT.AND P6, PT, R193, RZ, PT ;  /* 0x000000ffc100720b */ /* 0x000fe20003fc4000 */
[----:B------:R-:W-:Y:S01]  /*46df0*/  FMUL R193, R195, R195 ;  /* 0x000000c3c3c17220 */ /* 0x000fe20000400000 */
[----:B------:R-:W-:-:S02]  /*46e00*/  FSETP.GT.AND P0, PT, R183, RZ, PT ;  /* 0x000000ffb700720b */ /* 0x000fc40003f04000 */
        /* <DEDUP_REMOVED lines=11> */
[----:B------:R-:W-:Y:S01]  /*46ec0*/  FSETP.GT.AND P2, PT, R196, RZ, PT ;  /* 0x000000ffc400720b */ /* 0x000fe20003f44000 */
[----:B------:R-:W-:Y:S01]  /*46ed0*/  FMUL R196, R198, R198 ;  /* 0x000000c6c6c47220 */ /* 0x000fe20000400000 */
[----:B------:R-:W-:Y:S01]  /*46ee0*/  FSETP.GT.AND P1, PT, R197, RZ, PT ;  /* 0x000000ffc500720b */ /* 0x000fe20003f24000 */
        /* <DEDUP_REMOVED lines=119> */
[----:B------:R-:W-:Y:S02]  /*47660*/  MOV R236, R248 ;  /* 0x000000f800ec7202 */ /* 0x000fe40000000f00 */
[----:B------:R-:W-:Y:S02]  /*47670*/  MOV R199, UR5 ;  /* 0x0000000500c77c02 */ /* 0x000fe40008000f00 */
[----:B------:R-:W-:Y:S01]  /*47680*/  MOV R198, UR4 ;  /* 0x0000000400c67c02 */ /* 0x000fe20008000f00 */
[----:B------:R-:W-:-:S06]  /*47690*/  UMOV UR4, URZ ;  /* 0x000000ff00047c82 */ /* 0x000fcc0008000000 */
.L_x_229:
        /* <DEDUP_REMOVED lines=138> */
[----:B------:R-:W2:Y:S01]  /*47f40*/  LDL.LU R251, [R1+0xdf4] ;  /* 0x000df40001fb7983 */ /* 0x000ea20000300800 */
[----:B------:R-:W0:Y:S03]  /*47f50*/  LDCU.64 UR8, c[0x0][0x388] ;  /* 0x00007100ff0877ac */ /* 0x000e260008000a00 */
[----:B------:R-:W2:Y:S04]  /*47f60*/  LDL.128 R172, [R1+0x1b0] ;  /* 0x0001b00001ac7983 */ /* 0x000ea80000100c00 */
[----:B------:R-:W3:Y:S04]  /*47f70*/  LDL.LU R232, [R1+0xe00] ;  /* 0x000e000001e87983 */ /* 0x000ee80000300800 */
        /* <DEDUP_REMOVED lines=11> */
[----:B------:R-:W3:Y:S04]  /*48030*/  LDL.LU R247, [R1+0xddc] ;  /* 0x000ddc0001f77983 */ /* 0x000ee80000300800 */
[----:B------:R-:W4:Y:S04]  /*48040*/  LDL.LU R239, [R1+0xdf0] ;  /* 0x000df00001ef7983 */ /* 0x000f280000300800 */
[----:B------:R-:W5:Y:S04]  /*48050*/  LDL.LU R238, [R1+0xdf8] ;  /* 0x000df80001ee7983 */ /* 0x000f680000300800 */
[----:B------:R-:W5:Y:S04]  /*48060*/  LDL.128 R180, [R1+0x180] ;  /* 0x0001800001b47983 */ /* 0x000f680000100c00 */
[----:B------:R-:W5:Y:S04]  /*48070*/  LDL.128 R164, [R1+0x190] ;  /* 0x0001900001a47983 */ /* 0x000f680000100c00 */
[----:B------:R-:W5:Y:S01]  /*48080*/  LDL.128 R168, [R1+0x1a0] ;  /* 0x0001a00001a87983 */ /* 0x000f620000100c00 */
[----:B0-----:R-:W-:-:S04]  /*48090*/  UIADD3 UR8, UP1, UPT, UR8, 0x20, URZ ;  /* 0x0000002008087890 */ /* 0x001fc8000ff3e0ff */
[----:B------:R-:W-:Y:S02]  /*480a0*/  UIADD3.X UR9, UPT, UPT, URZ, UR9, URZ, UP1, !UPT ;  /* 0x00000009ff097290 */ /* 0x000fe40008ffe4ff */
[----:B------:R-:W-:Y:S01]  /*480b0*/  MOV R2, UR8 ;  /* 0x0000000800027c02 */ /* 0x000fe20008000f00 */
[----:B------:R-:W-:-:S03]  /*480c0*/  UIADD3 UR4, UPT, UPT, -UR5, URZ, URZ ;  /* 0x000000ff05047290 */ /* 0x000fc6000fffe1ff */
[----:B------:R-:W-:Y:S01]  /*480d0*/  MOV R3, UR9 ;  /* 0x0000000900037c02 */ /* 0x000fe20008000f00 */
[----:B--2---:R-:W-:Y:S01]  /*480e0*/  FADD R173, R251, R173 ;  /* 0x000000adfbad7221 */ /* 0x004fe20000000000 */
[----:B------:R-:W-:-:S04]  /*480f0*/  IADD3 R251, PT, PT, R1, 0x5c0, RZ ;  /* 0x000005c001fb7810 */ /* 0x000fc80007ffe0ff */
[----:B------:R-:W-:Y:S01]  /*48100*/  MOV R0, R251 ;  /* 0x000000fb00007202 */ /* 0x000fe20000000f00 */
        /* <DEDUP_REMOVED lines=15> */
.L_x_231:
        /* <DEDUP_REMOVED lines=40> */
.L_x_230:
[----:B------:R-:W1:Y:S02]  /*48480*/  LDC.64 R2, c[0x0][0x488] ;  /* 0x00012200ff027b82 */ /* 0x000e640000000a00 */
[----:B-1----:R1:W5:Y:S01]  /*48490*/  LDG.E R189, desc[UR6][R2.64+0x14] ;  /* 0x0000140602bd7981 */ /* 0x002362000c1e1900 */
[----:B------:R-:W-:-:S09]  /*484a0*/  UISETP.GE.AND UP1, UPT, UR5, 0x2, UPT ;  /* 0x000000020500788c */ /* 0x000fd2000bf26270 */
[----:B-1----:R-:W-:Y:S05]  /*484b0*/  BRA.U !UP1, `(.L_x_232) ;  /* 0x0000000509f07547 */ /* 0x002fea000b800000 */
[----:B------:R-:W-:Y:S01]  /*484c0*/  UIADD3 UR4, UPT, UPT, UR5, -0x2, URZ ;  /* 0xfffffffe05047890 */ /* 0x000fe2000fffe0ff */
[----:B------:R-:W-:-:S03]  /*484d0*/  HFMA2 R180, -RZ, RZ, 0, 5.9604644775390625e-08 ;  /* 0x00000001ffb47431 */ /* 0x000fc600000001ff */
[----:B------:R-:W-:-:S09]  /*484e0*/  UISETP.GE.U32.AND UP1, UPT, UR4, 0xf, UPT ;  /* 0x0000000f0400788c */ /* 0x000fd2000bf26070 */
[----:B------:R-:W-:Y:S05]  /*484f0*/  BRA.U !UP1, `(.L_x_233) ;  /* 0x0000000109c47547 */ /* 0x000fea000b800000 */
[----:B------:R-:W-:Y:S01]  /*48500*/  UIADD3 UR4, UPT, UPT, UR5, -0x1, URZ ;  /* 0xffffffff05047890 */ /* 0x000fe2000fffe0ff */
[----:B------:R-:W-:Y:S02]  /*48510*/  IADD3 R0, PT, PT, R1, 0x5e0, RZ ;  /* 0x000005e001007810 */ /* 0x000fe40007ffe0ff */
[----:B------:R-:W-:Y:S01]  /*48520*/  MOV R180, RZ ;  /* 0x000000ff00b47202 */ /* 0x000fe20000000f00 */
[----:B------:R-:W-:-:S04]  /*48530*/  ULOP3.LUT UR4, UR4, 0xfffffff0, URZ, 0xc0, !UPT ;  /* 0xfffffff004047892 */ /* 0x000fc8000f8ec0ff */
[----:B------:R-:W-:-:S12]  /*48540*/  UIADD3 UR4, UPT, UPT, -UR4, URZ, URZ ;  /* 0x000000ff04047290 */ /* 0x000fd8000fffe1ff */
.L_x_234:
[----:B------:R-:W2:Y:S04]  /*48550*/  LDL R172, [R0+-0x1c] ;  /* 0xffffe40000ac7983 */ /* 0x000ea80000100800 */
[----:B------:R-:W3:Y:S04]  /*48560*/  LDL.64 R2, [R0+-0x18] ;  /* 0xffffe80000027983 */ /* 0x000ee80000100a00 */
[----:B------:R-:W4:Y:S04]  /*48570*/  LDL.128 R168, [R0+-0x10] ;  /* 0xfffff00000a87983 */ /* 0x000f280000100c00 */
[----:B------:R-:W4:Y:S01]  /*48580*/  LDL.128 R164, [R0] ;  /* 0x0000000000a47983 */ /* 0x000f220000100c00 */
[----:B--2--5:R-:W-:-:S04]  /*48590*/  FSETP.GT.AND P0, PT, R172, R176, PT ;  /* 0x000000b0ac00720b */ /* 0x024fc80003f04000 */
        /* <DEDUP_REMOVED lines=39> */
.L_x_233:
        /* <DEDUP_REMOVED lines=19> */
[----:B--2--5:R-:W-:-:S04]  /*48940*/  FSETP.GT.AND P0, PT, R167, R176, PT ;  /* 0x000000b0a700720b */ /* 0x024fc80003f04000 */
        /* <DEDUP_REMOVED lines=15> */
.L_x_235:
        /* <DEDUP_REMOVED lines=19> */
[----:B------:R-:W-:-:S09]  /*48b70*/  FSEL R176, R164, R0, P0 ;  /* 0x00000000a4b07208 */ /* 0x000fd20000000000 */
.L_x_236:
[----:B------:R-:W-:Y:S05]  /*48b80*/  BRA.U !UP2, `(.L_x_232) ;  /* 0x000000010a3c7547 */ /* 0x000fea000b800000 */
[----:B------:R-:W-:-:S05]  /*48b90*/  LEA R180, R180, R169, 0x2 ;  /* 0x000000a9b4b47211 */ /* 0x000fca00078e10ff */
[----:B------:R-:W2:Y:S01]  /*48ba0*/  LDL R0, [R180] ;  /* 0x00000000b4007983 */ /* 0x000ea20000100800 */
[----:B------:R-:W-:-:S04]  /*48bb0*/  ULOP3.LUT UR4, UR4, 0x3, URZ, 0xc0, !UPT ;  /* 0x0000000304047892 */ /* 0x000fc8000f8ec0ff */
[----:B------:R-:W-:Y:S01]  /*48bc0*/  UISETP.NE.AND UP1, UPT, UR4, 0x1, UPT ;  /* 0x000000010400788c */ /* 0x000fe2000bf25270 */
[----:B--2--5:R-:W-:-:S04]  /*48bd0*/  FSETP.GT.AND P0, PT, R0, R176, PT ;  /* 0x000000b00000720b */ /* 0x024fc80003f04000 */
        /* <DEDUP_REMOVED lines=10> */
.L_x_232:
        /* <DEDUP_REMOVED lines=11> */
.L_x_239:
[----:B------:R-:W2:Y:S01]  /*48d30*/  LDL.128 R164, [R2+-0x10] ;  /* 0xfffff00002a47983 */ /* 0x000ea20000100c00 */
[----:B------:R-:W-:Y:S01]  /*48d40*/  HFMA2 R3, -RZ, RZ, 0.96630859375, -0.0022525787353515625 ;  /* 0x3bbb989dff037431 */ /* 0x000fe200000001ff */
[----:B------:R-:W-:Y:S01]  /*48d50*/  MOV R172, 0x437c0000 ;  /* 0x437c000000ac7802 */ /* 0x000fe20000000f00 */
[--C-:B--2--5:R-:W-:Y:S01]  /*48d60*/  FADD R171, R164, -R176.reuse ;  /* 0x800000b0a4ab7221 */ /* 0x124fe20000000000 */
        /* <DEDUP_REMOVED lines=88> */
.L_x_238:
        /* <DEDUP_REMOVED lines=14> */
[----:B--2--5:R-:W-:-:S04]  /*493d0*/  FADD R170, R170, -R176 ;  /* 0x800000b0aaaa7221 */ /* 0x024fc80000000000 */
        /* <DEDUP_REMOVED lines=43> */
.L_x_240:
        /* <DEDUP_REMOVED lines=12> */
[--C-:B--2--5:R-:W-:Y:S01]  /*49750*/  FADD R166, R166, -R176.reuse ;  /* 0x800000b0a6a67221 */ /* 0x124fe20000000000 */
        /* <DEDUP_REMOVED lines=21> */
.L_x_241:
[----:B------:R-:W-:Y:S05]  /*498b0*/  BRA.U UP2, `(.L_x_237) ;  /* 0x00000001023c7547 */ /* 0x000fea000b800000 */
[----:B------:R-:W-:-:S05]  /*498c0*/  LEA R0, R0, R1, 0x2 ;  /* 0x0000000100007211 */ /* 0x000fca00078e10ff */
[----:B-1----:R-:W2:Y:S01]  /*498d0*/  LDL R3, [R0+0x5c0] ;  /* 0x0005c00000037983 */ /* 0x002ea20000100800 */
[----:B------:R-:W-:Y:S01]  /*498e0*/  HFMA2 R2, -RZ, RZ, 0.96630859375, -0.0022525787353515625 ;  /* 0x3bbb989dff027431 */ /* 0x000fe200000001ff */
[----:B------:R-:W-:Y:S01]  /*498f0*/  MOV R164, 0x437c0000 ;  /* 0x437c000000a47802 */ /* 0x000fe20000000f00 */
[----:B--2--5:R-:W-:-:S04]  /*49900*/  FADD R3, R3, -R176 ;  /* 0x800000b003037221 */ /* 0x024fc80000000000 */
        /* <DEDUP_REMOVED lines=10> */
.L_x_237:
[----:B--2---:R-:W-:-:S04]  /*499b0*/  IADD3 R0, PT, PT, R190, 0x1800000, RZ ;  /* 0x01800000be007810 */ /* 0x004fc80007ffe0ff */
[----:B------:R-:W-:-:S04]  /*499c0*/  LOP3.LUT R0, R0, 0x7f800000, RZ, 0xc0, !PT ;  /* 0x7f80000000007812 */ /* 0x000fc800078ec0ff */
[----:B------:R-:W-:-:S13]  /*499d0*/  ISETP.GT.U32.AND P0, PT, R0, 0x1ffffff, PT ;  /* 0x01ffffff0000780c */ /* 0x000fda0003f04070 */
[----:B------:R-:W-:Y:S05]  /*499e0*/  @P0 BRA `(.L_x_242) ;  /* 0x0000000000100947 */ /* 0x000fea0003800000 */
[----:B------:R-:W-:Y:S02]  /*499f0*/  MOV R0, R190 ;  /* 0x000000be00007202 */ /* 0x000fe40000000f00 */
[----:B-1----:R-:W-:-:S07]  /*49a00*/  MOV R2, 0x49a20 ;  /* 0x00049a2000027802 */ /* 0x002fce0000000f00 */
[----:B0----5:R-:W-:Y:S05]  /*49a10*/  CALL.REL.NOINC `($__internal_1_$__cuda_sm20_rcp_rn_f32_slowpath) ;  /* 0x000002e000b47944 */ /* 0x021fea0003c00000 */
[----:B------:R-:W-:Y:S05]  /*49a20*/  BRA `(.L_x_243) ;  /* 0x0000000000107947 */ /* 0x000fea0003800000 */
.L_x_242:
[----:B------:R-:W1:Y:S02]  /*49a30*/  MUFU.RCP R0, R190 ;  /* 0x000000be00007308 */ /* 0x000e640000001000 */
[----:B-1----:R-:W-:-:S04]  /*49a40*/  FFMA R2, R0, R190, -1 ;  /* 0xbf80000000027423 */ /* 0x002fc800000000be */
[----:B------:R-:W-:-:S04]  /*49a50*/  FADD.FTZ R2, -R2, -RZ ;  /* 0x800000ff02027221 */ /* 0x000fc80000010100 */
[----:B------:R-:W-:-:S07]  /*49a60*/  FFMA R0, R0, R2, R0 ;  /* 0x0000000200007223 */ /* 0x000fce0000000000 */
.L_x_243:
        /* <DEDUP_REMOVED lines=8> */
.L_x_246:
        /* <DEDUP_REMOVED lines=29> */
.L_x_245:
        /* <DEDUP_REMOVED lines=33> */
.L_x_247:
        /* <DEDUP_REMOVED lines=19> */
.L_x_248:
        /* <DEDUP_REMOVED lines=15> */
.L_x_244:
[----:B------:R-:W-:Y:S02]  /*4a0f0*/  IADD3 R0, PT, PT, R1, 0x5c0, RZ ;  /* 0x000005c001007810 */ /* 0x000fe40007ffe0ff */
[C---:B------:R-:W-:Y:S01]  /*4a100*/  FSETP.GEU.AND P0, PT, R190.reuse, 1.175494350822287508e-38, PT ;  /* 0x00800000be00780b */ /* 0x040fe20003f0e000 */
[----:B-1-3--:R-:W-:Y:S01]  /*4a110*/  HFMA2 R164, -RZ, RZ, 1.5048828125, 33.21875 ;  /* 0x3e055027ffa47431 */ /* 0x00afe200000001ff */
[----:B-----5:R-:W-:Y:S01]  /*4a120*/  LEA R0, R189, R0, 0x2 ;  /* 0x00000000bd007211 */ /* 0x020fe200078e10ff */
        /* <DEDUP_REMOVED lines=32> */
[----:B------:R-:W2:Y:S04]  /*4a330*/  LDL.LU R180, [R1+0x11f8] ;  /* 0x0011f80001b47983 */ /* 0x000ea80000300800 */
[----:B------:R-:W3:Y:S03]  /*4a340*/  LDL.LU R206, [R1+0x11fc] ;  /* 0x0011fc0001ce7983 */ /* 0x000ee60000300800 */
[----:B------:R-:W4:Y:S01]  /*4a350*/  LDC.64 R172, c[0x0][0x390] ;  /* 0x0000e400ffac7b82 */ /* 0x000f220000000a00 */
[----:B------:R-:W-:Y:S01]  /*4a360*/  SHF.L.U32 R2, R189, 0x4, RZ ;  /* 0x00000004bd027819 */ /* 0x000fe200000006ff */
[----:B------:R0:W-:Y:S01]  /*4a370*/  STL [R1+0x1dc8], R4 ;  /* 0x001dc80401007387 */ /* 0x0001e20000100800 */
[----:B------:R-:W3:Y:S03]  /*4a380*/  LDCU.64 UR4, c[0x0][0x3b8] ;  /* 0x00007700ff0477ac */ /* 0x000ee60008000a00 */
[----:B------:R-:W3:Y:S04]  /*4a390*/  LDL.LU R213, [R1+0x120c] ;  /* 0x00120c0001d57983 */ /* 0x000ee80000300800 */
[----:B------:R-:W3:Y:S04]  /*4a3a0*/  LDL.LU R236, [R1+0x1254] ;  /* 0x0012540001ec7983 */ /* 0x000ee80000300800 */
[----:B0-----:R-:W2:Y:S01]  /*4a3b0*/  LDL.LU R4, [R1+0x10f0] ;  /* 0x0010f00001047983 */ /* 0x001ea20000300800 */
[----:B-1----:R-:W-:-:S03]  /*4a3c0*/  IMAD.WIDE R2, R2, 0x4, R164 ;  /* 0x0000000402027825 */ /* 0x002fc600078e02a4 */
[----:B------:R-:W3:Y:S04]  /*4a3d0*/  LDL.LU R235, [R1+0x126c] ;  /* 0x00126c0001eb7983 */ /* 0x000ee80000300800 */
[----:B------:R-:W2:Y:S04]  /*4a3e0*/  LDG.E R166, desc[UR6][R2.64+0xc] ;  /* 0x00000c0602a67981 */ /* 0x000ea8000c1e1900 */
[----:B----4-:R-:W2:Y:S04]  /*4a3f0*/  LDG.E R199, desc[UR6][R172.64+0x14c] ;  /* 0x00014c06acc77981 */ /* 0x010ea8000c1e1900 */
[----:B------:R-:W4:Y:S04]  /*4a400*/  LDG.E R201, desc[UR6][R172.64+0x144] ;  /* 0x00014406acc97981 */ /* 0x000f28000c1e1900 */
        /* <DEDUP_REMOVED lines=21> */
[----:B------:R-:W3:Y:S04]  /*4a560*/  LDL.LU R175, [R1+0x1200] ;  /* 0x0012000001af7983 */ /* 0x000ee80000300800 */
[----:B------:R-:W3:Y:S04]  /*4a570*/  LDL.LU R217, [R1+0x1218] ;  /* 0x0012180001d97983 */ /* 0x000ee80000300800 */
        /* <DEDUP_REMOVED lines=39> */
[----:B--2---:R-:W-:-:S03]  /*4a7f0*/  FADD R199, R166, R199 ;  /* 0x000000c7a6c77221 */ /* 0x004fc60000000000 */
[----:B------:R-:W2:Y:S01]  /*4a800*/  LDG.E R166, desc[UR6][R172.64+0x168] ;  /* 0x00016806aca67981 */ /* 0x000ea2000c1e1900 */
[----:B----4-:R-:W-:-:S03]  /*4a810*/  FADD R201, R168, R201 ;  /* 0x000000c9a8c97221 */ /* 0x010fc60000000000 */
[----:B------:R-:W4:Y:S01]  /*4a820*/  LDG.E R168, desc[UR6][R172.64+0x160] ;  /* 0x00016006aca87981 */ /* 0x000f22000c1e1900 */
[----:B---3--:R-:W-:-:S03]  /*4a830*/  FADD R200, R167, R200 ;  /* 0x000000c8a7c87221 */ /* 0x008fc60000000000 */
[----:B------:R-:W3:Y:S01]  /*4a840*/  LDG.E R167, desc[UR6][R172.64+0x164] ;  /* 0x00016406aca77981 */ /* 0x000ee2000c1e1900 */
[----:B------:R-:W-:-:S03]  /*4a850*/  FADD R198, R165, R198 ;  /* 0x000000c6a5c67221 */ /* 0x000fc60000000000 */
[----:B------:R-:W3:Y:S01]  /*4a860*/  LDG.E R165, desc[UR6][R172.64+0x16c] ;  /* 0x00016c06aca57981 */ /* 0x000ee2000c1e1900 */
[----:B------:R-:W-:-:S03]  /*4a870*/  FADD R197, R164, R197 ;  /* 0x000000c5a4c57221 */ /* 0x000fc60000000000 */
[----:B------:R-:W3:Y:S01]  /*4a880*/  LDG.E R164, desc[UR6][R172.64+0x170] ;  /* 0x00017006aca47981 */ /* 0x000ee2000c1e1900 */
[----:B------:R-:W-:-:S03]  /*4a890*/  FADD R196, R0, R196 ;  /* 0x000000c400c47221 */ /* 0x000fc60000000000 */
[----:B------:R-:W3:Y:S01]  /*4a8a0*/  LDG.E R0, desc[UR6][R172.64+0x17c] ;  /* 0x00017c06ac007981 */ /* 0x000ee2000c1e1900 */
[----:B------:R-:W-:-:S04]  /*4a8b0*/  FADD R189, R169, R189 ;  /* 0x000000bda9bd7221 */ /* 0x000fc80000000000 */
[----:B------:R-:W-:-:S04]  /*4a8c0*/  FFMA R169, R189, R189, RZ ;  /* 0x000000bdbda97223 */ /* 0x000fc800000000ff */
[----:B------:R-:W-:-:S04]  /*4a8d0*/  FFMA R169, R201, R201, R169 ;  /* 0x000000c9c9a97223 */ /* 0x000fc800000000a9 */
[----:B------:R-:W-:-:S04]  /*4a8e0*/  FFMA R169, R200, R200, R169 ;  /* 0x000000c8c8a97223 */ /* 0x000fc800000000a9 */
[----:B------:R-:W-:-:S04]  /*4a8f0*/  FFMA R169, R199, R199, R169 ;  /* 0x000000c7c7a97223 */ /* 0x000fc800000000a9 */
[----:B------:R-:W-:-:S04]  /*4a900*/  FFMA R169, R198, R198, R169 ;  /* 0x000000c6c6a97223 */ /* 0x000fc800000000a9 */
[----:B------:R-:W-:Y:S01]  /*4a910*/  FFMA R169, R197, R197, R169 ;  /* 0x000000c5c5a97223 */ /* 0x000fe200000000a9 */
[----:B------:R-:W-:-:S03]  /*4a920*/  FADD R195, R195, R170 ;  /* 0x000000aac3c37221 */ /* 0x000fc60000000000 */
[----:B------:R-:W-:-:S04]  /*4a930*/  FFMA R169, R196, R196, R169 ;  /* 0x000000c4c4a97223 */ /* 0x000fc800000000a9 */
[----:B------:R-:W-:Y:S01]  /*4a940*/  FFMA R169, R195, R195, R169 ;  /* 0x000000c3c3a97223 */ /* 0x000fe200000000a9 */
[----:B------:R-:W-:Y:S01]  /*4a950*/  FADD R204, R204, R3 ;  /* 0x00000003cccc7221 */ /* 0x000fe20000000000 */
[----:B------:R-:W-:Y:S01]  /*4a960*/  FADD R203, R203, R2 ;  /* 0x00000002cbcb7221 */ /* 0x000fe20000000000 */
[----:B0-----:R-:W-:Y:S01]  /*4a970*/  MOV R3, 0x3d800000 ;  /* 0x3d80000000037802 */ /* 0x001fe20000000f00 */
[----:B--2---:R-:W-:Y:S02]  /*4a980*/  FADD R192, R192, R166 ;  /* 0x000000a6c0c07221 */ /* 0x004fe40000000000 */
[----:B------:R-:W2:Y:S01]  /*4a990*/  LDL.LU R166, [R1+0x10ec] ;  /* 0x0010ec0001a67983 */ /* 0x000ea20000300800 */
[----:B----4-:R-:W-:-:S04]  /*4a9a0*/  FADD R194, R194, R168 ;  /* 0x000000a8c2c27221 */ /* 0x010fc80000000000 */
[----:B------:R-:W-:Y:S01]  /*4a9b0*/  FFMA R169, R194, R194, R169 ;  /* 0x000000c2c2a97223 */ /* 0x000fe200000000a9 */
[----:B---3--:R-:W-:Y:S02]  /*4a9c0*/  FADD R193, R193, R167 ;  /* 0x000000a7c1c17221 */ /* 0x008fe40000000000 */
[----:B------:R-:W3:Y:S02]  /*4a9d0*/  LDL.LU R167, [R1+0x10e0] ;  /* 0x0010e00001a77983 */ /* 0x000ee40000300800 */
[----:B------:R-:W-:Y:S01]  /*4a9e0*/  FFMA R169, R193, R193, R169 ;  /* 0x000000c1c1a97223 */ /* 0x000fe200000000a9 */
[----:B------:R-:W-:-:S03]  /*4a9f0*/  FADD R191, R191, R165 ;  /* 0x000000a5bfbf7221 */ /* 0x000fc60000000000 */
[----:B------:R-:W-:-:S04]  /*4aa00*/  FFMA R169, R192, R192, R169 ;  /* 0x000000c0c0a97223 */ /* 0x000fc800000000a9 */
[----:B------:R-:W-:Y:S01]  /*4aa10*/  FFMA R169, R191, R191, R169 ;  /* 0x000000bfbfa97223 */ /* 0x000fe200000000a9 */
[----:B------:R-:W-:Y:S02]  /*4aa20*/  FADD R190, R190, R164 ;  /* 0x000000a4bebe7221 */ /* 0x000fe40000000000 */
[----:B------:R-:W4:Y:S02]  /*4aa30*/  LDL.LU R164, [R1+0x10e4] ;  /* 0x0010e40001a47983 */ /* 0x000f240000300800 */
[----:B------:R-:W-:-:S04]  /*4aa40*/  FFMA R169, R190, R190, R169 ;  /* 0x000000bebea97223 */ /* 0x000fc800000000a9 */
[----:B------:R-:W-:Y:S01]  /*4aa50*/  FFMA R169, R204, R204, R169 ;  /* 0x000000cccca97223 */ /* 0x000fe200000000a9 */
[----:B------:R-:W-:-:S03]  /*4aa60*/  FADD R202, R202, R0 ;  /* 0x00000000caca7221 */ /* 0x000fc60000000000 */
[----:B------:R-:W-:-:S04]  /*4aa70*/  FFMA R169, R203, R203, R169 ;  /* 0x000000cbcba97223 */ /* 0x000fc800000000a9 */
[----:B------:R-:W-:-:S04]  /*4aa80*/  FFMA R169, R202, R202, R169 ;  /* 0x000000cacaa97223 */ /* 0x000fc800000000a9 */
[----:B------:R-:W-:Y:S02]  /*4aa90*/  FFMA R0, R169, R3, 9.9999997473787516356e-06 ;  /* 0x3727c5aca9007423 */ /* 0x000fe40000000003 */
[----:B------:R-:W3:Y:S03]  /*4aaa0*/  LDL.LU R169, [R1+0x10f4] ;  /* 0x0010f40001a97983 */ /* 0x000ee60000300800 */
        /* <DEDUP_REMOVED lines=39> */
[----:B------:R0:W1:Y:S02]  /*4ad20*/  MUFU.RSQ R168, R2 ;  /* 0x0000000200a87308 */ /* 0x0000640000001400 */
[----:B0-----:R-:W3:Y:S01]  /*4ad30*/  LDL.LU R2, [R1+0x10e8] ;  /* 0x0010e80001027983 */ /* 0x001ee20000300800 */
[----:B-1----:R-:W-:-:S04]  /*4ad40*/  @!P0 FMUL R168, R168, 4096 ;  /* 0x45800000a8a88820 */ /* 0x002fc80000400000 */
[----:B------:R-:W-:-:S04]  /*4ad50*/  FMUL R182, R189, R168 ;  /* 0x000000a8bdb67220 */ /* 0x000fc80000400000 */
[-C--:B--2---:R-:W-:Y:S01]  /*4ad60*/  FFMA R170, R166, R182.reuse, RZ ;  /* 0x000000b6a6aa7223 */ /* 0x084fe200000000ff */
[-C--:B------:R-:W-:Y:S02]  /*4ad70*/  FFMA R166, R4, R182.reuse, RZ ;  /* 0x000000b604a67223 */ /* 0x080fe400000000ff */
[----:B------:R-:W2:Y:S01]  /*4ad80*/  LDL.LU R4, [R1+0xe58] ;  /* 0x000e580001047983 */ /* 0x000ea20000300800 */
[-C--:B------:R-:W-:Y:S01]  /*4ad90*/  FFMA R180, R180, R182.reuse, RZ ;  /* 0x000000b6b4b47223 */ /* 0x080fe200000000ff */
[-C--:B------:R-:W-:Y:S01]  /*4ada0*/  FFMA R176, R206, R182.reuse, RZ ;  /* 0x000000b6ceb07223 */ /* 0x080fe200000000ff */
[----:B------:R-:W-:Y:S01]  /*4adb0*/  FFMA R172, R213, R182, RZ ;  /* 0x000000b6d5ac7223 */ /* 0x000fe200000000ff */
[----:B------:R-:W-:Y:S01]  /*4adc0*/  FMUL R234, R201, R168 ;  /* 0x000000a8c9ea7220 */ /* 0x000fe20000400000 */
[----:B------:R-:W4:Y:S03]  /*4add0*/  LDL.LU R206, [R1+0xe9c] ;  /* 0x000e9c0001ce7983 */ /* 0x000f260000300800 */
[-C--:B------:R-:W-:Y:S01]  /*4ade0*/  FFMA R180, R236, R234.reuse, R180 ;  /* 0x000000eaecb47223 */ /* 0x080fe200000000b4 */
[----:B------:R-:W-:Y:S01]  /*4adf0*/  FFMA R172, R235, R234, R172 ;  /* 0x000000eaebac7223 */ /* 0x000fe200000000ac */
[----:B------:R-:W3:Y:S04]  /*4ae00*/  LDL.LU R236, [R1+0x1274] ;  /* 0x0012740001ec7983 */ /* 0x000ee80000300800 */
[----:B------:R-:W3:Y:S01]  /*4ae10*/  LDL.LU R235, [R1+0xea0] ;  /* 0x000ea00001eb7983 */ /* 0x000ee20000300800 */
[-C--:B------:R-:W-:Y:S01]  /*4ae20*/  FFMA R175, R175, R182.reuse, RZ ;  /* 0x000000b6afaf7223 */ /* 0x080fe200000000ff */
[----:B------:R-:W-:-:S02]  /*4ae30*/  FFMA R3, R217, R182, RZ ;  /* 0x000000b6d9037223 */ /* 0x000fc400000000ff */
[----:B------:R-:W3:Y:S01]  /*4ae40*/  LDL.LU R213, [R1+0xe80] ;  /* 0x000e800001d57983 */ /* 0x000ee20000300800 */
[----:B--2---:R-:W-:Y:S01]  /*4ae50*/  FFMA R222, R4, R182, RZ ;  /* 0x000000b604de7223 */ /* 0x004fe200000000ff */
[----:B------:R-:W-:Y:S02]  /*4ae60*/  FFMA R175, R237, R234, R175 ;  /* 0x000000eaedaf7223 */ /* 0x000fe400000000af */
[----:B------:R-:W2:Y:S01]  /*4ae70*/  LDL.LU R4, [R1+0xe34] ;  /* 0x000e340001047983 */ /* 0x000ea20000300800 */
[----:B----4-:R-:W-:-:S03]  /*4ae80*/  FFMA R206, R206, R182, RZ ;  /* 0x000000b6cece7223 */ /* 0x010fc600000000ff */
[----:B------:R-:W4:Y:S01]  /*4ae90*/  LDL.LU R237, [R1+0x1104] ;  /* 0x0011040001ed7983 */ /* 0x000f220000300800 */
[----:B---3--:R-:W-:Y:S01]  /*4aea0*/  FFMA R3, R236, R234, R3 ;  /* 0x000000eaec037223 */ /* 0x008fe20000000003 */
[----:B------:R-:W-:Y:S02]  /*4aeb0*/  FFMA R181, R181, R182, RZ ;  /* 0x000000b6b5b57223 */ /* 0x000fe400000000ff */
[----:B------:R-:W3:Y:S01]  /*4aec0*/  LDL.LU R236, [R1+0xeac] ;  /* 0x000eac0001ec7983 */ /* 0x000ee20000300800 */
[----:B------:R-:W-:-:S03]  /*4aed0*/  FFMA R206, R235, R234, R206 ;  /* 0x000000eaebce7223 */ /* 0x000fc600000000ce */
[----:B------:R-:W3:Y:S01]  /*4aee0*/  LDL.LU R235, [R1+0xe7c] ;  /* 0x000e7c0001eb7983 */ /* 0x000ee20000300800 */
[-C--:B------:R-:W-:Y:S01]  /*4aef0*/  FFMA R173, R212, R182.reuse, RZ ;  /* 0x000000b6d4ad7223 */ /* 0x080fe200000000ff */
[-C--:B------:R-:W-:Y:S01]  /*4af00*/  FFMA R0, R219, R182.reuse, RZ ;  /* 0x000000b6db007223 */ /* 0x080fe200000000ff */
[-C--:B------:R-:W-:Y:S01]  /*4af10*/  FFMA R165, R218, R182.reuse, RZ ;  /* 0x000000b6daa57223 */ /* 0x080fe200000000ff */
[----:B------:R-:W3:Y:S01]  /*4af20*/  LDL.LU R212, [R1+0xe84] ;  /* 0x000e840001d47983 */ /* 0x000ee20000300800 */
[----:B------:R-:W-:-:S03]  /*4af30*/  FFMA R209, R209, R182, RZ ;  /* 0x000000b6d1d17223 */ /* 0x000fc600000000ff */
[----:B------:R-:W3:Y:S01]  /*4af40*/  LDL.LU R217, [R1+0xe6c] ;  /* 0x000e6c0001d97983 */ /* 0x000ee20000300800 */
[----:B--2---:R-:W-:-:S03]  /*4af50*/  FFMA R231, R4, R182, RZ ;  /* 0x000000b604e77223 */ /* 0x004fc600000000ff */
[----:B------:R-:W2:Y:S04]  /*4af60*/  LDL.LU R218, [R1+0xe68] ;  /* 0x000e680001da7983 */ /* 0x000ea80000300800 */
[----:B------:R-:W2:Y:S01]  /*4af70*/  LDL.LU R4, [R1+0x1264] ;  /* 0x0012640001047983 */ /* 0x000ea20000300800 */
[----:B------:R-:W-:Y:S01]  /*4af80*/  FFMA R181, R238, R234, R181 ;  /* 0x000000eaeeb57223 */ /* 0x000fe200000000b5 */
[----:B------:R-:W-:Y:S02]  /*4af90*/  FFMA R213, R213, R182, RZ ;  /* 0x000000b6d5d57223 */ /* 0x000fe400000000ff */
[----:B------:R-:W2:Y:S04]  /*4afa0*/  LDL.LU R219, [R1+0xe64] ;  /* 0x000e640001db7983 */ /* 0x000ea80000300800 */
[----:B------:R-:W2:Y:S01]  /*4afb0*/  LDL.LU R238, [R1+0x1270] ;  /* 0x0012700001ee7983 */ /* 0x000ea20000300800 */
[-C--:B----4-:R-:W-:Y:S01]  /*4afc0*/  FFMA R165, R237, R234.reuse, R165 ;  /* 0x000000eaeda57223 */ /* 0x090fe200000000a5 */
[-C--:B---3--:R-:W-:Y:S01]  /*4afd0*/  FFMA R209, R236, R234.reuse, R209 ;  /* 0x000000eaecd17223 */ /* 0x088fe200000000d1 */
[-C--:B------:R-:W-:Y:S01]  /*4afe0*/  FFMA R213, R235, R234.reuse, R213 ;  /* 0x000000eaebd57223 */ /* 0x080fe200000000d5 */
[----:B------:R-:W3:Y:S04]  /*4aff0*/  LDL.LU R237, [R1+0xeb4] ;  /* 0x000eb40001ed7983 */ /* 0x000ee80000300800 */
[----:B------:R-:W4:Y:S04]  /*4b000*/  LDL.LU R236, [R1+0xec8] ;  /* 0x000ec80001ec7983 */ /* 0x000f280000300800 */
[----:B------:R-:W4:Y:S01]  /*4b010*/  LDL.LU R235, [R1+0xee8] ;  /* 0x000ee80001eb7983 */ /* 0x000f220000300800 */
[----:B--2---:R-:W-:-:S03]  /*4b020*/  FFMA R173, R4, R234, R173 ;  /* 0x000000ea04ad7223 */ /* 0x004fc600000000ad */
        /* <DEDUP_REMOVED lines=35> */
[----:B------:R-:W2:Y:S04]  /*4b260*/  LDL.LU R240, [R1+0x1278] ;  /* 0x0012780001f07983 */ /* 0x000ea80000300800 */
[----:B------:R-:W2:Y:S04]  /*4b270*/  LDL.LU R239, [R1+0xea4] ;  /* 0x000ea40001ef7983 */ /* 0x000ea80000300800 */
[----:B------:R-:W2:Y:S01]  /*4b280*/  LDL.LU R238, [R1+0xea8] ;  /* 0x000ea80001ee7983 */ /* 0x000ea20000300800 */
[-C--:B---3--:R-:W-:Y:S01]  /*4b290*/  FFMA R211, R237, R234.reuse, R211 ;  /* 0x000000eaedd37223 */ /* 0x088fe200000000d3 */
[-C--:B----4-:R-:W-:Y:S01]  /*4b2a0*/  FFMA R216, R236, R234.reuse, R216 ;  /* 0x000000eaecd87223 */ /* 0x090fe200000000d8 */
[-C--:B------:R-:W-:Y:S01]  /*4b2b0*/  FFMA R224, R235, R234.reuse, R224 ;  /* 0x000000eaebe07223 */ /* 0x080fe200000000e0 */
[----:B------:R-:W3:Y:S04]  /*4b2c0*/  LDL.LU R237, [R1+0xed0] ;  /* 0x000ed00001ed7983 */ /* 0x000ee80000300800 */
[----:B------:R-:W4:Y:S04]  /*4b2d0*/  LDL.LU R236, [R1+0xef8] ;  /* 0x000ef80001ec7983 */ /* 0x000f280000300800 */
        /* <DEDUP_REMOVED lines=27> */
[----:B------:R-:W-:Y:S01]  /*4b490*/  FFMA R182, R187, R234, R182 ;  /* 0x000000eabbb67223 */ /* 0x000fe200000000b6 */
[----:B------:R-:W-:Y:S01]  /*4b4a0*/  FMUL R187, R200, R168 ;  /* 0x000000a8c8bb7220 */ /* 0x000fe20000400000 */
        /* <DEDUP_REMOVED lines=110> */
[----:B------:R-:W3:Y:S01]  /*4bb90*/  LDL.LU R4, [R1+0xf40] ;  /* 0x000f400001047983 */ /* 0x000ee20000300800 */
        /* <DEDUP_REMOVED lines=20> */
[-C--:B--2---:R-:W-:Y:S01]  /*4bce0*/  FFMA R231, R234, R187.reuse, R231 ;  /* 0x000000bbeae77223 */ /* 0x084fe200000000e7 */
[----:B------:R-:W-:Y:S01]  /*4bcf0*/  FMUL R234, R199, R168 ;  /* 0x000000a8c7ea7220 */ /* 0x000fe20000400000 */
[----:B---3--:R-:W-:-:S03]  /*4bd00*/  FFMA R217, R4, R187, R217 ;  /* 0x000000bb04d97223 */ /* 0x008fc600000000d9 */
[-C--:B------:R-:W-:Y:S01]  /*4bd10*/  FFMA R175, R237, R234.reuse, R175 ;  /* 0x000000eaedaf7223 */ /* 0x080fe200000000af */
[-C--:B----4-:R-:W-:Y:S01]  /*4bd20*/  FFMA R171, R236, R234.reuse, R171 ;  /* 0x000000eaecab7223 */ /* 0x090fe200000000ab */
[-C--:B------:R-:W-:Y:S01]  /*4bd30*/  FFMA R3, R235, R234.reuse, R3 ;  /* 0x000000eaeb037223 */ /* 0x080fe20000000003 */
[----:B------:R-:W2:Y:S04]  /*4bd40*/  LDL.LU R237, [R1+0x1140] ;  /* 0x0011400001ed7983 */ /* 0x000ea80000300800 */
[----:B------:R-:W3:Y:S04]  /*4bd50*/  LDL.LU R236, [R1+0x1148] ;  /* 0x0011480001ec7983 */ /* 0x000ee80000300800 */
[----:B------:R-:W4:Y:S04]  /*4bd60*/  LDL.LU R235, [R1+0x1154] ;  /* 0x0011540001eb7983 */ /* 0x000f280000300800 */
[----:B------:R-:W4:Y:S01]  /*4bd70*/  LDL.LU R187, [R1+0xf98] ;  /* 0x000f980001bb7983 */ /* 0x000f220000300800 */
[----:B------:R-:W-:-:S03]  /*4bd80*/  FFMA R167, R186, R234, R167 ;  /* 0x000000eabaa77223 */ /* 0x000fc600000000a7 */
[----:B------:R-:W4:Y:S01]  /*4bd90*/  LDL.LU R186, [R1+0xfa8] ;  /* 0x000fa80001ba7983 */ /* 0x000f220000300800 */
[-C--:B------:R-:W-:Y:S01]  /*4bda0*/  FFMA R180, R249, R234.reuse, R180 ;  /* 0x000000eaf9b47223 */ /* 0x080fe200000000b4 */
[-C--:B------:R-:W-:Y:S01]  /*4bdb0*/  FFMA R183, R251, R234.reuse, R183 ;  /* 0x000000eafbb77223 */ /* 0x080fe200000000b7 */
[-C--:B------:R-:W-:Y:S01]  /*4bdc0*/  FFMA R176, R248, R234.reuse, R176 ;  /* 0x000000eaf8b07223 */ /* 0x080fe200000000b0 */
        /* <DEDUP_REMOVED lines=12> */
[----:B------:R-:W4:Y:S01]  /*4be90*/  LDL.LU R250, [R1+0x1188] ;  /* 0x0011880001fa7983 */ /* 0x000f220000300800 */
[-C--:B------:R-:W-:Y:S01]  /*4bea0*/  FFMA R205, R252, R234.reuse, R205 ;  /* 0x000000eafccd7223 */ /* 0x080fe200000000cd */
[-C--:B------:R-:W-:Y:S01]  /*4beb0*/  FFMA R233, R246, R234.reuse, R233 ;  /* 0x000000eaf6e97223 */ /* 0x080fe200000000e9 */
[-C--:B------:R-:W-:Y:S01]  /*4bec0*/  FFMA R182, R185, R234.reuse, R182 ;  /* 0x000000eab9b67223 */ /* 0x080fe200000000b6 */
[----:B------:R0:W5:Y:S04]  /*4bed0*/  LDL.LU R4, [R1+0x1dc8] ;  /* 0x001dc80001047983 */ /* 0x0001680000300800 */
        /* <DEDUP_REMOVED lines=27> */
[----:B------:R-:W4:Y:S01]  /*4c090*/  LDL.LU R249, [R1+0xfcc] ;  /* 0x000fcc0001f97983 */ /* 0x000f220000300800 */
[-C--:B------:R-:W-:Y:S01]  /*4c0a0*/  FFMA R170, R251, R234.reuse, R170 ;  /* 0x000000eafbaa7223 */ /* 0x080fe200000000aa */
[-C--:B------:R-:W-:Y:S02]  /*4c0b0*/  FFMA R166, R250, R234.reuse, R166 ;  /* 0x000000eafaa67223 */ /* 0x080fe400000000a6 */
        /* <DEDUP_REMOVED lines=30> */
[-C--:B--2---:R-:W-:Y:S02]  /*4c2a0*/  FFMA R230, R237, R234.reuse, R230 ;  /* 0x000000eaede67223 */ /* 0x084fe400000000e6 */
[----:B------:R-:W2:Y:S01]  /*4c2b0*/  LDL.LU R237, [R1+0x137c] ;  /* 0x00137c0001ed7983 */ /* 0x000ea20000300800 */
[----:B---3--:R-:W-:-:S03]  /*4c2c0*/  FFMA R232, R236, R234, R232 ;  /* 0x000000eaece87223 */ /* 0x008fc600000000e8 */
[----:B------:R-:W3:Y:S01]  /*4c2d0*/  LDL.LU R236, [R1+0x1388] ;  /* 0x0013880001ec7983 */ /* 0x000ee20000300800 */
[----:B----4-:R-:W-:-:S03]  /*4c2e0*/  FFMA R205, R235, R186, R205 ;  /* 0x000000baebcd7223 */ /* 0x010fc600000000cd */
[----:B------:R-:W4:Y:S01]  /*4c2f0*/  LDL.LU R235, [R1+0x1394] ;  /* 0x0013940001eb7983 */ /* 0x000f220000300800 */
[----:B------:R-:W-:-:S03]  /*4c300*/  FFMA R183, R187, R186, R183 ;  /* 0x000000babbb77223 */ /* 0x000fc600000000b7 */
[----:B------:R-:W4:Y:S04]  /*4c310*/  LDL.LU R187, [R1+0x139c] ;  /* 0x00139c0001bb7983 */ /* 0x000f280000300800 */
[----:B------:R-:W4:Y:S04]  /*4c320*/  LDL.LU R239, [R1+0x1170] ;  /* 0x0011700001ef7983 */ /* 0x000f280000300800 */
[----:B------:R-:W4:Y:S04]  /*4c330*/  LDL.LU R234, [R1+0x1178] ;  /* 0x0011780001ea7983 */ /* 0x000f280000300800 */
        /* <DEDUP_REMOVED lines=20> */
[----:B------:R-:W4:Y:S04]  /*4c480*/  LDL.LU R248, [R1+0x1008] ;  /* 0x0010080001f87983 */ /* 0x000f280000300800 */
[----:B------:R-:W4:Y:S01]  /*4c490*/  LDL.LU R247, [R1+0x1010] ;  /* 0x0010100001f77983 */ /* 0x000f220000300800 */
[----:B------:R-:W-:-:S03]  /*4c4a0*/  FFMA R167, R238, R186, R167 ;  /* 0x000000baeea77223 */ /* 0x000fc600000000a7 */
        /* <DEDUP_REMOVED lines=65> */
[----:B------:R-:W2:Y:S01]  /*4c8c0*/  LDL.LU R187, [R1+0x13fc] ;  /* 0x0013fc0001bb7983 */ /* 0x000ea20000300800 */
[----:B------:R-:W-:-:S03]  /*4c8d0*/  FFMA R228, R234, R186, R228 ;  /* 0x000000baeae47223 */ /* 0x000fc600000000e4 */
[----:B------:R-:W3:Y:S01]  /*4c8e0*/  LDL.LU R234, [R1+0x1404] ;  /* 0x0014040001ea7983 */ /* 0x000ee20000300800 */
[----:B------:R-:W-:-:S03]  /*4c8f0*/  FFMA R231, R185, R186, R231 ;  /* 0x000000bab9e77223 */ /* 0x000fc600000000e7 */
[----:B------:R-:W4:Y:S01]  /*4c900*/  LDL.LU R186, [R1+0x1414] ;  /* 0x0014140001ba7983 */ /* 0x000f220000300800 */
[----:B------:R-:W-:-:S04]  /*4c910*/  FMUL R185, R197, R168 ;  /* 0x000000a8c5b97220 */ /* 0x000fc80000400000 */
[-C--:B--2---:R-:W-:Y:S02]  /*4c920*/  FFMA R180, R187, R185.reuse, R180 ;  /* 0x000000b9bbb47223 */ /* 0x084fe400000000b4 */
[----:B------:R-:W2:Y:S01]  /*4c930*/  LDL.LU R187, [R1+0x141c] ;  /* 0x00141c0001bb7983 */ /* 0x000ea20000300800 */
[----:B----4-:R-:W-:-:S03]  /*4c940*/  FFMA R172, R186, R185, R172 ;  /* 0x000000b9baac7223 */ /* 0x010fc600000000ac */
        /* <DEDUP_REMOVED lines=180> */
[----:B------:R-:W-:Y:S01]  /*4d490*/  FMUL R179, R195, R168 ;  /* 0x000000a8c3b37220 */ /* 0x000fe20000400000 */
[-C--:B------:R-:W-:Y:S01]  /*4d4a0*/  FFMA R233, R238, R184.reuse, R233 ;  /* 0x000000b8eee97223 */ /* 0x080fe200000000e9 */
[-C--:B------:R-:W-:Y:S01]  /*4d4b0*/  FFMA R182, R237, R184.reuse, R182 ;  /* 0x000000b8edb67223 */ /* 0x080fe200000000b6 */
[-C--:B---3--:R-:W-:Y:S01]  /*4d4c0*/  FFMA R227, R234, R184.reuse, R227 ;  /* 0x000000b8eae37223 */ /* 0x088fe200000000e3 */
[----:B------:R-:W3:Y:S04]  /*4d4d0*/  LDL.LU R238, [R1+0x12b8] ;  /* 0x0012b80001ee7983 */ /* 0x000ee80000300800 */
[----:B------:R-:W3:Y:S04]  /*4d4e0*/  LDL.LU R234, [R1+0x161c] ;  /* 0x00161c0001ea7983 */ /* 0x000ee80000300800 */
[----:B------:R-:W3:Y:S01]  /*4d4f0*/  LDL.LU R237, [R1+0x1488] ;  /* 0x0014880001ed7983 */ /* 0x000ee20000300800 */
[----:B--2---:R-:W-:-:S03]  /*4d500*/  FFMA R230, R187, R184, R230 ;  /* 0x000000b8bbe67223 */ /* 0x004fc600000000e6 */
        /* <DEDUP_REMOVED lines=36> */
[-C--:B------:R-:W-:Y:S01]  /*4d750*/  FFMA R173, R248, R179.reuse, R173 ;  /* 0x000000b3f8ad7223 */ /* 0x080fe200000000ad */
[-C--:B------:R-:W-:Y:S01]  /*4d760*/  FFMA R172, R247, R179.reuse, R172 ;  /* 0x000000b3f7ac7223 */ /* 0x080fe200000000ac */
[-C--:B------:R-:W-:Y:S01]  /*4d770*/  FFMA R171, R246, R179.reuse, R171 ;  /* 0x000000b3f6ab7223 */ /* 0x080fe200000000ab */
[----:B------:R-:W4:Y:S01]  /*4d780*/  LDL.LU R244, [R1+0x14c8] ;  /* 0x0014c80001f47983 */ /* 0x000f220000300800 */
[-C--:B------:R-:W-:Y:S01]  /*4d790*/  FFMA R164, R240, R179.reuse, R164 ;  /* 0x000000b3f0a47223 */ /* 0x080fe200000000a4 */
[----:B------:R-:W-:-:S02]  /*4d7a0*/  FFMA R169, R237, R179, R169 ;  /* 0x000000b3eda97223 */ /* 0x000fc400000000a9 */
        /* <DEDUP_REMOVED lines=50> */
[----:B--2---:R-:W-:-:S03]  /*4dad0*/  FFMA R230, R187, R179, R230 ;  /* 0x000000b3bbe67223 */ /* 0x004fc600000000e6 */
[----:B------:R-:W2:Y:S01]  /*4dae0*/  LDL.LU R187, [R1+0x1728] ;  /* 0x0017280001bb7983 */ /* 0x000ea20000300800 */
[-C--:B------:R-:W-:Y:S01]  /*4daf0*/  FFMA R231, R184, R179.reuse, R231 ;  /* 0x000000b3b8e77223 */ /* 0x080fe200000000e7 */
[----:B----4-:R-:W-:Y:S02]  /*4db00*/  FFMA R232, R186, R179, R232 ;  /* 0x000000b3bae87223 */ /* 0x010fe400000000e8 */
[----:B------:R-:W4:Y:S04]  /*4db10*/  LDL.LU R186, [R1+0x123c] ;  /* 0x00123c0001ba7983 */ /* 0x000f280000300800 */
[----:B------:R-:W3:Y:S01]  /*4db20*/  LDL.LU R179, [R1+0x1578] ;  /* 0x0015780001b37983 */ /* 0x000ee20000300800 */
[----:B------:R-:W-:-:S04]  /*4db30*/  FMUL R184, R194, R168 ;  /* 0x000000a8c2b87220 */ /* 0x000fc80000400000 */
[-C--:B------:R-:W-:Y:S01]  /*4db40*/  FFMA R176, R245, R184.reuse, R176 ;  /* 0x000000b8f5b07223 */ /* 0x080fe200000000b0 */
[-C--:B------:R-:W-:Y:S01]  /*4db50*/  FFMA R175, R244, R184.reuse, R175 ;  /* 0x000000b8f4af7223 */ /* 0x080fe200000000af */
        /* <DEDUP_REMOVED lines=11> */
[----:B--2---:R-:W-:-:S03]  /*4dc10*/  FFMA R172, R187, R184, R172 ;  /* 0x000000b8bbac7223 */ /* 0x004fc600000000ac */
[----:B------:R-:W2:Y:S01]  /*4dc20*/  LDL.LU R187, [R1+0x157c] ;  /* 0x00157c0001bb7983 */ /* 0x000ea20000300800 */
[----:B----4-:R-:W-:-:S03]  /*4dc30*/  FFMA R167, R186, R184, R167 ;  /* 0x000000b8baa77223 */ /* 0x010fc600000000a7 */
[----:B------:R-:W4:Y:S01]  /*4dc40*/  LDL.LU R186, [R1+0x1598] ;  /* 0x0015980001ba7983 */ /* 0x000f220000300800 */
[----:B---3--:R-:W-:-:S03]  /*4dc50*/  FFMA R169, R179, R184, R169 ;  /* 0x000000b8b3a97223 */ /* 0x008fc600000000a9 */
[----:B------:R-:W3:Y:S04]  /*4dc60*/  LDL.LU R239, [R1+0x15b0] ;  /* 0x0015b00001ef7983 */ /* 0x000ee80000300800 */
[----:B------:R-:W2:Y:S01]  /*4dc70*/  LDL.LU R179, [R1+0x15c4] ;  /* 0x0015c40001b37983 */ /* 0x000ea20000300800 */
[----:B------:R-:W-:-:S03]  /*4dc80*/  FFMA R207, R178, R184, R207 ;  /* 0x000000b8b2cf7223 */ /* 0x000fc600000000cf */
[----:B------:R-:W3:Y:S01]  /*4dc90*/  LDL.LU R178, [R1+0x15e4] ;  /* 0x0015e40001b27983 */ /* 0x000ee20000300800 */
[----:B------:R-:W-:-:S03]  /*4dca0*/  FFMA R2, R185, R184, R2 ;  /* 0x000000b8b9027223 */ /* 0x000fc60000000002 */
        /* <DEDUP_REMOVED lines=8> */
[-C--:B---3--:R-:W-:Y:S01]  /*4dd30*/  FFMA R222, R178, R184.reuse, R222 ;  /* 0x000000b8b2de7223 */ /* 0x088fe200000000de */
[----:B------:R-:W3:Y:S04]  /*4dd40*/  LDL.LU R237, [R1+0x15b4] ;  /* 0x0015b40001ed7983 */ /* 0x000ee80000300800 */
[----:B------:R-:W3:Y:S04]  /*4dd50*/  LDL.LU R234, [R1+0x15b8] ;  /* 0x0015b80001ea7983 */ /* 0x000ee80000300800 */
[----:B------:R-:W3:Y:S04]  /*4dd60*/  LDL.LU R187, [R1+0x15e0] ;  /* 0x0015e00001bb7983 */ /* 0x000ee80000300800 */
        /* <DEDUP_REMOVED lines=11> */
[----:B------:R-:W3:Y:S01]  /*4de20*/  LDL.LU R238, [R1+0x15d0] ;  /* 0x0015d00001ee7983 */ /* 0x000ee20000300800 */
[----:B------:R-:W-:-:S03]  /*4de30*/  FFMA R215, R234, R184, R215 ;  /* 0x000000b8ead77223 */ /* 0x000fc600000000d7 */
[----:B------:R-:W3:Y:S01]  /*4de40*/  LDL.LU R236, [R1+0x15d8] ;  /* 0x0015d80001ec7983 */ /* 0x000ee20000300800 */
[----:B------:R-:W-:-:S03]  /*4de50*/  FFMA R221, R187, R184, R221 ;  /* 0x000000b8bbdd7223 */ /* 0x000fc600000000dd */
[----:B------:R-:W3:Y:S01]  /*4de60*/  LDL.LU R235, [R1+0x15e8] ;  /* 0x0015e80001eb7983 */ /* 0x000ee20000300800 */
[----:B------:R-:W-:Y:S01]  /*4de70*/  FFMA R231, R178, R184, R231 ;  /* 0x000000b8b2e77223 */ /* 0x000fe200000000e7 */
[----:B------:R-:W-:Y:S02]  /*4de80*/  FMUL R178, R193, R168 ;  /* 0x000000a8c1b27220 */ /* 0x000fe40000400000 */
[----:B------:R-:W3:Y:S01]  /*4de90*/  LDL.LU R237, [R1+0x15fc] ;  /* 0x0015fc0001ed7983 */ /* 0x000ee20000300800 */
[-C--:B------:R-:W-:Y:S01]  /*4dea0*/  FFMA R171, R240, R184.reuse, R171 ;  /* 0x000000b8f0ab7223 */ /* 0x080fe200000000ab */
[-C--:B------:R-:W-:Y:S02]  /*4deb0*/  FFMA R210, R245, R184.reuse, R210 ;  /* 0x000000b8f5d27223 */ /* 0x080fe400000000d2 */
        /* <DEDUP_REMOVED lines=28> */
[-C--:B------:R-:W-:Y:S01]  /*4e080*/  FFMA R183, R248, R184.reuse, R183 ;  /* 0x000000b8f8b77223 */ /* 0x080fe200000000b7 */
[-C--:B------:R-:W-:Y:S02]  /*4e090*/  FFMA R181, R247, R184.reuse, R181 ;  /* 0x000000b8f7b57223 */ /* 0x080fe400000000b5 */
[----:B------:R-:W3:Y:S01]  /*4e0a0*/  LDL.LU R234, [R1+0x1844] ;  /* 0x0018440001ea7983 */ /* 0x000ee20000300800 */
[-C--:B------:R-:W-:Y:S01]  /*4e0b0*/  FFMA R180, R246, R184.reuse, R180 ;  /* 0x000000b8f6b47223 */ /* 0x080fe200000000b4 */
[-C--:B------:R-:W-:Y:S02]  /*4e0c0*/  FFMA R218, R240, R184.reuse, R218 ;  /* 0x000000b8f0da7223 */ /* 0x080fe400000000da */
[----:B------:R-:W3:Y:S01]  /*4e0d0*/  LDL.LU R187, [R1+0x11c4] ;  /* 0x0011c40001bb7983 */ /* 0x000ee20000300800 */
[-C--:B------:R-:W-:Y:S01]  /*4e0e0*/  FFMA R225, R239, R184.reuse, R225 ;  /* 0x000000b8efe17223 */ /* 0x080fe200000000e1 */
[-C--:B------:R-:W-:Y:S01]  /*4e0f0*/  FFMA R233, R242, R184.reuse, R233 ;  /* 0x000000b8f2e97223 */ /* 0x080fe200000000e9 */
[----:B------:R-:W-:Y:S01]  /*4e100*/  FFMA R232, R245, R184, R232 ;  /* 0x000000b8f5e87223 */ /* 0x000fe200000000e8 */
[----:B------:R-:W3:Y:S01]  /*4e110*/  LDL.LU R240, [R1+0x1830] ;  /* 0x0018300001f07983 */ /* 0x000ee20000300800 */
[----:B------:R-:W-:-:S03]  /*4e120*/  FFMA R169, R177, R178, R169 ;  /* 0x000000b2b1a97223 */ /* 0x000fc600000000a9 */
[----:B------:R-:W3:Y:S01]  /*4e130*/  LDL.LU R184, [R1+0x1680] ;  /* 0x0016800001b87983 */ /* 0x000ee20000300800 */
[----:B------:R-:W-:-:S03]  /*4e140*/  FFMA R174, R185, R178, R174 ;  /* 0x000000b2b9ae7223 */ /* 0x000fc600000000ae */
        /* <DEDUP_REMOVED lines=58> */
[----:B------:R-:W3:Y:S01]  /*4e4f0*/  LDL.LU R244, [R1+0xdcc] ;  /* 0x000dcc0001f47983 */ /* 0x000ee20000300800 */
[----:B------:R-:W-:-:S03]  /*4e500*/  FFMA R231, R177, R178, R231 ;  /* 0x000000b2b1e77223 */ /* 0x000fc600000000e7 */
[----:B------:R-:W3:Y:S01]  /*4e510*/  LDL.LU R243, [R1+0x12e0] ;  /* 0x0012e00001f37983 */ /* 0x000ee20000300800 */
[----:B------:R-:W-:-:S03]  /*4e520*/  FFMA R220, R185, R178, R220 ;  /* 0x000000b2b9dc7223 */ /* 0x000fc600000000dc */
[----:B------:R-:W3:Y:S01]  /*4e530*/  LDL.LU R185, [R1+0x16b8] ;  /* 0x0016b80001b97983 */ /* 0x000ee20000300800 */
[----:B------:R-:W-:-:S03]  /*4e540*/  FMUL R177, R192, R168 ;  /* 0x000000a8c0b17220 */ /* 0x000fc60000400000 */
        /* <DEDUP_REMOVED lines=95> */
[----:B------:R-:W-:Y:S01]  /*4eb40*/  FMUL R178, R191, R168 ;  /* 0x000000a8bfb27220 */ /* 0x000fe20000400000 */
[-C--:B------:R-:W-:Y:S02]  /*4eb50*/  FFMA R230, R184, R177.reuse, R230 ;  /* 0x000000b1b8e67223 */ /* 0x080fe400000000e6 */
        /* <DEDUP_REMOVED lines=122> */
[----:B---3--:R-:W-:Y:S01]  /*4f300*/  FFMA R231, R177, R178, R231 ;  /* 0x000000b2b1e77223 */ /* 0x008fe200000000e7 */
[----:B------:R-:W-:Y:S01]  /*4f310*/  FMUL R177, R190, R168 ;  /* 0x000000a8beb17220 */ /* 0x000fe20000400000 */
        /* <DEDUP_REMOVED lines=44> */
[-C--:B------:R-:W-:Y:S01]  /*4f5e0*/  FFMA R166, R246, R177.reuse, R166 ;  /* 0x000000b1f6a67223 */ /* 0x080fe200000000a6 */
[-C--:B------:R-:W-:Y:S01]  /*4f5f0*/  FFMA R169, R245, R177.reuse, R169 ;  /* 0x000000b1f5a97223 */ /* 0x080fe200000000a9 */
[-C--:B------:R-:W-:Y:S01]  /*4f600*/  FFMA R207, R244, R177.reuse, R207 ;  /* 0x000000b1f4cf7223 */ /* 0x080fe200000000cf */
        /* <DEDUP_REMOVED lines=48> */
[----:B---3--:R-:W-:Y:S01]  /*4f910*/  FFMA R231, R178, R177, R231 ;  /* 0x000000b1b2e77223 */ /* 0x008fe200000000e7 */
[----:B------:R-:W-:-:S02]  /*4f920*/  FMUL R178, R204, R168 ;  /* 0x000000a8ccb27220 */ /* 0x000fc40000400000 */
[----:B------:R-:W3:Y:S01]  /*4f930*/  LDL.LU R246, [R1+0x1ae0] ;  /* 0x001ae00001f67983 */ /* 0x000ee20000300800 */
[----:B------:R-:W-:-:S03]  /*4f940*/  FFMA R233, R184, R177, R233 ;  /* 0x000000b1b8e97223 */ /* 0x000fc600000000e9 */
[----:B------:R-:W3:Y:S01]  /*4f950*/  LDL.LU R184, [R1+0x1310] ;  /* 0x0013100001b87983 */ /* 0x000ee20000300800 */
[----:B------:R-:W-:-:S03]  /*4f960*/  FFMA R182, R185, R177, R182 ;  /* 0x000000b1b9b67223 */ /* 0x000fc600000000b6 */
[----:B------:R-:W3:Y:S01]  /*4f970*/  LDL.LU R185, [R1+0x1314] ;  /* 0x0013140001b97983 */ /* 0x000ee20000300800 */
[-C--:B------:R-:W-:Y:S01]  /*4f980*/  FFMA R205, R187, R178.reuse, R205 ;  /* 0x000000b2bbcd7223 */ /* 0x080fe200000000cd */
[-C--:B------:R-:W-:Y:S02]  /*4f990*/  FFMA R172, R237, R178.reuse, R172 ;  /* 0x000000b2edac7223 */ /* 0x080fe400000000ac */
[----:B------:R-:W3:Y:S04]  /*4f9a0*/  LDL.LU R187, [R1+0x1318] ;  /* 0x0013180001bb7983 */ /* 0x000ee80000300800 */
[----:B------:R-:W3:Y:S01]  /*4f9b0*/  LDL.LU R237, [R1+0x1ae4] ;  /* 0x001ae40001ed7983 */ /* 0x000ee20000300800 */
[----:B----4-:R-:W-:-:S03]  /*4f9c0*/  FFMA R180, R186, R178, R180 ;  /* 0x000000b2bab47223 */ /* 0x010fc600000000b4 */
[----:B------:R-:W4:Y:S01]  /*4f9d0*/  LDL.LU R186, [R1+0x17c4] ;  /* 0x0017c40001ba7983 */ /* 0x000f220000300800 */
[----:B--2---:R-:W-:-:S03]  /*4f9e0*/  FFMA R177, R179, R178, R165 ;  /* 0x000000b2b3b17223 */ /* 0x004fc600000000a5 */
        /* <DEDUP_REMOVED lines=13> */
[-C--:B------:R-:W-:Y:S02]  /*4fac0*/  FFMA R185, R185, R178.reuse, R164 ;  /* 0x000000b2b9b97223 */ /* 0x080fe400000000a4 */
        /* <DEDUP_REMOVED lines=59> */
[-C--:B------:R-:W-:Y:S02]  /*4fe80*/  FFMA R215, R241, R178.reuse, R215 ;  /* 0x000000b2f1d77223 */ /* 0x080fe400000000d7 */
[----:B------:R-:W2:Y:S01]  /*4fe90*/  LDL.LU R241, [R1+0x1c94] ;  /* 0x001c940001f17983 */ /* 0x000ea20000300800 */
[----:B------:R-:W-:-:S03]  /*4fea0*/  FFMA R217, R239, R178, R217 ;  /* 0x000000b2efd97223 */ /* 0x000fc600000000d9 */
[----:B------:R-:W2:Y:S01]  /*4feb0*/  LDL.LU R239, [R1+0x1cb4] ;  /* 0x001cb40001ef7983 */ /* 0x000ea20000300800 */
[-C--:B------:R-:W-:Y:S01]  /*4fec0*/  FFMA R231, R245, R178.reuse, R231 ;  /* 0x000000b2f5e77223 */ /* 0x080fe200000000e7 */
[-C--:B------:R-:W-:Y:S01]  /*4fed0*/  FFMA R182, R244, R178.reuse, R182 ;  /* 0x000000b2f4b67223 */ /* 0x080fe200000000b6 */
[-C--:B---3--:R-:W-:Y:S02]  /*4fee0*/  FFMA R232, R187, R178.reuse, R232 ;  /* 0x000000b2bbe87223 */ /* 0x088fe400000000e8 */
[----:B------:R-:W3:Y:S01]  /*4fef0*/  LDL.LU R187, [R1+0x1b98] ;  /* 0x001b980001bb7983 */ /* 0x000ee20000300800 */
[----:B----4-:R-:W-:Y:S01]  /*4ff00*/  FFMA R230, R186, R178, R230 ;  /* 0x000000b2bae67223 */ /* 0x010fe200000000e6 */
[----:B------:R-:W-:-:S04]  /*4ff10*/  FMUL R186, R203, R168 ;  /* 0x000000a8cbba7220 */ /* 0x000fc80000400000 */
[----:B------:R-:W-:Y:S01]  /*4ff20*/  FFMA R164, R164, R186, R205 ;  /* 0x000000baa4a47223 */ /* 0x000fe200000000cd */
[----:B--2---:R-:W-:Y:S01]  /*4ff30*/  FFMA R233, R179, R178, R233 ;  /* 0x000000b2b3e97223 */ /* 0x004fe200000000e9 */
[----:B------:R-:W-:Y:S01]  /*4ff40*/  FMUL R179, R202, R168 ;  /* 0x000000a8cab37220 */ /* 0x000fe20000400000 */
[-C--:B------:R-:W-:Y:S01]  /*4ff50*/  FFMA R165, R165, R186.reuse, R183 ;  /* 0x000000baa5a57223 */ /* 0x080fe200000000b7 */
[----:B------:R-:W-:Y:S01]  /*4ff60*/  FFMA R166, R166, R186, R181 ;  /* 0x000000baa6a67223 */ /* 0x000fe200000000b5 */
[----:B------:R-:W2:Y:S01]  /*4ff70*/  LDL.LU R183, [R1+0x1924] ;  /* 0x0019240001b77983 */ /* 0x000ea20000300800 */
[----:B------:R-:W-:-:S03]  /*4ff80*/  FFMA R164, R243, R179, R164 ;  /* 0x000000b3f3a47223 */ /* 0x000fc600000000a4 */
[----:B------:R-:W4:Y:S01]  /*4ff90*/  LDL.LU R181, [R1+0x1920] ;  /* 0x0019200001b57983 */ /* 0x000f220000300800 */
[-C--:B------:R-:W-:Y:S01]  /*4ffa0*/  FFMA R165, R240, R179.reuse, R165 ;  /* 0x000000b3f0a57223 */ /* 0x080fe200000000a5 */
[-C--:B------:R-:W-:Y:S02]  /*4ffb0*/  FFMA R160, R160, R164.reuse, RZ ;  /* 0x000000a4a0a07223 */ /* 0x080fe400000000ff */
[----:B------:R-:W4:Y:S01]  /*4ffc0*/  LDL.LU R178, [R1+0x1c14] ;  /* 0x001c140001b27983 */ /* 0x000f220000300800 */
[----:B------:R-:W-:Y:S01]  /*4ffd0*/  FFMA R166, R237, R179, R166 ;  /* 0x000000b3eda67223 */ /* 0x000fe200000000a6 */
[----:B------:R-:W-:Y:S01]  /*4ffe0*/  FFMA R160, R161, R165, R160 ;  /* 0x000000a5a1a07223 */ /* 0x000fe200000000a0 */
[----:B------:R-:W-:Y:S01]  /*4fff0*/  FFMA R168, R144, R164, RZ ;  /* 0x000000a490a87223 */ /* 0x000fe200000000ff */
[----:B------:R-:W4:Y:S02]  /*50000*/  LDL.LU R161, [R1+0x1d7c] ;  /* 0x001d7c0001a17983 */ /* 0x000f240000300800 */
[----:B------:R-:W-:-:S02]  /*50010*/  FFMA R160, R162, R166, R160 ;  /* 0x000000a6a2a07223 */ /* 0x000fc400000000a0 */
[----:B------:R-:W4:Y:S01]  /*50020*/  LDL.LU R162, [R1+0x1d74] ;  /* 0x001d740001a27983 */ /* 0x000f220000300800 */
[----:B------:R-:W-:Y:S01]  /*50030*/  FFMA R168, R145, R165, R168 ;  /* 0x000000a591a87223 */ /* 0x000fe200000000a8 */
[----:B------:R-:W-:Y:S01]  /*50040*/  FFMA R180, R242, R186, R180 ;  /* 0x000000baf2b47223 */ /* 0x000fe200000000b4 */
[-C--:B------:R-:W-:Y:S01]  /*50050*/  FFMA R152, R152, R164.reuse, RZ ;  /* 0x000000a498987223 */ /* 0x080fe200000000ff */
[----:B------:R-:W-:Y:S01]  /*50060*/  FFMA R148, R148, R164, RZ ;  /* 0x000000a494947223 */ /* 0x000fe200000000ff */
[----:B------:R-:W-:Y:S01]  /*50070*/  FFMA R168, R146, R166, R168 ;  /* 0x000000a692a87223 */ /* 0x000fe200000000a8 */
[----:B------:R-:W-:Y:S01]  /*50080*/  FFMA R146, R234, R186, R169 ;  /* 0x000000baea927223 */ /* 0x000fe200000000a9 */
[----:B------:R-:W-:Y:S01]  /*50090*/  FFMA R156, R156, R164, RZ ;  /* 0x000000a49c9c7223 */ /* 0x000fe200000000ff */
[----:B------:R-:W4:Y:S01]  /*500a0*/  LDL.LU R169, [R1+0x1c20] ;  /* 0x001c200001a97983 */ /* 0x000f220000300800 */
[----:B------:R-:W-:-:S03]  /*500b0*/  FFMA R144, R238, R186, R170 ;  /* 0x000000baee907223 */ /* 0x000fc600000000aa */
[----:B------:R-:W4:Y:S01]  /*500c0*/  LDL.LU R170, [R1+0x1d70] ;  /* 0x001d700001aa7983 */ /* 0x000f220000300800 */
[----:B------:R-:W-:Y:S01]  /*500d0*/  FFMA R145, R236, R186, R167 ;  /* 0x000000baec917223 */ /* 0x000fe200000000a7 */
[----:B------:R-:W-:Y:S02]  /*500e0*/  FFMA R167, R235, R179, R180 ;  /* 0x000000b3eba77223 */ /* 0x000fe400000000b4 */
[----:B------:R-:W4:Y:S01]  /*500f0*/  LDL.LU R180, [R1+0x13b8] ;  /* 0x0013b80001b47983 */ /* 0x000f220000300800 */
[-C--:B------:R-:W-:Y:S01]  /*50100*/  FFMA R152, R153, R165.reuse, R152 ;  /* 0x000000a599987223 */ /* 0x080fe20000000098 */
[-C--:B------:R-:W-:Y:S02]  /*50110*/  FFMA R148, R149, R165.reuse, R148 ;  /* 0x000000a595947223 */ /* 0x080fe40000000094 */
[----:B------:R-:W4:Y:S01]  /*50120*/  LDL.LU R153, [R1+0x13a8] ;  /* 0x0013a80001997983 */ /* 0x000f220000300800 */
[----:B------:R-:W-:Y:S01]  /*50130*/  FFMA R156, R157, R165, R156 ;  /* 0x000000a59d9c7223 */ /* 0x000fe2000000009c */
[----:B------:R-:W-:-:S02]  /*50140*/  FFMA R148, R150, R166, R148 ;  /* 0x000000a696947223 */ /* 0x000fc40000000094 */
[----:B------:R-:W4:Y:S01]  /*50150*/  LDL.LU R235, [R1+0x1d78] ;  /* 0x001d780001eb7983 */ /* 0x000f220000300800 */
[-C--:B------:R-:W-:Y:S01]  /*50160*/  FFMA R152, R154, R166.reuse, R152 ;  /* 0x000000a69a987223 */ /* 0x080fe20000000098 */
[----:B------:R-:W-:Y:S01]  /*50170*/  FFMA R156, R158, R166, R156 ;  /* 0x000000a69e9c7223 */ /* 0x000fe2000000009c */
        /* <DEDUP_REMOVED lines=15> */
[----:B------:R-:W3:Y:S04]  /*50270*/  LDL.LU R237, [R1+0x1b18] ;  /* 0x001b180001ed7983 */ /* 0x000ee80000300800 */
[----:B------:R-:W3:Y:S01]  /*50280*/  LDL.LU R236, [R1+0x16d0] ;  /* 0x0016d00001ec7983 */ /* 0x000ee20000300800 */
[-C--:B--2---:R-:W-:Y:S01]  /*50290*/  FFMA R144, R183, R179.reuse, R144 ;  /* 0x000000b3b7907223 */ /* 0x084fe20000000090 */
[-C--:B----4-:R-:W-:Y:S02]  /*502a0*/  FFMA R145, R181, R179.reuse, R145 ;  /* 0x000000b3b5917223 */ /* 0x090fe40000000091 */
[----:B------:R-:W2:Y:S04]  /*502b0*/  LDL.LU R183, [R1+0x13a4] ;  /* 0x0013a40001b77983 */ /* 0x000ea80000300800 */
[----:B------:R-:W4:Y:S01]  /*502c0*/  LDL.LU R181, [R1+0x1c8c] ;  /* 0x001c8c0001b57983 */ /* 0x000f220000300800 */
[----:B------:R-:W-:-:S03]  /*502d0*/  FFMA R146, R178, R179, R146 ;  /* 0x000000b3b2927223 */ /* 0x000fc60000000092 */
[----:B------:R-:W4:Y:S01]  /*502e0*/  LDL.LU R178, [R1+0x1c68] ;  /* 0x001c680001b27983 */ /* 0x000f220000300800 */
[----:B------:R-:W-:Y:S01]  /*502f0*/  FFMA R173, R162, R186, R173 ;  /* 0x000000baa2ad7223 */ /* 0x000fe200000000ad */
[----:B------:R-:W-:Y:S02]  /*50300*/  FMUL R168, R168, 0.5 ;  /* 0x3f000000a8a87820 */ /* 0x000fe40000400000 */
[----:B------:R-:W4:Y:S01]  /*50310*/  LDL.LU R162, [R1+0x1a8c] ;  /* 0x001a8c0001a27983 */ /* 0x000f220000300800 */
[----:B------:R-:W-:Y:S01]  /*50320*/  FMUL R150, R148, 0.5 ;  /* 0x3f00000094967820 */ /* 0x000fe20000400000 */
[----:B------:R-:W-:Y:S01]  /*50330*/  FMUL R151, R151, 0.5 ;  /* 0x3f00000097977820 */ /* 0x000fe20000400000 */
[----:B------:R-:W-:Y:S01]  /*50340*/  FMUL R155, R155, 0.5 ;  /* 0x3f0000009b9b7820 */ /* 0x000fe20000400000 */
[----:B------:R-:W4:Y:S02]  /*50350*/  LDL.LU R206, [R1+0x1d84] ;  /* 0x001d840001ce7983 */ /* 0x000f240000300800 */
[----:B------:R-:W-:-:S02]  /*50360*/  FSETP.GT.AND P0, PT, R150, R168, PT ;  /* 0x000000a89600720b */ /* 0x000fc40003f04000 */
[----:B------:R-:W4:Y:S02]  /*50370*/  LDL.LU R159, [R1+0x1c5c] ;  /* 0x001c5c00019f7983 */ /* 0x000f240000300800 */
[----:B------:R-:W-:Y:S01]  /*50380*/  FSEL R148, R150, R168, P0 ;  /* 0x000000a896947208 */ /* 0x000fe20000000000 */
[----:B------:R-:W-:-:S03]  /*50390*/  FFMA R149, R164, R144, RZ ;  /* 0x00000090a4957223 */ /* 0x000fc600000000ff */
[----:B------:R-:W-:Y:S01]  /*503a0*/  FSETP.GT.AND P0, PT, R151, R148, PT ;  /* 0x000000949700720b */ /* 0x000fe20003f04000 */
[----:B------:R-:W-:-:S03]  /*503b0*/  FFMA R149, R165, R145, R149 ;  /* 0x00000091a5957223 */ /* 0x000fc60000000095 */
[----:B------:R-:W-:Y:S01]  /*503c0*/  FSEL R148, R151, R148, P0 ;  /* 0x0000009497947208 */ /* 0x000fe20000000000 */
[----:B------:R-:W-:-:S03]  /*503d0*/  FFMA R147, R169, R179, R147 ;  /* 0x000000b3a9937223 */ /* 0x000fc60000000093 */
[C---:B------:R-:W-:Y:S01]  /*503e0*/  FSETP.GT.AND P0, PT, R155.reuse, R148, PT ;  /* 0x000000949b00720b */ /* 0x040fe20003f04000 */
[----:B------:R-:W-:Y:S01]  /*503f0*/  FFMA R149, R166, R146, R149 ;  /* 0x00000092a6957223 */ /* 0x000fe20000000095 */
[----:B------:R-:W-:Y:S02]  /*50400*/  FMUL R169, R160, 0.5 ;  /* 0x3f000000a0a97820 */ /* 0x000fe40000400000 */
[----:B------:R-:W-:Y:S01]  /*50410*/  FSEL R152, R155, R148, P0 ;  /* 0x000000949b987208 */ /* 0x000fe20000000000 */
[----:B------:R-:W-:Y:S01]  /*50420*/  FFMA R174, R170, R186, R174 ;  /* 0x000000baaaae7223 */ /* 0x000fe200000000ae */
[----:B------:R-:W-:Y:S02]  /*50430*/  FFMA R170, R167, R147, R149 ;  /* 0x00000093a7aa7223 */ /* 0x000fe40000000095 */
[----:B------:R-:W-:Y:S01]  /*50440*/  FSETP.GT.AND P0, PT, R169, R152, PT ;  /* 0x00000098a900720b */ /* 0x000fe20003f04000 */
[-C--:B------:R-:W-:Y:S01]  /*50450*/  FFMA R149, R161, R186.reuse, R171 ;  /* 0x000000baa1957223 */ /* 0x080fe200000000ab */
[----:B------:R-:W-:Y:S01]  /*50460*/  FMUL R170, R170, 0.5 ;  /* 0x3f000000aaaa7820 */ /* 0x000fe20000400000 */
[----:B------:R-:W-:Y:S01]  /*50470*/  FFMA R2, R180, R186, R2 ;  /* 0x000000bab4027223 */ /* 0x000fe20000000002 */
[----:B------:R-:W-:Y:S01]  /*50480*/  FSEL R171, R169, R152, P0 ;  /* 0x00000098a9ab7208 */ /* 0x000fe20000000000 */
[----:B------:R-:W4:Y:S03]  /*50490*/  LDL.LU R180, [R1+0x1ad0] ;  /* 0x001ad00001b47983 */ /* 0x000f260000300800 */
[-C--:B------:R-:W-:Y:S01]  /*504a0*/  FSETP.GT.AND P0, PT, R170, R171.reuse, PT ;  /* 0x000000abaa00720b */ /* 0x080fe20003f04000 */
[-C--:B------:R-:W-:Y:S01]  /*504b0*/  FFMA R153, R153, R186.reuse, R184 ;  /* 0x000000ba99997223 */ /* 0x080fe200000000b8 */
[-C--:B------:R-:W-:Y:S01]  /*504c0*/  FFMA R148, R235, R186.reuse, R172 ;  /* 0x000000baeb947223 */ /* 0x080fe200000000ac */
[-C--:B------:R-:W-:Y:S01]  /*504d0*/  FFMA R156, R156, R186.reuse, R207 ;  /* 0x000000ba9c9c7223 */ /* 0x080fe200000000cf */
[----:B------:R-:W-:Y:S01]  /*504e0*/  FSEL R171, R170, R171, P0 ;  /* 0x000000abaaab7208 */ /* 0x000fe20000000000 */
[-C--:B------:R-:W-:Y:S01]  /*504f0*/  FFMA R154, R154, R186.reuse, R185 ;  /* 0x000000ba9a9a7223 */ /* 0x080fe200000000b9 */
[----:B------:R-:W4:Y:S03]  /*50500*/  LDL.LU R207, [R1+0x1b1c] ;  /* 0x001b1c0001cf7983 */ /* 0x000f260000300800 */
[--C-:B------:R-:W-:Y:S01]  /*50510*/  FADD R168, R168, -R171.reuse ;  /* 0x800000aba8a87221 */ /* 0x100fe20000000000 */
[----:B------:R-:W-:Y:S01]  /*50520*/  FADD R172, R150, -R171 ;  /* 0x800000ab96ac7221 */ /* 0x000fe20000000000 */
[-C--:B------:R-:W-:Y:S01]  /*50530*/  FFMA R185, R205, R186.reuse, R212 ;  /* 0x000000bacdb97223 */ /* 0x080fe200000000d4 */
[----:B------:R-:W4:Y:S04]  /*50540*/  LDL.LU R161, [R1+0x1a9c] ;  /* 0x001a9c0001a17983 */ /* 0x000f280000300800 */
[----:B------:R-:W4:Y:S01]  /*50550*/  LDL.LU R205, [R1+0x1b08] ;  /* 0x001b080001cd7983 */ /* 0x000f220000300800 */
[-C--:B---3--:R-:W-:Y:S01]  /*50560*/  FFMA R187, R187, R186.reuse, R214 ;  /* 0x000000babbbb7223 */ /* 0x088fe200000000d6 */
[-C--:B--2---:R-:W-:Y:S01]  /*50570*/  FFMA R152, R183, R186.reuse, R177 ;  /* 0x000000bab7987223 */ /* 0x084fe200000000b1 */
[----:B------:R-:W-:Y:S01]  /*50580*/  MOV R183, 0x3bbb989d ;  /* 0x3bbb989d00b77802 */ /* 0x000fe20000000f00 */
[----:B------:R-:W2:Y:S01]  /*50590*/  LDL.LU R214, [R1+0x1b34] ;  /* 0x001b340001d67983 */ /* 0x000ea20000300800 */
[----:B----4-:R-:W-:-:S03]  /*505a0*/  FFMA R213, R181, R186, R213 ;  /* 0x000000bab5d57223 */ /* 0x010fc600000000d5 */
[----:B------:R-:W3:Y:S01]  /*505b0*/  LDL.LU R181, [R1+0x1ae8] ;  /* 0x001ae80001b57983 */ /* 0x000ee20000300800 */
[-C--:B------:R-:W-:Y:S01]  /*505c0*/  FFMA R184, R178, R186.reuse, R211 ;  /* 0x000000bab2b87223 */ /* 0x080fe200000000d3 */
[----:B------:R-:W-:Y:S01]  /*505d0*/  MOV R178, 0x437c0000 ;  /* 0x437c000000b27802 */ /* 0x000fe20000000f00 */
[-C--:B------:R-:W-:Y:S01]  /*505e0*/  FFMA.SAT R160, R168, R183.reuse, 0.5 ;  /* 0x3f000000a8a07423 */ /* 0x080fe200000020b7 */
[----:B------:R-:W-:Y:S01]  /*505f0*/  FADD R169, R169, -R171 ;  /* 0x800000aba9a97221 */ /* 0x000fe20000000000 */
[-C--:B------:R-:W-:Y:S01]  /*50600*/  FFMA R158, R158, R186.reuse, R209 ;  /* 0x000000ba9e9e7223 */ /* 0x080fe200000000d1 */
[----:B------:R-:W-:Y:S01]  /*50610*/  FFMA R157, R157, R186, R208 ;  /* 0x000000ba9d9d7223 */ /* 0x000fe200000000d0 */
[----:B------:R-:W-:Y:S01]  /*50620*/  FFMA.RM R150, R160, R178, 12582913 ;  /* 0x4b400001a0967423 */ /* 0x000fe200000040b2 */
[-C--:B------:R-:W-:Y:S01]  /*50630*/  FFMA R160, R162, R186.reuse, R215 ;  /* 0x000000baa2a07223 */ /* 0x080fe200000000d7 */
[-C--:B------:R-:W-:Y:S01]  /*50640*/  FFMA.SAT R162, R172, R183.reuse, 0.5 ;  /* 0x3f000000aca27423 */ /* 0x080fe200000020b7 */
[----:B------:R-:W-:Y:S01]  /*50650*/  FADD R177, R151, -R171 ;  /* 0x800000ab97b17221 */ /* 0x000fe20000000000 */
[----:B------:R-:W-:Y:S01]  /*50660*/  FADD R211, R150, -12583039 ;  /* 0xcb40007f96d37421 */ /* 0x000fe20000000000 */
[----:B------:R-:W-:Y:S01]  /*50670*/  FFMA R0, R206, R186, R0 ;  /* 0x000000bace007223 */ /* 0x000fe20000000000 */
[----:B------:R-:W-:Y:S01]  /*50680*/  FFMA.RM R151, R162, R178, 12582913 ;  /* 0x4b400001a2977423 */ /* 0x000fe200000040b2 */
[----:B------:R-:W-:Y:S01]  /*50690*/  FFMA R162, R163, R186, R217 ;  /* 0x000000baa3a27223 */ /* 0x000fe200000000d9 */
[----:B------:R-:W-:Y:S01]  /*506a0*/  FFMA R211, R168, 1.4426950216293334961, -R211 ;  /* 0x3fb8aa3ba8d37823 */ /* 0x000fe200000008d3 */
[----:B------:R-:W4:Y:S01]  /*506b0*/  LDL.LU R217, [R1+0x1b20] ;  /* 0x001b200001d97983 */ /* 0x000f220000300800 */
[----:B------:R-:W-:-:S02]  /*506c0*/  FFMA.SAT R163, R177, R183, 0.5 ;  /* 0x3f000000b1a37423 */ /* 0x000fc400000020b7 */
[----:B------:R-:W-:Y:S01]  /*506d0*/  FFMA R211, R168, 1.925963033500011079e-08, R211 ;  /* 0x32a57060a8d37823 */ /* 0x000fe200000000d3 */
[----:B------:R-:W-:Y:S01]  /*506e0*/  FADD R168, R155, -R171 ;  /* 0x800000ab9ba87221 */ /* 0x000fe20000000000 */
[----:B------:R-:W-:Y:S01]  /*506f0*/  FFMA.RM R155, R163, R178, 12582913 ;  /* 0x4b400001a39b7423 */ /* 0x000fe200000040b2 */
[----:B------:R-:W4:Y:S03]  /*50700*/  LDL.LU R206, [R1+0x1b38] ;  /* 0x001b380001ce7983 */ /* 0x000f260000300800 */
[----:B------:R-:W-:Y:S01]  /*50710*/  FADD R209, R155, -12583039 ;  /* 0xcb40007f9bd17421 */ /* 0x000fe20000000000 */
[----:B------:R-:W-:Y:S01]  /*50720*/  FFMA R3, R234, R186, R3 ;  /* 0x000000baea037223 */ /* 0x000fe20000000003 */
[----:B------:R-:W4:Y:S02]  /*50730*/  LDL.LU R215, [R1+0x1b28] ;  /* 0x001b280001d77983 */ /* 0x000f240000300800 */
[----:B------:R-:W-:-:S02]  /*50740*/  FFMA R209, R177, 1.4426950216293334961, -R209 ;  /* 0x3fb8aa3bb1d17823 */ /* 0x000fc400000008d1 */
[----:B------:R-:W4:Y:S04]  /*50750*/  LDL.LU R234, [R1+0x1b14] ;  /* 0x001b140001ea7983 */ /* 0x000f280000300800 */
[----:B------:R-:W4:Y:S01]  /*50760*/  LDL.LU R212, [R1+0x16c0] ;  /* 0x0016c00001d47983 */ /* 0x000f220000300800 */
[----:B------:R-:W-:-:S03]  /*50770*/  FFMA R159, R159, R186, R210 ;  /* 0x000000ba9f9f7223 */ /* 0x000fc600000000d2 */
[----:B------:R1:W-:Y:S01]  /*50780*/  STL.128 [R1+0x300], R144 ;  /* 0x0003009001007387 */ /* 0x0003e20000100c00 */
[----:B------:R-:W-:Y:S01]  /*50790*/  FFMA R163, R180, R186, R218 ;  /* 0x000000bab4a37223 */ /* 0x000fe200000000da */
[-C--:B------:R-:W-:Y:S01]  /*507a0*/  FFMA.SAT R180, R168, R183.reuse, 0.5 ;  /* 0x3f000000a8b47423 */ /* 0x080fe200000020b7 */
[----:B------:R-:W-:Y:S01]  /*507b0*/  FFMA R209, R177, 1.925963033500011079e-08, R209 ;  /* 0x32a57060b1d17823 */ /* 0x000fe200000000d1 */
[----:B------:R-:W4:Y:S02]  /*507c0*/  LDL.LU R235, [R1+0x16d4] ;  /* 0x0016d40001eb7983 */ /* 0x000f240000300800 */
[----:B------:R-:W-:Y:S01]  /*507d0*/  FFMA.RM R180, R180, R178, 12582913 ;  /* 0x4b400001b4b47423 */ /* 0x000fe200000040b2 */
[----:B------:R-:W-:Y:S01]  /*507e0*/  FADD R177, R170, -R171 ;  /* 0x800000abaab17221 */ /* 0x000fe20000000000 */
[-C--:B------:R-:W-:Y:S02]  /*507f0*/  FFMA R161, R161, R186.reuse, R216 ;  /* 0x000000baa1a17223 */ /* 0x080fe400000000d8 */
[----:B------:R-:W-:Y:S01]  /*50800*/  FADD R208, R180, -12583039 ;  /* 0xcb40007fb4d07421 */ /* 0x000fe20000000000 */
[----:B------:R-:W4:Y:S03]  /*50810*/  LDL.LU R216, [R1+0x1b24] ;  /* 0x001b240001d87983 */ /* 0x000f260000300800 */
[C---:B------:R-:W-:Y:S01]  /*50820*/  FFMA R208, R168.reuse, 1.4426950216293334961, -R208 ;  /* 0x3fb8aa3ba8d07823 */ /* 0x040fe200000008d0 */
[-C--:B------:R-:W-:Y:S01]  /*50830*/  FFMA R220, R205, R186.reuse, R220 ;  /* 0x000000bacddc7223 */ /* 0x080fe200000000dc */
[----:B---3--:R-:W-:Y:S01]  /*50840*/  FFMA R219, R181, R186, R219 ;  /* 0x000000bab5db7223 */ /* 0x008fe200000000db */
[----:B------:R-:W-:Y:S01]  /*50850*/  FFMA.SAT R181, R169, R183, 0.5 ;  /* 0x3f000000a9b57423 */ /* 0x000fe200000020b7 */
[----:B------:R-:W-:Y:S01]  /*50860*/  FFMA R208, R168, 1.925963033500011079e-08, R208 ;  /* 0x32a57060a8d07823 */ /* 0x000fe200000000d0 */
[----:B------:R-:W3:Y:S02]  /*50870*/  LDL.LU R205, [R1+0x1b3c] ;  /* 0x001b3c0001cd7983 */ /* 0x000ee40000300800 */
[----:B------:R-:W-:Y:S01]  /*50880*/  FFMA.RM R181, R181, R178, 12582913 ;  /* 0x4b400001b5b57423 */ /* 0x000fe200000040b2 */
[-C--:B--2---:R-:W-:Y:S01]  /*50890*/  FFMA R228, R214, R186.reuse, R228 ;  /* 0x000000bad6e47223 */ /* 0x084fe200000000e4 */
[-C--:B------:R-:W-:Y:S01]  /*508a0*/  FFMA R168, R207, R186.reuse, R223 ;  /* 0x000000bacfa87223 */ /* 0x080fe200000000df */
[----:B------:R-:W2:Y:S01]  /*508b0*/  LDL.LU R214, [R1+0x1da8] ;  /* 0x001da80001d67983 */ /* 0x000ea20000300800 */
[----:B------:R-:W-:Y:S01]  /*508c0*/  FADD R170, R181, -12583039 ;  /* 0xcb40007fb5aa7421 */ /* 0x000fe20000000000 */
[----:B------:R-:W0:Y:S01]  /*508d0*/  MUFU.EX2 R211, R211 ;  /* 0x000000d300d37308 */ /* 0x000e220000000800 */
[----:B----4-:R-:W-:-:S02]  /*508e0*/  FFMA R229, R206, R186, R229 ;  /* 0x000000bacee57223 */ /* 0x010fc400000000e5 */
[C---:B------:R-:W-:Y:S01]  /*508f0*/  FFMA R170, R169.reuse, 1.4426950216293334961, -R170 ;  /* 0x3fb8aa3ba9aa7823 */ /* 0x040fe200000008aa */
[----:B------:R-:W4:Y:S03]  /*50900*/  LDL.LU R206, [R1+0x1db4] ;  /* 0x001db40001ce7983 */ /* 0x000f260000300800 */
[----:B------:R-:W-:Y:S01]  /*50910*/  FFMA R207, R169, 1.925963033500011079e-08, R170 ;  /* 0x32a57060a9cf7823 */ /* 0x000fe200000000aa */
[-C--:B------:R-:W-:Y:S01]  /*50920*/  FFMA R169, R217, R186.reuse, R224 ;  /* 0x000000bad9a97223 */ /* 0x080fe200000000e0 */
[----:B------:R-:W1:Y:S01]  /*50930*/  MUFU.EX2 R209, R209 ;  /* 0x000000d100d17308 */ /* 0x000e620000000800 */
[----:B------:R-:W2:Y:S01]  /*50940*/  LDL.LU R224, [R1+0x1dc0] ;  /* 0x001dc00001e07983 */ /* 0x000ea20000300800 */
[----:B------:R-:W-:Y:S01]  /*50950*/  FADD R210, R151, -12583039 ;  /* 0xcb40007f97d27421 */ /* 0x000fe20000000000 */
[----:B------:R-:W-:Y:S02]  /*50960*/  SHF.L.U32 R150, R150, 0x17, RZ ;  /* 0x0000001796967819 */ /* 0x000fe400000006ff */
[----:B------:R-:W-:Y:S01]  /*50970*/  SHF.L.U32 R155, R155, 0x17, RZ ;  /* 0x000000179b9b7819 */ /* 0x000fe200000006ff */
[----:B------:R-:W-:Y:S01]  /*50980*/  FFMA R210, R172, 1.4426950216293334961, -R210 ;  /* 0x3fb8aa3bacd27823 */ /* 0x000fe200000008d2 */
[-C--:B------:R-:W-:Y:S01]  /*50990*/  FFMA R221, R234, R186.reuse, R221 ;  /* 0x000000baeadd7223 */ /* 0x080fe200000000dd */
[----:B------:R-:W-:Y:S01]  /*509a0*/  FFMA R171, R215, R186, R226 ;  /* 0x000000bad7ab7223 */ /* 0x000fe200000000e2 */
[----:B0-----:R-:W-:Y:S01]  /*509b0*/  FMUL R211, R150, R211 ;  /* 0x000000d396d37220 */ /* 0x001fe20000400000 */
[----:B------:R-:W-:Y:S01]  /*509c0*/  FFMA R210, R172, 1.925963033500011079e-08, R210 ;  /* 0x32a57060acd27823 */ /* 0x000fe200000000d2 */
[----:B------:R-:W4:Y:S04]  /*509d0*/  LDL.LU R234, [R1+0x16d8] ;  /* 0x0016d80001ea7983 */ /* 0x000f280000300800 */
[----:B------:R-:W4:Y:S01]  /*509e0*/  LDL.LU R172, [R1+0x1b30] ;  /* 0x001b300001ac7983 */ /* 0x000f220000300800 */
[----:B-1----:R-:W-:-:S03]  /*509f0*/  FMUL R209, R155, R209 ;  /* 0x000000d19bd17220 */ /* 0x002fc60000400000 */
[----:B------:R-:W4:Y:S04]  /*50a00*/  LDL.LU R223, [R1+0x1dc4] ;  /* 0x001dc40001df7983 */ /* 0x000f280000300800 */
[----:B------:R-:W4:Y:S04]  /*50a10*/  LDL.LU R218, [R1+0x1db0] ;  /* 0x001db00001da7983 */ /* 0x000f280000300800 */
[----:B------:R-:W4:Y:S01]  /*50a20*/  LDL.LU R217, [R1+0x1dbc] ;  /* 0x001dbc0001d97983 */ /* 0x000f220000300800 */
[----:B------:R-:W-:-:S03]  /*50a30*/  FFMA R170, R216, R186, R225 ;  /* 0x000000bad8aa7223 */ /* 0x000fc600000000e1 */
[----:B------:R-:W4:Y:S04]  /*50a40*/  LDL.LU R216, [R1+0x1dac] ;  /* 0x001dac0001d87983 */ /* 0x000f280000300800 */
[----:B------:R-:W4:Y:S04]  /*50a50*/  LDL.LU R215, [R1+0x1db8] ;  /* 0x001db80001d77983 */ /* 0x000f280000300800 */
[----:B------:R-:W4:Y:S01]  /*50a60*/  LDL.LU R155, [R1+0x1580] ;  /* 0x00158000019b7983 */ /* 0x000f220000300800 */
[----:B---3--:R-:W-:Y:S01]  /*50a70*/  FFMA R230, R205, R186, R230 ;  /* 0x000000bacde67223 */ /* 0x008fe200000000e6 */
[----:B--2---:R-:W-:-:S02]  /*50a80*/  FFMA R144, R224, R179, R176 ;  /* 0x000000b3e0907223 */ /* 0x004fc400000000b0 */
[----:B------:R-:W2:Y:S01]  /*50a90*/  LDL.LU R205, [R1+0x1584] ;  /* 0x0015840001cd7983 */ /* 0x000ea20000300800 */
[----:B------:R-:W-:-:S03]  /*50aa0*/  FFMA R150, R214, R179, R3 ;  /* 0x000000b3d6967223 */ /* 0x000fc60000000003 */
[----:B------:R-:W3:Y:S04]  /*50ab0*/  LDL.LU R176, [R1+0x1590] ;  /* 0x0015900001b07983 */ /* 0x000ee80000300800 */
[----:B------:R-:W3:Y:S01]  /*50ac0*/  LDL.LU R3, [R1+0x15a4] ;  /* 0x0015a40001037983 */ /* 0x000ee20000300800 */
[----:B------:R-:W0:Y:S01]  /*50ad0*/  MUFU.EX2 R210, R210 ;  /* 0x000000d200d27308 */ /* 0x000e220000000800 */
[----:B------:R-:W-:Y:S01]  /*50ae0*/  FFMA.SAT R183, R177, R183, 0.5 ;  /* 0x3f000000b1b77423 */ /* 0x000fe200000020b7 */
[----:B------:R-:W-:Y:S01]  /*50af0*/  SHF.L.U32 R151, R151, 0x17, RZ ;  /* 0x0000001797977819 */ /* 0x000fe200000006ff */
[----:B------:R-:W-:-:S05]  /*50b00*/  FFMA R231, R212, R186, R231 ;  /* 0x000000bad4e77223 */ /* 0x000fca00000000e7 */
[----:B------:R-:W1:Y:S01]  /*50b10*/  MUFU.EX2 R208, R208 ;  /* 0x000000d000d07308 */ /* 0x000e620000000800 */
[----:B------:R-:W-:-:S07]  /*50b20*/  FFMA.RM R183, R183, R178, 12582913 ;  /* 0x4b400001b7b77423 */ /* 0x000fce00000040b2 */
[----:B------:R-:W1:Y:S01]  /*50b30*/  MUFU.EX2 R207, R207 ;  /* 0x000000cf00cf7308 */ /* 0x000e620000000800 */
[----:B------:R-:W-:Y:S01]  /*50b40*/  FADD R178, R183, -12583039 ;  /* 0xcb40007fb7b27421 */ /* 0x000fe20000000000 */
[----:B0-----:R-:W-:Y:S01]  /*50b50*/  FMUL R210, R151, R210 ;  /* 0x000000d297d27220 */ /* 0x001fe20000400000 */
[----:B----4-:R-:W-:Y:S01]  /*50b60*/  FFMA R151, R206, R179, R0 ;  /* 0x000000b3ce977223 */ /* 0x010fe20000000000 */
[----:B------:R-:W-:Y:S01]  /*50b70*/  FFMA R175, R239, R186, R175 ;  /* 0x000000baefaf7223 */ /* 0x000fe200000000af */
[C---:B------:R-:W-:Y:S01]  /*50b80*/  FFMA R178, R177.reuse, 1.4426950216293334961, -R178 ;  /* 0x3fb8aa3bb1b27823 */ /* 0x040fe200000008b2 */
[----:B------:R-:W4:Y:S03]  /*50b90*/  LDL.LU R0, [R1+0x1c04] ;  /* 0x001c040001007983 */ /* 0x000f260000300800 */
[----:B------:R-:W-:Y:S01]  /*50ba0*/  FFMA R178, R177, 1.925963033500011079e-08, R178 ;  /* 0x32a57060b1b27823 */ /* 0x000fe200000000b2 */
[----:B------:R-:W-:-:S02]  /*50bb0*/  SHF.L.U32 R180, R180, 0x17, RZ ;  /* 0x00000017b4b47819 */ /* 0x000fc400000006ff */
[----:B------:R-:W-:Y:S01]  /*50bc0*/  SHF.L.U32 R181, R181, 0x17, RZ ;  /* 0x00000017b5b57819 */ /* 0x000fe200000006ff */
[----:B------:R0:W0:Y:S01]  /*50bd0*/  MUFU.EX2 R212, R178 ;  /* 0x000000b200d47308 */ /* 0x0000220000000800 */
[----:B------:R-:W-:Y:S01]  /*50be0*/  SHF.L.U32 R183, R183, 0x17, RZ ;  /* 0x00000017b7b77819 */ /* 0x000fe200000006ff */
[-C--:B------:R-:W-:Y:S01]  /*50bf0*/  FFMA R222, R237, R186.reuse, R222 ;  /* 0x000000baedde7223 */ /* 0x080fe200000000de */
[-C--:B------:R-:W-:Y:S01]  /*50c00*/  FFMA R172, R172, R186.reuse, R227 ;  /* 0x000000baacac7223 */ /* 0x080fe200000000e3 */
[-C--:B------:R-:W-:Y:S01]  /*50c10*/  FFMA R177, R236, R186.reuse, R232 ;  /* 0x000000baecb17223 */ /* 0x080fe200000000e8 */
[----:B------:R-:W-:Y:S01]  /*50c20*/  FFMA R182, R234, R186, R182 ;  /* 0x000000baeab67223 */ /* 0x000fe200000000b6 */
[----:B------:R0:W-:Y:S01]  /*50c30*/  STL.128 [R1], R164 ;  /* 0x000000a401007387 */ /* 0x0001e20000100c00 */
[----:B-1----:R-:W-:Y:S01]  /*50c40*/  FMUL R208, R180, R208 ;  /* 0x000000d0b4d07220 */ /* 0x002fe20000400000 */
[----:B------:R-:W-:Y:S01]  /*50c50*/  FMUL R207, R181, R207 ;  /* 0x000000cfb5cf7220 */ /* 0x000fe20000400000 */
[----:B0-----:R-:W-:Y:S01]  /*50c60*/  FFMA R178, R235, R186, R233 ;  /* 0x000000baebb27223 */ /* 0x001fe200000000e9 */
[-C--:B------:R-:W-:Y:S01]  /*50c70*/  FFMA R145, R223, R179.reuse, R175 ;  /* 0x000000b3df917223 */ /* 0x080fe200000000af */
[-C--:B------:R-:W-:Y:S01]  /*50c80*/  FFMA R146, R218, R179.reuse, R174 ;  /* 0x000000b3da927223 */ /* 0x080fe200000000ae */
[-C--:B------:R-:W-:Y:S01]  /*50c90*/  FFMA R147, R217, R179.reuse, R173 ;  /* 0x000000b3d9937223 */ /* 0x080fe200000000ad */
[-C--:B------:R-:W-:Y:S01]  /*50ca0*/  FFMA R148, R216, R179.reuse, R148 ;  /* 0x000000b3d8947223 */ /* 0x080fe20000000094 */
[-C--:B------:R-:W-:Y:S01]  /*50cb0*/  FFMA R149, R215, R179.reuse, R149 ;  /* 0x000000b3d7957223 */ /* 0x080fe20000000095 */
[----:B------:R-:W-:Y:S01]  /*50cc0*/  FFMA R154, R155, R179, R154 ;  /* 0x000000b39b9a7223 */ /* 0x000fe2000000009a */
[----:B------:R-:W4:Y:S01]  /*50cd0*/  LDL.LU R233, [R1+0x1d88] ;  /* 0x001d880001e97983 */ /* 0x000f220000300800 */
[----:B------:R-:W-:-:S03]  /*50ce0*/  FMUL R212, R183, R212 ;  /* 0x000000d4b7d47220 */ /* 0x000fc60000400000 */
        /* <DEDUP_REMOVED lines=29> */
[----:B----4-:R-:W-:Y:S01]  /*50ec0*/  FFMA R172, R0, R179, R172 ;  /* 0x000000b300ac7223 */ /* 0x010fe200000000ac */
[----:B------:R-:W-:-:S04]  /*50ed0*/  FADD R0, RZ, R211 ;  /* 0x000000d3ff007221 */ /* 0x000fc80000000000 */
[----:B------:R-:W-:-:S04]  /*50ee0*/  FADD R0, R0, R210 ;  /* 0x000000d200007221 */ /* 0x000fc80000000000 */
[----:B------:R-:W-:-:S04]  /*50ef0*/  FADD R0, R0, R209 ;  /* 0x000000d100007221 */ /* 0x000fc80000000000 */
[----:B------:R-:W-:-:S04]  /*50f00*/  FADD R0, R0, R208 ;  /* 0x000000d000007221 */ /* 0x000fc80000000000 */
[----:B------:R-:W-:-:S04]  /*50f10*/  FADD R0, R0, R207 ;  /* 0x000000cf00007221 */ /* 0x000fc80000000000 */
[----:B------:R-:W-:Y:S01]  /*50f20*/  FADD R0, R0, R212 ;  /* 0x000000d400007221 */ /* 0x000fe20000000000 */
[-C--:B------:R-:W-:Y:S01]  /*50f30*/  FFMA R156, R233, R179.reuse, R156 ;  /* 0x000000b3e99c7223 */ /* 0x080fe2000000009c */
[----:B------:R-:W-:-:S03]  /*50f40*/  FFMA R157, R232, R179, R157 ;  /* 0x000000b3e89d7223 */ /* 0x000fc6000000009d */
        /* <DEDUP_REMOVED lines=34> */
[----:B------:R-:W-:-:S06]  /*51170*/  UIADD3.X UR5, UPT, UPT, URZ, UR5, URZ, UP0, !UPT ;  /* 0x00000005ff057290 */ /* 0x000fcc00087fe4ff */
[----:B------:R-:W-:Y:S01]  /*51180*/  MOV R206, UR5 ;  /* 0x0000000500ce7c02 */ /* 0x000fe20008000f00 */
[-C--:B--2---:R-:W-:Y:S01]  /*51190*/  FFMA R170, R205, R179.reuse, R170 ;  /* 0x000000b3cdaa7223 */ /* 0x084fe200000000aa */
[-C--:B---3--:R-:W-:Y:S01]  /*511a0*/  FFMA R176, R176, R179.reuse, R231 ;  /* 0x000000b3b0b07223 */ /* 0x088fe200000000e7 */
[----:B------:R-:W-:-:S03]  /*511b0*/  FFMA R179, R3, R179, R182 ;  /* 0x000000b303b37223 */ /* 0x000fc600000000b6 */
[----:B------:R0:W-:Y:S04]  /*511c0*/  STL.128 [R1+0x510], R168 ;  /* 0x000510a801007387 */ /* 0x0001e80000100c00 */
[----:B------:R0:W-:Y:S01]  /*511d0*/  STL.128 [R1+0x530], R176 ;  /* 0x000530b001007387 */ /* 0x0001e20000100c00 */
[----:B------:R-:W-:Y:S01]  /*511e0*/  MOV R205, UR4 ;  /* 0x0000000400cd7c02 */ /* 0x000fe20008000f00 */
[----:B------:R-:W-:Y:S06]  /*511f0*/  @P0 BRA `(.L_x_249) ;  /* 0x00000000000c0947 */ /* 0x000fec0003800000 */
[----:B------:R-:W-:-:S07]  /*51200*/  MOV R2, 0x51220 ;  /* 0x0005122000027802 */ /* 0x000fce0000000f00 */
[----:B0----5:R-:W-:Y:S05]  /*51210*/  CALL.REL.NOINC `($__internal_1_$__cuda_sm20_rcp_rn_f32_slowpath) ;  /* 0x0000026800b47944 */ /* 0x021fea0003c00000 */
[----:B------:R-:W-:Y:S05]  /*51220*/  BRA `(.L_x_250) ;  /* 0x0000000000107947 */ /* 0x000fea0003800000 */
.L_x_249:
[----:B------:R-:W1:Y:S02]  /*51230*/  MUFU.RCP R2, R0 ;  /* 0x0000000000027308 */ /* 0x000e640000001000 */
[----:B-1----:R-:W-:-:S04]  /*51240*/  FFMA R0, R0, R2, -1 ;  /* 0xbf80000000007423 */ /* 0x002fc80000000002 */
[----:B------:R-:W-:-:S04]  /*51250*/  FADD.FTZ R0, -R0, -RZ ;  /* 0x800000ff00007221 */ /* 0x000fc80000010100 */
[----:B------:R-:W-:-:S07]  /*51260*/  FFMA R0, R2, R0, R2 ;  /* 0x0000000002007223 */ /* 0x000fce0000000002 */
.L_x_250:
[-C--:B-----5:R-:W-:Y:S01]  /*51270*/  FFMA R4, R4, R144.reuse, RZ ;  /* 0x0000009004047223 */ /* 0x0a0fe200000000ff */
        /* <DEDUP_REMOVED lines=34> */
[-C--:B------:R-:W-:Y:S01]  /*514a0*/  FFMA R17, R17, R211.reuse, RZ ;  /* 0x000000d311117223 */ /* 0x080fe200000000ff */
[----:B------:R-:W-:Y:S01]  /*514b0*/  FFMA R16, R16, R211, RZ ;  /* 0x000000d310107223 */ /* 0x000fe200000000ff */
[----:B------:R-:W-:Y:S01]  /*514c0*/  FMUL R144, R144, 0.5 ;  /* 0x3f00000090907820 */ /* 0x000fe20000400000 */
[----:B------:R-:W-:Y:S01]  /*514d0*/  FSETP.GT.AND P0, PT, R88, R2, PT ;  /* 0x000000025800720b */ /* 0x000fe20003f04000 */
[----:B------:R-:W-:Y:S01]  /*514e0*/  FFMA R17, R45, R210, R17 ;  /* 0x000000d22d117223 */ /* 0x000fe20000000011 */
[----:B------:R-:W-:-:S02]  /*514f0*/  HFMA2 R45, -RZ, RZ, 0.96630859375, -0.0022525787353515625 ;  /* 0x3bbb989dff2d7431 */ /* 0x000fc400000001ff */
[----:B------:R-:W-:Y:S01]  /*51500*/  FFMA R16, R44, R210, R16 ;  /* 0x000000d22c107223 */ /* 0x000fe20000000010 */
[----:B------:R-:W-:Y:S01]  /*51510*/  FSEL R2, R88, R2, P0 ;  /* 0x0000000258027208 */ /* 0x000fe20000000000 */
[-C--:B------:R-:W-:Y:S01]  /*51520*/  FMUL R209, R209, R0.reuse ;  /* 0x00000000d1d17220 */ /* 0x080fe20000400000 */
[----:B------:R-:W-:Y:S01]  /*51530*/  MOV R44, 0x437c0000 ;  /* 0x437c0000002c7802 */ /* 0x000fe20000000f00 */
[----:B------:R-:W-:Y:S01]  /*51540*/  FMUL R208, R208, R0 ;  /* 0x00000000d0d07220 */ /* 0x000fe20000400000 */
[----:B------:R-:W-:Y:S01]  /*51550*/  FSETP.GT.AND P0, PT, R116, R2, PT ;  /* 0x000000027400720b */ /* 0x000fe20003f04000 */
[-C--:B------:R-:W-:Y:S01]  /*51560*/  FFMA R17, R73, R209.reuse, R17 ;  /* 0x000000d149117223 */ /* 0x080fe20000000011 */
[----:B------:R-:W-:Y:S01]  /*51570*/  FFMA R16, R72, R209, R16 ;  /* 0x000000d148107223 */ /* 0x000fe20000000010 */
[----:B------:R-:W-:Y:S01]  /*51580*/  FMUL R207, R207, R0 ;  /* 0x00000000cfcf7220 */ /* 0x000fe20000400000 */
[----:B------:R-:W-:Y:S01]  /*51590*/  FSEL R2, R116, R2, P0 ;  /* 0x0000000274027208 */ /* 0x000fe20000000000 */
[-C--:B------:R-:W-:Y:S01]  /*515a0*/  FFMA R101, R101, R208.reuse, R17 ;  /* 0x000000d065657223 */ /* 0x080fe20000000011 */
[----:B------:R-:W-:Y:S01]  /*515b0*/  FFMA R16, R100, R208, R16 ;  /* 0x000000d064107223 */ /* 0x000fe20000000010 */
[-C--:B------:R-:W-:Y:S01]  /*515c0*/  FFMA R18, R18, R211.reuse, RZ ;  /* 0x000000d312127223 */ /* 0x080fe200000000ff */
[----:B------:R-:W-:Y:S01]  /*515d0*/  FSETP.GT.AND P0, PT, R144, R2, PT ;  /* 0x000000029000720b */ /* 0x000fe20003f04000 */
[----:B------:R-:W-:Y:S01]  /*515e0*/  FFMA R19, R19, R211, RZ ;  /* 0x000000d313137223 */ /* 0x000fe200000000ff */
[----:B------:R-:W-:Y:S01]  /*515f0*/  FFMA R128, R128, R207, R16 ;  /* 0x000000cf80807223 */ /* 0x000fe20000000010 */
[----:B------:R-:W-:Y:S01]  /*51600*/  FFMA R18, R46, R210, R18 ;  /* 0x000000d22e127223 */ /* 0x000fe20000000012 */
[----:B------:R-:W-:Y:S01]  /*51610*/  FSEL R2, R144, R2, P0 ;  /* 0x0000000290027208 */ /* 0x000fe20000000000 */
[----:B------:R-:W-:Y:S01]  /*51620*/  FFMA R19, R47, R210, R19 ;  /* 0x000000d22f137223 */ /* 0x000fe20000000013 */
[----:B------:R-:W-:Y:S01]  /*51630*/  FMUL R0, R212, R0 ;  /* 0x00000000d4007220 */ /* 0x000fe20000400000 */
[----:B------:R-:W-:Y:S01]  /*51640*/  FFMA R18, R74, R209, R18 ;  /* 0x000000d14a127223 */ /* 0x000fe20000000012 */
        /* <DEDUP_REMOVED lines=9> */
[-C--:B------:R-:W-:Y:S01]  /*516e0*/  FFMA.RM R3, R3, R44.reuse, 12582913 ;  /* 0x4b40000103037423 */ /* 0x080fe2000000402c */
[-C--:B------:R-:W-:Y:S01]  /*516f0*/  FFMA.SAT R7, R88, R45.reuse, 0.5 ;  /* 0x3f00000058077423 */ /* 0x080fe2000000202d */
[----:B------:R-:W-:Y:S01]  /*51700*/  FFMA.SAT R32, R6, R45, 0.5 ;  /* 0x3f00000006207423 */ /* 0x000fe2000000202d */
[-C--:B------:R-:W-:Y:S01]  /*51710*/  FFMA.RM R5, R5, R44.reuse, 12582913 ;  /* 0x4b40000105057423 */ /* 0x080fe2000000402c */
[----:B------:R-:W-:Y:S01]  /*51720*/  FADD R2, R3, -12583039 ;  /* 0xcb40007f03027421 */ /* 0x000fe20000000000 */
[-C--:B------:R-:W-:Y:S01]  /*51730*/  FFMA.RM R7, R7, R44.reuse, 12582913 ;  /* 0x4b40000107077423 */ /* 0x080fe2000000402c */
[-C--:B------:R-:W-:Y:S01]  /*51740*/  FFMA.RM R32, R32, R44.reuse, 12582913 ;  /* 0x4b40000120207423 */ /* 0x080fe2000000402c */
[----:B------:R-:W-:Y:S01]  /*51750*/  FFMA R19, R75, R209, R19 ;  /* 0x000000d14b137223 */ /* 0x000fe20000000013 */
[----:B------:R-:W-:Y:S01]  /*51760*/  FFMA R2, R4, 1.4426950216293334961, -R2 ;  /* 0x3fb8aa3b04027823 */ /* 0x000fe20000000802 */
[----:B------:R-:W-:Y:S01]  /*51770*/  FADD R35, R7, -12583039 ;  /* 0xcb40007f07237421 */ /* 0x000fe20000000000 */
[C---:B------:R-:W-:Y:S01]  /*51780*/  FADD R34, R32.reuse, -12583039 ;  /* 0xcb40007f20227421 */ /* 0x040fe20000000000 */
[----:B------:R-:W-:Y:S01]  /*51790*/  SHF.L.U32 R32, R32, 0x17, RZ ;  /* 0x0000001720207819 */ /* 0x000fe200000006ff */
[----:B------:R-:W-:Y:S01]  /*517a0*/  FFMA R4, R4, 1.925963033500011079e-08, R2 ;  /* 0x32a5706004047823 */ /* 0x000fe20000000002 */
[C---:B------:R-:W-:Y:S01]  /*517b0*/  FADD R2, R5.reuse, -12583039 ;  /* 0xcb40007f05027421 */ /* 0x040fe20000000000 */
[----:B------:R-:W-:Y:S01]  /*517c0*/  FFMA R35, R88, 1.4426950216293334961, -R35 ;  /* 0x3fb8aa3b58237823 */ /* 0x000fe20000000823 */
[----:B------:R-:W-:Y:S01]  /*517d0*/  FFMA R34, R6, 1.4426950216293334961, -R34 ;  /* 0x3fb8aa3b06227823 */ /* 0x000fe20000000822 */
[----:B------:R-:W-:Y:S01]  /*517e0*/  SHF.L.U32 R16, R5, 0x17, RZ ;  /* 0x0000001705107819 */ /* 0x000fe200000006ff */
[C---:B------:R-:W-:Y:S01]  /*517f0*/  FFMA R2, R33.reuse, 1.4426950216293334961, -R2 ;  /* 0x3fb8aa3b21027823 */ /* 0x040fe20000000802 */
[----:B------:R-:W-:Y:S01]  /*51800*/  FFMA R88, R88, 1.925963033500011079e-08, R35 ;  /* 0x32a5706058587823 */ /* 0x000fe20000000023 */
[----:B------:R-:W-:Y:S01]  /*51810*/  FFMA R34, R6, 1.925963033500011079e-08, R34 ;  /* 0x32a5706006227823 */ /* 0x000fe20000000022 */
[-C--:B------:R-:W-:Y:S01]  /*51820*/  FFMA.SAT R6, R144, R45.reuse, 0.5 ;  /* 0x3f00000090067423 */ /* 0x080fe2000000202d */
[----:B------:R-:W-:Y:S01]  /*51830*/  FFMA R33, R33, 1.925963033500011079e-08, R2 ;  /* 0x32a5706021217823 */ /* 0x000fe20000000002 */
[----:B------:R-:W-:Y:S01]  /*51840*/  FFMA.SAT R2, R116, R45, 0.5 ;  /* 0x3f00000074027423 */ /* 0x000fe2000000202d */
[----:B------:R-:W-:Y:S01]  /*51850*/  MUFU.EX2 R4, R4 ;  /* 0x0000000400047308 */ /* 0x000fe20000000800 */
[----:B------:R-:W-:Y:S01]  /*51860*/  FFMA.RM R6, R6, R44, 12582913 ;  /* 0x4b40000106067423 */ /* 0x000fe2000000402c */
[----:B------:R-:W-:Y:S01]  /*51870*/  FFMA R18, R102, R208, R18 ;  /* 0x000000d066127223 */ /* 0x000fe20000000012 */
[----:B------:R-:W-:Y:S01]  /*51880*/  FFMA.RM R2, R2, R44, 12582913 ;  /* 0x4b40000102027423 */ /* 0x000fe2000000402c */
[----:B------:R-:W-:Y:S01]  /*51890*/  FFMA R19, R103, R208, R19 ;  /* 0x000000d067137223 */ /* 0x000fe20000000013 */
[-C--:B------:R-:W-:Y:S01]  /*518a0*/  FFMA R164, R164, R0.reuse, R128 ;  /* 0x00000000a4a47223 */ /* 0x080fe20000000080 */
[-C--:B------:R-:W-:Y:S01]  /*518b0*/  FFMA R18, R130, R207.reuse, R18 ;  /* 0x000000cf82127223 */ /* 0x080fe20000000012 */
[----:B------:R-:W-:Y:S01]  /*518c0*/  FADD R35, R2, -12583039 ;  /* 0xcb40007f02237421 */ /* 0x000fe20000000000 */
[----:B------:R-:W0:Y:S01]  /*518d0*/  MUFU.EX2 R34, R34 ;  /* 0x0000002200227308 */ /* 0x000e220000000800 */
[----:B------:R-:W-:Y:S01]  /*518e0*/  FFMA R19, R131, R207, R19 ;  /* 0x000000cf83137223 */ /* 0x000fe20000000013 */
[-C--:B------:R-:W-:Y:S01]  /*518f0*/  FFMA R165, R165, R0.reuse, R101 ;  /* 0x00000000a5a57223 */ /* 0x080fe20000000065 */
[----:B------:R-:W-:Y:S01]  /*51900*/  FFMA R35, R116, 1.4426950216293334961, -R35 ;  /* 0x3fb8aa3b74237823 */ /* 0x000fe20000000823 */
[-C--:B------:R-:W-:Y:S01]  /*51910*/  FFMA R166, R166, R0.reuse, R18 ;  /* 0x00000000a6a67223 */ /* 0x080fe20000000012 */
[----:B------:R-:W-:-:S02]  /*51920*/  FFMA R167, R167, R0, R19 ;  /* 0x00000000a7a77223 */ /* 0x000fc40000000013 */
[----:B------:R-:W-:Y:S01]  /*51930*/  FFMA R17, R116, 1.925963033500011079e-08, R35 ;  /* 0x32a5706074117823 */ /* 0x000fe20000000023 */
[----:B------:R-:W-:Y:S01]  /*51940*/  FADD R35, R6, -12583039 ;  /* 0xcb40007f06237421 */ /* 0x000fe20000000000 */
[----:B------:R-:W1:Y:S01]  /*51950*/  MUFU.EX2 R33, R33 ;  /* 0x0000002100217308 */ /* 0x000e620000000800 */
[----:B------:R2:W-:Y:S02]  /*51960*/  STL.128 [R1+0x40], R164 ;  /* 0x000040a401007387 */ /* 0x0005e40000100c00 */
[----:B------:R-:W-:-:S04]  /*51970*/  FFMA R35, R144, 1.4426950216293334961, -R35 ;  /* 0x3fb8aa3b90237823 */ /* 0x000fc80000000823 */
[----:B------:R-:W-:Y:S01]  /*51980*/  FFMA R144, R144, 1.925963033500011079e-08, R35 ;  /* 0x32a5706090907823 */ /* 0x000fe20000000023 */
[----:B------:R-:W3:Y:S01]  /*51990*/  MUFU.EX2 R88, R88 ;  /* 0x0000005800587308 */ /* 0x000ee20000000800 */
[----:B------:R-:W-:Y:S01]  /*519a0*/  SHF.L.U32 R35, R3, 0x17, RZ ;  /* 0x0000001703237819 */ /* 0x000fe200000006ff */
[----:B0-----:R-:W-:Y:S01]  /*519b0*/  FMUL R5, R32, R34 ;  /* 0x0000002220057220 */ /* 0x001fe20000400000 */
[----:B------:R-:W-:-:S03]  /*519c0*/  SHF.L.U32 R34, R7, 0x17, RZ ;  /* 0x0000001707227819 */ /* 0x000fc600000006ff */
[----:B------:R-:W-:Y:S02]  /*519d0*/  FMUL R4, R35, R4 ;  /* 0x0000000423047220 */ /* 0x000fe40000400000 */
[----:B------:R-:W0:Y:S01]  /*519e0*/  MUFU.EX2 R17, R17 ;  /* 0x0000001100117308 */ /* 0x000e220000000800 */
[----:B-1----:R-:W-:Y:S01]  /*519f0*/  FMUL R7, R16, R33 ;  /* 0x0000002110077220 */ /* 0x002fe20000400000 */
[----:B------:R-:W-:Y:S01]  /*51a00*/  FADD R32, RZ, R4 ;  /* 0x00000004ff207221 */ /* 0x000fe20000000000 */
[----:B------:R-:W-:Y:S02]  /*51a10*/  SHF.L.U32 R16, R2, 0x17, RZ ;  /* 0x0000001702107819 */ /* 0x000fe400000006ff */
[----:B------:R-:W-:Y:S01]  /*51a20*/  SHF.L.U32 R2, R6, 0x17, RZ ;  /* 0x0000001706027819 */ /* 0x000fe200000006ff */
[----:B------:R-:W-:Y:S02]  /*51a30*/  FADD R32, R32, R5 ;  /* 0x0000000520207221 */ /* 0x000fe40000000000 */
[----:B------:R-:W1:Y:S01]  /*51a40*/  MUFU.EX2 R3, R144 ;  /* 0x0000009000037308 */ /* 0x000e620000000800 */
[----:B---3--:R-:W-:Y:S01]  /*51a50*/  FMUL R6, R34, R88 ;  /* 0x0000005822067220 */ /* 0x008fe20000400000 */
[----:B------:R-:W-:-:S04]  /*51a60*/  FADD R32, R32, R7 ;  /* 0x0000000720207221 */ /* 0x000fc80000000000 */
[----:B------:R-:W-:Y:S01]  /*51a70*/  FADD R32, R32, R6 ;  /* 0x0000000620207221 */ /* 0x000fe20000000000 */
[----:B0-----:R-:W-:-:S04]  /*51a80*/  FMUL R16, R16, R17 ;  /* 0x0000001110107220 */ /* 0x001fc80000400000 */
[----:B------:R-:W-:Y:S01]  /*51a90*/  FADD R32, R32, R16 ;  /* 0x0000001020207221 */ /* 0x000fe20000000000 */
[----:B-1----:R-:W-:-:S04]  /*51aa0*/  FMUL R17, R2, R3 ;  /* 0x0000000302117220 */ /* 0x002fc80000400000 */
[----:B------:R-:W-:-:S05]  /*51ab0*/  FADD R32, R32, R17 ;  /* 0x0000001120207221 */ /* 0x000fca0000000000 */
[----:B------:R-:W-:-:S04]  /*51ac0*/  IADD3 R0, PT, PT, R32, 0x1800000, RZ ;  /* 0x0180000020007810 */ /* 0x000fc80007ffe0ff */
[----:B------:R-:W-:-:S04]  /*51ad0*/  LOP3.LUT R0, R0, 0x7f800000, RZ, 0xc0, !PT ;  /* 0x7f80000000007812 */ /* 0x000fc800078ec0ff */
[----:B------:R-:W-:-:S13]  /*51ae0*/  ISETP.GT.U32.AND P0, PT, R0, 0x1ffffff, PT ;  /* 0x01ffffff0000780c */ /* 0x000fda0003f04070 */
[----:B--2---:R-:W-:Y:S05]  /*51af0*/  @P0 BRA `(.L_x_251) ;  /* 0x0000000000100947 */ /* 0x004fea0003800000 */
[----:B------:R-:W-:Y:S02]  /*51b00*/  MOV R0, R32 ;  /* 0x0000002000007202 */ /* 0x000fe40000000f00 */
[----:B------:R-:W-:-:S07]  /*51b10*/  MOV R2, 0x51b30 ;  /* 0x00051b3000027802 */ /* 0x000fce0000000f00 */
[----:B------:R-:W-:Y:S05]  /*51b20*/  CALL.REL.NOINC `($__internal_1_$__cuda_sm20_rcp_rn_f32_slowpath) ;  /* 0x0000026000707944 */ /* 0x000fea0003c00000 */
[----:B------:R-:W-:Y:S05]  /*51b30*/  BRA `(.L_x_252) ;  /* 0x0000000000107947 */ /* 0x000fea0003800000 */
.L_x_251:
[----:B------:R-:W0:Y:S02]  /*51b40*/  MUFU.RCP R0, R32 ;  /* 0x0000002000007308 */ /* 0x000e240000001000 */
[----:B0-----:R-:W-:-:S04]  /*51b50*/  FFMA R32, R32, R0, -1 ;  /* 0xbf80000020207423 */ /* 0x001fc80000000000 */
[----:B------:R-:W-:-:S04]  /*51b60*/  FADD.FTZ R32, -R32, -RZ ;  /* 0x800000ff20207221 */ /* 0x000fc80000010100 */
[----:B------:R-:W-:-:S07]  /*51b70*/  FFMA R0, R0, R32, R0 ;  /* 0x0000002000007223 */ /* 0x000fce0000000000 */
.L_x_252:
        /* <DEDUP_REMOVED lines=32> */
[-C--:B------:R-:W-:Y:S01]  /*51d80*/  FFMA R20, R20, R4.reuse, RZ ;  /* 0x0000000414147223 */ /* 0x080fe200000000ff */
[----:B------:R-:W-:Y:S01]  /*51d90*/  FFMA R2, R151, R187, R148 ;  /* 0x000000bb97027223 */ /* 0x000fe20000000094 */
[----:B------:R-:W-:Y:S01]  /*51da0*/  FSEL R3, R64, R3, P0 ;  /* 0x0000000340037208 */ /* 0x000fe20000000000 */
[-C--:B------:R-:W-:Y:S01]  /*51db0*/  FFMA R21, R21, R4.reuse, RZ ;  /* 0x0000000415157223 */ /* 0x080fe200000000ff */
[----:B------:R-:W-:Y:S01]  /*51dc0*/  FFMA R22, R22, R4, RZ ;  /* 0x0000000416167223 */ /* 0x000fe200000000ff */
[----:B------:R-:W-:Y:S01]  /*51dd0*/  FMUL R2, R2, 0.5 ;  /* 0x3f00000002027820 */ /* 0x000fe20000400000 */
[----:B------:R-:W-:Y:S01]  /*51de0*/  FSETP.GT.AND P0, PT, R92, R3, PT ;  /* 0x000000035c00720b */ /* 0x000fe20003f04000 */
[----:B------:R-:W-:-:S02]  /*51df0*/  HFMA2 R9, -RZ, RZ, 0.96630859375, -0.0022525787353515625 ;  /* 0x3bbb989dff097431 */ /* 0x000fc400000001ff */
[----:B------:R-:W-:Y:S01]  /*51e00*/  FMUL R5, R5, R0 ;  /* 0x0000000005057220 */ /* 0x000fe20000400000 */
[----:B------:R-:W-:Y:S01]  /*51e10*/  FFMA R4, R23, R4, RZ ;  /* 0x0000000417047223 */ /* 0x000fe200000000ff */
[----:B------:R-:W-:Y:S01]  /*51e20*/  FSEL R3, R92, R3, P0 ;  /* 0x000000035c037208 */ /* 0x000fe20000000000 */
[-C--:B------:R-:W-:Y:S01]  /*51e30*/  FMUL R7, R7, R0.reuse ;  /* 0x0000000007077220 */ /* 0x080fe20000400000 */
[-C--:B------:R-:W-:Y:S01]  /*51e40*/  FFMA R20, R48, R5.reuse, R20 ;  /* 0x0000000530147223 */ /* 0x080fe20000000014 */
[----:B------:R-:W-:Y:S01]  /*51e50*/  FFMA R21, R49, R5, R21 ;  /* 0x0000000531157223 */ /* 0x000fe20000000015 */
[----:B------:R-:W-:Y:S01]  /*51e60*/  FSETP.GT.AND P0, PT, R120, R3, PT ;  /* 0x000000037800720b */ /* 0x000fe20003f04000 */
[-C--:B------:R-:W-:Y:S01]  /*51e70*/  FFMA R22, R50, R5.reuse, R22 ;  /* 0x0000000532167223 */ /* 0x080fe20000000016 */
[----:B------:R-:W-:Y:S01]  /*51e80*/  FFMA R4, R51, R5, R4 ;  /* 0x0000000533047223 */ /* 0x000fe20000000004 */
[----:B------:R-:W-:Y:S01]  /*51e90*/  FFMA R20, R76, R7, R20 ;  /* 0x000000074c147223 */ /* 0x000fe20000000014 */
[----:B------:R-:W-:Y:S01]  /*51ea0*/  FSEL R3, R120, R3, P0 ;  /* 0x0000000378037208 */ /* 0x000fe20000000000 */
[-C--:B------:R-:W-:Y:S01]  /*51eb0*/  FFMA R21, R77, R7.reuse, R21 ;  /* 0x000000074d157223 */ /* 0x080fe20000000015 */
[-C--:B------:R-:W-:Y:S01]  /*51ec0*/  FFMA R22, R78, R7.reuse, R22 ;  /* 0x000000074e167223 */ /* 0x080fe20000000016 */
[----:B------:R-:W-:Y:S01]  /*51ed0*/  FFMA R4, R79, R7, R4 ;  /* 0x000000074f047223 */ /* 0x000fe20000000004 */
[-C--:B------:R-:W-:Y:S01]  /*51ee0*/  FSETP.GT.AND P0, PT, R2, R3.reuse, PT ;  /* 0x000000030200720b */ /* 0x080fe20003f04000 */
[-C--:B------:R-:W-:Y:S01]  /*51ef0*/  FMUL R6, R6, R0.reuse ;  /* 0x0000000006067220 */ /* 0x080fe20000400000 */
[----:B------:R-:W-:Y:S01]  /*51f00*/  MOV R23, 0x437c0000 ;  /* 0x437c000000177802 */ /* 0x000fe20000000f00 */
[-C--:B------:R-:W-:Y:S01]  /*51f10*/  FMUL R16, R16, R0.reuse ;  /* 0x0000000010107220 */ /* 0x080fe20000400000 */
[----:B------:R-:W-:Y:S01]  /*51f20*/  FSEL R3, R2, R3, P0 ;  /* 0x0000000302037208 */ /* 0x000fe20000000000 */
[----:B------:R-:W-:Y:S01]  /*51f30*/  FMUL R0, R17, R0 ;  /* 0x0000000011007220 */ /* 0x000fe20000400000 */
[-C--:B------:R-:W-:Y:S01]  /*51f40*/  FFMA R104, R104, R6.reuse, R20 ;  /* 0x0000000668687223 */ /* 0x080fe20000000014 */
[-C--:B------:R-:W-:Y:S01]  /*51f50*/  FFMA R107, R107, R6.reuse, R4 ;  /* 0x000000066b6b7223 */ /* 0x080fe20000000004 */
[-C--:B------:R-:W-:Y:S01]  /*51f60*/  FFMA R21, R105, R6.reuse, R21 ;  /* 0x0000000669157223 */ /* 0x080fe20000000015 */
[--C-:B------:R-:W-:Y:S01]  /*51f70*/  FADD R8, R8, -R3.reuse ;  /* 0x8000000308087221 */ /* 0x100fe20000000000 */
[--C-:B------:R-:W-:Y:S01]  /*51f80*/  FADD R64, R64, -R3.reuse ;  /* 0x8000000340407221 */ /* 0x100fe20000000000 */
[--C-:B------:R-:W-:Y:S01]  /*51f90*/  FADD R36, R36, -R3.reuse ;  /* 0x8000000324247221 */ /* 0x100fe20000000000 */
[--C-:B------:R-:W-:Y:S01]  /*51fa0*/  FADD R10, R2, -R3.reuse ;  /* 0x80000003020a7221 */ /* 0x100fe20000000000 */
[-C--:B------:R-:W-:Y:S01]  /*51fb0*/  FFMA.SAT R7, R8, R9.reuse, 0.5 ;  /* 0x3f00000008077423 */ /* 0x080fe20000002009 */
[-C--:B------:R-:W-:Y:S01]  /*51fc0*/  FFMA.SAT R2, R64, R9.reuse, 0.5 ;  /* 0x3f00000040027423 */ /* 0x080fe20000002009 */
[----:B------:R-:W-:Y:S01]  /*51fd0*/  FFMA.SAT R5, R36, R9, 0.5 ;  /* 0x3f00000024057423 */ /* 0x000fe20000002009 */
[--C-:B------:R-:W-:Y:S01]  /*51fe0*/  FADD R92, R92, -R3.reuse ;  /* 0x800000035c5c7221 */ /* 0x100fe20000000000 */
[-C--:B------:R-:W-:Y:S01]  /*51ff0*/  FFMA.RM R7, R7, R23.reuse, 12582913 ;  /* 0x4b40000107077423 */ /* 0x080fe20000004017 */
[-C--:B------:R-:W-:Y:S01]  /*52000*/  FFMA.RM R2, R2, R23.reuse, 12582913 ;  /* 0x4b40000102027423 */ /* 0x080fe20000004017 */
[----:B------:R-:W-:Y:S01]  /*52010*/  FFMA.RM R5, R5, R23, 12582913 ;  /* 0x4b40000105057423 */ /* 0x000fe20000004017 */
[----:B------:R-:W-:Y:S01]  /*52020*/  FADD R120, R120, -R3 ;  /* 0x8000000378787221 */ /* 0x000fe20000000000 */
[----:B------:R-:W-:Y:S01]  /*52030*/  FADD R17, R7, -12583039 ;  /* 0xcb40007f07117421 */ /* 0x000fe20000000000 */
[----:B------:R-:W-:Y:S01]  /*52040*/  FADD R3, R2, -12583039 ;  /* 0xcb40007f02037421 */ /* 0x000fe20000000000 */
[----:B------:R-:W-:Y:S01]  /*52050*/  FADD R19, R5, -12583039 ;  /* 0xcb40007f05137421 */ /* 0x000fe20000000000 */
[----:B------:R-:W-:Y:S01]  /*52060*/  SHF.L.U32 R7, R7, 0x17, RZ ;  /* 0x0000001707077819 */ /* 0x000fe200000006ff */
[----:B------:R-:W-:Y:S01]  /*52070*/  FFMA R17, R8, 1.4426950216293334961, -R17 ;  /* 0x3fb8aa3b08117823 */ /* 0x000fe20000000811 */
[----:B------:R-:W-:Y:S01]  /*52080*/  FFMA R3, R64, 1.4426950216293334961, -R3 ;  /* 0x3fb8aa3b40037823 */ /* 0x000fe20000000803 */
[----:B------:R-:W-:Y:S01]  /*52090*/  FFMA R19, R36, 1.4426950216293334961, -R19 ;  /* 0x3fb8aa3b24137823 */ /* 0x000fe20000000813 */
[----:B------:R-:W-:Y:S01]  /*520a0*/  SHF.L.U32 R5, R5, 0x17, RZ ;  /* 0x0000001705057819 */ /* 0x000fe200000006ff */
[----:B------:R-:W-:Y:S01]  /*520b0*/  FFMA R17, R8, 1.925963033500011079e-08, R17 ;  /* 0x32a5706008117823 */ /* 0x000fe20000000011 */
[-C--:B------:R-:W-:Y:S01]  /*520c0*/  FFMA.SAT R8, R92, R9.reuse, 0.5 ;  /* 0x3f0000005c087423 */ /* 0x080fe20000002009 */
[----:B------:R-:W-:Y:S01]  /*520d0*/  FFMA R18, R64, 1.925963033500011079e-08, R3 ;  /* 0x32a5706040127823 */ /* 0x000fe20000000003 */
[----:B------:R-:W-:Y:S01]  /*520e0*/  FFMA.SAT R3, R120, R9, 0.5 ;  /* 0x3f00000078037423 */ /* 0x000fe20000002009 */
[----:B------:R-:W-:Y:S01]  /*520f0*/  FFMA R19, R36, 1.925963033500011079e-08, R19 ;  /* 0x32a5706024137823 */ /* 0x000fe20000000013 */
[----:B------:R-:W-:Y:S01]  /*52100*/  FFMA.RM R8, R8, R23, 12582913 ;  /* 0x4b40000108087423 */ /* 0x000fe20000004017 */
[----:B------:R-:W-:Y:S01]  /*52110*/  FFMA.SAT R9, R10, R9, 0.5 ;  /* 0x3f0000000a097423 */ /* 0x000fe20000002009 */
[----:B------:R-:W0:Y:S01]  /*52120*/  MUFU.EX2 R17, R17 ;  /* 0x0000001100117308 */ /* 0x000e220000000800 */
[-C--:B------:R-:W-:Y:S01]  /*52130*/  FFMA.RM R3, R3, R23.reuse, 12582913 ;  /* 0x4b40000103037423 */ /* 0x080fe20000004017 */
[----:B------:R-:W-:Y:S01]  /*52140*/  FADD R11, R8, -12583039 ;  /* 0xcb40007f080b7421 */ /* 0x000fe20000000000 */
[----:B------:R-:W-:Y:S01]  /*52150*/  FFMA.RM R9, R9, R23, 12582913 ;  /* 0x4b40000109097423 */ /* 0x000fe20000004017 */
[----:B------:R-:W-:Y:S01]  /*52160*/  FFMA R22, R106, R6, R22 ;  /* 0x000000066a167223 */ /* 0x000fe20000000016 */
[----:B------:R-:W-:Y:S01]  /*52170*/  FADD R23, R3, -12583039 ;  /* 0xcb40007f03177421 */ /* 0x000fe20000000000 */
[----:B------:R-:W-:Y:S01]  /*52180*/  FFMA R11, R92, 1.4426950216293334961, -R11 ;  /* 0x3fb8aa3b5c0b7823 */ /* 0x000fe2000000080b */
[----:B------:R-:W-:Y:S01]  /*52190*/  FADD R32, R9, -12583039 ;  /* 0xcb40007f09207421 */ /* 0x000fe20000000000 */
[----:B------:R-:W1:Y:S01]  /*521a0*/  MUFU.EX2 R19, R19 ;  /* 0x0000001300137308 */ /* 0x000e620000000800 */
[----:B------:R-:W-:Y:S01]  /*521b0*/  FFMA R23, R120, 1.4426950216293334961, -R23 ;  /* 0x3fb8aa3b78177823 */ /* 0x000fe20000000817 */
[----:B------:R-:W-:Y:S01]  /*521c0*/  FFMA R11, R92, 1.925963033500011079e-08, R11 ;  /* 0x32a570605c0b7823 */ /* 0x000fe2000000000b */
[----:B------:R-:W-:Y:S01]  /*521d0*/  FFMA R32, R10, 1.4426950216293334961, -R32 ;  /* 0x3fb8aa3b0a207823 */ /* 0x000fe20000000820 */
[----:B------:R-:W-:Y:S01]  /*521e0*/  SHF.L.U32 R6, R8, 0x17, RZ ;  /* 0x0000001708067819 */ /* 0x000fe200000006ff */
[----:B------:R-:W-:Y:S01]  /*521f0*/  FFMA R23, R120, 1.925963033500011079e-08, R23 ;  /* 0x32a5706078177823 */ /* 0x000fe20000000017 */
[----:B------:R-:W-:Y:S01]  /*52200*/  SHF.L.U32 R8, R3, 0x17, RZ ;  /* 0x0000001703087819 */ /* 0x000fe200000006ff */
[----:B------:R-:W-:Y:S01]  /*52210*/  FFMA R10, R10, 1.925963033500011079e-08, R32 ;  /* 0x32a570600a0a7823 */ /* 0x000fe20000000020 */
[----:B------:R-:W2:Y:S01]  /*52220*/  MUFU.EX2 R18, R18 ;  /* 0x0000001200127308 */ /* 0x000ea20000000800 */
[----:B0-----:R-:W-:Y:S01]  /*52230*/  FMUL R4, R7, R17 ;  /* 0x0000001107047220 */ /* 0x001fe20000400000 */
[----:B------:R-:W-:Y:S01]  /*52240*/  SHF.L.U32 R7, R2, 0x17, RZ ;  /* 0x0000001702077819 */ /* 0x000fe200000006ff */
[-C--:B------:R-:W-:Y:S01]  /*52250*/  FFMA R104, R132, R16.reuse, R104 ;  /* 0x0000001084687223 */ /* 0x080fe20000000068 */
[----:B------:R-:W-:Y:S01]  /*52260*/  SHF.L.U32 R9, R9, 0x17, RZ ;  /* 0x0000001709097819 */ /* 0x000fe200000006ff */
[----:B------:R-:W-:Y:S01]  /*52270*/  FADD R2, RZ, R4 ;  /* 0x00000004ff027221 */ /* 0x000fe20000000000 */
[-C--:B------:R-:W-:Y:S01]  /*52280*/  FFMA R21, R133, R16.reuse, R21 ;  /* 0x0000001085157223 */ /* 0x080fe20000000015 */
[-C--:B------:R-:W-:Y:S01]  /*52290*/  FFMA R22, R134, R16.reuse, R22 ;  /* 0x0000001086167223 */ /* 0x080fe20000000016 */
[----:B------:R-:W0:Y:S01]  /*522a0*/  MUFU.EX2 R11, R11 ;  /* 0x0000000b000b7308 */ /* 0x000e220000000800 */
[----:B-1----:R-:W-:Y:S01]  /*522b0*/  FMUL R5, R5, R19 ;  /* 0x0000001305057220 */ /* 0x002fe20000400000 */
[----:B------:R-:W-:Y:S01]  /*522c0*/  FFMA R107, R135, R16, R107 ;  /* 0x00000010876b7223 */ /* 0x000fe2000000006b */
[-C--:B------:R-:W-:Y:S01]  /*522d0*/  FFMA R168, R168, R0.reuse, R104 ;  /* 0x00000000a8a87223 */ /* 0x080fe20000000068 */
[-C--:B------:R-:W-:Y:S01]  /*522e0*/  FFMA R169, R169, R0.reuse, R21 ;  /* 0x00000000a9a97223 */ /* 0x080fe20000000015 */
[----:B------:R-:W-:Y:S01]  /*522f0*/  FADD R2, R2, R5 ;  /* 0x0000000502027221 */ /* 0x000fe20000000000 */
[-C--:B------:R-:W-:Y:S01]  /*52300*/  FFMA R170, R170, R0.reuse, R22 ;  /* 0x00000000aaaa7223 */ /* 0x080fe20000000016 */
[----:B------:R-:W-:Y:S01]  /*52310*/  FFMA R171, R171, R0, R107 ;  /* 0x00000000abab7223 */ /* 0x000fe2000000006b */
[----:B------:R-:W1:Y:S01]  /*52320*/  MUFU.EX2 R20, R23 ;  /* 0x0000001700147308 */ /* 0x000e620000000800 */
[----:B--2---:R-:W-:-:S03]  /*52330*/  FMUL R7, R7, R18 ;  /* 0x0000001207077220 */ /* 0x004fc60000400000 */
[----:B------:R2:W-:Y:S01]  /*52340*/  STL.128 [R1+0x50], R168 ;  /* 0x000050a801007387 */ /* 0x0005e20000100c00 */
        /* <DEDUP_REMOVED lines=16> */
.L_x_253:
[----:B------:R-:W0:Y:S02]  /*52450*/  MUFU.RCP R0, R2 ;  /* 0x0000000200007308 */ /* 0x000e240000001000 */
[----:B0-----:R-:W-:-:S04]  /*52460*/  FFMA R2, R2, R0, -1 ;  /* 0xbf80000002027423 */ /* 0x001fc80000000000 */
[----:B------:R-:W-:-:S04]  /*52470*/  FADD.FTZ R2, -R2, -RZ ;  /* 0x800000ff02027221 */ /* 0x000fc80000010100 */
[----:B------:R-:W-:-:S07]  /*52480*/  FFMA R0, R0, R2, R0 ;  /* 0x0000000200007223 */ /* 0x000fce0000000000 */
.L_x_254:
        /* <DEDUP_REMOVED lines=32> */
[----:B------:R-:W-:-:S02]  /*52690*/  HFMA2 R3, -RZ, RZ, 0.96630859375, -0.0022525787353515625 ;  /* 0x3bbb989dff037431 */ /* 0x000fc400000001ff */
[----:B------:R-:W-:Y:S01]  /*526a0*/  FFMA R152, R155, R163, R152 ;  /* 0x000000a39b987223 */ /* 0x000fe20000000098 */
[----:B------:R-:W-:Y:S01]  /*526b0*/  FSEL R2, R68, R2, P0 ;  /* 0x0000000244027208 */ /* 0x000fe20000000000 */
[-C--:B------:R-:W-:Y:S01]  /*526c0*/  FFMA R24, R24, R4.reuse, RZ ;  /* 0x0000000418187223 */ /* 0x080fe200000000ff */
[----:B------:R-:W-:Y:S01]  /*526d0*/  FFMA R25, R25, R4, RZ ;  /* 0x0000000419197223 */ /* 0x000fe200000000ff */
[----:B------:R-:W-:Y:S01]  /*526e0*/  FMUL R152, R152, 0.5 ;  /* 0x3f00000098987820 */ /* 0x000fe20000400000 */
[----:B------:R-:W-:Y:S01]  /*526f0*/  FSETP.GT.AND P0, PT, R96, R2, PT ;  /* 0x000000026000720b */ /* 0x000fe20003f04000 */
[----:B------:R-:W-:Y:S01]  /*52700*/  FFMA R26, R26, R4, RZ ;  /* 0x000000041a1a7223 */ /* 0x000fe200000000ff */
[----:B------:R-:W-:Y:S01]  /*52710*/  FMUL R5, R5, R0 ;  /* 0x0000000005057220 */ /* 0x000fe20000400000 */
[----:B------:R-:W-:Y:S01]  /*52720*/  FFMA R4, R27, R4, RZ ;  /* 0x000000041b047223 */ /* 0x000fe200000000ff */
[----:B------:R-:W-:Y:S01]  /*52730*/  FSEL R2, R96, R2, P0 ;  /* 0x0000000260027208 */ /* 0x000fe20000000000 */
[----:B------:R-:W-:Y:S01]  /*52740*/  FMUL R7, R7, R0 ;  /* 0x0000000007077220 */ /* 0x000fe20000400000 */
[-C--:B------:R-:W-:Y:S01]  /*52750*/  FFMA R24, R52, R5.reuse, R24 ;  /* 0x0000000534187223 */ /* 0x080fe20000000018 */
[-C--:B------:R-:W-:Y:S01]  /*52760*/  FFMA R25, R53, R5.reuse, R25 ;  /* 0x0000000535197223 */ /* 0x080fe20000000019 */
[----:B------:R-:W-:Y:S01]  /*52770*/  FSETP.GT.AND P0, PT, R124, R2, PT ;  /* 0x000000027c00720b */ /* 0x000fe20003f04000 */
[-C--:B------:R-:W-:Y:S01]  /*52780*/  FFMA R26, R54, R5.reuse, R26 ;  /* 0x00000005361a7223 */ /* 0x080fe2000000001a */
[----:B------:R-:W-:Y:S01]  /*52790*/  FFMA R4, R55, R5, R4 ;  /* 0x0000000537047223 */ /* 0x000fe20000000004 */
[----:B------:R-:W-:Y:S01]  /*527a0*/  MOV R5, 0x437c0000 ;  /* 0x437c000000057802 */ /* 0x000fe20000000f00 */
[----:B------:R-:W-:Y:S01]  /*527b0*/  FMUL R6, R6, R0 ;  /* 0x0000000006067220 */ /* 0x000fe20000400000 */
[----:B------:R-:W-:Y:S01]  /*527c0*/  FSEL R2, R124, R2, P0 ;  /* 0x000000027c027208 */ /* 0x000fe20000000000 */
[-C--:B------:R-:W-:Y:S01]  /*527d0*/  FMUL R8, R8, R0.reuse ;  /* 0x0000000008087220 */ /* 0x080fe20000400000 */
[----:B------:R-:W-:Y:S01]  /*527e0*/  FMUL R0, R9, R0 ;  /* 0x0000000009007220 */ /* 0x000fe20000400000 */
[-C--:B------:R-:W-:Y:S01]  /*527f0*/  FFMA R24, R80, R7.reuse, R24 ;  /* 0x0000000750187223 */ /* 0x080fe20000000018 */
[-C--:B------:R-:W-:Y:S01]  /*52800*/  FSETP.GT.AND P0, PT, R152, R2.reuse, PT ;  /* 0x000000029800720b */ /* 0x080fe20003f04000 */
        /* <DEDUP_REMOVED lines=15> */
[----:B------:R-:W-:Y:S01]  /*52900*/  FFMA.SAT R2, R68, R3, 0.5 ;  /* 0x3f00000044027423 */ /* 0x000fe20000002003 */
[----:B------:R-:W-:Y:S01]  /*52910*/  FFMA.RM R10, R10, R5, 12582913 ;  /* 0x4b4000010a0a7423 */ /* 0x000fe20000004005 */
[-C--:B------:R-:W-:Y:S01]  /*52920*/  FFMA.SAT R9, R40, R3.reuse, 0.5 ;  /* 0x3f00000028097423 */ /* 0x080fe20000002003 */
[----:B------:R-:W-:Y:S01]  /*52930*/  FFMA.SAT R16, R152, R3, 0.5 ;  /* 0x3f00000098107423 */ /* 0x000fe20000002003 */
[-C--:B------:R-:W-:Y:S01]  /*52940*/  FFMA.RM R2, R2, R5.reuse, 12582913 ;  /* 0x4b40000102027423 */ /* 0x080fe20000004005 */
[C---:B------:R-:W-:Y:S01]  /*52950*/  FADD R11, R10.reuse, -12583039 ;  /* 0xcb40007f0a0b7421 */ /* 0x040fe20000000000 */
[----:B------:R-:W-:Y:S01]  /*52960*/  FFMA.RM R9, R9, R5, 12582913 ;  /* 0x4b40000109097423 */ /* 0x000fe20000004005 */
[----:B------:R-:W-:Y:S01]  /*52970*/  SHF.L.U32 R10, R10, 0x17, RZ ;  /* 0x000000170a0a7819 */ /* 0x000fe200000006ff */
[----:B------:R-:W-:Y:S01]  /*52980*/  FADD R14, R2, -12583039 ;  /* 0xcb40007f020e7421 */ /* 0x000fe20000000000 */
[----:B------:R-:W-:Y:S01]  /*52990*/  FFMA R11, R12, 1.4426950216293334961, -R11 ;  /* 0x3fb8aa3b0c0b7823 */ /* 0x000fe2000000080b */
[----:B------:R-:W-:Y:S01]  /*529a0*/  FADD R13, R9, -12583039 ;  /* 0xcb40007f090d7421 */ /* 0x000fe20000000000 */
[-C--:B------:R-:W-:Y:S01]  /*529b0*/  FFMA R24, R136, R8.reuse, R24 ;  /* 0x0000000888187223 */ /* 0x080fe20000000018 */
[----:B------:R-:W-:Y:S01]  /*529c0*/  FFMA R14, R68, 1.4426950216293334961, -R14 ;  /* 0x3fb8aa3b440e7823 */ /* 0x000fe2000000080e */
[----:B------:R-:W-:Y:S01]  /*529d0*/  FFMA R12, R12, 1.925963033500011079e-08, R11 ;  /* 0x32a570600c0c7823 */ /* 0x000fe2000000000b */
[-C--:B------:R-:W-:Y:S01]  /*529e0*/  FFMA.SAT R11, R96, R3.reuse, 0.5 ;  /* 0x3f000000600b7423 */ /* 0x080fe20000002003 */
[----:B------:R-:W-:Y:S01]  /*529f0*/  FFMA R13, R40, 1.4426950216293334961, -R13 ;  /* 0x3fb8aa3b280d7823 */ /* 0x000fe2000000080d */
[----:B------:R-:W-:Y:S01]  /*52a00*/  FFMA R68, R68, 1.925963033500011079e-08, R14 ;  /* 0x32a5706044447823 */ /* 0x000fe2000000000e */
[----:B------:R-:W-:Y:S01]  /*52a10*/  FFMA.SAT R14, R124, R3, 0.5 ;  /* 0x3f0000007c0e7423 */ /* 0x000fe20000002003 */
[-C--:B------:R-:W-:Y:S01]  /*52a20*/  FFMA.RM R11, R11, R5.reuse, 12582913 ;  /* 0x4b4000010b0b7423 */ /* 0x080fe20000004005 */
[----:B------:R-:W-:Y:S01]  /*52a30*/  FFMA R13, R40, 1.925963033500011079e-08, R13 ;  /* 0x32a57060280d7823 */ /* 0x000fe2000000000d */
[----:B------:R-:W0:Y:S01]  /*52a40*/  MUFU.EX2 R12, R12 ;  /* 0x0000000c000c7308 */ /* 0x000e220000000800 */
[-C--:B------:R-:W-:Y:S01]  /*52a50*/  FFMA.RM R3, R14, R5.reuse, 12582913 ;  /* 0x4b4000010e037423 */ /* 0x080fe20000004005 */
[C---:B------:R-:W-:Y:S01]  /*52a60*/  FADD R15, R11.reuse, -12583039 ;  /* 0xcb40007f0b0f7421 */ /* 0x040fe20000000000 */
[----:B------:R-:W-:Y:S01]  /*52a70*/  FFMA.RM R14, R16, R5, 12582913 ;  /* 0x4b400001100e7423 */ /* 0x000fe20000004005 */
[----:B------:R-:W-:Y:S01]  /*52a80*/  SHF.L.U32 R6, R11, 0x17, RZ ;  /* 0x000000170b067819 */ /* 0x000fe200000006ff */
[C---:B------:R-:W-:Y:S01]  /*52a90*/  FADD R5, R3.reuse, -12583039 ;  /* 0xcb40007f03057421 */ /* 0x040fe20000000000 */
[----:B------:R-:W-:Y:S01]  /*52aa0*/  FFMA R15, R96, 1.4426950216293334961, -R15 ;  /* 0x3fb8aa3b600f7823 */ /* 0x000fe2000000080f */
[----:B------:R-:W-:Y:S01]  /*52ab0*/  FADD R16, R14, -12583039 ;  /* 0xcb40007f0e107421 */ /* 0x000fe20000000000 */
[----:B------:R-:W-:Y:S01]  /*52ac0*/  MUFU.EX2 R13, R13 ;  /* 0x0000000d000d7308 */ /* 0x000fe20000000800 */
[----:B------:R-:W-:Y:S01]  /*52ad0*/  FFMA R5, R124, 1.4426950216293334961, -R5 ;  /* 0x3fb8aa3b7c057823 */ /* 0x000fe20000000805 */
[----:B------:R-:W-:Y:S01]  /*52ae0*/  FFMA R15, R96, 1.925963033500011079e-08, R15 ;  /* 0x32a57060600f7823 */ /* 0x000fe2000000000f */
[----:B------:R-:W-:Y:S01]  /*52af0*/  FFMA R7, R152, 1.4426950216293334961, -R16 ;  /* 0x3fb8aa3b98077823 */ /* 0x000fe20000000810 */
[----:B------:R-:W-:Y:S01]  /*52b00*/  SHF.L.U32 R3, R3, 0x17, RZ ;  /* 0x0000001703037819 */ /* 0x000fe200000006ff */
[----:B------:R-:W-:Y:S01]  /*52b10*/  FFMA R5, R124, 1.925963033500011079e-08, R5 ;  /* 0x32a570607c057823 */ /* 0x000fe20000000005 */
[----:B------:R-:W-:Y:S01]  /*52b20*/  FFMA R25, R137, R8, R25 ;  /* 0x0000000889197223 */ /* 0x000fe20000000019 */
[----:B------:R-:W-:Y:S01]  /*52b30*/  FFMA R7, R152, 1.925963033500011079e-08, R7 ;  /* 0x32a5706098077823 */ /* 0x000fe20000000007 */
[----:B------:R-:W-:Y:S01]  /*52b40*/  MUFU.EX2 R68, R68 ;  /* 0x0000004400447308 */ /* 0x000fe20000000800 */
[----:B0-----:R-:W-:Y:S01]  /*52b50*/  FMUL R4, R10, R12 ;  /* 0x0000000c0a047220 */ /* 0x001fe20000400000 */
[-C--:B------:R-:W-:Y:S01]  /*52b60*/  FFMA R26, R138, R8.reuse, R26 ;  /* 0x000000088a1a7223 */ /* 0x080fe2000000001a */
[----:B------:R-:W-:Y:S01]  /*52b70*/  SHF.L.U32 R14, R14, 0x17, RZ ;  /* 0x000000170e0e7819 */ /* 0x000fe200000006ff */
[----:B------:R-:W-:Y:S01]  /*52b80*/  FFMA R111, R139, R8, R111 ;  /* 0x000000088b6f7223 */ /* 0x000fe2000000006f */
[-C--:B------:R-:W-:Y:S01]  /*52b90*/  FFMA R172, R172, R0.reuse, R24 ;  /* 0x00000000acac7223 */ /* 0x080fe20000000018 */
[-C--:B------:R-:W-:Y:S01]  /*52ba0*/  FFMA R173, R173, R0.reuse, R25 ;  /* 0x00000000adad7223 */ /* 0x080fe20000000019 */
[-C--:B------:R-:W-:Y:S01]  /*52bb0*/  FFMA R174, R174, R0.reuse, R26 ;  /* 0x00000000aeae7223 */ /* 0x080fe2000000001a */
[----:B------:R-:W0:Y:S01]  /*52bc0*/  MUFU.EX2 R15, R15 ;  /* 0x0000000f000f7308 */ /* 0x000e220000000800 */
[----:B------:R-:W-:-:S05]  /*52bd0*/  FFMA R175, R175, R0, R111 ;  /* 0x00000000afaf7223 */ /* 0x000fca000000006f */
[----:B------:R1:W-:Y:S02]  /*52be0*/  STL.128 [R1+0x60], R172 ;  /* 0x000060ac01007387 */ /* 0x0003e40000100c00 */
[----:B------:R2:W3:Y:S02]  /*52bf0*/  MUFU.EX2 R16, R5 ;  /* 0x0000000500107308 */ /* 0x0004e40000000800 */
[----:B--2---:R-:W-:Y:S01]  /*52c00*/  SHF.L.U32 R5, R9, 0x17, RZ ;  /* 0x0000001709057819 */ /* 0x004fe200000006ff */
[----:B0-----:R-:W-:-:S05]  /*52c10*/  FMUL R6, R6, R15 ;  /* 0x0000000f06067220 */ /* 0x001fca0000400000 */
[----:B------:R0:W2:Y:S01]  /*52c20*/  MUFU.EX2 R9, R7 ;  /* 0x0000000700097308 */ /* 0x0000a20000000800 */
[----:B------:R-:W-:Y:S01]  /*52c30*/  FMUL R5, R5, R13 ;  /* 0x0000000d05057220 */ /* 0x000fe20000400000 */
[----:B---3--:R-:W-:Y:S01]  /*52c40*/  FMUL R8, R3, R16 ;  /* 0x0000001003087220 */ /* 0x008fe20000400000 */
[----:B0-----:R-:W-:Y:S01]  /*52c50*/  SHF.L.U32 R7, R2, 0x17, RZ ;  /* 0x0000001702077819 */ /* 0x001fe200000006ff */
[----:B------:R-:W-:-:S04]  /*52c60*/  FADD R2, RZ, R4 ;  /* 0x00000004ff027221 */ /* 0x000fc80000000000 */
[----:B------:R-:W-:Y:S01]  /*52c70*/  FMUL R7, R7, R68 ;  /* 0x0000004407077220 */ /* 0x000fe20000400000 */
[----:B------:R-:W-:Y:S01]  /*52c80*/  FADD R2, R2, R5 ;  /* 0x0000000502027221 */ /* 0x000fe20000000000 */
[----:B--2---:R-:W-:-:S03]  /*52c90*/  FMUL R9, R14, R9 ;  /* 0x000000090e097220 */ /* 0x004fc60000400000 */
[----:B------:R-:W-:-:S04]  /*52ca0*/  FADD R2, R2, R7 ;  /* 0x0000000702027221 */ /* 0x000fc80000000000 */
        /* <DEDUP_REMOVED lines=9> */
[----:B------:R-:W-:Y:S05]  /*52d40*/  CALL.REL.NOINC `($__internal_1_$__cuda_sm20_rcp_rn_f32_slowpath) ;  /* 0x0000024c00e87944 */ /* 0x000fea0003c00000 */
[----:B------:R-:W-:Y:S05]  /*52d50*/  BRA `(.L_x_256) ;  /* 0x0000000000107947 */ /* 0x000fea0003800000 */
.L_x_255:
[----:B------:R-:W0:Y:S02]  /*52d60*/  MUFU.RCP R0, R2 ;  /* 0x0000000200007308 */ /* 0x000e240000001000 */
[----:B0-----:R-:W-:-:S04]  /*52d70*/  FFMA R2, R2, R0, -1 ;  /* 0xbf80000002027423 */ /* 0x001fc80000000000 */
[----:B------:R-:W-:-:S04]  /*52d80*/  FADD.FTZ R2, -R2, -RZ ;  /* 0x800000ff02027221 */ /* 0x000fc80000010100 */
[----:B------:R-:W-:-:S07]  /*52d90*/  FFMA R0, R0, R2, R0 ;  /* 0x0000000200007223 */ /* 0x000fce0000000000 */
.L_x_256:
[----:B------:R-:W2:Y:S04]  /*52da0*/  LDL.LU R22, [R1+0x1408] ;  /* 0x0014080001167983 */ /* 0x000ea80000300800 */
[----:B------:R-:W3:Y:S04]  /*52db0*/  LDL.LU R13, [R1+0x13e0] ;  /* 0x0013e000010d7983 */ /* 0x000ee80000300800 */
[----:B------:R-:W4:Y:S01]  /*52dc0*/  LDL.LU R24, [R1+0x1a7c] ;  /* 0x001a7c0001187983 */ /* 0x000f220000300800 */
[-C--:B------:R-:W-:Y:S01]  /*52dd0*/  FMUL R4, R4, R0.reuse ;  /* 0x0000000004047220 */ /* 0x080fe20000400000 */
[-C--:B------:R-:W-:Y:S01]  /*52de0*/  FMUL R5, R5, R0.reuse ;  /* 0x0000000005057220 */ /* 0x080fe20000400000 */
[-C--:B------:R-:W-:Y:S01]  /*52df0*/  FMUL R7, R7, R0.reuse ;  /* 0x0000000007077220 */ /* 0x080fe20000400000 */
[----:B------:R-:W5:Y:S01]  /*52e00*/  LDL.LU R14, [R1+0x1398] ;  /* 0x00139800010e7983 */ /* 0x000f620000300800 */
[-C--:B------:R-:W-:Y:S01]  /*52e10*/  FMUL R6, R6, R0.reuse ;  /* 0x0000000006067220 */ /* 0x080fe20000400000 */
[-C--:B------:R-:W-:Y:S01]  /*52e20*/  FMUL R8, R8, R0.reuse ;  /* 0x0000000008087220 */ /* 0x080fe20000400000 */
[----:B------:R-:W-:Y:S01]  /*52e30*/  FMUL R0, R9, R0 ;  /* 0x0000000009007220 */ /* 0x000fe20000400000 */
        /* <DEDUP_REMOVED lines=31> */
[----:B--2---:R-:W-:-:S03]  /*53030*/  FFMA R9, R22, R164, RZ ;  /* 0x000000a416097223 */ /* 0x004fc600000000ff */
[----:B------:R-:W2:Y:S01]  /*53040*/  LDL.LU R22, [R1+0x1a68] ;  /* 0x001a680001167983 */ /* 0x000ea20000300800 */
[----:B---3--:R-:W-:-:S04]  /*53050*/  FFMA R13, R13, R164, RZ ;  /* 0x000000a40d0d7223 */ /* 0x008fc800000000ff */
[-C--:B----4-:R-:W-:Y:S02]  /*53060*/  FFMA R13, R24, R165.reuse, R13 ;  /* 0x000000a5180d7223 */ /* 0x090fe4000000000d */
[----:B------:R-:W3:Y:S01]  /*53070*/  LDL.LU R24, [R1+0x1b4c] ;  /* 0x001b4c0001187983 */ /* 0x000ee20000300800 */
        /* <DEDUP_REMOVED lines=14> */
[-C--:B------:R-:W-:Y:S01]  /*53160*/  FFMA R28, R28, R4.reuse, RZ ;  /* 0x000000041c1c7223 */ /* 0x080fe200000000ff */
[-C--:B------:R-:W-:Y:S01]  /*53170*/  FFMA R29, R29, R4.reuse, RZ ;  /* 0x000000041d1d7223 */ /* 0x080fe200000000ff */
[----:B------:R-:W-:Y:S01]  /*53180*/  FFMA R30, R30, R4, RZ ;  /* 0x000000041e1e7223 */ /* 0x000fe200000000ff */
[-C--:B------:R-:W-:Y:S01]  /*53190*/  FFMA R10, R36, R165.reuse, R10 ;  /* 0x000000a5240a7223 */ /* 0x080fe2000000000a */
[----:B------:R-:W4:Y:S01]  /*531a0*/  LDL.LU R42, [R1+0x1b70] ;  /* 0x001b7000012a7983 */ /* 0x000f220000300800 */
[----:B------:R-:W-:-:S03]  /*531b0*/  FFMA R11, R35, R165, R11 ;  /* 0x000000a5230b7223 */ /* 0x000fc6000000000b */
[----:B------:R-:W5:Y:S01]  /*531c0*/  LDL.LU R36, [R1+0x1bb4] ;  /* 0x001bb40001247983 */ /* 0x000f620000300800 */
        /* <DEDUP_REMOVED lines=11> */
[-C--:B------:R-:W-:Y:S01]  /*53280*/  FFMA R12, R34, R165.reuse, R12 ;  /* 0x000000a5220c7223 */ /* 0x080fe2000000000c */
[----:B------:R-:W-:Y:S02]  /*53290*/  FFMA R21, R25, R165, R21 ;  /* 0x000000a519157223 */ /* 0x000fe40000000015 */
[----:B------:R-:W2:Y:S01]  /*532a0*/  LDL.LU R34, [R1+0x1b84] ;  /* 0x001b840001227983 */ /* 0x000ea20000300800 */
[----:B---3--:R-:W-:-:S03]  /*532b0*/  FFMA R10, R24, R166, R10 ;  /* 0x000000a6180a7223 */ /* 0x008fc6000000000a */
        /* <DEDUP_REMOVED lines=10> */
[----:B------:R-:W-:-:S03]  /*53360*/  FFMA R15, R38, R165, R15 ;  /* 0x000000a5260f7223 */ /* 0x000fc6000000000f */
[----:B------:R-:W3:Y:S01]  /*53370*/  LDL.LU R39, [R1+0x1868] ;  /* 0x0018680001277983 */ /* 0x000ee20000300800 */
[----:B------:R-:W-:-:S03]  /*53380*/  FFMA R4, R31, R4, RZ ;  /* 0x000000041f047223 */ /* 0x000fc600000000ff */
[----:B------:R-:W3:Y:S04]  /*53390*/  LDL.LU R37, [R1+0x1548] ;  /* 0x0015480001257983 */ /* 0x000ee80000300800 */
[----:B------:R-:W3:Y:S01]  /*533a0*/  LDL.LU R31, [R1+0x1a5c] ;  /* 0x001a5c00011f7983 */ /* 0x000ee20000300800 */
[----:B------:R-:W-:-:S03]  /*533b0*/  FFMA R28, R56, R5, R28 ;  /* 0x00000005381c7223 */ /* 0x000fc6000000001c */
[----:B------:R-:W3:Y:S01]  /*533c0*/  LDL.LU R38, [R1+0x1564] ;  /* 0x0015640001267983 */ /* 0x000ee20000300800 */
[-C--:B------:R-:W-:Y:S01]  /*533d0*/  FFMA R29, R57, R5.reuse, R29 ;  /* 0x00000005391d7223 */ /* 0x080fe2000000001d */
[-C--:B------:R-:W-:Y:S01]  /*533e0*/  FFMA R30, R58, R5.reuse, R30 ;  /* 0x000000053a1e7223 */ /* 0x080fe2000000001e */
[----:B------:R-:W-:Y:S02]  /*533f0*/  FFMA R4, R59, R5, R4 ;  /* 0x000000053b047223 */ /* 0x000fe40000000004 */
[----:B------:R-:W3:Y:S01]  /*53400*/  LDL.LU R5, [R1+0x1560] ;  /* 0x0015600001057983 */ /* 0x000ee20000300800 */
[----:B-----5:R-:W-:-:S03]  /*53410*/  FFMA R2, R36, R166, R2 ;  /* 0x000000a624027223 */ /* 0x020fc60000000002 */
[----:B------:R-:W5:Y:S01]  /*53420*/  LDL.LU R36, [R1+0x1bb0] ;  /* 0x001bb00001247983 */ /* 0x000f620000300800 */
        /* <DEDUP_REMOVED lines=15> */
[----:B------:R-:W-:Y:S01]  /*53520*/  FFMA R4, R87, R7, R4 ;  /* 0x0000000757047223 */ /* 0x000fe20000000004 */
[----:B---3--:R-:W-:Y:S01]  /*53530*/  FFMA R10, R24, R167, R10 ;  /* 0x000000a7180a7223 */ /* 0x008fe2000000000a */
[-C--:B------:R-:W-:Y:S01]  /*53540*/  FFMA R9, R34, R166.reuse, R9 ;  /* 0x000000a622097223 */ /* 0x080fe20000000009 */
[----:B------:R-:W3:Y:S04]  /*53550*/  LDL.LU R24, [R1+0x1b44] ;  /* 0x001b440001187983 */ /* 0x000ee80000300800 */
        /* <DEDUP_REMOVED lines=34> */
[-C--:B---3--:R-:W-:Y:S01]  /*53780*/  FFMA R10, R24, R168.reuse, R10 ;  /* 0x000000a8180a7223 */ /* 0x088fe2000000000a */
[----:B------:R-:W-:Y:S02]  /*53790*/  FFMA R24, R7, R168, R11 ;  /* 0x000000a807187223 */ /* 0x000fe4000000000b */
[----:B------:R-:W3:Y:S01]  /*537a0*/  LDL.LU R7, [R1+0x1ba8] ;  /* 0x001ba80001077983 */ /* 0x000ee20000300800 */
[-C--:B------:R-:W-:Y:S01]  /*537b0*/  FFMA R9, R34, R167.reuse, R9 ;  /* 0x000000a722097223 */ /* 0x080fe20000000009 */
[----:B------:R-:W-:Y:S02]  /*537c0*/  FFMA R28, R112, R6, R28 ;  /* 0x00000006701c7223 */ /* 0x000fe4000000001c */
[----:B------:R-:W3:Y:S01]  /*537d0*/  LDL.LU R34, [R1+0x1878] ;  /* 0x0018780001227983 */ /* 0x000ee20000300800 */
[----:B------:R-:W-:-:S03]  /*537e0*/  FFMA R19, R25, R167, R19 ;  /* 0x000000a719137223 */ /* 0x000fc60000000013 */
        /* <DEDUP_REMOVED lines=16> */
[----:B------:R-:W-:Y:S01]  /*538f0*/  FFMA R164, R5, R168, R164 ;  /* 0x000000a805a47223 */ /* 0x000fe200000000a4 */
[----:B------:R-:W-:Y:S02]  /*53900*/  FFMA R5, R142, R8, R30 ;  /* 0x000000088e057223 */ /* 0x000fe4000000001e */
[----:B------:R-:W3:Y:S01]  /*53910*/  LDL.LU R30, [R1+0x148c] ;  /* 0x00148c00011e7983 */ /* 0x000ee20000300800 */
[-C--:B-----5:R-:W-:Y:S01]  /*53920*/  FFMA R12, R36, R168.reuse, R12 ;  /* 0x000000a8240c7223 */ /* 0x0a0fe2000000000c */
[-C--:B----4-:R-:W-:Y:S02]  /*53930*/  FFMA R14, R35, R168.reuse, R14 ;  /* 0x000000a8230e7223 */ /* 0x090fe4000000000e */
[----:B------:R-:W4:Y:S01]  /*53940*/  LDL.LU R35, [R1+0x14c4] ;  /* 0x0014c40001237983 */ /* 0x000f220000300800 */
[----:B------:R-:W-:-:S03]  /*53950*/  FFMA R36, R27, R168, R19 ;  /* 0x000000a81b247223 */ /* 0x000fc60000000013 */
[----:B------:R-:W5:Y:S01]  /*53960*/  LDL.LU R19, [R1+0x1a6c] ;  /* 0x001a6c0001137983 */ /* 0x000f620000300800 */
[-C--:B------:R-:W-:Y:S01]  /*53970*/  FFMA R32, R32, R168.reuse, R15 ;  /* 0x000000a820207223 */ /* 0x080fe2000000000f */
[----:B------:R-:W-:Y:S02]  /*53980*/  FFMA R2, R38, R168, R2 ;  /* 0x000000a826027223 */ /* 0x000fe40000000002 */
[----:B------:R-:W4:Y:S01]  /*53990*/  LDL.LU R27, [R1+0x1854] ;  /* 0x00185400011b7983 */ /* 0x000f220000300800 */
[----:B------:R-:W-:-:S03]  /*539a0*/  FFMA R15, R40, R169, R24 ;  /* 0x000000a9280f7223 */ /* 0x000fc60000000018 */
[----:B------:R-:W4:Y:S01]  /*539b0*/  LDL.LU R24, [R1+0x1754] ;  /* 0x0017540001187983 */ /* 0x000f220000300800 */
[----:B------:R-:W-:-:S03]  /*539c0*/  FFMA R20, R23, R168, R20 ;  /* 0x000000a817147223 */ /* 0x000fc60000000014 */
[----:B------:R-:W5:Y:S01]  /*539d0*/  LDL.LU R23, [R1+0x19f0] ;  /* 0x0019f00001177983 */ /* 0x000f620000300800 */
[----:B--2---:R-:W-:Y:S01]  /*539e0*/  FFMA R22, R22, R168, R9 ;  /* 0x000000a816167223 */ /* 0x004fe20000000009 */
[----:B------:R-:W-:Y:S02]  /*539f0*/  FFMA R3, R140, R8, R28 ;  /* 0x000000088c037223 */ /* 0x000fe4000000001c */
[----:B------:R-:W2:Y:S01]  /*53a00*/  LDL.LU R9, [R1+0x1b90] ;  /* 0x001b900001097983 */ /* 0x000ea20000300800 */
[----:B------:R-:W-:-:S03]  /*53a10*/  FFMA R11, R42, R169, R22 ;  /* 0x000000a92a0b7223 */ /* 0x000fc60000000016 */
[----:B------:R-:W2:Y:S01]  /*53a20*/  LDL.LU R42, [R1+0x1c38] ;  /* 0x001c3800012a7983 */ /* 0x000ea20000300800 */
[----:B---3--:R-:W-:Y:S01]  /*53a30*/  FFMA R7, R7, R169, R2 ;  /* 0x000000a907077223 */ /* 0x008fe20000000002 */
[----:B------:R-:W-:Y:S02]  /*53a40*/  FFMA R28, R141, R8, R29 ;  /* 0x000000088d1c7223 */ /* 0x000fe4000000001d */
[----:B------:R-:W3:Y:S01]  /*53a50*/  LDL.LU R2, [R1+0x1d44] ;  /* 0x001d440001027983 */ /* 0x000ee20000300800 */
[----:B------:R-:W-:Y:S01]  /*53a60*/  FFMA R16, R34, R168, R16 ;  /* 0x000000a822107223 */ /* 0x000fe20000000010 */
[----:B------:R-:W-:Y:S02]  /*53a70*/  FFMA R4, R143, R8, R4 ;  /* 0x000000088f047223 */ /* 0x000fe40000000004 */
        /* <DEDUP_REMOVED lines=19> */
[-C--:B-----5:R-:W-:Y:S01]  /*53bb0*/  FFMA R23, R23, R169.reuse, R32 ;  /* 0x000000a917177223 */ /* 0x0a0fe20000000020 */
[-C--:B------:R-:W-:Y:S01]  /*53bc0*/  FFMA R19, R19, R169.reuse, R26 ;  /* 0x000000a913137223 */ /* 0x080fe2000000001a */
[-C--:B----4-:R-:W-:Y:S01]  /*53bd0*/  FFMA R35, R35, R169.reuse, R38 ;  /* 0x000000a923237223 */ /* 0x090fe20000000026 */
[----:B------:R-:W4:Y:S01]  /*53be0*/  LDL.LU R26, [R1+0x14a0] ;  /* 0x0014a000011a7983 */ /* 0x000f220000300800 */
[-C--:B------:R-:W-:Y:S02]  /*53bf0*/  FFMA R24, R24, R170.reuse, R31 ;  /* 0x000000aa18187223 */ /* 0x080fe4000000001f */
[----:B------:R-:W-:Y:S01]  /*53c00*/  FFMA R28, R30, R170, R35 ;  /* 0x000000aa1e1c7223 */ /* 0x000fe20000000023 */
[----:B------:R-:W5:Y:S04]  /*53c10*/  LDL.LU R32, [R1+0x1364] ;  /* 0x0013640001207983 */ /* 0x000f680000300800 */
[----:B------:R-:W5:Y:S04]  /*53c20*/  LDL.LU R31, [R1+0x1480] ;  /* 0x00148000011f7983 */ /* 0x000f680000300800 */
[----:B------:R-:W5:Y:S01]  /*53c30*/  LDL.LU R30, [R1+0x1d3c] ;  /* 0x001d3c00011e7983 */ /* 0x000f620000300800 */
[-C--:B--2---:R-:W-:Y:S01]  /*53c40*/  FFMA R9, R9, R169.reuse, R6 ;  /* 0x000000a909097223 */ /* 0x084fe20000000006 */
[----:B------:R-:W-:-:S02]  /*53c50*/  FFMA R27, R27, R169, R34 ;  /* 0x000000a91b1b7223 */ /* 0x000fc40000000022 */
[----:B------:R-:W2:Y:S01]  /*53c60*/  LDL.LU R6, [R1+0x1ce0] ;  /* 0x001ce00001067983 */ /* 0x000ea20000300800 */
[----:B------:R-:W-:Y:S01]  /*53c70*/  FFMA R179, R179, R0, R4 ;  /* 0x00000000b3b37223 */ /* 0x000fe20000000004 */
[-C--:B------:R-:W-:Y:S01]  /*53c80*/  FFMA R12, R42, R170.reuse, R19 ;  /* 0x000000aa2a0c7223 */ /* 0x080fe20000000013 */
[----:B------:R-:W-:Y:S01]  /*53c90*/  FFMA R4, R43, R170, R11 ;  /* 0x000000aa2b047223 */ /* 0x000fe2000000000b */
[----:B------:R-:W2:Y:S01]  /*53ca0*/  LDL.LU R19, [R1+0x1a30] ;  /* 0x001a300001137983 */ /* 0x000ea20000300800 */
[----:B------:R-:W-:Y:S01]  /*53cb0*/  FFMA R29, R46, R169, R18 ;  /* 0x000000a92e1d7223 */ /* 0x000fe20000000012 */
[----:B------:R-:W-:Y:S02]  /*53cc0*/  FFMA R176, R176, R0, R3 ;  /* 0x00000000b0b07223 */ /* 0x000fe40000000003 */
[----:B------:R-:W2:Y:S01]  /*53cd0*/  LDL.LU R42, [R1+0x1cd8] ;  /* 0x001cd800012a7983 */ /* 0x000ea20000300800 */
[----:B---3--:R-:W-:-:S03]  /*53ce0*/  FFMA R2, R2, R170, R9 ;  /* 0x000000aa02027223 */ /* 0x008fc60000000009 */
[----:B------:R-:W3:Y:S01]  /*53cf0*/  LDL.LU R9, [R1+0x1cdc] ;  /* 0x001cdc0001097983 */ /* 0x000ee20000300800 */
[----:B------:R-:W-:-:S03]  /*53d00*/  FFMA R0, R44, R170, R7 ;  /* 0x000000aa2c007223 */ /* 0x000fc60000000007 */
        /* <DEDUP_REMOVED lines=31> */
[----:B------:R-:W4:Y:S04]  /*53f00*/  LDL.LU R34, [R1+0x175c] ;  /* 0x00175c0001227983 */ /* 0x000f280000300800 */
[----:B------:R-:W4:Y:S01]  /*53f10*/  LDL.LU R45, [R1+0x1360] ;  /* 0x00136000012d7983 */ /* 0x000f220000300800 */
[----:B-----5:R-:W-:-:S03]  /*53f20*/  FFMA R31, R31, R171, R28 ;  /* 0x000000ab1f1f7223 */ /* 0x020fc6000000001c */
[----:B------:R-:W5:Y:S01]  /*53f30*/  LDL.LU R33, [R1+0x1614] ;  /* 0x0016140001217983 */ /* 0x000f620000300800 */
[----:B------:R-:W-:-:S03]  /*53f40*/  FFMA R2, R30, R172, R5 ;  /* 0x000000ac1e027223 */ /* 0x000fc60000000005 */
        /* <DEDUP_REMOVED lines=8> */
[-C--:B------:R-:W-:Y:S01]  /*53fd0*/  FFMA R19, R19, R171.reuse, R16 ;  /* 0x000000ab13137223 */ /* 0x080fe20000000010 */
[----:B---3--:R-:W-:-:S04]  /*53fe0*/  FFMA R9, R9, R171, R6 ;  /* 0x000000ab09097223 */ /* 0x008fc80000000006 */
[----:B------:R-:W-:Y:S01]  /*53ff0*/  FFMA R6, R42, R172, R9 ;  /* 0x000000ac2a067223 */ /* 0x000fe20000000009 */
[-C--:B------:R-:W-:Y:S01]  /*54000*/  FFMA R11, R11, R171.reuse, R8 ;  /* 0x000000ab0b0b7223 */ /* 0x080fe20000000008 */
[----:B------:R-:W3:Y:S01]  /*54010*/  LDL.LU R9, [R1+0x1cd0] ;  /* 0x001cd00001097983 */ /* 0x000ee20000300800 */
[----:B------:R-:W-:-:S03]  /*54020*/  FFMA R3, R3, R171, R0 ;  /* 0x000000ab03037223 */ /* 0x000fc60000000000 */
[----:B------:R-:W3:Y:S01]  /*54030*/  LDL.LU R42, [R1+0x1d34] ;  /* 0x001d3400012a7983 */ /* 0x000ee20000300800 */
[-C--:B------:R-:W-:Y:S01]  /*54040*/  FFMA R7, R7, R171.reuse, R4 ;  /* 0x000000ab07077223 */ /* 0x080fe20000000004 */
[-C--:B------:R-:W-:Y:S01]  /*54050*/  FFMA R15, R15, R171.reuse, R12 ;  /* 0x000000ab0f0f7223 */ /* 0x080fe2000000000c */
[-C--:B------:R-:W-:Y:S01]  /*54060*/  FFMA R17, R17, R171.reuse, R14 ;  /* 0x000000ab11117223 */ /* 0x080fe2000000000e */
[-C--:B------:R-:W-:Y:S01]  /*54070*/  FFMA R21, R21, R171.reuse, R18 ;  /* 0x000000ab15157223 */ /* 0x080fe20000000012 */
[-C--:B------:R-:W-:Y:S01]  /*54080*/  FFMA R23, R23, R171.reuse, R20 ;  /* 0x000000ab17177223 */ /* 0x080fe20000000014 */
[-C--:B------:R-:W-:Y:S01]  /*54090*/  FFMA R25, R25, R171.reuse, R22 ;  /* 0x000000ab19197223 */ /* 0x080fe20000000016 */
        /* <DEDUP_REMOVED lines=33> */
[----:B--2---:R-:W-:-:S04]  /*542b0*/  FFMA R13, R13, R171, R10 ;  /* 0x000000ab0d0d7223 */ /* 0x004fc8000000000a */
[----:B------:R-:W-:Y:S02]  /*542c0*/  FFMA R10, R40, R172, R13 ;  /* 0x000000ac280a7223 */ /* 0x000fe4000000000d */
[----:B------:R-:W2:Y:S01]  /*542d0*/  LDL.LU R40, [R1+0x1ccc] ;  /* 0x001ccc0001287983 */ /* 0x000ea20000300800 */
[----:B------:R-:W-:-:S03]  /*542e0*/  FFMA R171, R45, R171, R170 ;  /* 0x000000ab2dab7223 */ /* 0x000fc600000000aa */
[----:B------:R-:W2:Y:S01]  /*542f0*/  LDL.LU R13, [R1+0x1c60] ;  /* 0x001c6000010d7983 */ /* 0x000ea20000300800 */
[-C--:B------:R-:W-:Y:S01]  /*54300*/  FFMA R26, R32, R172.reuse, R29 ;  /* 0x000000ac201a7223 */ /* 0x080fe2000000001d */
[----:B------:R-:W-:Y:S02]  /*54310*/  FFMA R172, R30, R172, R171 ;  /* 0x000000ac1eac7223 */ /* 0x000fe400000000ab */
[----:B------:R-:W2:Y:S04]  /*54320*/  LDL.LU R45, [R1+0x1470] ;  /* 0x00147000012d7983 */ /* 0x000ea80000300800 */
[----:B------:R-:W2:Y:S04]  /*54330*/  LDL.LU R32, [R1+0x1c24] ;  /* 0x001c240001207983 */ /* 0x000ea80000300800 */
[----:B------:R-:W2:Y:S01]  /*54340*/  LDL.LU R30, [R1+0x15ec] ;  /* 0x0015ec00011e7983 */ /* 0x000ea20000300800 */
[-C--:B---3--:R-:W-:Y:S01]  /*54350*/  FFMA R9, R9, R173.reuse, R6 ;  /* 0x000000ad09097223 */ /* 0x088fe20000000006 */
[-C--:B------:R-:W-:Y:S01]  /*54360*/  FFMA R5, R5, R173.reuse, R2 ;  /* 0x000000ad05057223 */ /* 0x080fe20000000002 */
[----:B------:R-:W-:-:S02]  /*54370*/  FFMA R29, R46, R173, R26 ;  /* 0x000000ad2e1d7223 */ /* 0x000fc4000000001a */
[----:B------:R-:W3:Y:S01]  /*54380*/  LDL.LU R26, [R1+0x1468] ;  /* 0x00146800011a7983 */ /* 0x000ee20000300800 */
[----:B------:R-:W-:-:S03]  /*54390*/  FFMA R2, R42, R174, R5 ;  /* 0x000000ae2a027223 */ /* 0x000fc60000000005 */
[----:B------:R-:W3:Y:S04]  /*543a0*/  LDL.LU R5, [R1+0x1d2c] ;  /* 0x001d2c0001057983 */ /* 0x000ee80000300800 */
[----:B------:R-:W3:Y:S04]  /*543b0*/  LDL.LU R46, [R1+0x15dc] ;  /* 0x0015dc00012e7983 */ /* 0x000ee80000300800 */
[----:B------:R-:W3:Y:S01]  /*543c0*/  LDL.LU R42, [R1+0x1d54] ;  /* 0x001d5400012a7983 */ /* 0x000ee20000300800 */
[-C--:B------:R-:W-:Y:S01]  /*543d0*/  FFMA R19, R19, R173.reuse, R16 ;  /* 0x000000ad13137223 */ /* 0x080fe20000000010 */
[-C--:B------:R-:W-:Y:S01]  /*543e0*/  FFMA R11, R11, R173.reuse, R8 ;  /* 0x000000ad0b0b7223 */ /* 0x080fe20000000008 */
[----:B------:R-:W-:-:S04]  /*543f0*/  FFMA R17, R17, R173, R14 ;  /* 0x000000ad11117223 */ /* 0x000fc8000000000e */
[----:B------:R-:W-:Y:S02]  /*54400*/  FFMA R14, R37, R174, R17 ;  /* 0x000000ae250e7223 */ /* 0x000fe40000000011 */
[----:B------:R-:W3:Y:S01]  /*54410*/  LDL.LU R17, [R1+0x19d0] ;  /* 0x0019d00001117983 */ /* 0x000ee20000300800 */
[----:B------:R-:W-:-:S03]  /*54420*/  FFMA R3, R3, R173, R0 ;  /* 0x000000ad03037223 */ /* 0x000fc60000000000 */
[----:B------:R-:W3:Y:S01]  /*54430*/  LDL.LU R37, [R1+0x1c18] ;  /* 0x001c180001257983 */ /* 0x000ee20000300800 */
[-C--:B------:R-:W-:Y:S01]  /*54440*/  FFMA R7, R7, R173.reuse, R4 ;  /* 0x000000ad07077223 */ /* 0x080fe20000000004 */
[-C--:B------:R-:W-:Y:S01]  /*54450*/  FFMA R15, R15, R173.reuse, R12 ;  /* 0x000000ad0f0f7223 */ /* 0x080fe2000000000c */
[-C--:B------:R-:W-:Y:S01]  /*54460*/  FFMA R21, R21, R173.reuse, R18 ;  /* 0x000000ad15157223 */ /* 0x080fe20000000012 */
[-C--:B------:R-:W-:Y:S01]  /*54470*/  FFMA R23, R23, R173.reuse, R20 ;  /* 0x000000ad17177223 */ /* 0x080fe20000000014 */
[-C--:B----4-:R-:W-:Y:S01]  /*54480*/  FFMA R25, R25, R173.reuse, R22 ;  /* 0x000000ad19197223 */ /* 0x090fe20000000016 */
[----:B------:R-:W-:Y:S02]  /*54490*/  FFMA R8, R39, R174, R11 ;  /* 0x000000ae27087223 */ /* 0x000fe4000000000b */
[----:B------:R-:W4:Y:S01]  /*544a0*/  LDL.LU R39, [R1+0x1cc4] ;  /* 0x001cc40001277983 */ /* 0x000f220000300800 */
[----:B-----5:R-:W-:-:S03]  /*544b0*/  FFMA R27, R27, R173, R24 ;  /* 0x000000ad1b1b7223 */ /* 0x020fc60000000018 */
[----:B------:R-:W5:Y:S01]  /*544c0*/  LDL.LU R11, [R1+0x1c98] ;  /* 0x001c9800010b7983 */ /* 0x000f620000300800 */
[----:B------:R-:W-:-:S03]  /*544d0*/  FFMA R16, R36, R174, R19 ;  /* 0x000000ae24107223 */ /* 0x000fc60000000013 */
[----:B------:R-:W4:Y:S04]  /*544e0*/  LDL.LU R19, [R1+0x19ac] ;  /* 0x0019ac0001137983 */ /* 0x000f280000300800 */
[----:B------:R-:W5:Y:S01]  /*544f0*/  LDL.LU R36, [R1+0x19cc] ;  /* 0x0019cc0001247983 */ /* 0x000f620000300800 */
[----:B------:R-:W-:-:S03]  /*54500*/  FFMA R0, R43, R174, R3 ;  /* 0x000000ae2b007223 */ /* 0x000fc60000000003 */
[----:B------:R-:W5:Y:S01]  /*54510*/  LDL.LU R3, [R1+0x1d58] ;  /* 0x001d580001037983 */ /* 0x000f620000300800 */
[----:B------:R-:W-:-:S03]  /*54520*/  FFMA R4, R41, R174, R7 ;  /* 0x000000ae29047223 */ /* 0x000fc60000000007 */
[----:B------:R-:W5:Y:S04]  /*54530*/  LDL.LU R7, [R1+0x1cfc] ;  /* 0x001cfc0001077983 */ /* 0x000f680000300800 */
        /* <DEDUP_REMOVED lines=8> */
[----:B--2---:R-:W-:-:S03]  /*545c0*/  FFMA R6, R40, R174, R9 ;  /* 0x000000ae28067223 */ /* 0x004fc60000000009 */
[----:B------:R-:W2:Y:S01]  /*545d0*/  LDL.LU R9, [R1+0x1cc8] ;  /* 0x001cc80001097983 */ /* 0x000ea20000300800 */
[----:B------:R-:W-:-:S03]  /*545e0*/  FFMA R13, R13, R173, R10 ;  /* 0x000000ad0d0d7223 */ /* 0x000fc6000000000a */
[----:B------:R-:W2:Y:S01]  /*545f0*/  LDL.LU R40, [R1+0x1cf8] ;  /* 0x001cf80001287983 */ /* 0x000ea20000300800 */
[-C--:B------:R-:W-:Y:S01]  /*54600*/  FFMA R31, R45, R173.reuse, R28 ;  /* 0x000000ad2d1f7223 */ /* 0x080fe2000000001c */
[----:B------:R-:W-:Y:S02]  /*54610*/  FFMA R173, R44, R173, R172 ;  /* 0x000000ad2cad7223 */ /* 0x000fe400000000ac */
[----:B------:R-:W2:Y:S01]  /*54620*/  LDL.LU R28, [R1+0x1464] ;  /* 0x00146400011c7983 */ /* 0x000ea20000300800 */
[-C--:B------:R-:W-:Y:S01]  /*54630*/  FFMA R10, R38, R174.reuse, R13 ;  /* 0x000000ae260a7223 */ /* 0x080fe2000000000d */
[-C--:B------:R-:W-:Y:S02]  /*54640*/  FFMA R12, R32, R174.reuse, R15 ;  /* 0x000000ae200c7223 */ /* 0x080fe4000000000f */
        /* <DEDUP_REMOVED lines=10> */
[----:B------:R-:W3:Y:S04]  /*546f0*/  LDL.LU R34, [R1+0x18c4] ;  /* 0x0018c40001227983 */ /* 0x000ee80000300800 */
[----:B------:R-:W3:Y:S01]  /*54700*/  LDL.LU R33, [R1+0x17d0] ;  /* 0x0017d00001217983 */ /* 0x000ee20000300800 */
[-C--:B------:R-:W-:Y:S01]  /*54710*/  FFMA R17, R17, R175.reuse, R14 ;  /* 0x000000af11117223 */ /* 0x080fe2000000000e */
[----:B----4-:R-:W-:-:S03]  /*54720*/  FFMA R19, R19, R175, R16 ;  /* 0x000000af13137223 */ /* 0x010fc60000000010 */
[----:B-----5:R-:W-:Y:S02]  /*54730*/  FFMA R14, R36, R176, R17 ;  /* 0x000000b0240e7223 */ /* 0x020fe40000000011 */
[----:B------:R-:W4:Y:S01]  /*54740*/  LDL.LU R17, [R1+0x19bc] ;  /* 0x0019bc0001117983 */ /* 0x000f220000300800 */
[-C--:B------:R-:W-:Y:S01]  /*54750*/  FFMA R11, R11, R175.reuse, R8 ;  /* 0x000000af0b0b7223 */ /* 0x080fe20000000008 */
[----:B--2---:R-:W-:Y:S01]  /*54760*/  FFMA R9, R9, R175, R6 ;  /* 0x000000af09097223 */ /* 0x004fe20000000006 */
[----:B------:R-:W-:-:S03]  /*54770*/  FFMA R28, R28, R174, R31 ;  /* 0x000000ae1c1c7223 */ /* 0x000fc6000000001f */
[----:B------:R-:W-:Y:S01]  /*54780*/  FFMA R6, R39, R176, R9 ;  /* 0x000000b027067223 */ /* 0x000fe20000000009 */
[----:B------:R-:W-:Y:S01]  /*54790*/  FFMA R3, R3, R175, R0 ;  /* 0x000000af03037223 */ /* 0x000fe20000000000 */
[----:B------:R-:W2:Y:S01]  /*547a0*/  LDL.LU R9, [R1+0x1cc0] ;  /* 0x001cc00001097983 */ /* 0x000ea20000300800 */
[----:B------:R-:W-:-:S03]  /*547b0*/  FFMA R174, R32, R174, R173 ;  /* 0x000000ae20ae7223 */ /* 0x000fc600000000ad */
[----:B------:R-:W5:Y:S01]  /*547c0*/  LDL.LU R32, [R1+0x16c8] ;  /* 0x0016c80001207983 */ /* 0x000f620000300800 */
        /* <DEDUP_REMOVED lines=9> */
[-C--:B------:R-:W-:Y:S01]  /*54860*/  FFMA R29, R45, R175.reuse, R26 ;  /* 0x000000af2d1d7223 */ /* 0x080fe2000000001a */
        /* <DEDUP_REMOVED lines=8> */
[----:B------:R-:W5:Y:S01]  /*548f0*/  LDL.LU R11, [R1+0x1c84] ;  /* 0x001c8400010b7983 */ /* 0x000f620000300800 */
[-C--:B------:R-:W-:Y:S01]  /*54900*/  FFMA R0, R42, R176.reuse, R3 ;  /* 0x000000b02a007223 */ /* 0x080fe20000000003 */
[----:B------:R-:W-:Y:S02]  /*54910*/  FFMA R2, R41, R176, R5 ;  /* 0x000000b029027223 */ /* 0x000fe40000000005 */
[----:B------:R-:W5:Y:S01]  /*54920*/  LDL.LU R3, [R1+0x1d50] ;  /* 0x001d500001037983 */ /* 0x000f620000300800 */
        /* <DEDUP_REMOVED lines=14> */
[----:B---3--:R-:W-:-:S03]  /*54a10*/  FFMA R18, R34, R176, R21 ;  /* 0x000000b022127223 */ /* 0x008fc60000000015 */
[----:B------:R-:W3:Y:S01]  /*54a20*/  LDL.LU R45, [R1+0x16a8] ;  /* 0x0016a800012d7983 */ /* 0x000ee20000300800 */
[----:B------:R-:W-:-:S03]  /*54a30*/  FFMA R20, R33, R176, R23 ;  /* 0x000000b021147223 */ /* 0x000fc60000000017 */
        /* <DEDUP_REMOVED lines=9> */
[----:B--2---:R-:W-:-:S03]  /*54ad0*/  FFMA R9, R9, R177, R6 ;  /* 0x000000b109097223 */ /* 0x004fc60000000006 */
[----:B------:R-:W2:Y:S01]  /*54ae0*/  LDL.LU R6, [R1+0x1cb8] ;  /* 0x001cb80001067983 */ /* 0x000ea20000300800 */
        /* <DEDUP_REMOVED lines=13> */
[----:B------:R-:W-:Y:S01]  /*54bc0*/  FFMA R30, R30, R176, R175 ;  /* 0x000000b01e1e7223 */ /* 0x000fe200000000af */
[-C--:B------:R-:W-:Y:S02]  /*54bd0*/  FFMA R5, R5, R177.reuse, R2 ;  /* 0x000000b105057223 */ /* 0x080fe40000000002 */
[----:B------:R-:W-:Y:S01]  /*54be0*/  FFMA R0, R43, R178, R3 ;  /* 0x000000b22b007223 */ /* 0x000fe20000000003 */
[----:B------:R-:W-:Y:S01]  /*54bf0*/  FFMA R26, R26, R176, R29 ;  /* 0x000000b01a1a7223 */ /* 0x000fe2000000001d */
[----:B------:R-:W-:Y:S01]  /*54c00*/  FFMA R2, R40, R178, R5 ;  /* 0x000000b228027223 */ /* 0x000fe20000000005 */
[----:B------:R-:W-:Y:S02]  /*54c10*/  FFMA R5, R38, R177, R30 ;  /* 0x000000b126057223 */ /* 0x000fe4000000001e */
[----:B------:R-:W5:Y:S01]  /*54c20*/  LDL.LU R30, [R1+0x19a0] ;  /* 0x0019a000011e7983 */ /* 0x000f620000300800 */
[----:B------:R-:W-:Y:S01]  /*54c30*/  FFMA R0, R39, R179, R0 ;  /* 0x000000b327007223 */ /* 0x000fe20000000000 */
[----:B------:R-:W-:-:S03]  /*54c40*/  FFMA R24, R24, R176, R27 ;  /* 0x000000b018187223 */ /* 0x000fc6000000001b */
[----:B------:R-:W-:Y:S01]  /*54c50*/  FADD R189, R189, R0 ;  /* 0x00000000bdbd7221 */ /* 0x000fe20000000000 */
[-C--:B------:R-:W-:Y:S02]  /*54c60*/  FFMA R3, R42, R177.reuse, R26 ;  /* 0x000000b12a037223 */ /* 0x080fe4000000001a */
[----:B------:R-:W5:Y:S01]  /*54c70*/  LDL.LU R26, [R1+0x1980] ;  /* 0x00198000011a7983 */ /* 0x000f620000300800 */
[----:B------:R-:W-:-:S03]  /*54c80*/  FFMA R29, R41, R177, R28 ;  /* 0x000000b1291d7223 */ /* 0x000fc6000000001c */
[----:B------:R-:W5:Y:S01]  /*54c90*/  LDL.LU R28, [R1+0x18a8] ;  /* 0x0018a800011c7983 */ /* 0x000f620000300800 */
[-C--:B------:R-:W-:Y:S01]  /*54ca0*/  FFMA R7, R7, R177.reuse, R4 ;  /* 0x000000b107077223 */ /* 0x080fe20000000004 */
[----:B------:R-:W-:Y:S02]  /*54cb0*/  FFMA R0, R35, R178, R9 ;  /* 0x000000b223007223 */ /* 0x000fe40000000009 */
[----:B------:R-:W5:Y:S01]  /*54cc0*/  LDL.LU R9, [R1+0x13a0] ;  /* 0x0013a00001097983 */ /* 0x000f620000300800 */
        /* <DEDUP_REMOVED lines=9> */
[-C--:B------:R-:W-:Y:S01]  /*54d60*/  FFMA R2, R36, R179.reuse, R2 ;  /* 0x000000b324027223 */ /* 0x080fe20000000002 */
[----:B------:R-:W-:-:S03]  /*54d70*/  FFMA R53, R34, R179, R4 ;  /* 0x000000b322357223 */ /* 0x000fc60000000004 */
[----:B------:R-:W-:Y:S01]  /*54d80*/  FADD R54, R201, R2 ;  /* 0x00000002c9367221 */ /* 0x000fe20000000000 */
[-C--:B----4-:R-:W-:Y:S02]  /*54d90*/  FFMA R2, R33, R178.reuse, R11 ;  /* 0x000000b221027223 */ /* 0x090fe4000000000b */
[----:B------:R-:W4:Y:S01]  /*54da0*/  LDL.LU R11, [R1+0x13b0] ;  /* 0x0013b000010b7983 */ /* 0x000f220000300800 */
[----:B--2---:R-:W-:Y:S01]  /*54db0*/  FFMA R0, R6, R179, R0 ;  /* 0x000000b306007223 */ /* 0x004fe20000000000 */
[----:B-----5:R-:W-:-:S03]  /*54dc0*/  FFMA R4, R32, R178, R13 ;  /* 0x000000b220047223 */ /* 0x020fc6000000000d */
[----:B------:R-:W-:Y:S01]  /*54dd0*/  FADD R68, R199, R0 ;  /* 0x00000000c7447221 */ /* 0x000fe20000000000 */
[----:B------:R-:W2:Y:S01]  /*54de0*/  LDL.LU R13, [R1+0x1574] ;  /* 0x00157400010d7983 */ /* 0x000ea20000300800 */
[----:B------:R-:W-:-:S03]  /*54df0*/  FFMA R4, R14, R179, R4 ;  /* 0x000000b30e047223 */ /* 0x000fc60000000004 */
[----:B------:R-:W5:Y:S01]  /*54e00*/  LDL.LU R14, [R1+0x13c4] ;  /* 0x0013c400010e7983 */ /* 0x000f620000300800 */
[----:B------:R-:W-:Y:S01]  /*54e10*/  FFMA R55, R31, R179, R2 ;  /* 0x000000b31f377223 */ /* 0x000fe20000000002 */
[-C--:B------:R-:W-:Y:S02]  /*54e20*/  FFMA R2, R12, R178.reuse, R17 ;  /* 0x000000b20c027223 */ /* 0x080fe40000000011 */
        /* <DEDUP_REMOVED lines=8> */
[----:B------:R-:W-:Y:S01]  /*54eb0*/  FFMA R7, R189, R189, RZ ;  /* 0x000000bdbd077223 */ /* 0x000fe200000000ff */
[----:B------:R-:W-:-:S03]  /*54ec0*/  FADD R53, R200, R53 ;  /* 0x00000035c8357221 */ /* 0x000fc60000000000 */
[----:B------:R-:W-:-:S04]  /*54ed0*/  FFMA R6, R54, R54, R7 ;  /* 0x0000003636067223 */ /* 0x000fc80000000007 */
[----:B------:R-:W-:Y:S01]  /*54ee0*/  FFMA R7, R53, R53, R6 ;  /* 0x0000003535077223 */ /* 0x000fe20000000006 */
[----:B------:R-:W-:-:S03]  /*54ef0*/  FADD R55, R198, R55 ;  /* 0x00000037c6377221 */ /* 0x000fc60000000000 */
[----:B------:R-:W-:Y:S01]  /*54f00*/  FFMA R6, R68, R68, R7 ;  /* 0x0000004444067223 */ /* 0x000fe20000000007 */
[----:B------:R-:W-:-:S03]  /*54f10*/  FADD R70, R197, R4 ;  /* 0x00000004c5467221 */ /* 0x000fc60000000000 */
[----:B------:R-:W-:Y:S01]  /*54f20*/  FFMA R7, R55, R55, R6 ;  /* 0x0000003737077223 */ /* 0x000fe20000000006 */
[----:B------:R-:W-:-:S03]  /*54f30*/  FADD R69, R196, R69 ;  /* 0x00000045c4457221 */ /* 0x000fc60000000000 */
[----:B------:R-:W-:Y:S01]  /*54f40*/  FFMA R6, R70, R70, R7 ;  /* 0x0000004646067223 */ /* 0x000fe20000000007 */
[----:B------:R-:W-:Y:S01]  /*54f50*/  FFMA R0, R30, R178, R19 ;  /* 0x000000b21e007223 */ /* 0x000fe20000000013 */
[----:B------:R-:W-:Y:S02]  /*54f60*/  FADD R72, R195, R2 ;  /* 0x00000002c3487221 */ /* 0x000fe40000000000 */
[----:B------:R-:W-:-:S04]  /*54f70*/  FFMA R7, R69, R69, R6 ;  /* 0x0000004545077223 */ /* 0x000fc80000000006 */
[----:B------:R-:W-:Y:S01]  /*54f80*/  FFMA R6, R72, R72, R7 ;  /* 0x0000004848067223 */ /* 0x000fe20000000007 */
[----:B------:R-:W-:Y:S01]  /*54f90*/  FFMA R71, R26, R179, R0 ;  /* 0x000000b31a477223 */ /* 0x000fe20000000000 */
[----:B------:R-:W-:-:S03]  /*54fa0*/  FFMA R4, R28, R178, R21 ;  /* 0x000000b21c047223 */ /* 0x000fc60000000015 */
[----:B------:R-:W-:-:S04]  /*54fb0*/  FADD R71, R194, R71 ;  /* 0x00000047c2477221 */ /* 0x000fc80000000000 */
[----:B------:R-:W-:Y:S01]  /*54fc0*/  FFMA R7, R71, R71, R6 ;  /* 0x0000004747077223 */ /* 0x000fe20000000006 */
[----:B---3--:R-:W-:Y:S01]  /*54fd0*/  FFMA R4, R22, R179, R4 ;  /* 0x000000b316047223 */ /* 0x008fe20000000004 */
[----:B------:R-:W-:-:S03]  /*54fe0*/  FFMA R0, R24, R178, R23 ;  /* 0x000000b218007223 */ /* 0x000fc60000000017 */
[----:B------:R-:W-:Y:S01]  /*54ff0*/  FADD R74, R193, R4 ;  /* 0x00000004c14a7221 */ /* 0x000fe20000000000 */
[----:B------:R-:W-:Y:S01]  /*55000*/  FFMA R73, R18, R179, R0 ;  /* 0x000000b312497223 */ /* 0x000fe20000000000 */
[----:B------:R-:W-:-:S03]  /*55010*/  FFMA R2, R20, R178, R25 ;  /* 0x000000b214027223 */ /* 0x000fc60000000019 */
[----:B------:R-:W-:Y:S01]  /*55020*/  FADD R73, R192, R73 ;  /* 0x00000049c0497221 */ /* 0x000fe20000000000 */
[----:B------:R-:W-:-:S04]  /*55030*/  FFMA R6, R74, R74, R7 ;  /* 0x0000004a4a067223 */ /* 0x000fc80000000007 */
[----:B------:R-:W-:Y:S01]  /*55040*/  FFMA R7, R73, R73, R6 ;  /* 0x0000004949077223 */ /* 0x000fe20000000006 */
[----:B------:R0:W-:Y:S01]  /*55050*/  STL.128 [R1+0x70], R176 ;  /* 0x000070b001007387 */ /* 0x0001e20000100c00 */
[----:B------:R-:W-:Y:S01]  /*55060*/  UMOV UR4, URZ ;  /* 0x000000ff00047c82 */ /* 0x000fe20008000000 */
[----:B-----5:R-:W-:-:S04]  /*55070*/  FFMA R4, R14, R178, R3 ;  /* 0x000000b20e047223 */ /* 0x020fc80000000003 */
[----:B----4-:R-:W-:-:S04]  /*55080*/  FFMA R3, R11, R179, R4 ;  /* 0x000000b30b037223 */ /* 0x010fc80000000004 */
[----:B------:R-:W-:Y:S01]  /*55090*/  FADD R204, R204, R3 ;  /* 0x00000003cccc7221 */ /* 0x000fe20000000000 */
[----:B--2---:R-:W-:Y:S01]  /*550a0*/  FFMA R0, R16, R178, R27 ;  /* 0x000000b210007223 */ /* 0x004fe2000000001b */
[----:B------:R-:W-:-:S03]  /*550b0*/  FFMA R2, R15, R179, R2 ;  /* 0x000000b30f027223 */ /* 0x000fc60000000002 */
[-C--:B------:R-:W-:Y:S01]  /*550c0*/  FFMA R75, R13, R179.reuse, R0 ;  /* 0x000000b30d4b7223 */ /* 0x080fe20000000000 */
[----:B------:R-:W-:Y:S01]  /*550d0*/  FADD R76, R191, R2 ;  /* 0x00000002bf4c7221 */ /* 0x000fe20000000000 */
[----:B------:R-:W-:Y:S02]  /*550e0*/  FFMA R0, R12, R178, R29 ;  /* 0x000000b20c007223 */ /* 0x000fe4000000001d */
[----:B------:R-:W-:Y:S01]  /*550f0*/  FADD R75, R190, R75 ;  /* 0x0000004bbe4b7221 */ /* 0x000fe20000000000 */
[----:B------:R-:W-:Y:S01]  /*55100*/  FFMA R4, R76, R76, R7 ;  /* 0x0000004c4c047223 */ /* 0x000fe20000000007 */
[----:B------:R-:W-:Y:S01]  /*55110*/  FFMA R2, R10, R178, R5 ;  /* 0x000000b20a027223 */ /* 0x000fe20000000005 */
[----:B------:R-:W-:Y:S02]  /*55120*/  FFMA R0, R9, R179, R0 ;  /* 0x000000b309007223 */ /* 0x000fe40000000000 */
[----:B------:R-:W-:Y:S01]  /*55130*/  FFMA R5, R75, R75, R4 ;  /* 0x0000004b4b057223 */ /* 0x000fe20000000004 */
[----:B------:R-:W-:Y:S01]  /*55140*/  FFMA R3, R8, R179, R2 ;  /* 0x000000b308037223 */ /* 0x000fe20000000002 */
[----:B------:R-:W-:-:S02]  /*55150*/  FADD R203, R203, R0 ;  /* 0x00000000cbcb7221 */ /* 0x000fc40000000000 */
[----:B------:R-:W-:Y:S01]  /*55160*/  FFMA R0, R204, R204, R5 ;  /* 0x000000cccc007223 */ /* 0x000fe20000000005 */
[----:B------:R-:W-:-:S03]  /*55170*/  FADD R202, R202, R3 ;  /* 0x00000003caca7221 */ /* 0x000fc60000000000 */
[----:B------:R-:W-:Y:S01]  /*55180*/  FFMA R3, R203, R203, R0 ;  /* 0x000000cbcb037223 */ /* 0x000fe20000000000 */
[----:B------:R-:W-:-:S03]  /*55190*/  HFMA2 R0, -RZ, RZ, 1.375, 0 ;  /* 0x3d800000ff007431 */ /* 0x000fc600000001ff */
[----:B------:R-:W-:-:S04]  /*551a0*/  FFMA R3, R202, R202, R3 ;  /* 0x000000caca037223 */ /* 0x000fc80000000003 */
[----:B------:R-:W-:-:S05]  /*551b0*/  FFMA R0, R3, R0, 9.9999997473787516356e-06 ;  /* 0x3727c5ac03007423 */ /* 0x000fca0000000000 */
[----:B------:R-:W-:-:S13]  /*551c0*/  FSETP.GEU.AND P0, PT, |R0|, 1.175494350822287508e-38, PT ;  /* 0x008000000000780b */ /* 0x000fda0003f0e200 */
[----:B------:R-:W-:-:S04]  /*551d0*/  @!P0 FMUL R0, R0, 16777216 ;  /* 0x4b80000000008820 */ /* 0x000fc80000400000 */
[----:B------:R-:W1:Y:S01]  /*551e0*/  MUFU.RSQ R12, R0 ;  /* 0x00000000000c7308 */ /* 0x000e620000001400 */
[----:B------:R-:W-:-:S04]  /*551f0*/  IADD3 R8, PT, PT, R1, 0x80, RZ ;  /* 0x0000008001087810 */ /* 0x000fc80007ffe0ff */
[----:B------:R-:W-:Y:S01]  /*55200*/  MOV R2, R8 ;  /* 0x0000000800027202 */ /* 0x000fe20000000f00 */
        /* <DEDUP_REMOVED lines=17> */
.L_x_257:
        /* <DEDUP_REMOVED lines=34> */
[----:B------:R-:W-:Y:S01]  /*55540*/  UIADD3 UR4, UPT, UPT, UR4, 0x2, URZ ;  /* 0x0000000204047890 */ /* 0x000fe2000fffe0ff */
[----:B------:R-:W-:-:S03]  /*55550*/  IADD3 R205, P0, PT, R206, 0x80, RZ ;  /* 0x00000080cecd7810 */ /* 0x000fc60007f1e0ff */
[----:B------:R-:W-:Y:S01]  /*55560*/  UISETP.NE.AND UP0, UPT, UR4, 0x40, UPT ;  /* 0x000000400400788c */ /* 0x000fe2000bf05270 */
[----:B0-----:R-:W-:Y:S01]  /*55570*/  IADD3.X R206, PT, PT, RZ, R207, RZ, P0, !PT ;  /* 0x000000cfffce7210 */ /* 0x001fe200007fe4ff */
        /* <DEDUP_REMOVED lines=55> */
[----:B------:R-:W-:Y:S01]  /*558f0*/  MOV R145, R84 ;  /* 0x0000005400917202 */ /* 0x000fe20000000f00 */
[C---:B--2---:R-:W-:Y:S01]  /*55900*/  FMUL R2, R81.reuse, R81 ;  /* 0x0000005151027220 */ /* 0x044fe20000400000 */
[----:B------:R-:W-:Y:S01]  /*55910*/  FMUL R3, R82, R82 ;  /* 0x0000005252037220 */ /* 0x000fe20000400000 */
[----:B------:R-:W-:Y:S01]  /*55920*/  FSETP.GT.AND P5, PT, R81, RZ, PT ;  /* 0x000000ff5100720b */ /* 0x000fe20003fa4000 */
[----:B------:R-:W-:Y:S01]  /*55930*/  FMUL R0, R80, R80 ;  /* 0x0000005050007220 */ /* 0x000fe20000400000 */
[----:B------:R-:W-:Y:S01]  /*55940*/  FSETP.GT.AND P3, PT, R82, RZ, PT ;  /* 0x000000ff5200720b */ /* 0x000fe20003f64000 */
[----:B------:R-:W-:Y:S01]  /*55950*/  FMUL R52, R83, R83 ;  /* 0x0000005353347220 */ /* 0x000fe20000400000 */
[C---:B---3--:R-:W-:Y:S01]  /*55960*/  FSETP.GT.AND P1, PT, R56.reuse, RZ, PT ;  /* 0x000000ff3800720b */ /* 0x048fe20003f24000 */
[----:B------:R-:W-:Y:S01]  /*55970*/  FMUL R56, R56, R56 ;  /* 0x0000003838387220 */ /* 0x000fe20000400000 */
[----:B------:R-:W-:Y:S01]  /*55980*/  FSETP.GT.AND P6, PT, R80, RZ, PT ;  /* 0x000000ff5000720b */ /* 0x000fe20003fc4000 */
[----:B------:R-:W-:Y:S01]  /*55990*/  FMUL R77, R57, R57 ;  /* 0x00000039394d7220 */ /* 0x000fe20000400000 */
[----:B------:R-:W-:Y:S01]  /*559a0*/  FSETP.GT.AND P2, PT, R83, RZ, PT ;  /* 0x000000ff5300720b */ /* 0x000fe20003f44000 */
[----:B------:R-:W-:Y:S01]  /*559b0*/  FMUL R78, R58, R58 ;  /* 0x0000003a3a4e7220 */ /* 0x000fe20000400000 */
[----:B------:R-:W-:Y:S01]  /*559c0*/  FSETP.GT.AND P0, PT, R57, RZ, PT ;  /* 0x000000ff3900720b */ /* 0x000fe20003f04000 */
[----:B----4-:R-:W-:Y:S01]  /*559d0*/  FMUL R80, R62, R62 ;  /* 0x0000003e3e507220 */ /* 0x010fe20000400000 */
[----:B------:R-:W-:Y:S01]  /*559e0*/  FSETP.GT.AND P4, PT, R58, RZ, PT ;  /* 0x000000ff3a00720b */ /* 0x000fe20003f84000 */
[----:B------:R-:W-:Y:S01]  /*559f0*/  FMUL R79, R59, R59 ;  /* 0x0000003b3b4f7220 */ /* 0x000fe20000400000 */
[----:B------:R-:W-:Y:S01]  /*55a00*/  FSEL R57, R2, RZ, P5 ;  /* 0x000000ff02397208 */ /* 0x000fe20002800000 */
[C---:B------:R-:W-:Y:S01]  /*55a10*/  FMUL R2, R60.reuse, R60 ;  /* 0x0000003c3c027220 */ /* 0x040fe20000400000 */
[----:B------:R-:W-:Y:S01]  /*55a20*/  FSEL R58, R3, RZ, P3 ;  /* 0x000000ff033a7208 */ /* 0x000fe20001800000 */
[----:B------:R-:W-:Y:S01]  /*55a30*/  FMUL R3, R61, R61 ;  /* 0x0000003d3d037220 */ /* 0x000fe20000400000 */
[----:B------:R-:W-:Y:S01]  /*55a40*/  FSETP.GT.AND P5, PT, R60, RZ, PT ;  /* 0x000000ff3c00720b */ /* 0x000fe20003fa4000 */
[----:B------:R-:W-:Y:S01]  /*55a50*/  FMUL R81, R63, R63 ;  /* 0x0000003f3f517220 */ /* 0x000fe20000400000 */
[----:B------:R-:W-:-:S02]  /*55a60*/  FSETP.GT.AND P3, PT, R61, RZ, PT ;  /* 0x000000ff3d00720b */ /* 0x000fc40003f64000 */
[----:B------:R-:W-:Y:S02]  /*55a70*/  FSEL R0, R0, RZ, P6 ;  /* 0x000000ff00007208 */ /* 0x000fe40003000000 */
[----:B------:R-:W-:Y:S02]  /*55a80*/  FSEL R52, R52, RZ, P2 ;  /* 0x000000ff34347208 */ /* 0x000fe40001000000 */
[----:B------:R-:W-:Y:S02]  /*55a90*/  FSETP.GT.AND P6, PT, R59, RZ, PT ;  /* 0x000000ff3b00720b */ /* 0x000fe40003fc4000 */
[----:B------:R-:W-:Y:S02]  /*55aa0*/  FSETP.GT.AND P2, PT, R62, RZ, PT ;  /* 0x000000ff3e00720b */ /* 0x000fe40003f44000 */
[----:B------:R-:W-:Y:S02]  /*55ab0*/  FSEL R56, R56, RZ, P1 ;  /* 0x000000ff38387208 */ /* 0x000fe40000800000 */
[----:B------:R-:W-:-:S02]  /*55ac0*/  FSETP.GT.AND P1, PT, R63, RZ, PT ;  /* 0x000000ff3f00720b */ /* 0x000fc40003f24000 */
[----:B------:R-:W-:Y:S01]  /*55ad0*/  FSEL R59, R77, RZ, P0 ;  /* 0x000000ff4d3b7208 */ /* 0x000fe20000000000 */
[----:B-----5:R-:W-:Y:S01]  /*55ae0*/  FMUL R77, R50, R50 ;  /* 0x00000032324d7220 */ /* 0x020fe20000400000 */
[C---:B------:R-:W-:Y:S01]  /*55af0*/  FSETP.GT.AND P0, PT, R64.reuse, RZ, PT ;  /* 0x000000ff4000720b */ /* 0x040fe20003f04000 */
[----:B------:R-:W-:Y:S01]  /*55b00*/  FMUL R64, R64, R64 ;  /* 0x0000004040407220 */ /* 0x000fe20000400000 */
[----:B------:R-:W-:Y:S01]  /*55b10*/  FSEL R62, R2, RZ, P5 ;  /* 0x000000ff023e7208 */ /* 0x000fe20002800000 */
[----:B------:R-:W-:Y:S01]  /*55b20*/  FMUL R2, R48, R48 ;  /* 0x0000003030027220 */ /* 0x000fe20000400000 */
[----:B------:R-:W-:Y:S01]  /*55b30*/  FSEL R63, R3, RZ, P3 ;  /* 0x000000ff033f7208 */ /* 0x000fe20001800000 */
[----:B------:R-:W-:Y:S01]  /*55b40*/  FMUL R3, R49, R49 ;  /* 0x0000003131037220 */ /* 0x000fe20000400000 */
[----:B------:R-:W-:Y:S02]  /*55b50*/  FSEL R60, R78, RZ, P4 ;  /* 0x000000ff4e3c7208 */ /* 0x000fe40002000000 */
[----:B------:R-:W-:-:S02]  /*55b60*/  FSETP.GT.AND P3, PT, R48, RZ, PT ;  /* 0x000000ff3000720b */ /* 0x000fc40003f64000 */
        /* <DEDUP_REMOVED lines=105> */
[----:B------:R-:W-:Y:S02]  /*56200*/  FSEL R67, R67, RZ, P5 ;  /* 0x000000ff43437208 */ /* 0x000fe40002800000 */
[----:B------:R-:W-:-:S02]  /*56210*/  FSETP.GT.AND P5, PT, R26, RZ, PT ;  /* 0x000000ff1a00720b */ /* 0x000fc40003fa4000 */
        /* <DEDUP_REMOVED lines=48> */
[----:B------:R-:W-:-:S06]  /*56520*/  UMOV UR4, URZ ;  /* 0x000000ff00047c82 */ /* 0x000fcc0008000000 */
.L_x_258:
        /* <DEDUP_REMOVED lines=132> */
[----:B------:R0:W-:Y:S02]  /*56d70*/  STL [R145], R142 ;  /* 0x0000008e91007387 */ /* 0x0001e40000100800 */
[----:B0-----:R-:W-:Y:S01]  /*56d80*/  IADD3 R145, PT, PT, R145, 0x4, RZ ;  /* 0x0000000491917810 */ /* 0x001fe20007ffe0ff */
[----:B------:R-:W-:Y:S06]  /*56d90*/  BRA.U UP0, `(.L_x_258) ;  /* 0xfffffff500e47547 */ /* 0x000fec000b83ffff */
[----:B------:R-:W0:Y:S08]  /*56da0*/  LDC R16, c[0x0][0x380] ;  /* 0x0000e000ff107b82 */ /* 0x000e300000000800 */
[----:B------:R-:W1:Y:S01]  /*56db0*/  LDC.64 R18, c[0x0][0x488] ;  /* 0x00012200ff127b82 */ /* 0x000e620000000a00 */
[----:B0-----:R-:W-:-:S13]  /*56dc0*/  ISETP.GE.AND P3, PT, R16, 0x1, PT ;  /* 0x000000011000780c */ /* 0x001fda0003f66270 */
[----:B-1----:R-:W-:Y:S05]  /*56dd0*/  @!P3 BRA `(.L_x_259) ;  /* 0x00000004000cb947 */ /* 0x002fea0003800000 */
[----:B------:R-:W2:Y:S01]  /*56de0*/  LDL.128 R8, [R1+0x1a0] ;  /* 0x0001a00001087983 */ /* 0x000ea20000100c00 */
[----:B------:R-:W0:Y:S03]  /*56df0*/  LDCU.64 UR4, c[0x0][0x388] ;  /* 0x00007100ff0477ac */ /* 0x000e260008000a00 */
[----:B------:R-:W3:Y:S04]  /*56e00*/  LDL.128 R20, [R1+0x180] ;  /* 0x0001800001147983 */ /* 0x000ee80000100c00 */
[----:B------:R-:W4:Y:S04]  /*56e10*/  LDL.128 R4, [R1+0x190] ;  /* 0x0001900001047983 */ /* 0x000f280000100c00 */
[----:B------:R-:W5:Y:S01]  /*56e20*/  LDL.128 R12, [R1+0x1b0] ;  /* 0x0001b000010c7983 */ /* 0x000f620000100c00 */
[----:B------:R-:W-:Y:S01]  /*56e30*/  IADD3 R144, PT, PT, R1, 0x5c0, RZ ;  /* 0x000005c001907810 */ /* 0x000fe20007ffe0ff */
[----:B0-----:R-:W-:-:S04]  /*56e40*/  UIADD3 UR4, UP0, UPT, UR4, 0x20, URZ ;  /* 0x0000002004047890 */ /* 0x001fc8000ff1e0ff */
[----:B------:R-:W-:Y:S01]  /*56e50*/  UIADD3.X UR5, UPT, UPT, URZ, UR5, URZ, UP0, !UPT ;  /* 0x00000005ff057290 */ /* 0x000fe200087fe4ff */
[----:B------:R-:W-:Y:S01]  /*56e60*/  MOV R37, R144 ;  /* 0x0000009000257202 */ /* 0x000fe20000000f00 */
        /* <DEDUP_REMOVED lines=16> */
[----:B------:R-:W-:-:S02]  /*56f70*/  IADD3 R10, PT, PT, -R16, RZ, RZ ;  /* 0x000000ff100a7210 */ /* 0x000fc40007ffe1ff */
[----:B------:R-:W-:Y:S02]  /*56f80*/  MOV R8, UR4 ;  /* 0x0000000400087c02 */ /* 0x000fe40008000f00 */
[----:B------:R-:W-:-:S07]  /*56f90*/  MOV R9, UR5 ;  /* 0x0000000500097c02 */ /* 0x000fce0008000f00 */
.L_x_260:
        /* <DEDUP_REMOVED lines=16> */
[----:B------:R-:W-:-:S04]  /*570a0*/  IADD3 R10, PT, PT, R10, 0x1, RZ ;  /* 0x000000010a0a7810 */ /* 0x000fc80007ffe0ff */
[----:B------:R-:W-:Y:S02]  /*570b0*/  ISETP.NE.AND P0, PT, R10, RZ, PT ;  /* 0x000000ff0a00720c */ /* 0x000fe40003f05270 */
        /* <DEDUP_REMOVED lines=20> */
[----:B------:R-:W-:Y:S06]  /*57200*/  @P0 BRA `(.L_x_260) ;  /* 0xfffffffc00640947 */ /* 0x000fec000383ffff */
.L_x_259:
[----:B------:R-:W2:Y:S04]  /*57210*/  LDL R143, [R1+0x5c0] ;  /* 0x0005c000018f7983 */ /* 0x000ea80000100800 */
[----:B------:R0:W5:Y:S01]  /*57220*/  LDG.E R4, desc[UR6][R18.64+0x18] ;  /* 0x0000180612047981 */ /* 0x000162000c1e1900 */
[----:B------:R-:W-:Y:S02]  /*57230*/  ISETP.GE.AND P0, PT, R16, 0x2, PT ;  /* 0x000000021000780c */ /* 0x000fe40003f06270 */
[----:B--2---:R-:W-:-:S11]  /*57240*/  MOV R5, R143 ;  /* 0x0000008f00057202 */ /* 0x004fd60000000f00 */
[----:B0-----:R-:W-:Y:S05]  /*57250*/  @!P0 BRA `(.L_x_261) ;  /* 0x0000000400f48947 */ /* 0x001fea0003800000 */
[C---:B------:R-:W-:Y:S02]  /*57260*/  IADD3 R0, PT, PT, R16.reuse, -0x2, RZ ;  /* 0xfffffffe10007810 */ /* 0x040fe40007ffe0ff */
[----:B------:R-:W-:Y:S02]  /*57270*/  IADD3 R17, PT, PT, R16, -0x1, RZ ;  /* 0xffffffff10117810 */ /* 0x000fe40007ffe0ff */
[----:B------:R-:W-:Y:S01]  /*57280*/  ISETP.GE.U32.AND P0, PT, R0, 0xf, PT ;  /* 0x0000000f0000780c */ /* 0x000fe20003f06070 */
[----:B------:R-:W-:Y:S01]  /*57290*/  HFMA2 R0, -RZ, RZ, 0, 5.9604644775390625e-08 ;  /* 0x00000001ff007431 */ /* 0x000fe200000001ff */
[----:B------:R-:W-:-:S11]  /*572a0*/  MOV R5, R143 ;  /* 0x0000008f00057202 */ /* 0x000fd60000000f00 */
[----:B------:R-:W-:Y:S05]  /*572b0*/  @!P0 BRA `(.L_x_262) ;  /* 0x0000000000c48947 */ /* 0x000fea0003800000 */
[----:B------:R-:W-:Y:S02]  /*572c0*/  LOP3.LUT R0, R17, 0xfffffff0, RZ, 0xc0, !PT ;  /* 0xfffffff011007812 */ /* 0x000fe400078ec0ff */
[----:B------:R-:W-:Y:S02]  /*572d0*/  IADD3 R7, PT, PT, R1, 0x5e0, RZ ;  /* 0x000005e001077810 */ /* 0x000fe40007ffe0ff */
[----:B------:R-:W-:Y:S02]  /*572e0*/  MOV R2, RZ ;  /* 0x000000ff00027202 */ /* 0x000fe40000000f00 */
[----:B------:R-:W-:Y:S02]  /*572f0*/  MOV R5, R143 ;  /* 0x0000008f00057202 */ /* 0x000fe40000000f00 */
[----:B------:R-:W-:-:S07]  /*57300*/  IADD3 R0, PT, PT, -R0, RZ, RZ ;  /* 0x000000ff00007210 */ /* 0x000fce0007ffe1ff */
.L_x_263:
[----:B------:R-:W2:Y:S04]  /*57310*/  LDL R6, [R7+-0x1c] ;  /* 0xffffe40007067983 */ /* 0x000ea80000100800 */
[----:B------:R-:W3:Y:S04]  /*57320*/  LDL.64 R24, [R7+-0x18] ;  /* 0xffffe80007187983 */ /* 0x000ee80000100a00 */
[----:B------:R-:W4:Y:S04]  /*57330*/  LDL.128 R8, [R7+-0x10] ;  /* 0xfffff00007087983 */ /* 0x000f280000100c00 */
[----:B------:R-:W4:Y:S04]  /*57340*/  LDL.128 R12, [R7] ;  /* 0x00000000070c7983 */ /* 0x000f280000100c00 */
[----:B------:R-:W4:Y:S04]  /*57350*/  LDL.128 R20, [R7+0x10] ;  /* 0x0000100007147983 */ /* 0x000f280000100c00 */
[----:B------:R0:W4:Y:S01]  /*57360*/  LDL R18, [R7+0x20] ;  /* 0x0000200007127983 */ /* 0x0001220000100800 */
[----:B------:R-:W-:-:S02]  /*57370*/  IADD3 R0, PT, PT, R0, 0x10, RZ ;  /* 0x0000001000007810 */ /* 0x000fc40007ffe0ff */
[----:B------:R-:W-:Y:S02]  /*57380*/  IADD3 R2, PT, PT, R2, 0x10, RZ ;  /* 0x0000001002027810 */ /* 0x000fe40007ffe0ff */
[----:B------:R-:W-:Y:S02]  /*57390*/  ISETP.NE.AND P1, PT, R0, RZ, PT ;  /* 0x000000ff0000720c */ /* 0x000fe40003f25270 */
[----:B0-----:R-:W-:Y:S02]  /*573a0*/  IADD3 R7, PT, PT, R7, 0x40, RZ ;  /* 0x0000004007077810 */ /* 0x001fe40007ffe0ff */
[----:B--2---:R-:W-:-:S04]  /*573b0*/  FSETP.GT.AND P0, PT, R6, R5, PT ;  /* 0x000000050600720b */ /* 0x004fc80003f04000 */
[----:B------:R-:W-:-:S04]  /*573c0*/  FSEL R3, R6, R5, P0 ;  /* 0x0000000506037208 */ /* 0x000fc80000000000 */
[----:B---3--:R-:W-:-:S04]  /*573d0*/  FSETP.GT.AND P0, PT, R24, R3, PT ;  /* 0x000000031800720b */ /* 0x008fc80003f04000 */
[----:B------:R-:W-:-:S04]  /*573e0*/  FSEL R6, R24, R3, P0 ;  /* 0x0000000318067208 */ /* 0x000fc80000000000 */
        /* <DEDUP_REMOVED lines=28> */
[----:B------:R-:W-:Y:S08]  /*575b0*/  @P1 BRA `(.L_x_263) ;  /* 0xfffffffc00541947 */ /* 0x000ff0000383ffff */
[----:B------:R-:W-:-:S07]  /*575c0*/  IADD3 R0, PT, PT, R2, 0x1, RZ ;  /* 0x0000000102007810 */ /* 0x000fce0007ffe0ff */
.L_x_262:
[----:B------:R-:W-:-:S13]  /*575d0*/  LOP3.LUT P0, R2, R17, 0xf, RZ, 0xc0, !PT ;  /* 0x0000000f11027812 */ /* 0x000fda000780c0ff */
[----:B------:R-:W-:Y:S05]  /*575e0*/  @!P0 BRA `(.L_x_261) ;  /* 0x0000000400108947 */ /* 0x000fea0003800000 */
[----:B------:R-:W-:Y:S02]  /*575f0*/  IADD3 R2, PT, PT, R2, -0x1, RZ ;  /* 0xffffffff02027810 */ /* 0x000fe40007ffe0ff */
        /* <DEDUP_REMOVED lines=30> */
.L_x_264:
[----:B------:R-:W-:Y:S05]  /*577e0*/  @!P0 BRA `(.L_x_261) ;  /* 0x0000000000908947 */ /* 0x000fea0003800000 */
[----:B------:R-:W-:-:S04]  /*577f0*/  IADD3 R2, PT, PT, R16, 0x7, RZ ;  /* 0x0000000710027810 */ /* 0x000fc80007ffe0ff */
[C---:B------:R-:W-:Y:S02]  /*57800*/  LOP3.LUT R3, R2.reuse, 0x7, RZ, 0xc0, !PT ;  /* 0x0000000702037812 */ /* 0x040fe400078ec0ff */
[----:B------:R-:W-:Y:S02]  /*57810*/  LOP3.LUT R2, R2, 0x3, RZ, 0xc0, !PT ;  /* 0x0000000302027812 */ /* 0x000fe400078ec0ff */
[----:B------:R-:W-:Y:S02]  /*57820*/  IADD3 R3, PT, PT, R3, -0x1, RZ ;  /* 0xffffffff03037810 */ /* 0x000fe40007ffe0ff */
[----:B------:R-:W-:Y:S02]  /*57830*/  ISETP.NE.AND P1, PT, R2, RZ, PT ;  /* 0x000000ff0200720c */ /* 0x000fe40003f25270 */
[----:B------:R-:W-:-:S13]  /*57840*/  ISETP.GE.U32.AND P0, PT, R3, 0x3, PT ;  /* 0x000000030300780c */ /* 0x000fda0003f06070 */
[----:B------:R-:W-:Y:S05]  /*57850*/  @!P0 BRA `(.L_x_265) ;  /* 0x0000000000388947 */ /* 0x000fea0003800000 */
        /* <DEDUP_REMOVED lines=14> */
.L_x_265:
[----:B------:R-:W-:Y:S05]  /*57940*/  @!P1 BRA `(.L_x_261) ;  /* 0x0000000000389947 */ /* 0x000fea0003800000 */
[----:B------:R-:W-:-:S05]  /*57950*/  LEA R0, R0, R11, 0x2 ;  /* 0x0000000b00007211 */ /* 0x000fca00078e10ff */
[----:B------:R-:W2:Y:S01]  /*57960*/  LDL R6, [R0] ;  /* 0x0000000000067983 */ /* 0x000ea20000100800 */
[----:B------:R-:W-:Y:S02]  /*57970*/  ISETP.NE.AND P1, PT, R2, 0x1, PT ;  /* 0x000000010200780c */ /* 0x000fe40003f25270 */
[----:B--2---:R-:W-:-:S04]  /*57980*/  FSETP.GT.AND P0, PT, R6, R5, PT ;  /* 0x000000050600720b */ /* 0x004fc80003f04000 */
[----:B------:R-:W-:-:S07]  /*57990*/  FSEL R5, R6, R5, P0 ;  /* 0x0000000506057208 */ /* 0x000fce0000000000 */
[----:B------:R-:W-:Y:S05]  /*579a0*/  @!P1 BRA `(.L_x_261) ;  /* 0x0000000000209947 */ /* 0x000fea0003800000 */
[----:B------:R-:W2:Y:S01]  /*579b0*/  LDL R6, [R0+0x4] ;  /* 0x0000040000067983 */ /* 0x000ea20000100800 */
[----:B------:R-:W-:Y:S02]  /*579c0*/  ISETP.NE.AND P1, PT, R2, 0x2, PT ;  /* 0x000000020200780c */ /* 0x000fe40003f25270 */
[----:B--2---:R-:W-:-:S04]  /*579d0*/  FSETP.GT.AND P0, PT, R6, R5, PT ;  /* 0x000000050600720b */ /* 0x004fc80003f04000 */
[----:B------:R-:W-:-:S07]  /*579e0*/  FSEL R5, R6, R5, P0 ;  /* 0x0000000506057208 */ /* 0x000fce0000000000 */
[----:B------:R-:W-:Y:S05]  /*579f0*/  @!P1 BRA `(.L_x_261) ;  /* 0x00000000000c9947 */ /* 0x000fea0003800000 */
[----:B------:R-:W2:Y:S02]  /*57a00*/  LDL R0, [R0+0x8] ;  /* 0x0000080000007983 */ /* 0x000ea40000100800 */
[----:B--2---:R-:W-:-:S13]  /*57a10*/  FSETP.GT.AND P0, PT, R0, R5, PT ;  /* 0x000000050000720b */ /* 0x004fda0003f04000 */
[----:B------:R-:W-:-:S07]  /*57a20*/  @P0 MOV R5, R0 ;  /* 0x0000000000050202 */ /* 0x000fce0000000f00 */
.L_x_261:
[----:B------:R-:W-:Y:S01]  /*57a30*/  HFMA2 R3, -RZ, RZ, 0, 0 ;  /* 0x00000000ff037431 */ /* 0x000fe200000001ff */
[C---:B------:R-:W-:Y:S02]  /*57a40*/  LOP3.LUT R24, R16.reuse, 0x3, RZ, 0xc0, !PT ;  /* 0x0000000310187812 */ /* 0x040fe400078ec0ff */
[----:B------:R-:W-:Y:S01]  /*57a50*/  LOP3.LUT R25, R16, 0x7, RZ, 0xc0, !PT ;  /* 0x0000000710197812 */ /* 0x000fe200078ec0ff */
[----:B------:R-:W-:Y:S06]  /*57a60*/  @!P3 BRA `(.L_x_266) ;  /* 0x0000000c0038b947 */ /* 0x000fec0003800000 */
[----:B------:R-:W-:Y:S02]  /*57a70*/  ISETP.GE.U32.AND P0, PT, R16, 0x8, PT ;  /* 0x000000081000780c */ /* 0x000fe40003f06070 */
[----:B------:R-:W-:Y:S02]  /*57a80*/  ISETP.NE.AND P1, PT, R25, RZ, PT ;  /* 0x000000ff1900720c */ /* 0x000fe40003f25270 */
[----:B------:R-:W-:Y:S02]  /*57a90*/  MOV R3, RZ ;  /* 0x000000ff00037202 */ /* 0x000fe40000000f00 */
[----:B------:R-:W-:-:S07]  /*57aa0*/  MOV R0, RZ ;  /* 0x000000ff00007202 */ /* 0x000fce0000000f00 */
[----:B------:R-:W-:Y:S05]  /*57ab0*/  @!P0 BRA `(.L_x_267) ;  /* 0x0000000400808947 */ /* 0x000fea0003800000 */
[----:B------:R-:W-:Y:S02]  /*57ac0*/  LOP3.LUT R0, R16, 0x7ffffff8, RZ, 0xc0, !PT ;  /* 0x7ffffff810007812 */ /* 0x000fe400078ec0ff */
[C---:B------:R-:W-:Y:S02]  /*57ad0*/  IADD3 R23, PT, PT, R1.reuse, 0x9d0, RZ ;  /* 0x000009d001177810 */ /* 0x040fe40007ffe0ff */
[----:B------:R-:W-:Y:S02]  /*57ae0*/  IADD3 R22, PT, PT, R1, 0x5d0, RZ ;  /* 0x000005d001167810 */ /* 0x000fe40007ffe0ff */
[----:B------:R-:W-:Y:S02]  /*57af0*/  MOV R3, RZ ;  /* 0x000000ff00037202 */ /* 0x000fe40000000f00 */
[----:B------:R-:W-:-:S07]  /*57b00*/  IADD3 R2, PT, PT, -R0, RZ, RZ ;  /* 0x000000ff00027210 */ /* 0x000fce0007ffe1ff */
.L_x_268:
[----:B------:R-:W2:Y:S01]  /*57b10*/  LDL.128 R8, [R22+-0x10] ;  /* 0xfffff00016087983 */ /* 0x000ea20000100c00 */
[----:B------:R-:W-:Y:S01]  /*57b20*/  HFMA2 R20, -RZ, RZ, 0.96630859375, -0.0022525787353515625 ;  /* 0x3bbb989dff147431 */ /* 0x000fe200000001ff */
[----:B------:R-:W-:Y:S01]  /*57b30*/  MOV R21, 0x437c0000 ;  /* 0x437c000000157802 */ /* 0x000fe20000000f00 */
[--C-:B--2---:R-:W-:Y:S01]  /*57b40*/  FADD R8, R8, -R5.reuse ;  /* 0x8000000508087221 */ /* 0x104fe20000000000 */
        /* <DEDUP_REMOVED lines=12> */
[----:B------:R-:W-:Y:S01]  /*57c10*/  FADD R10, R12, -12583039 ;  /* 0xcb40007f0c0a7421 */ /* 0x000fe20000000000 */
[----:B------:R-:W-:Y:S01]  /*57c20*/  SHF.L.U32 R6, R6, 0x17, RZ ;  /* 0x0000001706067819 */ /* 0x000fe200000006ff */
[----:B------:R-:W-:Y:S01]  /*57c30*/  FADD R18, R15, -12583039 ;  /* 0xcb40007f0f127421 */ /* 0x000fe20000000000 */
[----:B------:R-:W-:Y:S01]  /*57c40*/  FFMA R7, R8, 1.4426950216293334961, -R7 ;  /* 0x3fb8aa3b08077823 */ /* 0x000fe20000000807 */
[----:B------:R-:W-:-:S02]  /*57c50*/  FFMA R10, R9, 1.4426950216293334961, -R10 ;  /* 0x3fb8aa3b090a7823 */ /* 0x000fc4000000080a */
[----:B------:R-:W-:Y:S01]  /*57c60*/  FFMA R18, R11, 1.4426950216293334961, -R18 ;  /* 0x3fb8aa3b0b127823 */ /* 0x000fe20000000812 */
[----:B------:R-:W-:Y:S01]  /*57c70*/  FFMA R7, R8, 1.925963033500011079e-08, R7 ;  /* 0x32a5706008077823 */ /* 0x000fe20000000007 */
[----:B------:R-:W-:Y:S01]  /*57c80*/  FADD R8, R14, -12583039 ;  /* 0xcb40007f0e087421 */ /* 0x000fe20000000000 */
[----:B------:R-:W-:Y:S01]  /*57c90*/  FFMA R10, R9, 1.925963033500011079e-08, R10 ;  /* 0x32a57060090a7823 */ /* 0x000fe2000000000a */
[----:B------:R-:W-:Y:S01]  /*57ca0*/  FFMA R18, R11, 1.925963033500011079e-08, R18 ;  /* 0x32a570600b127823 */ /* 0x000fe20000000012 */
[----:B------:R-:W-:Y:S01]  /*57cb0*/  SHF.L.U32 R9, R12, 0x17, RZ ;  /* 0x000000170c097819 */ /* 0x000fe200000006ff */
[C---:B------:R-:W-:Y:S01]  /*57cc0*/  FFMA R8, R13.reuse, 1.4426950216293334961, -R8 ;  /* 0x3fb8aa3b0d087823 */ /* 0x040fe20000000808 */
[----:B------:R-:W0:Y:S01]  /*57cd0*/  MUFU.EX2 R7, R7 ;  /* 0x0000000700077308 */ /* 0x000e220000000800 */
[----:B------:R-:W-:Y:S02]  /*57ce0*/  SHF.L.U32 R14, R14, 0x17, RZ ;  /* 0x000000170e0e7819 */ /* 0x000fe400000006ff */
[----:B------:R-:W-:Y:S01]  /*57cf0*/  FFMA R13, R13, 1.925963033500011079e-08, R8 ;  /* 0x32a570600d0d7823 */ /* 0x000fe20000000008 */
[----:B------:R-:W-:-:S04]  /*57d00*/  SHF.L.U32 R11, R15, 0x17, RZ ;  /* 0x000000170f0b7819 */ /* 0x000fc800000006ff */
[----:B------:R-:W1:Y:S08]  /*57d10*/  MUFU.EX2 R10, R10 ;  /* 0x0000000a000a7308 */ /* 0x000e700000000800 */
[----:B------:R-:W2:Y:S01]  /*57d20*/  MUFU.EX2 R13, R13 ;  /* 0x0000000d000d7308 */ /* 0x000ea20000000800 */
[----:B0-----:R-:W-:-:S07]  /*57d30*/  FMUL R8, R6, R7 ;  /* 0x0000000706087220 */ /* 0x001fce0000400000 */
[----:B------:R-:W0:Y:S01]  /*57d40*/  MUFU.EX2 R18, R18 ;  /* 0x0000001200127308 */ /* 0x000e220000000800 */
[----:B-1----:R-:W-:Y:S01]  /*57d50*/  FMUL R9, R9, R10 ;  /* 0x0000000a09097220 */ /* 0x002fe20000400000 */
[----:B--2---:R-:W-:Y:S01]  /*57d60*/  FMUL R10, R14, R13 ;  /* 0x0000000d0e0a7220 */ /* 0x004fe20000400000 */
[----:B0-----:R-:W-:-:S05]  /*57d70*/  FMUL R11, R11, R18 ;  /* 0x000000120b0b7220 */ /* 0x001fca0000400000 */
[----:B------:R0:W-:Y:S04]  /*57d80*/  STL.128 [R23+-0x10], R8 ;  /* 0xfffff00817007387 */ /* 0x0001e80000100c00 */
[----:B------:R1:W2:Y:S01]  /*57d90*/  LDL.128 R12, [R22] ;  /* 0x00000000160c7983 */ /* 0x0002a20000100c00 */
[----:B------:R-:W-:-:S04]  /*57da0*/  IADD3 R2, PT, PT, R2, 0x8, RZ ;  /* 0x0000000802027810 */ /* 0x000fc80007ffe0ff */
[----:B------:R-:W-:Y:S02]  /*57db0*/  ISETP.NE.AND P0, PT, R2, RZ, PT ;  /* 0x000000ff0200720c */ /* 0x000fe40003f05270 */
[----:B-1----:R-:W-:Y:S01]  /*57dc0*/  IADD3 R22, PT, PT, R22, 0x20, RZ ;  /* 0x0000002016167810 */ /* 0x002fe20007ffe0ff */
[----:B0-----:R-:W-:-:S04]  /*57dd0*/  FADD R8, R8, R3 ;  /* 0x0000000308087221 */ /* 0x001fc80000000000 */
[----:B------:R-:W-:-:S04]  /*57de0*/  FADD R9, R8, R9 ;  /* 0x0000000908097221 */ /* 0x000fc80000000000 */
[----:B------:R-:W-:-:S04]  /*57df0*/  FADD R10, R9, R10 ;  /* 0x0000000a090a7221 */ /* 0x000fc80000000000 */
[----:B------:R-:W-:Y:S01]  /*57e00*/  FADD R11, R10, R11 ;  /* 0x0000000b0a0b7221 */ /* 0x000fe20000000000 */
[--C-:B--2---:R-:W-:Y:S01]  /*57e10*/  FADD R12, R12, -R5.reuse ;  /* 0x800000050c0c7221 */ /* 0x104fe20000000000 */
        /* <DEDUP_REMOVED lines=8> */
[C---:B------:R-:W-:Y:S01]  /*57ea0*/  FADD R7, R6.reuse, -12583039 ;  /* 0xcb40007f06077421 */ /* 0x040fe20000000000 */
[----:B------:R-:W-:Y:S01]  /*57eb0*/  FADD R14, R17, -12583039 ;  /* 0xcb40007f110e7421 */ /* 0x000fe20000000000 */
[----:B------:R-:W-:Y:S02]  /*57ec0*/  SHF.L.U32 R6, R6, 0x17, RZ ;  /* 0x0000001706067819 */ /* 0x000fe400000006ff */
[----:B------:R-:W-:Y:S01]  /*57ed0*/  FFMA R7, R12, 1.4426950216293334961, -R7 ;  /* 0x3fb8aa3b0c077823 */ /* 0x000fe20000000807 */
[----:B------:R-:W-:-:S03]  /*57ee0*/  FFMA R14, R13, 1.4426950216293334961, -R14 ;  /* 0x3fb8aa3b0d0e7823 */ /* 0x000fc6000000080e */
[----:B------:R-:W-:Y:S01]  /*57ef0*/  FFMA R7, R12, 1.925963033500011079e-08, R7 ;  /* 0x32a570600c077823 */ /* 0x000fe20000000007 */
[----:B------:R-:W-:Y:S01]  /*57f00*/  FADD R12, R15, -R5 ;  /* 0x800000050f0c7221 */ /* 0x000fe20000000000 */
[----:B------:R-:W-:Y:S01]  /*57f10*/  FFMA R14, R13, 1.925963033500011079e-08, R14 ;  /* 0x32a570600d0e7823 */ /* 0x000fe2000000000e */
[C---:B------:R-:W-:Y:S01]  /*57f20*/  FADD R15, R19.reuse, -12583039 ;  /* 0xcb40007f130f7421 */ /* 0x040fe20000000000 */
[----:B------:R-:W-:Y:S01]  /*57f30*/  SHF.L.U32 R19, R19, 0x17, RZ ;  /* 0x0000001713137819 */ /* 0x000fe200000006ff */
[----:B------:R-:W-:Y:S01]  /*57f40*/  FFMA.SAT R20, R12, R20, 0.5 ;  /* 0x3f0000000c147423 */ /* 0x000fe20000002014 */
[----:B------:R-:W0:Y:S01]  /*57f50*/  MUFU.EX2 R7, R7 ;  /* 0x0000000700077308 */ /* 0x000e220000000800 */
[----:B------:R-:W-:Y:S02]  /*57f60*/  FFMA R15, R18, 1.4426950216293334961, -R15 ;  /* 0x3fb8aa3b120f7823 */ /* 0x000fe4000000080f */
[----:B------:R-:W-:Y:S02]  /*57f70*/  FFMA.RM R20, R20, R21, 12582913 ;  /* 0x4b40000114147423 */ /* 0x000fe40000004015 */
[----:B------:R-:W-:-:S02]  /*57f80*/  FFMA R15, R18, 1.925963033500011079e-08, R15 ;  /* 0x32a57060120f7823 */ /* 0x000fc4000000000f */
[C---:B------:R-:W-:Y:S01]  /*57f90*/  FADD R13, R20.reuse, -12583039 ;  /* 0xcb40007f140d7421 */ /* 0x040fe20000000000 */
[----:B------:R-:W1:Y:S01]  /*57fa0*/  MUFU.EX2 R14, R14 ;  /* 0x0000000e000e7308 */ /* 0x000e620000000800 */
[----:B------:R-:W-:Y:S02]  /*57fb0*/  SHF.L.U32 R20, R20, 0x17, RZ ;  /* 0x0000001714147819 */ /* 0x000fe400000006ff */
[----:B------:R-:W-:-:S04]  /*57fc0*/  FFMA R13, R12, 1.4426950216293334961, -R13 ;  /* 0x3fb8aa3b0c0d7823 */ /* 0x000fc8000000080d */
[----:B------:R-:W-:Y:S01]  /*57fd0*/  FFMA R21, R12, 1.925963033500011079e-08, R13 ;  /* 0x32a570600c157823 */ /* 0x000fe2000000000d */
[----:B------:R-:W2:Y:S01]  /*57fe0*/  MUFU.EX2 R18, R15 ;  /* 0x0000000f00127308 */ /* 0x000ea20000000800 */
[----:B------:R-:W-:Y:S01]  /*57ff0*/  SHF.L.U32 R13, R17, 0x17, RZ ;  /* 0x00000017110d7819 */ /* 0x000fe200000006ff */
[----:B0-----:R-:W-:-:S04]  /*58000*/  FMUL R12, R6, R7 ;  /* 0x00000007060c7220 */ /* 0x001fc80000400000 */
[----:B------:R-:W-:Y:S02]  /*58010*/  FADD R6, R11, R12 ;  /* 0x0000000c0b067221 */ /* 0x000fe40000000000 */
[----:B------:R-:W0:Y:S01]  /*58020*/  MUFU.EX2 R21, R21 ;  /* 0x0000001500157308 */ /* 0x000e220000000800 */
[----:B-1----:R-:W-:-:S04]  /*58030*/  FMUL R13, R13, R14 ;  /* 0x0000000e0d0d7220 */ /* 0x002fc80000400000 */
[----:B------:R-:W-:Y:S01]  /*58040*/  FADD R3, R6, R13 ;  /* 0x0000000d06037221 */ /* 0x000fe20000000000 */
[----:B--2---:R-:W-:-:S04]  /*58050*/  FMUL R14, R19, R18 ;  /* 0x00000012130e7220 */ /* 0x004fc80000400000 */
[----:B------:R-:W-:Y:S01]  /*58060*/  FADD R6, R3, R14 ;  /* 0x0000000e03067221 */ /* 0x000fe20000000000 */
[----:B0-----:R-:W-:-:S04]  /*58070*/  FMUL R15, R20, R21 ;  /* 0x00000015140f7220 */ /* 0x001fc80000400000 */
[----:B------:R-:W-:Y:S01]  /*58080*/  FADD R3, R6, R15 ;  /* 0x0000000f06037221 */ /* 0x000fe20000000000 */
[----:B------:R0:W-:Y:S02]  /*58090*/  STL.128 [R23], R12 ;  /* 0x0000000c17007387 */ /* 0x0001e40000100c00 */
[----:B0-----:R-:W-:Y:S01]  /*580a0*/  IADD3 R23, PT, PT, R23, 0x20, RZ ;  /* 0x0000002017177810 */ /* 0x001fe20007ffe0ff */
[----:B------:R-:W-:Y:S06]  /*580b0*/  @P0 BRA `(.L_x_268) ;  /* 0xfffffff800940947 */ /* 0x000fec000383ffff */
.L_x_267:
[----:B------:R-:W-:Y:S05]  /*580c0*/  @!P1 BRA `(.L_x_266) ;  /* 0x0000000400a09947 */ /* 0x000fea0003800000 */
[----:B------:R-:W-:Y:S02]  /*580d0*/  ISETP.GE.U32.AND P1, PT, R25, 0x4, PT ;  /* 0x000000041900780c */ /* 0x000fe40003f26070 */
[----:B------:R-:W-:-:S11]  /*580e0*/  ISETP.NE.AND P0, PT, R24, RZ, PT ;  /* 0x000000ff1800720c */ /* 0x000fd60003f05270 */
[----:B------:R-:W-:Y:S05]  /*580f0*/  @!P1 BRA `(.L_x_269) ;  /* 0x0000000000d09947 */ /* 0x000fea0003800000 */
        /* <DEDUP_REMOVED lines=12> */
[----:B------:R-:W-:Y:S01]  /*581c0*/  FFMA.SAT R9, R8, R13, 0.5 ;  /* 0x3f00000008097423 */ /* 0x000fe2000000200d */
[--C-:B----4-:R-:W-:Y:S02]  /*581d0*/  FADD R10, R10, -R5.reuse ;  /* 0x800000050a0a7221 */ /* 0x110fe40000000000 */
[----:B------:R-:W-:Y:S01]  /*581e0*/  FADD R7, R6, -12583039 ;  /* 0xcb40007f06077421 */ /* 0x000fe20000000000 */
[----:B------:R-:W-:Y:S01]  /*581f0*/  FFMA.RM R9, R9, R15, 12582913 ;  /* 0x4b40000109097423 */ /* 0x000fe2000000400f */
[----:B------:R-:W-:Y:S01]  /*58200*/  FADD R14, R14, -R5 ;  /* 0x800000050e0e7221 */ /* 0x000fe20000000000 */
[----:B------:R-:W-:Y:S01]  /*58210*/  FFMA.SAT R12, R10, R13, 0.5 ;  /* 0x3f0000000a0c7423 */ /* 0x000fe2000000200d */
[----:B------:R-:W-:Y:S01]  /*58220*/  FFMA R7, R2, 1.4426950216293334961, -R7 ;  /* 0x3fb8aa3b02077823 */ /* 0x000fe20000000807 */
[C---:B------:R-:W-:Y:S01]  /*58230*/  FADD R11, R9.reuse, -12583039 ;  /* 0xcb40007f090b7421 */ /* 0x040fe20000000000 */
[----:B------:R-:W-:Y:S01]  /*58240*/  SHF.L.U32 R6, R6, 0x17, RZ ;  /* 0x0000001706067819 */ /* 0x000fe200000006ff */
[----:B------:R-:W-:Y:S01]  /*58250*/  FFMA.RM R12, R12, R15, 12582913 ;  /* 0x4b4000010c0c7423 */ /* 0x000fe2000000400f */
[----:B------:R-:W-:Y:S01]  /*58260*/  FFMA R7, R2, 1.925963033500011079e-08, R7 ;  /* 0x32a5706002077823 */ /* 0x000fe20000000007 */
[----:B------:R-:W-:Y:S01]  /*58270*/  FFMA R11, R8, 1.4426950216293334961, -R11 ;  /* 0x3fb8aa3b080b7823 */ /* 0x000fe2000000080b */
[----:B------:R-:W-:Y:S01]  /*58280*/  FFMA.SAT R2, R14, R13, 0.5 ;  /* 0x3f0000000e027423 */ /* 0x000fe2000000200d */
[----:B------:R-:W-:Y:S01]  /*58290*/  FADD R13, R12, -12583039 ;  /* 0xcb40007f0c0d7421 */ /* 0x000fe20000000000 */
[----:B------:R-:W-:Y:S01]  /*582a0*/  SHF.L.U32 R9, R9, 0x17, RZ ;  /* 0x0000001709097819 */ /* 0x000fe200000006ff */
[----:B------:R-:W-:Y:S01]  /*582b0*/  FFMA R11, R8, 1.925963033500011079e-08, R11 ;  /* 0x32a57060080b7823 */ /* 0x000fe2000000000b */
[----:B------:R-:W-:Y:S01]  /*582c0*/  FFMA.RM R8, R2, R15, 12582913 ;  /* 0x4b40000102087423 */ /* 0x000fe2000000400f */
[----:B------:R-:W-:Y:S01]  /*582d0*/  FFMA R13, R10, 1.4426950216293334961, -R13 ;  /* 0x3fb8aa3b0a0d7823 */ /* 0x000fe2000000080d */
[----:B------:R-:W0:Y:S01]  /*582e0*/  MUFU.EX2 R7, R7 ;  /* 0x0000000700077308 */ /* 0x000e220000000800 */
[----:B------:R-:W-:Y:S01]  /*582f0*/  SHF.L.U32 R12, R12, 0x17, RZ ;  /* 0x000000170c0c7819 */ /* 0x000fe200000006ff */
[----:B------:R-:W-:Y:S01]  /*58300*/  FADD R15, R8, -12583039 ;  /* 0xcb40007f080f7421 */ /* 0x000fe20000000000 */
[----:B------:R-:W-:Y:S01]  /*58310*/  FFMA R13, R10, 1.925963033500011079e-08, R13 ;  /* 0x32a570600a0d7823 */ /* 0x000fe2000000000d */
[----:B------:R-:W-:-:S02]  /*58320*/  SHF.L.U32 R8, R8, 0x17, RZ ;  /* 0x0000001708087819 */ /* 0x000fc400000006ff */
[C---:B------:R-:W-:Y:S02]  /*58330*/  FFMA R15, R14.reuse, 1.4426950216293334961, -R15 ;  /* 0x3fb8aa3b0e0f7823 */ /* 0x040fe4000000080f */
[----:B------:R-:W1:Y:S02]  /*58340*/  MUFU.EX2 R2, R11 ;  /* 0x0000000b00027308 */ /* 0x000e640000000800 */
[----:B------:R-:W-:-:S06]  /*58350*/  FFMA R15, R14, 1.925963033500011079e-08, R15 ;  /* 0x32a570600e0f7823 */ /* 0x000fcc000000000f */
[----:B------:R-:W2:Y:S01]  /*58360*/  MUFU.EX2 R13, R13 ;  /* 0x0000000d000d7308 */ /* 0x000ea20000000800 */
[----:B0-----:R-:W-:-:S04]  /*58370*/  FMUL R6, R6, R7 ;  /* 0x0000000706067220 */ /* 0x001fc80000400000 */
[----:B------:R-:W-:Y:S01]  /*58380*/  FADD R3, R3, R6 ;  /* 0x0000000603037221 */ /* 0x000fe20000000000 */
[----:B------:R0:W-:Y:S02]  /*58390*/  STL [R17+0x9c0], R6 ;  /* 0x0009c00611007387 */ /* 0x0001e40000100800 */
[----:B------:R-:W3:Y:S01]  /*583a0*/  MUFU.EX2 R15, R15 ;  /* 0x0000000f000f7308 */ /* 0x000ee20000000800 */
[----:B-1----:R-:W-:-:S04]  /*583b0*/  FMUL R2, R9, R2 ;  /* 0x0000000209027220 */ /* 0x002fc80000400000 */
[----:B------:R-:W-:Y:S01]  /*583c0*/  FADD R3, R3, R2 ;  /* 0x0000000203037221 */ /* 0x000fe20000000000 */
[----:B------:R0:W-:Y:S01]  /*583d0*/  STL [R17+0x9c4], R2 ;  /* 0x0009c40211007387 */ /* 0x0001e20000100800 */
[----:B--2---:R-:W-:-:S04]  /*583e0*/  FMUL R12, R12, R13 ;  /* 0x0000000d0c0c7220 */ /* 0x004fc80000400000 */
[----:B------:R-:W-:Y:S01]  /*583f0*/  FADD R3, R3, R12 ;  /* 0x0000000c03037221 */ /* 0x000fe20000000000 */
[----:B------:R0:W-:Y:S01]  /*58400*/  STL [R17+0x9c8], R12 ;  /* 0x0009c80c11007387 */ /* 0x0001e20000100800 */
[----:B---3--:R-:W-:-:S04]  /*58410*/  FMUL R8, R8, R15 ;  /* 0x0000000f08087220 */ /* 0x008fc80000400000 */
[----:B------:R-:W-:Y:S01]  /*58420*/  FADD R3, R3, R8 ;  /* 0x0000000803037221 */ /* 0x000fe20000000000 */
[----:B------:R0:W-:Y:S06]  /*58430*/  STL [R17+0x9cc], R8 ;  /* 0x0009cc0811007387 */ /* 0x0001ec0000100800 */
.L_x_269:
[----:B------:R-:W-:Y:S05]  /*58440*/  @!P0 BRA `(.L_x_266) ;  /* 0x0000000000c08947 */ /* 0x000fea0003800000 */
[----:B------:R-:W-:Y:S02]  /*58450*/  ISETP.NE.AND P0, PT, R24, 0x1, PT ;  /* 0x000000011800780c */ /* 0x000fe40003f05270 */
[----:B------:R-:W-:-:S04]  /*58460*/  LOP3.LUT R16, R16, 0x1, RZ, 0xc0, !PT ;  /* 0x0000000110107812 */ /* 0x000fc800078ec0ff */
[----:B------:R-:W-:-:S07]  /*58470*/  ISETP.NE.U32.AND P1, PT, R16, 0x1, PT ;  /* 0x000000011000780c */ /* 0x000fce0003f25070 */
[----:B------:R-:W-:Y:S06]  /*58480*/  @!P0 BRA `(.L_x_270) ;  /* 0x0000000000708947 */ /* 0x000fec0003800000 */
[----:B------:R-:W-:-:S05]  /*58490*/  LEA R13, R0, R1, 0x2 ;  /* 0x00000001000d7211 */ /* 0x000fca00078e10ff */
[----:B0-----:R-:W2:Y:S04]  /*584a0*/  LDL R2, [R13+0x5c0] ;  /* 0x0005c0000d027983 */ /* 0x001ea80000100800 */
        /* <DEDUP_REMOVED lines=11> */
[----:B------:R-:W-:Y:S01]  /*58560*/  SHF.L.U32 R6, R6, 0x17, RZ ;  /* 0x0000001706067819 */ /* 0x000fe200000006ff */
[C---:B------:R-:W-:Y:S02]  /*58570*/  FADD R11, R9.reuse, -12583039 ;  /* 0xcb40007f090b7421 */ /* 0x040fe40000000000 */
[----:B------:R-:W-:Y:S01]  /*58580*/  FFMA R7, R2, 1.4426950216293334961, -R7 ;  /* 0x3fb8aa3b02077823 */ /* 0x000fe20000000807 */
[----:B------:R-:W-:Y:S01]  /*58590*/  SHF.L.U32 R9, R9, 0x17, RZ ;  /* 0x0000001709097819 */ /* 0x000fe200000006ff */
[----:B------:R-:W-:Y:S02]  /*585a0*/  FFMA R11, R8, 1.4426950216293334961, -R11 ;  /* 0x3fb8aa3b080b7823 */ /* 0x000fe4000000080b */
[----:B------:R-:W-:Y:S02]  /*585b0*/  FFMA R7, R2, 1.925963033500011079e-08, R7 ;  /* 0x32a5706002077823 */ /* 0x000fe40000000007 */
[----:B------:R-:W-:-:S04]  /*585c0*/  FFMA R11, R8, 1.925963033500011079e-08, R11 ;  /* 0x32a57060080b7823 */ /* 0x000fc8000000000b */
[----:B------:R-:W0:Y:S08]  /*585d0*/  MUFU.EX2 R7, R7 ;  /* 0x0000000700077308 */ /* 0x000e300000000800 */
[----:B------:R-:W1:Y:S01]  /*585e0*/  MUFU.EX2 R2, R11 ;  /* 0x0000000b00027308 */ /* 0x000e620000000800 */
[----:B0-----:R-:W-:-:S04]  /*585f0*/  FMUL R6, R6, R7 ;  /* 0x0000000706067220 */ /* 0x001fc80000400000 */
[----:B------:R-:W-:Y:S01]  /*58600*/  FADD R3, R3, R6 ;  /* 0x0000000603037221 */ /* 0x000fe20000000000 */
[----:B------:R2:W-:Y:S01]  /*58610*/  STL [R13+0x9c0], R6 ;  /* 0x0009c0060d007387 */ /* 0x0005e20000100800 */
[----:B-1----:R-:W-:-:S04]  /*58620*/  FMUL R2, R9, R2 ;  /* 0x0000000209027220 */ /* 0x002fc80000400000 */
[----:B------:R-:W-:Y:S01]  /*58630*/  FADD R3, R3, R2 ;  /* 0x0000000203037221 */ /* 0x000fe20000000000 */
[----:B------:R2:W-:Y:S06]  /*58640*/  STL [R13+0x9c4], R2 ;  /* 0x0009c4020d007387 */ /* 0x0005ec0000100800 */
.L_x_270:
[----:B------:R-:W-:Y:S05]  /*58650*/  @P1 BRA `(.L_x_266) ;  /* 0x00000000003c1947 */ /* 0x000fea0003800000 */
[----:B------:R-:W-:-:S05]  /*58660*/  LEA R9, R0, R1, 0x2 ;  /* 0x0000000100097211 */ /* 0x000fca00078e10ff */
[----:B------:R-:W3:Y:S01]  /*58670*/  LDL R0, [R9+0x5c0] ;  /* 0x0005c00009007983 */ /* 0x000ee20000100800 */
[----:B------:R-:W-:Y:S01]  /*58680*/  HFMA2 R7, -RZ, RZ, 0.96630859375, -0.0022525787353515625 ;  /* 0x3bbb989dff077431 */ /* 0x000fe200000001ff */
[----:B------:R-:W-:Y:S01]  /*58690*/  MOV R11, 0x437c0000 ;  /* 0x437c0000000b7802 */ /* 0x000fe20000000f00 */
[----:B---3--:R-:W-:-:S04]  /*586a0*/  FADD R0, R0, -R5 ;  /* 0x8000000500007221 */ /* 0x008fc80000000000 */
[----:B0-2---:R-:W-:-:S04]  /*586b0*/  FFMA.SAT R2, R0, R7, 0.5 ;  /* 0x3f00000000027423 */ /* 0x005fc80000002007 */
        /* <DEDUP_REMOVED lines=9> */
.L_x_266:
[----:B------:R-:W-:-:S04]  /*58750*/  MOV R26, R3 ;  /* 0x00000003001a7202 */ /* 0x000fc80000000f00 */
[----:B------:R-:W-:-:S04]  /*58760*/  IADD3 R0, PT, PT, R26, 0x1800000, RZ ;  /* 0x018000001a007810 */ /* 0x000fc80007ffe0ff */
[----:B------:R-:W-:-:S04]  /*58770*/  LOP3.LUT R0, R0, 0x7f800000, RZ, 0xc0, !PT ;  /* 0x7f80000000007812 */ /* 0x000fc800078ec0ff */
[----:B------:R-:W-:-:S13]  /*58780*/  ISETP.GT.U32.AND P0, PT, R0, 0x1ffffff, PT ;  /* 0x01ffffff0000780c */ /* 0x000fda0003f04070 */
[----:B------:R-:W-:Y:S05]  /*58790*/  @P0 BRA `(.L_x_271) ;  /* 0x0000000000100947 */ /* 0x000fea0003800000 */
[----:B------:R-:W-:Y:S02]  /*587a0*/  MOV R0, R26 ;  /* 0x0000001a00007202 */ /* 0x000fe40000000f00 */
[----:B012---:R-:W-:-:S07]  /*587b0*/  MOV R2, 0x587d0 ;  /* 0x000587d000027802 */ /* 0x007fce0000000f00 */
[----:B-----5:R-:W-:Y:S05]  /*587c0*/  CALL.REL.NOINC `($__internal_1_$__cuda_sm20_rcp_rn_f32_slowpath) ;  /* 0x000001f400487944 */ /* 0x020fea0003c00000 */
[----:B------:R-:W-:Y:S05]  /*587d0*/  BRA `(.L_x_272) ;  /* 0x0000000000107947 */ /* 0x000fea0003800000 */
.L_x_271:
[----:B------:R-:W0:Y:S02]  /*587e0*/  MUFU.RCP R0, R26 ;  /* 0x0000001a00007308 */ /* 0x000e240000001000 */
[----:B012---:R-:W-:-:S04]  /*587f0*/  FFMA R2, R0, R26, -1 ;  /* 0xbf80000000027423 */ /* 0x007fc8000000001a */
[----:B------:R-:W-:-:S04]  /*58800*/  FADD.FTZ R3, -R2, -RZ ;  /* 0x800000ff02037221 */ /* 0x000fc80000010100 */
[----:B------:R-:W-:-:S07]  /*58810*/  FFMA R0, R0, R3, R0 ;  /* 0x0000000300007223 */ /* 0x000fce0000000000 */
.L_x_272:
[----:B------:R-:W-:Y:S05]  /*58820*/  @!P3 BRA `(.L_x_273) ;  /* 0x000000040090b947 */ /* 0x000fea0003800000 */
[----:B------:R-:W0:Y:S01]  /*58830*/  LDCU UR4, c[0x0][0x380] ;  /* 0x00007000ff0477ac */ /* 0x000e220008000800 */
[----:B------:R-:W-:Y:S01]  /*58840*/  HFMA2 R2, -RZ, RZ, 0, 0 ;  /* 0x00000000ff027431 */ /* 0x000fe200000001ff */
[----:B0-----:R-:W-:Y:S02]  /*58850*/  UISETP.GE.U32.AND UP0, UPT, UR4, 0x10, UPT ;  /* 0x000000100400788c */ /* 0x001fe4000bf06070 */
[----:B------:R-:W-:-:S07]  /*58860*/  ULOP3.LUT UP1, UR8, UR4, 0xf, URZ, 0xc0, !UPT ;  /* 0x0000000f04087892 */ /* 0x000fce000f82c0ff */
[----:B------:R-:W-:Y:S05]  /*58870*/  BRA.U !UP0, `(.L_x_274) ;  /* 0x0000000108807547 */ /* 0x000fea000b800000 */
[----:B------:R-:W-:Y:S01]  /*58880*/  ULOP3.LUT UR4, UR4, 0x7ffffff0, URZ, 0xc0, !UPT ;  /* 0x7ffffff004047892 */ /* 0x000fe2000f8ec0ff */
[----:B------:R-:W-:-:S03]  /*58890*/  IADD3 R3, PT, PT, R1, 0x9e0, RZ ;  /* 0x000009e001037810 */ /* 0x000fc60007ffe0ff */
[----:B------:R-:W-:Y:S02]  /*588a0*/  UIADD3 UR5, UPT, UPT, -UR4, URZ, URZ ;  /* 0x000000ff04057290 */ /* 0x000fe4000fffe1ff */
[----:B------:R-:W-:-:S10]  /*588b0*/  MOV R2, UR4 ;  /* 0x0000000400027c02 */ /* 0x000fd40008000f00 */
.L_x_275:
[----:B------:R-:W2:Y:S04]  /*588c0*/  LDL.128 R8, [R3+-0x20] ;  /* 0xffffe00003087983 */ /* 0x000ea80000100c00 */
[----:B------:R-:W3:Y:S04]  /*588d0*/  LDL.128 R12, [R3+-0x10] ;  /* 0xfffff000030c7983 */ /* 0x000ee80000100c00 */
[----:B------:R-:W4:Y:S04]  /*588e0*/  LDL.128 R16, [R3] ;  /* 0x0000000003107983 */ /* 0x000f280000100c00 */
[----:B------:R-:W4:Y:S01]  /*588f0*/  LDL.128 R20, [R3+0x10] ;  /* 0x0000100003147983 */ /* 0x000f220000100c00 */
[----:B------:R-:W-:-:S04]  /*58900*/  UIADD3 UR5, UPT, UPT, UR5, 0x10, URZ ;  /* 0x0000001005057890 */ /* 0x000fc8000fffe0ff */
[----:B------:R-:W-:Y:S01]  /*58910*/  UISETP.NE.AND UP0, UPT, UR5, URZ, UPT ;  /* 0x000000ff0500728c */ /* 0x000fe2000bf05270 */
[-C--:B--2---:R-:W-:Y:S01]  /*58920*/  FMUL R8, R8, R0.reuse ;  /* 0x0000000008087220 */ /* 0x084fe20000400000 */
[-C--:B------:R-:W-:Y:S01]  /*58930*/  FMUL R9, R9, R0.reuse ;  /* 0x0000000009097220 */ /* 0x080fe20000400000 */
[-C--:B------:R-:W-:Y:S01]  /*58940*/  FMUL R10, R10, R0.reuse ;  /* 0x000000000a0a7220 */ /* 0x080fe20000400000 */
[-C--:B------:R-:W-:Y:S01]  /*58950*/  FMUL R11, R11, R0.reuse ;  /* 0x000000000b0b7220 */ /* 0x080fe20000400000 */
        /* <DEDUP_REMOVED lines=8> */
[-C--:B------:R-:W-:Y:S01]  /*589e0*/  FMUL R20, R20, R0.reuse ;  /* 0x0000000014147220 */ /* 0x080fe20000400000 */
[-C--:B------:R-:W-:Y:S01]  /*589f0*/  FMUL R21, R21, R0.reuse ;  /* 0x0000000015157220 */ /* 0x080fe20000400000 */
[-C--:B------:R-:W-:Y:S01]  /*58a00*/  FMUL R22, R22, R0.reuse ;  /* 0x0000000016167220 */ /* 0x080fe20000400000 */
[----:B------:R-:W-:Y:S01]  /*58a10*/  FMUL R23, R23, R0 ;  /* 0x0000000017177220 */ /* 0x000fe20000400000 */
[----:B------:R-:W-:Y:S04]  /*58a20*/  STL.128 [R3+-0x20], R8 ;  /* 0xffffe00803007387 */ /* 0x000fe80000100c00 */
[----:B------:R-:W-:Y:S04]  /*58a30*/  STL.128 [R3+-0x10], R12 ;  /* 0xfffff00c03007387 */ /* 0x000fe80000100c00 */
[----:B------:R-:W-:Y:S04]  /*58a40*/  STL.128 [R3], R16 ;  /* 0x0000001003007387 */ /* 0x000fe80000100c00 */
[----:B------:R0:W-:Y:S02]  /*58a50*/  STL.128 [R3+0x10], R20 ;  /* 0x0000101403007387 */ /* 0x0001e40000100c00 */
[----:B0-----:R-:W-:Y:S01]  /*58a60*/  IADD3 R3, PT, PT, R3, 0x40, RZ ;  /* 0x0000004003037810 */ /* 0x001fe20007ffe0ff */
[----:B------:R-:W-:Y:S06]  /*58a70*/  BRA.U UP0, `(.L_x_275) ;  /* 0xfffffffd00907547 */ /* 0x000fec000b83ffff */
.L_x_274:
[----:B------:R-:W-:Y:S05]  /*58a80*/  BRA.U !UP1, `(.L_x_273) ;  /* 0x0000000109f87547 */ /* 0x000fea000b800000 */
[----:B------:R-:W-:Y:S01]  /*58a90*/  UISETP.GE.U32.AND UP0, UPT, UR8, 0x8, UPT ;  /* 0x000000080800788c */ /* 0x000fe2000bf06070 */
[----:B------:R-:W-:Y:S02]  /*58aa0*/  IADD3 R22, PT, PT, R1, 0x9c0, RZ ;  /* 0x000009c001167810 */ /* 0x000fe40007ffe0ff */
[----:B------:R-:W-:-:S06]  /*58ab0*/  ISETP.NE.AND P0, PT, R25, RZ, PT ;  /* 0x000000ff1900720c */ /* 0x000fcc0003f05270 */
[----:B------:R-:W-:Y:S07]  /*58ac0*/  BRA.U !UP0, `(.L_x_276) ;  /* 0x0000000108687547 */ /* 0x000fee000b800000 */
        /* <DEDUP_REMOVED lines=26> */
.L_x_276:
[----:B------:R-:W-:Y:S05]  /*58c70*/  @!P0 BRA `(.L_x_273) ;  /* 0x00000000007c8947 */ /* 0x000fea0003800000 */
[----:B------:R-:W-:Y:S02]  /*58c80*/  ISETP.GE.U32.AND P0, PT, R25, 0x4, PT ;  /* 0x000000041900780c */ /* 0x000fe40003f06070 */
[----:B------:R-:W-:-:S11]  /*58c90*/  ISETP.NE.AND P1, PT, R24, RZ, PT ;  /* 0x000000ff1800720c */ /* 0x000fd60003f25270 */
[----:B------:R-:W-:Y:S05]  /*58ca0*/  @!P0 BRA `(.L_x_277) ;  /* 0x0000000000388947 */ /* 0x000fea0003800000 */
[----:B0-----:R-:W-:-:S05]  /*58cb0*/  LEA R10, R2, R22, 0x2 ;  /* 0x00000016020a7211 */ /* 0x001fca00078e10ff */
[----:B------:R-:W2:Y:S04]  /*58cc0*/  LDL R7, [R10+0x4] ;  /* 0x000004000a077983 */ /* 0x000ea80000100800 */
[----:B------:R-:W3:Y:S04]  /*58cd0*/  LDL R3, [R10] ;  /* 0x000000000a037983 */ /* 0x000ee80000100800 */
[----:B------:R-:W4:Y:S04]  /*58ce0*/  LDL R9, [R10+0x8] ;  /* 0x000008000a097983 */ /* 0x000f280000100800 */
[----:B------:R-:W4:Y:S01]  /*58cf0*/  LDL R11, [R10+0xc] ;  /* 0x00000c000a0b7983 */ /* 0x000f220000100800 */
[----:B------:R-:W-:Y:S01]  /*58d00*/  IADD3 R2, PT, PT, R2, 0x4, RZ ;  /* 0x0000000402027810 */ /* 0x000fe20007ffe0ff */
[C---:B--2---:R-:W-:Y:S01]  /*58d10*/  FMUL R6, R0.reuse, R7 ;  /* 0x0000000700067220 */ /* 0x044fe20000400000 */
[----:B---3--:R-:W-:Y:S01]  /*58d20*/  FMUL R3, R3, R0 ;  /* 0x0000000003037220 */ /* 0x008fe20000400000 */
[C---:B----4-:R-:W-:Y:S01]  /*58d30*/  FMUL R7, R0.reuse, R9 ;  /* 0x0000000900077220 */ /* 0x050fe20000400000 */
[----:B------:R-:W-:-:S03]  /*58d40*/  FMUL R8, R0, R11 ;  /* 0x0000000b00087220 */ /* 0x000fc60000400000 */
[----:B------:R1:W-:Y:S04]  /*58d50*/  STL [R10], R3 ;  /* 0x000000030a007387 */ /* 0x0003e80000100800 */
[----:B------:R1:W-:Y:S04]  /*58d60*/  STL [R10+0x4], R6 ;  /* 0x000004060a007387 */ /* 0x0003e80000100800 */
[----:B------:R1:W-:Y:S04]  /*58d70*/  STL [R10+0x8], R7 ;  /* 0x000008070a007387 */ /* 0x0003e80000100800 */
[----:B------:R1:W-:Y:S02]  /*58d80*/  STL [R10+0xc], R8 ;  /* 0x00000c080a007387 */ /* 0x0003e40000100800 */
.L_x_277:
[----:B------:R-:W-:Y:S05]  /*58d90*/  @!P1 BRA `(.L_x_273) ;  /* 0x0000000000349947 */ /* 0x000fea0003800000 */
[----:B------:R-:W-:-:S05]  /*58da0*/  LEA R2, R2, R22, 0x2 ;  /* 0x0000001602027211 */ /* 0x000fca00078e10ff */
[----:B01----:R-:W2:Y:S01]  /*58db0*/  LDL R3, [R2] ;  /* 0x0000000002037983 */ /* 0x003ea20000100800 */
[----:B------:R-:W-:Y:S01]  /*58dc0*/  ISETP.NE.AND P0, PT, R24, 0x1, PT ;  /* 0x000000011800780c */ /* 0x000fe20003f05270 */
[----:B--2---:R-:W-:-:S05]  /*58dd0*/  FMUL R3, R3, R0 ;  /* 0x0000000003037220 */ /* 0x004fca0000400000 */
[----:B------:R2:W-:Y:S07]  /*58de0*/  STL [R2], R3 ;  /* 0x0000000302007387 */ /* 0x0005ee0000100800 */
[----:B------:R-:W-:Y:S05]  /*58df0*/  @!P0 BRA `(.L_x_273) ;  /* 0x00000000001c8947 */ /* 0x000fea0003800000 */
[----:B------:R-:W-:Y:S01]  /*58e00*/  ISETP.NE.AND P0, PT, R24, 0x2, PT ;  /* 0x000000021800780c */ /* 0x000fe20003f05270 */
[----:B--2---:R-:W2:-:S12]  /*58e10*/  LDL R3, [R2+0x4] ;  /* 0x0000040002037983 */ /* 0x004e980000100800 */
[----:B------:R-:W3:Y:S01]  /*58e20*/  @P0 LDL R7, [R2+0x8] ;  /* 0x0000080002070983 */ /* 0x000ee20000100800 */
[----:B--2---:R-:W-:-:S05]  /*58e30*/  FMUL R3, R0, R3 ;  /* 0x0000000300037220 */ /* 0x004fca0000400000 */
[----:B------:R4:W-:Y:S01]  /*58e40*/  STL [R2+0x4], R3 ;  /* 0x0000040302007387 */ /* 0x0009e20000100800 */
[----:B---3--:R-:W-:-:S05]  /*58e50*/  @P0 FMUL R7, R0, R7 ;  /* 0x0000000700070220 */ /* 0x008fca0000400000 */
[----:B------:R4:W-:Y:S02]  /*58e60*/  @P0 STL [R2+0x8], R7 ;  /* 0x0000080702000387 */ /* 0x0009e40000100800 */
.L_x_273:
[----:B------:R-:W-:Y:S01]  /*58e70*/  IADD3 R0, PT, PT, R1, 0x5c0, RZ ;  /* 0x000005c001007810 */ /* 0x000fe20007ffe0ff */
[----:B------:R-:W3:Y:S03]  /*58e80*/  LDCU UR4, c[0x0][0x490] ;  /* 0x00009200ff0477ac */ /* 0x000ee60008000800 */
[----:B-----5:R-:W-:-:S06]  /*58e90*/  LEA R0, R4, R0, 0x2 ;  /* 0x0000000004007211 */ /* 0x020fcc00078e10ff */
[----:B------:R-:W2:Y:S01]  /*58ea0*/  LDL R0, [R0] ;  /* 0x0000000000007983 */ /* 0x000ea20000100800 */
[----:B------:R-:W-:Y:S02]  /*58eb0*/  FSETP.GEU.AND P0, PT, R26, 1.175494350822287508e-38, PT ;  /* 0x008000001a00780b */ /* 0x000fe40003f0e000 */
[----:B-1--4-:R-:W-:Y:S01]  /*58ec0*/  MOV R7, 0x3e055027 ;  /* 0x3e05502700077802 */ /* 0x012fe20000000f00 */
[----:B---3--:R-:W-:-:S10]  /*58ed0*/  UISETP.NE.AND UP0, UPT, UR4, 0x6, UPT ;  /* 0x000000060400788c */ /* 0x008fd4000bf05270 */
[----:B------:R-:W-:-:S05]  /*58ee0*/  @!P0 FMUL R26, R26, 8388608 ;  /* 0x4b0000001a1a8820 */ /* 0x000fca0000400000 */
[----:B--2---:R-:W-:-:S04]  /*58ef0*/  IADD3 R2, PT, PT, R26, -0x3f2aaaab, RZ ;  /* 0xc0d555551a027810 */ /* 0x004fc80007ffe0ff */
[----:B0-----:R-:W-:-:S04]  /*58f00*/  LOP3.LUT R3, R2, 0xff800000, RZ, 0xc0, !PT ;  /* 0xff80000002037812 */ /* 0x001fc800078ec0ff */
[-C--:B------:R-:W-:Y:S02]  /*58f10*/  IADD3 R2, PT, PT, R26, -R3.reuse, RZ ;  /* 0x800000031a027210 */ /* 0x080fe40007ffe0ff */
[----:B------:R-:W-:-:S03]  /*58f20*/  I2FP.F32.S32 R3, R3 ;  /* 0x0000000300037245 */ /* 0x000fc60000201400 */
[----:B------:R-:W-:Y:S01]  /*58f30*/  FADD R6, R2, -1 ;  /* 0xbf80000002067421 */ /* 0x000fe20000000000 */
[----:B------:R-:W-:Y:S02]  /*58f40*/  FSEL R2, RZ, -23, P0 ;  /* 0xc1b80000ff027808 */ /* 0x000fe40000000000 */
[----:B------:R-:W-:Y:S01]  /*58f50*/  ISETP.GT.U32.AND P0, PT, R26, 0x7f7fffff, PT ;  /* 0x7f7fffff1a00780c */ /* 0x000fe20003f04070 */
[C---:B------:R-:W-:Y:S02]  /*58f60*/  FFMA R7, R6.reuse, -R7, 0.14084610342979431152 ;  /* 0x3e1039f606077423 */ /* 0x040fe40000000807 */
[----:B------:R-:W-:Y:S01]  /*58f70*/  FFMA R2, R3, 1.1920928955078125e-07, R2 ;  /* 0x3400000003027823 */ /* 0x000fe20000000002 */
[----:B------:R-:W-:Y:S01]  /*58f80*/  MOV R3, 0x7f800000 ;  /* 0x7f80000000037802 */ /* 0x000fe20000000f00 */
        /* <DEDUP_REMOVED lines=8> */
[----:B------:R-:W-:-:S04]  /*59010*/  FFMA R7, R6, R7, R6 ;  /* 0x0000000706077223 */ /* 0x000fc80000000006 */
[----:B------:R-:W-:Y:S01]  /*59020*/  FFMA R2, R2, 0.69314718246459960938, R7 ;  /* 0x3f31721802027823 */ /* 0x000fe20000000007 */
[C---:B------:R-:W-:Y:S01]  /*59030*/  @P0 FFMA R2, R26.reuse, R3, +INF ;  /* 0x7f8000001a020423 */ /* 0x040fe20000000003 */
[----:B------:R-:W-:-:S04]  /*59040*/  FSETP.NEU.AND P0, PT, R26, RZ, PT ;  /* 0x000000ff1a00720b */ /* 0x000fc80003f0d000 */
[----:B------:R-:W-:Y:S01]  /*59050*/  FSEL R3, R2, -INF , P0 ;  /* 0xff80000002037808 */ /* 0x000fe20000000000 */
[----:B------:R-:W-:-:S04]  /*59060*/  FADD R0, R0, -R5 ;  /* 0x8000000500007221 */ /* 0x000fc80000000000 */
[----:B------:R-:W-:-:S04]  /*59070*/  FADD R3, -R0, R3 ;  /* 0x0000000300037221 */ /* 0x000fc80000000100 */
[----:B------:R-:W-:Y:S01]  /*59080*/  FADD R188, R188, R3 ;  /* 0x00000003bcbc7221 */ /* 0x000fe20000000000 */
[----:B------:R-:W-:Y:S06]  /*59090*/  BRA.U !UP0, `(.L_x_132) ;  /* 0x000001e908f87547 */ /* 0x000fec000b800000 */
[----:B------:R-:W0:Y:S01]  /*590a0*/  LDC.64 R2, c[0x0][0x388] ;  /* 0x0000e200ff027b82 */ /* 0x000e220000000a00 */
[----:B------:R-:W-:Y:S01]  /*590b0*/  SHF.L.U32 R7, R4, 0x4, RZ ;  /* 0x0000000404077819 */ /* 0x000fe200000006ff */
[----:B------:R-:W-:Y:S04]  /*590c0*/  STL [R1+0x1dcc], R188 ;  /* 0x001dccbc01007387 */ /* 0x000fe80000100800 */
[----:B------:R-:W-:Y:S02]  /*590d0*/  STL [R1+0x1dc8], R143 ;  /* 0x001dc88f01007387 */ /* 0x000fe40000100800 */
[----:B------:R-:W1:Y:S01]  /*590e0*/  LDC.64 R4, c[0x0][0x390] ;  /* 0x0000e400ff047b82 */ /* 0x000e620000000a00 */
[----:B0-----:R-:W-:-:S05]  /*590f0*/  IMAD.WIDE R2, R7, 0x4, R2 ;  /* 0x0000000407027825 */ /* 0x001fca00078e0202 */
[----:B------:R-:W2:Y:S04]  /*59100*/  LDG.E R45, desc[UR6][R2.64] ;  /* 0x00000006022d7981 */ /* 0x000ea8000c1e1900 */
[----:B-1----:R-:W2:Y:S04]  /*59110*/  LDG.E R0, desc[UR6][R4.64+0x180] ;  /* 0x0001800604007981 */ /* 0x002ea8000c1e1900 */
[----:B------:R-:W3:Y:S04]  /*59120*/  LDG.E R44, desc[UR6][R2.64+0x4] ;  /* 0x00000406022c7981 */ /* 0x000ee8000c1e1900 */
        /* <DEDUP_REMOVED lines=28> */
[----:B------:R1:W4:Y:S01]  /*592f0*/  LDG.E R21, desc[UR6][R4.64+0x1bc] ;  /* 0x0001bc0604157981 */ /* 0x000322000c1e1900 */
[----:B0-----:R-:W0:Y:S03]  /*59300*/  LDC.64 R2, c[0x0][0x398] ;  /* 0x0000e600ff027b82 */ /* 0x001e260000000a00 */
        /* <DEDUP_REMOVED lines=192> */
[----:B--2---:R-:W-:Y:S01]  /*59f10*/  FADD R45, R45, R0 ;  /* 0x000000002d2d7221 */ /* 0x004fe20000000000 */
[----:B---3--:R-:W-:-:S03]  /*59f20*/  FADD R44, R44, R7 ;  /* 0x000000072c2c7221 */ /* 0x008fc60000000000 */
[----:B-1----:R-:W-:Y:S01]  /*59f30*/  FFMA R5, R45, R45, RZ ;  /* 0x0000002d2d057223 */ /* 0x002fe200000000ff */
[----:B----4-:R-:W-:-:S03]  /*59f40*/  FADD R211, R211, R6 ;  /* 0x00000006d3d37221 */ /* 0x010fc60000000000 */
        /* <DEDUP_REMOVED lines=69> */
[----:B------:R-:W0:Y:S01]  /*5a3a0*/  MUFU.RSQ R22, R5 ;  /* 0x0000000500167308 */ /* 0x000e220000001400 */
[----:B------:R1:W-:Y:S04]  /*5a3b0*/  STL [R1+0xed4], R51 ;  /* 0x000ed43301007387 */ /* 0x0003e80000100800 */
[----:B------:R2:W-:Y:S01]  /*5a3c0*/  STL [R1+0xecc], R53 ;  /* 0x000ecc3501007387 */ /* 0x0005e20000100800 */
[----:B0-----:R-:W-:-:S04]  /*5a3d0*/  @!P0 FMUL R22, R22, 4096 ;  /* 0x4580000016168820 */ /* 0x001fc80000400000 */
[-C--:B------:R-:W-:Y:S01]  /*5a3e0*/  FMUL R0, R45, R22.reuse ;  /* 0x000000162d007220 */ /* 0x080fe20000400000 */
[----:B------:R-:W-:Y:S01]  /*5a3f0*/  FMUL R28, R44, R22 ;  /* 0x000000162c1c7220 */ /* 0x000fe20000400000 */
[----:B------:R0:W-:Y:S02]  /*5a400*/  STL [R1+0xec4], R55 ;  /* 0x000ec43701007387 */ /* 0x0001e40000100800 */
[C---:B------:R-:W-:Y:S01]  /*5a410*/  FFMA R15, R0.reuse, R246, RZ ;  /* 0x000000f6000f7223 */ /* 0x040fe200000000ff */
[C---:B------:R-:W-:Y:S01]  /*5a420*/  FFMA R17, R0.reuse, R245, RZ ;  /* 0x000000f500117223 */ /* 0x040fe200000000ff */
[C---:B------:R-:W-:Y:S01]  /*5a430*/  FFMA R19, R0.reuse, R244, RZ ;  /* 0x000000f400137223 */ /* 0x040fe200000000ff */
[C---:B-1----:R-:W-:Y:S01]  /*5a440*/  FFMA R51, R0.reuse, R51, RZ ;  /* 0x0000003300337223 */ /* 0x042fe200000000ff */
[----:B------:R1:W-:Y:S01]  /*5a450*/  STL [R1+0xebc], R57 ;  /* 0x000ebc3901007387 */ /* 0x0003e20000100800 */
[C---:B--2---:R-:W-:Y:S01]  /*5a460*/  FFMA R53, R0.reuse, R53, RZ ;  /* 0x0000003500357223 */ /* 0x044fe200000000ff */
[C---:B------:R-:W-:Y:S01]  /*5a470*/  FFMA R7, R0.reuse, R240, RZ ;  /* 0x000000f000077223 */ /* 0x040fe200000000ff */
[C---:B------:R-:W-:Y:S01]  /*5a480*/  FFMA R5, R0.reuse, R239, RZ ;  /* 0x000000ef00057223 */ /* 0x040fe200000000ff */
[----:B------:R2:W-:Y:S01]  /*5a490*/  STL [R1+0xee0], R56 ;  /* 0x000ee03801007387 */ /* 0x0005e20000100800 */
[----:B0-----:R-:W-:Y:S01]  /*5a4a0*/  FFMA R55, R0, R55, RZ ;  /* 0x0000003700377223 */ /* 0x001fe200000000ff */
[----:B------:R-:W-:-:S02]  /*5a4b0*/  FMUL R29, R211, R22 ;  /* 0x00000016d31d7220 */ /* 0x000fc40000400000 */
[----:B------:R0:W-:Y:S01]  /*5a4c0*/  STL [R1+0xeec], R58 ;  /* 0x000eec3a01007387 */ /* 0x0001e20000100800 */
[----:B-1----:R-:W-:-:S03]  /*5a4d0*/  FFMA R57, R0, R57, RZ ;  /* 0x0000003900397223 */ /* 0x002fc600000000ff */
[----:B------:R1:W-:Y:S01]  /*5a4e0*/  STL [R1+0xef0], R54 ;  /* 0x000ef03601007387 */ /* 0x0003e20000100800 */
[----:B--2---:R-:W-:-:S03]  /*5a4f0*/  FFMA R56, R28, R56, R15 ;  /* 0x000000381c387223 */ /* 0x004fc6000000000f */
[----:B------:R2:W-:Y:S01]  /*5a500*/  STL [R1+0xed0], R52 ;  /* 0x000ed03401007387 */ /* 0x0005e20000100800 */
[C---:B0-----:R-:W-:Y:S01]  /*5a510*/  FFMA R58, R28.reuse, R58, R17 ;  /* 0x0000003a1c3a7223 */ /* 0x041fe20000000011 */
[C---:B------:R-:W-:Y:S01]  /*5a520*/  FFMA R18, R28.reuse, R238, R53 ;  /* 0x000000ee1c127223 */ /* 0x040fe20000000035 */
[C---:B-1----:R-:W-:Y:S01]  /*5a530*/  FFMA R54, R28.reuse, R54, R19 ;  /* 0x000000361c367223 */ /* 0x042fe20000000013 */
[C---:B------:R-:W-:Y:S01]  /*5a540*/  FFMA R16, R28.reuse, R237, R55 ;  /* 0x000000ed1c107223 */ /* 0x040fe20000000037 */
[C---:B--2---:R-:W-:Y:S01]  /*5a550*/  FFMA R52, R28.reuse, R52, R51 ;  /* 0x000000341c347223 */ /* 0x044fe20000000033 */
[C---:B------:R-:W-:Y:S01]  /*5a560*/  FFMA R14, R28.reuse, R236, R57 ;  /* 0x000000ec1c0e7223 */ /* 0x040fe20000000039 */
[C---:B------:R-:W-:Y:S01]  /*5a570*/  FFMA R6, R28.reuse, R232, R7 ;  /* 0x000000e81c067223 */ /* 0x040fe20000000007 */
[----:B------:R-:W-:Y:S01]  /*5a580*/  FFMA R4, R28, R231, R5 ;  /* 0x000000e71c047223 */ /* 0x000fe20000000005 */
[----:B------:R-:W-:Y:S01]  /*5a590*/  FMUL R30, R210, R22 ;  /* 0x00000016d21e7220 */ /* 0x000fe20000400000 */
[C---:B------:R-:W-:Y:S01]  /*5a5a0*/  FFMA R57, R29.reuse, R230, R56 ;  /* 0x000000e61d397223 */ /* 0x040fe20000000038 */
[C---:B------:R-:W-:Y:S01]  /*5a5b0*/  FFMA R55, R29.reuse, R229, R58 ;  /* 0x000000e51d377223 */ /* 0x040fe2000000003a */
        /* <DEDUP_REMOVED lines=72> */
[----:B------:R-:W0:Y:S01]  /*5aa40*/  LDC.64 R20, c[0x0][0x3a0] ;  /* 0x0000e800ff147b82 */ /* 0x000e220000000a00 */
        /* <DEDUP_REMOVED lines=18> */
[C---:B------:R-:W-:Y:S01]  /*5ab70*/  FFMA R13, R0.reuse, R243, RZ ;  /* 0x000000f3000d7223 */ /* 0x040fe200000000ff */
[C---:B------:R-:W-:Y:S01]  /*5ab80*/  FFMA R11, R0.reuse, R242, RZ ;  /* 0x000000f2000b7223 */ /* 0x040fe200000000ff */
[----:B------:R-:W-:Y:S01]  /*5ab90*/  FFMA R9, R0, R241, RZ ;  /* 0x000000f100097223 */ /* 0x000fe200000000ff */
        /* <DEDUP_REMOVED lines=42> */
[----:B------:R-:W-:Y:S02]  /*5ae40*/  FFMA R9, R31, R195, R8 ;  /* 0x000000c31f097223 */ /* 0x000fe40000000008 */
        /* <DEDUP_REMOVED lines=191> */
[----:B------:R2:W-:Y:S04]  /*5ba40*/  STL.128 [R1], R4 ;  /* 0x0000000401007387 */ /* 0x0005e80000100c00 */
[----:B-1----:R-:W3:Y:S04]  /*5ba50*/  LDG.E R30, desc[UR6][R2.64+0x384] ;  /* 0x00038406021e7981 */ /* 0x002ee8000c1e1900 */
[----:B0-----:R-:W4:Y:S01]  /*5ba60*/  LDG.E R31, desc[UR6][R20.64+0x84] ;  /* 0x00008406141f7981 */ /* 0x001f22000c1e1900 */
        /* <DEDUP_REMOVED lines=113> */
[----:B----4-:R1:W-:Y:S04]  /*5c180*/  STL [R1+0xe24], R31 ;  /* 0x000e241f01007387 */ /* 0x0103e80000100800 */
[----:B------:R-:W3:Y:S04]  /*5c190*/  LDG.E R249, desc[UR6][R20.64+0x248] ;  /* 0x0002480614f97981 */ /* 0x000ee8000c1e1900 */
[----:B0-----:R-:W4:Y:S04]  /*5c1a0*/  LDG.E R30, desc[UR6][R20.64+0xc8] ;  /* 0x0000c806141e7981 */ /* 0x001f28000c1e1900 */
[----:B-1----:R-:W3:Y:S04]  /*5c1b0*/  LDG.E R31, desc[UR6][R20.64+0x148] ;  /* 0x00014806141f7981 */ /* 0x002ee8000c1e1900 */
[----:B------:R-:W3:Y:S04]  /*5c1c0*/  LDG.E R248, desc[UR6][R20.64+0x288] ;  /* 0x0002880614f87981 */ /* 0x000ee8000c1e1900 */
        /* <DEDUP_REMOVED lines=123> */
[----:B------:R-:W-:Y:S04]  /*5c980*/  STL [R1+0x1dec], R40 ;  /* 0x001dec2801007387 */ /* 0x000fe80000100800 */
        /* <DEDUP_REMOVED lines=182> */
[----:B------:R-:W4:Y:S04]  /*5d4f0*/  LDL R27, [R1+0xe30] ;  /* 0x000e3000011b7983 */ /* 0x000f280000100800 */
[----:B------:R-:W4:Y:S01]  /*5d500*/  LDL R22, [R1+0xe24] ;  /* 0x000e240001167983 */ /* 0x000f220000100800 */
[----:B------:R-:W-:-:S03]  /*5d510*/  FFMA R12, R0, R13, RZ ;  /* 0x0000000d000c7223 */ /* 0x000fc600000000ff */
[----:B------:R-:W4:Y:S04]  /*5d520*/  LDL R241, [R1+0xe00] ;  /* 0x000e000001f17983 */ /* 0x000f280000100800 */
[----:B------:R-:W4:Y:S01]  /*5d530*/  LDL R240, [R1+0xe0c] ;  /* 0x000e0c0001f07983 */ /* 0x000f220000100800 */
[C---:B------:R-:W-:Y:S01]  /*5d540*/  FFMA R4, R0.reuse, R4, RZ ;  /* 0x0000000400047223 */ /* 0x040fe200000000ff */
[C---:B------:R-:W-:Y:S01]  /*5d550*/  FFMA R5, R0.reuse, R5, RZ ;  /* 0x0000000500057223 */ /* 0x040fe200000000ff */
[C---:B------:R-:W-:Y:S01]  /*5d560*/  FFMA R6, R0.reuse, R6, RZ ;  /* 0x0000000600067223 */ /* 0x040fe200000000ff */
[C---:B------:R-:W-:Y:S01]  /*5d570*/  FFMA R7, R0.reuse, R7, RZ ;  /* 0x0000000700077223 */ /* 0x040fe200000000ff */
[C---:B------:R-:W-:Y:S01]  /*5d580*/  FFMA R8, R0.reuse, R8, RZ ;  /* 0x0000000800087223 */ /* 0x040fe200000000ff */
[----:B------:R-:W4:Y:S01]  /*5d590*/  LDG.E R242, desc[UR6][R20.64+0x2c0] ;  /* 0x0002c00614f27981 */ /* 0x000f22000c1e1900 */
[C---:B------:R-:W-:Y:S01]  /*5d5a0*/  FFMA R9, R0.reuse, R9, RZ ;  /* 0x0000000900097223 */ /* 0x040fe200000000ff */
[----:B------:R-:W-:-:S02]  /*5d5b0*/  FFMA R10, R0, R10, RZ ;  /* 0x0000000a000a7223 */ /* 0x000fc400000000ff */
        /* <DEDUP_REMOVED lines=107> */
[----:B------:R-:W-:-:S03]  /*5dc70*/  FFMA R13, R28, R241, R13 ;  /* 0x000000f11c0d7223 */ /* 0x000fc6000000000d */
[----:B------:R-:W2:Y:S01]  /*5dc80*/  LDL.LU R241, [R1+0x1ecc] ;  /* 0x001ecc0001f17983 */ /* 0x000ea20000300800 */
[----:B------:R-:W-:-:S03]  /*5dc90*/  FFMA R12, R28, R240, R12 ;  /* 0x000000f01c0c7223 */ /* 0x000fc6000000000c */
[----:B------:R-:W2:Y:S01]  /*5dca0*/  LDL.LU R240, [R1+0x1ed0] ;  /* 0x001ed00001f07983 */ /* 0x000ea20000300800 */
[C---:B------:R-:W-:Y:S01]  /*5dcb0*/  FFMA R18, R0.reuse, R18, RZ ;  /* 0x0000001200127223 */ /* 0x040fe200000000ff */
[C---:B------:R-:W-:Y:S02]  /*5dcc0*/  FFMA R19, R0.reuse, R242, RZ ;  /* 0x000000f200137223 */ /* 0x040fe400000000ff */
[----:B------:R1:W-:Y:S01]  /*5dcd0*/  STL [R1+0x1e10], R242 ;  /* 0x001e10f201007387 */ /* 0x0003e20000100800 */
[C---:B------:R-:W-:Y:S01]  /*5dce0*/  FFMA R17, R0.reuse, R17, RZ ;  /* 0x0000001100117223 */ /* 0x040fe200000000ff */
[----:B------:R-:W-:Y:S02]  /*5dcf0*/  FFMA R16, R0, R16, RZ ;  /* 0x0000001000107223 */ /* 0x000fe400000000ff */
[----:B-1----:R-:W2:Y:S01]  /*5dd00*/  LDL R242, [R1+0xdf4] ;  /* 0x000df40001f27983 */ /* 0x002ea20000100800 */
        /* <DEDUP_REMOVED lines=32> */
[----:B------:R-:W-:Y:S01]  /*5df10*/  FFMA R14, R28, R242, R14 ;  /* 0x000000f21c0e7223 */ /* 0x000fe2000000000e */
        /* <DEDUP_REMOVED lines=799> */
[----:B------:R-:W-:Y:S01]  /*61110*/  FFMA R7, R49, R32, R7 ;  /* 0x0000002031077223 */ /* 0x000fe20000000007 */
        /* <DEDUP_REMOVED lines=52> */
[----:B------:R1:W-:Y:S01]  /*61460*/  STL.128 [R1+0x370], R4 ;  /* 0x0003700401007387 */ /* 0x0003e20000100c00 */
        /* <DEDUP_REMOVED lines=8> */
[----:B0-----:R-:W2:Y:S04]  /*614f0*/  LDG.E R155, desc[UR6][R2.64+0x300] ;  /* 0x00030006029b7981 */ /* 0x001ea8000c1e1900 */
[----:B------:R-:W-:Y:S01]  /*61500*/  STL [R1+0x18b8], R146 ;  /* 0x0018b89201007387 */ /* 0x000fe20000100800 */
[C---:B-1----:R-:W-:Y:S01]  /*61510*/  FFMA R5, R0.reuse, R191, RZ ;  /* 0x000000bf00057223 */ /* 0x042fe200000000ff */
[C---:B------:R-:W-:Y:S01]  /*61520*/  FFMA R6, R0.reuse, R186, RZ ;  /* 0x000000ba00067223 */ /* 0x040fe200000000ff */
[C---:B------:R-:W-:Y:S01]  /*61530*/  FFMA R7, R0.reuse, R178, RZ ;  /* 0x000000b200077223 */ /* 0x040fe200000000ff */
[----:B------:R-:W-:Y:S01]  /*61540*/  FFMA R4, R0, R195, RZ ;  /* 0x000000c300047223 */ /* 0x000fe200000000ff */
[C---:B------:R-:W-:Y:S01]  /*61550*/  FFMA R5, R28.reuse, R190, R5 ;  /* 0x000000be1c057223 */ /* 0x040fe20000000005 */
[----:B------:R-:W-:Y:S01]  /*61560*/  FFMA R6, R28, R185, R6 ;  /* 0x000000b91c067223 */ /* 0x000fe20000000006 */
[----:B------:R0:W-:Y:S02]  /*61570*/  STL.128 [R1+0x540], R8 ;  /* 0x0005400801007387 */ /* 0x0001e40000100c00 */
[C---:B------:R-:W-:Y:S01]  /*61580*/  FFMA R5, R29.reuse, R189, R5 ;  /* 0x000000bd1d057223 */ /* 0x040fe20000000005 */
[----:B------:R-:W-:Y:S01]  /*61590*/  FFMA R6, R29, R184, R6 ;  /* 0x000000b81d067223 */ /* 0x000fe20000000006 */
[----:B------:R-:W3:Y:S02]  /*615a0*/  LDG.E R154, desc[UR6][R2.64+0x304] ;  /* 0x00030406029a7981 */ /* 0x000ee4000c1e1900 */
[C---:B------:R-:W-:Y:S01]  /*615b0*/  FFMA R5, R30.reuse, R187, R5 ;  /* 0x000000bb1e057223 */ /* 0x040fe20000000005 */
[----:B------:R-:W-:Y:S01]  /*615c0*/  FFMA R6, R30, R179, R6 ;  /* 0x000000b31e067223 */ /* 0x000fe20000000006 */
[----:B------:R-:W4:Y:S02]  /*615d0*/  LDG.E R153, desc[UR6][R2.64+0x308] ;  /* 0x0003080602997981 */ /* 0x000f24000c1e1900 */
[----:B------:R-:W-:-:S02]  /*615e0*/  FFMA R5, R31, R139, R5 ;  /* 0x0000008b1f057223 */ /* 0x000fc40000000005 */
[----:B------:R-:W4:Y:S01]  /*615f0*/  LDG.E R152, desc[UR6][R2.64+0x30c] ;  /* 0x00030c0602987981 */ /* 0x000f22000c1e1900 */
[----:B0-----:R-:W-:Y:S01]  /*61600*/  FFMA R8, R0, R175, RZ ;  /* 0x000000af00087223 */ /* 0x001fe200000000ff */
[C---:B------:R-:W-:Y:S01]  /*61610*/  FFMA R7, R28.reuse, R177, R7 ;  /* 0x000000b11c077223 */ /* 0x040fe20000000007 */
[----:B------:R-:W-:Y:S01]  /*61620*/  FFMA R6, R31, R138, R6 ;  /* 0x0000008a1f067223 */ /* 0x000fe20000000006 */
[C---:B------:R-:W-:Y:S01]  /*61630*/  FFMA R4, R28.reuse, R194, R4 ;  /* 0x000000c21c047223 */ /* 0x040fe20000000004 */
[----:B------:R-:W-:Y:S01]  /*61640*/  FFMA R8, R28, R174, R8 ;  /* 0x000000ae1c087223 */ /* 0x000fe20000000008 */
[C---:B------:R-:W-:Y:S01]  /*61650*/  FFMA R5, R46.reuse, R134, R5 ;  /* 0x000000862e057223 */ /* 0x040fe20000000005 */
[C---:B------:R-:W-:Y:S01]  /*61660*/  FFMA R7, R29.reuse, R176, R7 ;  /* 0x000000b01d077223 */ /* 0x040fe20000000007 */
[----:B------:R-:W-:Y:S01]  /*61670*/  FFMA R6, R46, R133, R6 ;  /* 0x000000852e067223 */ /* 0x000fe20000000006 */
[----:B------:R-:W-:Y:S01]  /*61680*/  FFMA R8, R29, R173, R8 ;  /* 0x000000ad1d087223 */ /* 0x000fe20000000008 */
[----:B------:R-:W-:Y:S01]  /*61690*/  FFMA R5, R47, R129, R5 ;  /* 0x000000812f057223 */ /* 0x000fe20000000005 */
[----:B------:R-:W-:Y:S01]  /*616a0*/  FFMA R11, R0, R161, RZ ;  /* 0x000000a1000b7223 */ /* 0x000fe200000000ff */
[C---:B------:R-:W-:Y:S01]  /*616b0*/  FFMA R7, R30.reuse, R144, R7 ;  /* 0x000000901e077223 */ /* 0x040fe20000000007 */
[----:B------:R-:W-:Y:S01]  /*616c0*/  FFMA R8, R30, R142, R8 ;  /* 0x0000008e1e087223 */ /* 0x000fe20000000008 */
[----:B------:R-:W-:Y:S01]  /*616d0*/  FFMA R10, R0, R167, RZ ;  /* 0x000000a7000a7223 */ /* 0x000fe200000000ff */
[----:B------:R-:W-:Y:S01]  /*616e0*/  FFMA R4, R29, R193, R4 ;  /* 0x000000c11d047223 */ /* 0x000fe20000000004 */
[----:B------:R-:W-:Y:S01]  /*616f0*/  FFMA R6, R47, R128, R6 ;  /* 0x000000802f067223 */ /* 0x000fe20000000006 */
[C---:B------:R-:W-:Y:S01]  /*61700*/  FFMA R8, R31.reuse, R136, R8 ;  /* 0x000000881f087223 */ /* 0x040fe20000000008 */
[----:B------:R-:W-:Y:S01]  /*61710*/  FFMA R5, R48, R121, R5 ;  /* 0x0000007930057223 */ /* 0x000fe20000000005 */
[----:B------:R-:W-:Y:S01]  /*61720*/  FFMA R9, R0, R172, RZ ;  /* 0x000000ac00097223 */ /* 0x000fe200000000ff */
        /* <DEDUP_REMOVED lines=55> */
[----:B------:R-:W3:Y:S01]  /*61aa0*/  LDG.E R142, desc[UR6][R2.64+0x340] ;  /* 0x00034006028e7981 */ /* 0x000ee2000c1e1900 */
[----:B------:R-:W-:-:S03]  /*61ab0*/  FFMA R9, R48, R117, R9 ;  /* 0x0000007530097223 */ /* 0x000fc60000000009 */
[----:B------:R-:W4:Y:S01]  /*61ac0*/  LDG.E R130, desc[UR6][R2.64+0x380] ;  /* 0x0003800602827981 */ /* 0x000f22000c1e1900 */
[C---:B------:R-:W-:Y:S01]  /*61ad0*/  FFMA R11, R49.reuse, R107, R11 ;  /* 0x0000006b310b7223 */ /* 0x040fe2000000000b */
[----:B------:R-:W-:Y:S02]  /*61ae0*/  FFMA R7, R24, R87, R7 ;  /* 0x0000005718077223 */ /* 0x000fe40000000007 */
[----:B------:R-:W4:Y:S01]  /*61af0*/  LDG.E R65, desc[UR6][R2.64+0x3c0] ;  /* 0x0003c00602417981 */ /* 0x000f22000c1e1900 */
[----:B------:R-:W-:Y:S01]  /*61b00*/  FFMA R10, R49, R108, R10 ;  /* 0x0000006c310a7223 */ /* 0x000fe2000000000a */
[----:B------:R-:W-:Y:S01]  /*61b10*/  FFMA R4, R23, R98, R4 ;  /* 0x0000006217047223 */ /* 0x000fe20000000004 */
[----:B------:R-:W-:Y:S01]  /*61b20*/  FFMA R8, R25, R78, R8 ;  /* 0x0000004e19087223 */ /* 0x000fe20000000008 */
[----:B------:R-:W-:Y:S01]  /*61b30*/  FFMA R6, R27, R64, R6 ;  /* 0x000000401b067223 */ /* 0x000fe20000000006 */
[----:B------:R-:W4:Y:S01]  /*61b40*/  LDG.E R141, desc[UR6][R2.64+0x344] ;  /* 0x00034406028d7981 */ /* 0x000f22000c1e1900 */
        /* <DEDUP_REMOVED lines=49> */
[----:B------:R1:W-:Y:S04]  /*61e60*/  STL [R1+0x1658], R84 ;  /* 0x0016585401007387 */ /* 0x0003e80000100800 */
[----:B------:R-:W4:Y:S04]  /*61e70*/  LDG.E R146, desc[UR6][R2.64+0x324] ;  /* 0x0003240602927981 */ /* 0x000f28000c1e1900 */
[----:B0-----:R-:W4:Y:S04]  /*61e80*/  LDG.E R133, desc[UR6][R2.64+0x364] ;  /* 0x0003640602857981 */ /* 0x001f28000c1e1900 */
[----:B-1----:R-:W4:Y:S01]  /*61e90*/  LDG.E R83, desc[UR6][R2.64+0x3a4] ;  /* 0x0003a40602537981 */ /* 0x002f22000c1e1900 */
[----:B------:R-:W-:-:S03]  /*61ea0*/  FFMA R9, R26, R69, R9 ;  /* 0x000000451a097223 */ /* 0x000fc60000000009 */
[----:B------:R-:W4:Y:S04]  /*61eb0*/  LDG.E R84, desc[UR6][R2.64+0x3e4] ;  /* 0x0003e40602547981 */ /* 0x000f28000c1e1900 */
[----:B------:R0:W-:Y:S01]  /*61ec0*/  STL [R1+0x18c4], R145 ;  /* 0x0018c49101007387 */ /* 0x0001e20000100800 */
[----:B------:R-:W-:-:S03]  /*61ed0*/  FFMA R10, R26, R68, R10 ;  /* 0x000000441a0a7223 */ /* 0x000fc6000000000a */
[----:B------:R1:W-:Y:S04]  /*61ee0*/  STL [R1+0x1110], R132 ;  /* 0x0011108401007387 */ /* 0x0003e80000100800 */
[----:B------:R-:W-:Y:S04]  /*61ef0*/  STL [R1+0x1650], R86 ;  /* 0x0016505601007387 */ /* 0x000fe80000100800 */
[----:B------:R1:W-:Y:S04]  /*61f00*/  STL [R1+0x1654], R85 ;  /* 0x0016545501007387 */ /* 0x0003e80000100800 */
        /* <DEDUP_REMOVED lines=8> */
[----:B------:R0:W-:Y:S01]  /*61f90*/  STL [R1+0x10cc], R144 ;  /* 0x0010cc9001007387 */ /* 0x0001e20000100800 */
[----:B------:R-:W-:-:S03]  /*61fa0*/  FFMA R10, R27, R60, R10 ;  /* 0x0000003c1b0a7223 */ /* 0x000fc6000000000a */
[----:B------:R1:W-:Y:S01]  /*61fb0*/  STL [R1+0x10f0], R131 ;  /* 0x0010f08301007387 */ /* 0x0003e20000100800 */
[----:B------:R-:W-:-:S03]  /*61fc0*/  FFMA R6, R22, R56, R6 ;  /* 0x0000003816067223 */ /* 0x000fc60000000006 */
[----:B------:R-:W-:Y:S04]  /*61fd0*/  STL [R1+0x1648], R88 ;  /* 0x0016485801007387 */ /* 0x000fe80000100800 */
[----:B------:R2:W-:Y:S04]  /*61fe0*/  STL [R1+0x164c], R87 ;  /* 0x00164c5701007387 */ /* 0x0005e80000100800 */
[----:B0-----:R-:W4:Y:S01]  /*61ff0*/  LDG.E R144, desc[UR6][R2.64+0x32c] ;  /* 0x00032c0602907981 */ /* 0x001f22000c1e1900 */
[----:B------:R-:W-:-:S03]  /*62000*/  FFMA R11, R27, R59, R11 ;  /* 0x0000003b1b0b7223 */ /* 0x000fc6000000000b */
[----:B-1----:R-:W4:Y:S01]  /*62010*/  LDG.E R131, desc[UR6][R2.64+0x36c] ;  /* 0x00036c0602837981 */ /* 0x002f22000c1e1900 */
[----:B------:R-:W-:-:S03]  /*62020*/  FFMA R7, R22, R55, R7 ;  /* 0x0000003716077223 */ /* 0x000fc60000000007 */
[----:B--2---:R-:W2:Y:S01]  /*62030*/  LDG.E R87, desc[UR6][R2.64+0x3ec] ;  /* 0x0003ec0602577981 */ /* 0x004ea2000c1e1900 */
        /* <DEDUP_REMOVED lines=23> */
[----:B------:R-:W-:Y:S04]  /*621b0*/  STL [R1+0x1624], R12 ;  /* 0x0016240c01007387 */ /* 0x000fe80000100800 */
[----:B------:R0:W-:Y:S04]  /*621c0*/  STL [R1+0x1628], R13 ;  /* 0x0016280d01007387 */ /* 0x0001e80000100800 */
[----:B------:R1:W-:Y:S04]  /*621d0*/  STL [R1+0x162c], R14 ;  /* 0x00162c0e01007387 */ /* 0x0003e80000100800 */
[----:B------:R3:W-:Y:S04]  /*621e0*/  STL [R1+0x1630], R15 ;  /* 0x0016300f01007387 */ /* 0x0007e80000100800 */
[----:B0-----:R-:W2:Y:S04]  /*621f0*/  LDG.E R13, desc[UR6][R2.64+0x3fc] ;  /* 0x0003fc06020d7981 */ /* 0x001ea8000c1e1900 */
[----:B-1----:R-:W2:Y:S04]  /*62200*/  LDG.E R14, desc[UR6][R2.64+0x37c] ;  /* 0x00037c06020e7981 */ /* 0x002ea8000c1e1900 */
[----:B---3--:R-:W3:Y:S04]  /*62210*/  LDG.E R15, desc[UR6][R2.64+0x33c] ;  /* 0x00033c06020f7981 */ /* 0x008ee8000c1e1900 */
[----:B------:R-:W3:Y:S04]  /*62220*/  LDG.E R12, desc[UR6][R2.64+0x3bc] ;  /* 0x0003bc06020c7981 */ /* 0x000ee8000c1e1900 */
        /* <DEDUP_REMOVED lines=21> */
[----:B------:R-:W-:Y:S01]  /*62380*/  FFMA R4, R27, R66, R4 ;  /* 0x000000421b047223 */ /* 0x000fe20000000004 */
[----:B------:R-:W-:-:S03]  /*62390*/  FFMA R5, R22, R57, R5 ;  /* 0x0000003916057223 */ /* 0x000fc60000000005 */
[----:B------:R-:W-:-:S05]  /*623a0*/  FFMA R4, R22, R58, R4 ;  /* 0x0000003a16047223 */ /* 0x000fca0000000004 */
[----:B------:R1:W-:Y:S02]  /*623b0*/  STL.128 [R1+0x550], R4 ;  /* 0x0005500401007387 */ /* 0x0003e40000100c00 */
[C---:B-1----:R-:W-:Y:S01]  /*623c0*/  FFMA R6, R0.reuse, R155, RZ ;  /* 0x0000009b00067223 */ /* 0x042fe200000000ff */
[C---:B------:R-:W-:Y:S01]  /*623d0*/  FFMA R5, R0.reuse, R142, RZ ;  /* 0x0000008e00057223 */ /* 0x040fe200000000ff */
[C---:B----4-:R-:W-:Y:S01]  /*623e0*/  FFMA R4, R0.reuse, R130, RZ ;  /* 0x0000008200047223 */ /* 0x050fe200000000ff */
        /* <DEDUP_REMOVED lines=38> */
[----:B------:R-:W-:-:S02]  /*62650*/  FFMA R5, R23, R132, R5 ;  /* 0x0000008417057223 */ /* 0x000fc40000000005 */
[C---:B------:R-:W-:Y:S01]  /*62660*/  FFMA R50, R23.reuse, R85, R50 ;  /* 0x0000005517327223 */ /* 0x040fe20000000032 */
[----:B------:R-:W-:Y:S01]  /*62670*/  FFMA R4, R23, R86, R4 ;  /* 0x0000005617047223 */ /* 0x000fe20000000004 */
[C---:B------:R-:W-:Y:S01]  /*62680*/  FFMA R7, R24.reuse, R144, R7 ;  /* 0x0000009018077223 */ /* 0x040fe20000000007 */
[C---:B------:R-:W-:Y:S01]  /*62690*/  FFMA R5, R24.reuse, R131, R5 ;  /* 0x0000008318057223 */ /* 0x040fe20000000005 */
[C---:B--2---:R-:W-:Y:S01]  /*626a0*/  FFMA R50, R24.reuse, R87, R50 ;  /* 0x0000005718327223 */ /* 0x044fe20000000032 */
[----:B------:R-:W-:Y:S01]  /*626b0*/  FFMA R4, R24, R88, R4 ;  /* 0x0000005818047223 */ /* 0x000fe20000000004 */
[----:B------:R0:W-:Y:S01]  /*626c0*/  STL.128 [R1+0x560], R8 ;  /* 0x0005600801007387 */ /* 0x0001e20000100c00 */
        /* <DEDUP_REMOVED lines=12> */
[----:B------:R0:W-:Y:S04]  /*62790*/  STL [R1+0x1634], R252 ;  /* 0x001634fc01007387 */ /* 0x0001e80000100800 */
[----:B------:R0:W-:Y:S04]  /*627a0*/  STL [R1+0x163c], R251 ;  /* 0x00163cfb01007387 */ /* 0x0001e80000100800 */
[----:B------:R0:W-:Y:S01]  /*627b0*/  STL [R1+0x1644], R250 ;  /* 0x001644fa01007387 */ /* 0x0001e20000100800 */
[C---:B------:R-:W-:Y:S01]  /*627c0*/  FFMA R7, R22.reuse, R13, R7 ;  /* 0x0000000d16077223 */ /* 0x040fe20000000007 */
[C---:B------:R-:W-:Y:S01]  /*627d0*/  FFMA R5, R22.reuse, R14, R5 ;  /* 0x0000000e16057223 */ /* 0x040fe20000000005 */
[C---:B---3--:R-:W-:Y:S01]  /*627e0*/  FFMA R4, R22.reuse, R15, R0 ;  /* 0x0000000f16047223 */ /* 0x048fe20000000000 */
[----:B------:R-:W-:Y:S01]  /*627f0*/  FFMA R6, R22, R12, R6 ;  /* 0x0000000c16067223 */ /* 0x000fe20000000006 */
[----:B------:R0:W-:Y:S04]  /*62800*/  STL [R1+0x1670], R249 ;  /* 0x001670f901007387 */ /* 0x0001e80000100800 */
[----:B------:R0:W-:Y:S04]  /*62810*/  STL.128 [R1+0x570], R4 ;  /* 0x0005700401007387 */ /* 0x0001e80000100c00 */
[----:B------:R0:W-:Y:S04]  /*62820*/  STL.128 [R1+0x40], RZ ;  /* 0x000040ff01007387 */ /* 0x0001e80000100c00 */
[----:B------:R0:W-:Y:S04]  /*62830*/  STL.128 [R1+0x50], RZ ;  /* 0x000050ff01007387 */ /* 0x0001e80000100c00 */
[----:B------:R0:W-:Y:S04]  /*62840*/  STL.128 [R1+0x60], RZ ;  /* 0x000060ff01007387 */ /* 0x0001e80000100c00 */
        /* <DEDUP_REMOVED lines=86> */
[----:B------:R0:W-:Y:S01]  /*62db0*/  STL.128 [R1+0x70], RZ ;  /* 0x000070ff01007387 */ /* 0x0001e20000100c00 */
[----:B------:R-:W-:Y:S01]  /*62dc0*/  HFMA2 R46, -RZ, RZ, 0, 0 ;  /* 0x00000000ff2e7431 */ /* 0x000fe200000001ff */
[----:B------:R-:W-:-:S06]  /*62dd0*/  UMOV UR4, URZ ;  /* 0x000000ff00047c82 */ /* 0x000fcc0008000000 */
.L_x_280:
        /* <DEDUP_REMOVED lines=133> */
[----:B-----5:R-:W-:Y:S05]  /*63630*/  CALL.REL.NOINC `($__internal_1_$__cuda_sm20_rcp_rn_f32_slowpath) ;  /* 0x0000014400ac7944 */ /* 0x020fea0003c00000 */
[----:B------:R-:W-:Y:S01]  /*63640*/  MOV R2, R0 ;  /* 0x0000000000027202 */ /* 0x000fe20000000f00 */
[----:B------:R-:W-:Y:S06]  /*63650*/  BRA `(.L_x_279) ;  /* 0x0000000000107947 */ /* 0x000fec0003800000 */
.L_x_278:
[----:B------:R-:W0:Y:S02]  /*63660*/  MUFU.RCP R2, R0 ;  /* 0x0000000000027308 */ /* 0x000e240000001000 */
[----:B0-----:R-:W-:-:S04]  /*63670*/  FFMA R0, R0, R2, -1 ;  /* 0xbf80000000007423 */ /* 0x001fc80000000002 */
[----:B------:R-:W-:-:S04]  /*63680*/  FADD.FTZ R0, -R0, -RZ ;  /* 0x800000ff00007221 */ /* 0x000fc80000010100 */
[----:B------:R-:W-:-:S07]  /*63690*/  FFMA R2, R2, R0, R2 ;  /* 0x0000000002027223 */ /* 0x000fce0000000002 */
.L_x_279:
        /* <DEDUP_REMOVED lines=81> */
[----:B------:R0:W-:Y:S04]  /*63bb0*/  STL [R1+0x1e94], R158 ;  /* 0x001e949e01007387 */ /* 0x0001e80000100800 */
[----:B------:R1:W-:Y:S04]  /*63bc0*/  STL [R1+0x1e84], R154 ;  /* 0x001e849a01007387 */ /* 0x0003e80000100800 */
[----:B------:R-:W3:Y:S04]  /*63bd0*/  LDG.E R249, desc[UR6][R2.64+0x8c] ;  /* 0x00008c0602f97981 */ /* 0x000ee8000c1e1900 */
[----:B0-----:R-:W3:Y:S04]  /*63be0*/  LDG.E R158, desc[UR6][R2.64+0x104] ;  /* 0x00010406029e7981 */ /* 0x001ee8000c1e1900 */
[----:B-1----:R-:W3:Y:S04]  /*63bf0*/  LDG.E R154, desc[UR6][R2.64+0x108] ;  /* 0x00010806029a7981 */ /* 0x002ee8000c1e1900 */
        /* <DEDUP_REMOVED lines=80> */
[----:B------:R-:W2:Y:S01]  /*64100*/  LDG.E R101, desc[UR6][R2.64+0x1ac] ;  /* 0x0001ac0602657981 */ /* 0x000ea2000c1e1900 */
[----:B----4-:R-:W-:-:S03]  /*64110*/  FFMA R0, R5, R111, R0 ;  /* 0x0000006f05007223 */ /* 0x010fc60000000000 */
        /* <DEDUP_REMOVED lines=43> */
[----:B------:R1:W-:Y:S04]  /*643d0*/  STL [R1+0x1e74], R150 ;  /* 0x001e749601007387 */ /* 0x0003e80000100800 */
[----:B------:R1:W-:Y:S04]  /*643e0*/  STL [R1+0x1e70], R149 ;  /* 0x001e709501007387 */ /* 0x0003e80000100800 */
[----:B0-----:R-:W3:Y:S01]  /*643f0*/  LDG.E R127, desc[UR6][R2.64+0x1cc] ;  /* 0x0001cc06027f7981 */ /* 0x001ee2000c1e1900 */
[----:B------:R-:W-:-:S03]  /*64400*/  FFMA R0, R18, R206, R0 ;  /* 0x000000ce12007223 */ /* 0x000fc60000000000 */
[----:B------:R0:W-:Y:S04]  /*64410*/  STL [R1+0x1e6c], R148 ;  /* 0x001e6c9401007387 */ /* 0x0001e80000100800 */
[----:B------:R0:W-:Y:S04]  /*64420*/  STL [R1+0x1e68], R147 ;  /* 0x001e689301007387 */ /* 0x0001e80000100800 */
[----:B------:R0:W-:Y:S04]  /*64430*/  STL [R1+0x1e64], R146 ;  /* 0x001e649201007387 */ /* 0x0001e80000100800 */
[----:B------:R-:W-:Y:S04]  /*64440*/  STL [R1+0x1e60], R145 ;  /* 0x001e609101007387 */ /* 0x000fe80000100800 */
[----:B------:R0:W-:Y:S04]  /*64450*/  STL [R1+0x1e5c], R144 ;  /* 0x001e5c9001007387 */ /* 0x0001e80000100800 */
[----:B-----5:R-:W-:Y:S04]  /*64460*/  STL [R1+0x1e58], R143 ;  /* 0x001e588f01007387 */ /* 0x020fe80000100800 */
        /* <DEDUP_REMOVED lines=15> */
[----:B------:R0:W-:Y:S04]  /*64560*/  STL [R1+0x1580], R207 ;  /* 0x001580cf01007387 */ /* 0x0001e80000100800 */
[----:B------:R2:W-:Y:S04]  /*64570*/  STL [R1+0x1608], R206 ;  /* 0x001608ce01007387 */ /* 0x0005e80000100800 */
[----:B------:R2:W-:Y:S04]  /*64580*/  STL [R1+0x1e1c], R128 ;  /* 0x001e1c8001007387 */ /* 0x0005e80000100800 */
        /* <DEDUP_REMOVED lines=50> */
[----:B-1----:R-:W2:Y:S01]  /*648b0*/  LDG.E R78, desc[UR6][R2.64+0x298] ;  /* 0x00029806024e7981 */ /* 0x002ea2000c1e1900 */
[----:B------:R-:W-:-:S03]  /*648c0*/  FFMA R0, R19, R181, R0 ;  /* 0x000000b513007223 */ /* 0x000fc60000000000 */
[----:B------:R1:W-:Y:S01]  /*648d0*/  STL [R1+0x1dec], R77 ;  /* 0x001dec4d01007387 */ /* 0x0003e20000100800 */
[----:B0-----:R-:W-:-:S03]  /*648e0*/  FFMA R21, R4, R21, RZ ;  /* 0x0000001504157223 */ /* 0x001fc600000000ff */
[----:B------:R0:W-:Y:S01]  /*648f0*/  STL [R1+0x1de8], R76 ;  /* 0x001de84c01007387 */ /* 0x0001e20000100800 */
[----:B------:R-:W-:-:S03]  /*64900*/  FFMA R21, R5, R74, R21 ;  /* 0x0000004a05157223 */ /* 0x000fc60000000015 */
[----:B------:R4:W-:Y:S04]  /*64910*/  STL [R1+0x1604], R181 ;  /* 0x001604b501007387 */ /* 0x0009e80000100800 */
[----:B-1----:R-:W2:Y:S04]  /*64920*/  LDG.E R77, desc[UR6][R2.64+0x25c] ;  /* 0x00025c06024d7981 */ /* 0x002ea8000c1e1900 */
[----:B0-----:R-:W2:Y:S01]  /*64930*/  LDG.E R76, desc[UR6][R2.64+0x29c] ;  /* 0x00029c06024c7981 */ /* 0x001ea2000c1e1900 */
        /* <DEDUP_REMOVED lines=20> */
[----:B0-----:R-:W4:Y:S04]  /*64a80*/  LDG.E R64, desc[UR6][R2.64+0x2ac] ;  /* 0x0002ac0602407981 */ /* 0x001f28000c1e1900 */
[----:B------:R0:W-:Y:S02]  /*64a90*/  STL [R1+0x13a8], R180 ;  /* 0x0013a8b401007387 */ /* 0x0001e40000100800 */
[----:B0-----:R-:W-:-:S04]  /*64aa0*/  FFMA R180, R4, R180, RZ ;  /* 0x000000b404b47223 */ /* 0x001fc800000000ff */
[----:B------:R-:W-:-:S04]  /*64ab0*/  FFMA R180, R5, R158, R180 ;  /* 0x0000009e05b47223 */ /* 0x000fc800000000b4 */
[----:B------:R-:W-:Y:S01]  /*64ac0*/  FFMA R180, R6, R154, R180 ;  /* 0x0000009a06b47223 */ /* 0x000fe200000000b4 */
[----:B------:R-:W-:-:S03]  /*64ad0*/  FFMA R21, R7, R249, R21 ;  /* 0x000000f907157223 */ /* 0x000fc60000000015 */
[C---:B------:R-:W-:Y:S01]  /*64ae0*/  FFMA R180, R7.reuse, R218, R180 ;  /* 0x000000da07b47223 */ /* 0x040fe200000000b4 */
[----:B------:R-:W-:Y:S01]  /*64af0*/  FFMA R181, R7, R251, R181 ;  /* 0x000000fb07b57223 */ /* 0x000fe200000000b5 */
[C---:B------:R-:W-:Y:S02]  /*64b00*/  FFMA R21, R8.reuse, R245, R21 ;  /* 0x000000f508157223 */ /* 0x040fe40000000015 */
[C---:B------:R-:W-:Y:S01]  /*64b10*/  FFMA R180, R8.reuse, R212, R180 ;  /* 0x000000d408b47223 */ /* 0x040fe200000000b4 */
[----:B------:R-:W-:Y:S01]  /*64b20*/  FFMA R181, R8, R247, R181 ;  /* 0x000000f708b57223 */ /* 0x000fe200000000b5 */
[C---:B------:R-:W-:Y:S02]  /*64b30*/  FFMA R21, R9.reuse, R162, R21 ;  /* 0x000000a209157223 */ /* 0x040fe40000000015 */
[C---:B------:R-:W-:Y:S01]  /*64b40*/  FFMA R180, R9.reuse, R121, R180 ;  /* 0x0000007909b47223 */ /* 0x040fe200000000b4 */
[----:B------:R-:W-:Y:S01]  /*64b50*/  FFMA R181, R9, R163, R181 ;  /* 0x000000a309b57223 */ /* 0x000fe200000000b5 */
[----:B------:R-:W-:-:S02]  /*64b60*/  FFMA R21, R10, R160, R21 ;  /* 0x000000a00a157223 */ /* 0x000fc40000000015 */
[C---:B------:R-:W-:Y:S01]  /*64b70*/  FFMA R180, R10.reuse, R114, R180 ;  /* 0x000000720ab47223 */ /* 0x040fe200000000b4 */
[----:B------:R-:W-:Y:S01]  /*64b80*/  FFMA R181, R10, R161, R181 ;  /* 0x000000a10ab57223 */ /* 0x000fe200000000b5 */
[C---:B------:R-:W-:Y:S02]  /*64b90*/  FFMA R21, R11.reuse, R156, R21 ;  /* 0x0000009c0b157223 */ /* 0x040fe40000000015 */
[C---:B------:R-:W-:Y:S01]  /*64ba0*/  FFMA R180, R11.reuse, R108, R180 ;  /* 0x0000006c0bb47223 */ /* 0x040fe200000000b4 */
[----:B------:R-:W-:Y:S01]  /*64bb0*/  FFMA R181, R11, R157, R181 ;  /* 0x0000009d0bb57223 */ /* 0x000fe200000000b5 */
[C---:B------:R-:W-:Y:S02]  /*64bc0*/  FFMA R21, R12.reuse, R243, R21 ;  /* 0x000000f30c157223 */ /* 0x040fe40000000015 */
[C---:B------:R-:W-:Y:S01]  /*64bd0*/  FFMA R180, R12.reuse, R99, R180 ;  /* 0x000000630cb47223 */ /* 0x040fe200000000b4 */
[----:B------:R0:W-:Y:S01]  /*64be0*/  STL [R1+0x1504], R20 ;  /* 0x0015041401007387 */ /* 0x0001e20000100800 */
[----:B------:R-:W-:Y:S01]  /*64bf0*/  FFMA R181, R12, R244, R181 ;  /* 0x000000f40cb57223 */ /* 0x000fe200000000b5 */
[C---:B------:R-:W-:Y:S01]  /*64c00*/  FFMA R21, R13.reuse, R216, R21 ;  /* 0x000000d80d157223 */ /* 0x040fe20000000015 */
[----:B------:R-:W-:-:S02]  /*64c10*/  FFMA R180, R13, R95, R180 ;  /* 0x0000005f0db47223 */ /* 0x000fc400000000b4 */
[----:B------:R-:W-:Y:S01]  /*64c20*/  FFMA R181, R13, R217, R181 ;  /* 0x000000d90db57223 */ /* 0x000fe200000000b5 */
[----:B------:R-:W-:Y:S01]  /*64c30*/  FFMA R21, R14, R182, R21 ;  /* 0x000000b60e157223 */ /* 0x000fe20000000015 */
[----:B0-----:R-:W-:Y:S01]  /*64c40*/  FFMA R20, R4, R20, RZ ;  /* 0x0000001404147223 */ /* 0x001fe200000000ff */
[----:B------:R-:W-:-:S03]  /*64c50*/  FFMA R180, R14, R91, R180 ;  /* 0x0000005b0eb47223 */ /* 0x000fc600000000b4 */
[----:B------:R-:W-:Y:S01]  /*64c60*/  FFMA R20, R5, R159, R20 ;  /* 0x0000009f05147223 */ /* 0x000fe20000000014 */
[----:B------:R0:W-:Y:S01]  /*64c70*/  STL [R1+0x156c], R182 ;  /* 0x00156cb601007387 */ /* 0x0001e20000100800 */
[----:B------:R-:W-:Y:S01]  /*64c80*/  FFMA R181, R14, R183, R181 ;  /* 0x000000b70eb57223 */ /* 0x000fe200000000b5 */
[C---:B------:R-:W-:Y:S01]  /*64c90*/  FFMA R21, R15.reuse, R119, R21 ;  /* 0x000000770f157223 */ /* 0x040fe20000000015 */
[----:B------:R-:W-:Y:S01]  /*64ca0*/  FFMA R20, R6, R155, R20 ;  /* 0x0000009b06147223 */ /* 0x000fe20000000014 */
[C---:B------:R-:W-:Y:S01]  /*64cb0*/  FFMA R180, R15.reuse, R89, R180 ;  /* 0x000000590fb47223 */ /* 0x040fe200000000b4 */
[----:B------:R1:W-:Y:S01]  /*64cc0*/  STL [R1+0x1340], R68 ;  /* 0x0013404401007387 */ /* 0x0003e20000100800 */
[----:B------:R-:W-:Y:S01]  /*64cd0*/  FFMA R181, R15, R120, R181 ;  /* 0x000000780fb57223 */ /* 0x000fe200000000b5 */
[----:B0-----:R-:W-:Y:S01]  /*64ce0*/  FFMA R182, R4, R57, RZ ;  /* 0x0000003904b67223 */ /* 0x001fe200000000ff */
[----:B------:R-:W-:Y:S01]  /*64cf0*/  FFMA R20, R7, R232, R20 ;  /* 0x000000e807147223 */ /* 0x000fe20000000014 */
[C---:B------:R-:W-:Y:S01]  /*64d00*/  FFMA R21, R16.reuse, R112, R21 ;  /* 0x0000007010157223 */ /* 0x040fe20000000015 */
        /* <DEDUP_REMOVED lines=17> */
[----:B------:R-:W-:Y:S01]  /*64e20*/  FFMA R21, R19, R93, R21 ;  /* 0x0000005d13157223 */ /* 0x000fe20000000015 */
[----:B------:R-:W-:Y:S01]  /*64e30*/  FFMA R182, R8, R49, R182 ;  /* 0x0000003108b67223 */ /* 0x000fe200000000b6 */
[----:B------:R0:W-:Y:S04]  /*64e40*/  STL [R1+0x15f4], R183 ;  /* 0x0015f4b701007387 */ /* 0x0001e80000100800 */
[----:B------:R1:W-:Y:S01]  /*64e50*/  STL [R1+0x1520], R93 ;  /* 0x0015205d01007387 */ /* 0x0003e20000100800 */
[----:B------:R-:W-:Y:S01]  /*64e60*/  FFMA R20, R11, R110, R20 ;  /* 0x0000006e0b147223 */ /* 0x000fe20000000014 */
[----:B------:R-:W-:Y:S01]  /*64e70*/  FFMA R181, R19, R94, R181 ;  /* 0x0000005e13b57223 */ /* 0x000fe200000000b5 */
[----:B------:R-:W-:Y:S01]  /*64e80*/  FFMA R182, R9, R47, R182 ;  /* 0x0000002f09b67223 */ /* 0x000fe200000000b6 */
[----:B0-----:R-:W-:Y:S01]  /*64e90*/  FFMA R183, R4, R56, RZ ;  /* 0x0000003804b77223 */ /* 0x001fe200000000ff */
[----:B------:R0:W-:Y:S04]  /*64ea0*/  STL [R1+0x15cc], R94 ;  /* 0x0015cc5e01007387 */ /* 0x0001e80000100800 */
[----:B-1----:R-:W4:Y:S01]  /*64eb0*/  LDG.E R93, desc[UR6][R2.64+0x38c] ;  /* 0x00038c06025d7981 */ /* 0x002f22000c1e1900 */
[----:B------:R-:W-:Y:S01]  /*64ec0*/  FFMA R183, R5, R54, R183 ;  /* 0x0000003605b77223 */ /* 0x000fe200000000b7 */
[----:B------:R-:W-:Y:S01]  /*64ed0*/  FFMA R20, R12, R102, R20 ;  /* 0x000000660c147223 */ /* 0x000fe20000000014 */
[----:B------:R-:W-:Y:S01]  /*64ee0*/  FFMA R182, R10, R31, R182 ;  /* 0x0000001f0ab67223 */ /* 0x000fe200000000b6 */
[----:B0-----:R-:W4:Y:S01]  /*64ef0*/  LDG.E R94, desc[UR6][R2.64+0x390] ;  /* 0x00039006025e7981 */ /* 0x001f22000c1e1900 */
[----:B------:R-:W-:-:S03]  /*64f00*/  FFMA R183, R6, R52, R183 ;  /* 0x0000003406b77223 */ /* 0x000fc600000000b7 */
        /* <DEDUP_REMOVED lines=42> */
[----:B------:R-:W3:Y:S04]  /*651b0*/  LDG.E R232, desc[UR6][R2.64+0x2c8] ;  /* 0x0002c80602e87981 */ /* 0x000ee8000c1e1900 */
[----:B------:R-:W3:Y:S04]  /*651c0*/  LDG.E R31, desc[UR6][R2.64+0x340] ;  /* 0x00034006021f7981 */ /* 0x000ee8000c1e1900 */
        /* <DEDUP_REMOVED lines=8> */
[----:B--2---:R-:W2:Y:S04]  /*65250*/  LDG.E R217, desc[UR6][R2.64+0x2cc] ;  /* 0x0002cc0602d97981 */ /* 0x004ea8000c1e1900 */
[----:B------:R-:W2:Y:S04]  /*65260*/  LDG.E R30, desc[UR6][R2.64+0x344] ;  /* 0x00034406021e7981 */ /* 0x000ea8000c1e1900 */
[----:B------:R0:W-:Y:S04]  /*65270*/  STL [R1+0x1354], R108 ;  /* 0x0013546c01007387 */ /* 0x0001e80000100800 */
[----:B------:R1:W-:Y:S04]  /*65280*/  STL [R1+0x149c], R115 ;  /* 0x00149c7301007387 */ /* 0x0003e80000100800 */
        /* <DEDUP_REMOVED lines=70> */
[----:B----4-:R-:W4:Y:S04]  /*656f0*/  LDG.E R23, desc[UR6][R2.64+0x360] ;  /* 0x0003600602177981 */ /* 0x010f28000c1e1900 */
        /* <DEDUP_REMOVED lines=25> */
[----:B------:R0:W-:Y:S04]  /*65890*/  STL [R1+0x129c], R246 ;  /* 0x00129cf601007387 */ /* 0x0001e80000100800 */
[----:B------:R1:W-:Y:S04]  /*658a0*/  STL [R1+0x1280], R247 ;  /* 0x001280f701007387 */ /* 0x0003e80000100800 */
[----:B------:R-:W-:Y:S04]  /*658b0*/  STL [R1+0x1368], R121 ;  /* 0x0013687901007387 */ /* 0x000fe80000100800 */
[----:B------:R1:W-:Y:S04]  /*658c0*/  STL [R1+0x1310], R49 ;  /* 0x0013103101007387 */ /* 0x0003e80000100800 */
[----:B------:R1:W-:Y:S04]  /*658d0*/  STL [R1+0x12d4], R48 ;  /* 0x0012d43001007387 */ /* 0x0003e80000100800 */
[----:B------:R1:W-:Y:S04]  /*658e0*/  STL [R1+0x12b8], R101 ;  /* 0x0012b86501007387 */ /* 0x0003e80000100800 */
[----:B0-----:R-:W3:Y:S04]  /*658f0*/  LDG.E R246, desc[UR6][R2.64+0x27c] ;  /* 0x00027c0602f67981 */ /* 0x001ee8000c1e1900 */
        /* <DEDUP_REMOVED lines=8> */
[----:B------:R1:W-:Y:S04]  /*65980*/  STL [R1+0x130c], R47 ;  /* 0x00130c2f01007387 */ /* 0x0003e80000100800 */
[----:B------:R1:W-:Y:S04]  /*65990*/  STL [R1+0x12d0], R46 ;  /* 0x0012d02e01007387 */ /* 0x0003e80000100800 */
[----:B------:R1:W-:Y:S01]  /*659a0*/  STL [R1+0x12f0], R103 ;  /* 0x0012f06701007387 */ /* 0x0003e20000100800 */
[----:B------:R-:W-:-:S03]  /*659b0*/  FADD R0, R45, R0 ;  /* 0x000000002d007221 */ /* 0x000fc60000000000 */
[----:B0-----:R-:W3:Y:S01]  /*659c0*/  LDG.E R245, desc[UR6][R2.64+0x2bc] ;  /* 0x0002bc0602f57981 */ /* 0x001ee2000c1e1900 */
[----:B------:R-:W-:-:S03]  /*659d0*/  FADD R181, R44, R181 ;  /* 0x000000b52cb57221 */ /* 0x000fc60000000000 */
[----:B-1----:R-:W3:Y:S01]  /*659e0*/  LDG.E R47, desc[UR6][R2.64+0x334] ;  /* 0x00033406022f7981 */ /* 0x002ee2000c1e1900 */
[----:B------:R-:W-:-:S03]  /*659f0*/  FFMA R21, R4, R123, RZ ;  /* 0x0000007b04157223 */ /* 0x000fc600000000ff */
[----:B------:R-:W3:Y:S04]  /*65a00*/  LDG.E R46, desc[UR6][R2.64+0x2f8] ;  /* 0x0002f806022e7981 */ /* 0x000ee8000c1e1900 */
[----:B------:R-:W3:Y:S04]  /*65a10*/  LDG.E R103, desc[UR6][R2.64+0x370] ;  /* 0x0003700602677981 */ /* 0x000ee8000c1e1900 */
[----:B------:R-:W3:Y:S01]  /*65a20*/  LDG.E R122, desc[UR6][R2.64+0x3e8] ;  /* 0x0003e806027a7981 */ /* 0x000ee2000c1e1900 */
[----:B------:R-:W-:-:S03]  /*65a30*/  FADD R210, R210, R20 ;  /* 0x00000014d2d27221 */ /* 0x000fc60000000000 */
[----:B------:R0:W-:Y:S04]  /*65a40*/  STL [R1+0x12b4], R105 ;  /* 0x0012b46901007387 */ /* 0x0001e80000100800 */
[----:B------:R1:W-:Y:S01]  /*65a50*/  STL [R1+0x1278], R123 ;  /* 0x0012787b01007387 */ /* 0x0003e20000100800 */
[----:B------:R-:W-:-:S03]  /*65a60*/  FADD R180, R43, R180 ;  /* 0x000000b42bb47221 */ /* 0x000fc60000000000 */
[----:B------:R-:W3:Y:S01]  /*65a70*/  LDG.E R45, desc[UR6][R2.64+0x338] ;  /* 0x00033806022d7981 */ /* 0x000ee2000c1e1900 */
[----:B------:R-:W-:-:S03]  /*65a80*/  FFMA R20, R4, R153, RZ ;  /* 0x0000009904147223 */ /* 0x000fc600000000ff */
[----:B------:R-:W3:Y:S01]  /*65a90*/  LDG.E R44, desc[UR6][R2.64+0x2fc] ;  /* 0x0002fc06022c7981 */ /* 0x000ee2000c1e1900 */
[----:B------:R-:W-:-:S03]  /*65aa0*/  FFMA R21, R5, R124, R21 ;  /* 0x0000007c05157223 */ /* 0x000fc60000000015 */
[----:B0-----:R-:W3:Y:S04]  /*65ab0*/  LDG.E R105, desc[UR6][R2.64+0x374] ;  /* 0x0003740602697981 */ /* 0x001ee8000c1e1900 */
[----:B-1----:R-:W3:Y:S04]  /*65ac0*/  LDG.E R123, desc[UR6][R2.64+0x3ec] ;  /* 0x0003ec06027b7981 */ /* 0x002ee8000c1e1900 */
[----:B------:R0:W-:Y:S04]  /*65ad0*/  STL [R1+0x12ec], R107 ;  /* 0x0012ec6b01007387 */ /* 0x0001e80000100800 */
[----:B------:R1:W-:Y:S01]  /*65ae0*/  STL [R1+0x1270], R124 ;  /* 0x0012707c01007387 */ /* 0x0003e20000100800 */
[----:B------:R-:W-:-:S03]  /*65af0*/  FFMA R20, R5, R152, R20 ;  /* 0x0000009805147223 */ /* 0x000fc60000000014 */
[----:B------:R-:W3:Y:S01]  /*65b00*/  LDG.E R43, desc[UR6][R2.64+0x33c] ;  /* 0x00033c06022b7981 */ /* 0x000ee2000c1e1900 */
[----:B------:R-:W-:-:S03]  /*65b10*/  FFMA R21, R6, R125, R21 ;  /* 0x0000007d06157223 */ /* 0x000fc60000000015 */
[----:B0-----:R-:W3:Y:S04]  /*65b20*/  LDG.E R107, desc[UR6][R2.64+0x378] ;  /* 0x00037806026b7981 */ /* 0x001ee8000c1e1900 */
[----:B-1----:R-:W3:Y:S04]  /*65b30*/  LDG.E R124, desc[UR6][R2.64+0x3f0] ;  /* 0x0003f006027c7981 */ /* 0x002ee8000c1e1900 */
        /* <DEDUP_REMOVED lines=50> */
[----:B------:R0:W-:Y:S01]  /*65e60*/  STL [R1+0xff8], R209 ;  /* 0x000ff8d101007387 */ /* 0x0001e20000100800 */
[----:B-1----:R-:W-:Y:S01]  /*65e70*/  FFMA R208, R4, R208, RZ ;  /* 0x000000d004d07223 */ /* 0x002fe200000000ff */
[C---:B------:R-:W-:Y:S01]  /*65e80*/  FFMA R20, R8.reuse, R150, R20 ;  /* 0x0000009608147223 */ /* 0x040fe20000000014 */
[----:B------:R-:W-:Y:S01]  /*65e90*/  FFMA R21, R8, R149, R21 ;  /* 0x0000009508157223 */ /* 0x000fe20000000015 */
[----:B------:R-:W-:Y:S01]  /*65ea0*/  STL [R1+0x1034], R87 ;  /* 0x0010345701007387 */ /* 0x000fe20000100800 */
[----:B------:R-:W-:-:S03]  /*65eb0*/  FFMA R208, R5, R128, R208 ;  /* 0x0000008005d07223 */ /* 0x000fc600000000d0 */
[----:B------:R-:W-:Y:S01]  /*65ec0*/  STL [R1+0x1010], R65 ;  /* 0x0010104101007387 */ /* 0x000fe20000100800 */
[----:B0-----:R-:W-:Y:S01]  /*65ed0*/  FFMA R209, R4, R209, RZ ;  /* 0x000000d104d17223 */ /* 0x001fe200000000ff */
        /* <DEDUP_REMOVED lines=36> */
[----:B------:R-:W-:Y:S03]  /*66120*/  STL [R1+0x1030], R85 ;  /* 0x0010305501007387 */ /* 0x000fe60000100800 */
[----:B------:R-:W-:Y:S01]  /*66130*/  FFMA R209, R14, R70, R209 ;  /* 0x000000460ed17223 */ /* 0x000fe200000000d1 */
[----:B------:R-:W-:Y:S01]  /*66140*/  STL [R1+0x102c], R83 ;  /* 0x00102c5301007387 */ /* 0x000fe20000100800 */
[C---:B------:R-:W-:Y:S01]  /*66150*/  FFMA R20, R18.reuse, R130, R20 ;  /* 0x0000008212147223 */ /* 0x040fe20000000014 */
[----:B------:R-:W-:Y:S01]  /*66160*/  FFMA R21, R18, R129, R21 ;  /* 0x0000008112157223 */ /* 0x000fe20000000015 */
[C---:B------:R-:W-:Y:S01]  /*66170*/  FFMA R208, R15.reuse, R65, R208 ;  /* 0x000000410fd07223 */ /* 0x040fe200000000d0 */
        /* <DEDUP_REMOVED lines=54> */
[----:B0-----:R0:W5:Y:S04]  /*664e0*/  LDL.LU R88, [R1+0x1e18] ;  /* 0x001e180001587983 */ /* 0x0011680000300800 */
[----:B------:R0:W5:Y:S04]  /*664f0*/  LDL.LU R87, [R1+0x1e14] ;  /* 0x001e140001577983 */ /* 0x0001680000300800 */
[----:B-1----:R0:W5:Y:S04]  /*66500*/  LDL.LU R86, [R1+0x1e10] ;  /* 0x001e100001567983 */ /* 0x0021680000300800 */
        /* <DEDUP_REMOVED lines=32> */
[----:B-1----:R-:W-:-:S03]  /*66710*/  FFMA R212, R4, R212, RZ ;  /* 0x000000d404d47223 */ /* 0x002fc600000000ff */
        /* <DEDUP_REMOVED lines=26> */
[----:B-1----:R-:W-:Y:S01]  /*668c0*/  FADD R218, R33, R2 ;  /* 0x0000000221da7221 */ /* 0x002fe20000000000 */
        /* <DEDUP_REMOVED lines=72> */
[----:B------:R-:W-:-:S03]  /*66d50*/  FFMA R2, R213, R213, R2 ;  /* 0x000000d5d5027223 */ /* 0x000fc60000000002 */
[----:B------:R-:W-:Y:S01]  /*66d60*/  FFMA R4, R19, R127, R4 ;  /* 0x0000007f13047223 */ /* 0x000fe20000000004 */
[----:B-1----:R-:W-:Y:S01]  /*66d70*/  FADD R217, R34, R3 ;  /* 0x0000000322d97221 */ /* 0x002fe20000000000 */
[----:B------:R-:W-:-:S03]  /*66d80*/  HFMA2 R3, -RZ, RZ, 1.375, 0 ;  /* 0x3d800000ff037431 */ /* 0x000fc600000001ff */
[----:B------:R-:W-:Y:S01]  /*66d90*/  FFMA R2, R217, R217, R2 ;  /* 0x000000d9d9027223 */ /* 0x000fe20000000002 */
[----:B------:R1:W-:Y:S03]  /*66da0*/  STL [R1+0xf84], R232 ;  /* 0x000f84e801007387 */ /* 0x0003e60000100800 */
[----:B------:R-:W-:Y:S01]  /*66db0*/  FFMA R2, R218, R218, R2 ;  /* 0x000000dada027223 */ /* 0x000fe20000000002 */
[----:B-1----:R-:W-:-:S04]  /*66dc0*/  FADD R232, R32, R4 ;  /* 0x0000000420e87221 */ /* 0x002fc80000000000 */
        /* <DEDUP_REMOVED lines=50> */
[----:B-1----:R-:W-:Y:S01]  /*670f0*/  @!P0 FMUL R21, R21, 4096 ;  /* 0x4580000015158820 */ /* 0x002fe20000400000 */
[----:B------:R-:W-:-:S02]  /*67100*/  IADD3 R5, PT, PT, R1, 0x80, RZ ;  /* 0x0000008001057810 */ /* 0x000fc40007ffe0ff */
[----:B------:R-:W-:Y:S01]  /*67110*/  UIADD3.X UR5, UPT, UPT, URZ, UR5, URZ, UP0, !UPT ;  /* 0x00000005ff057290 */ /* 0x000fe200087fe4ff */
        /* <DEDUP_REMOVED lines=17> */
[----:B-1----:R-:W-:-:S02]  /*67230*/  MOV R22, R5 ;  /* 0x0000000500167202 */ /* 0x002fc40000000f00 */
[----:B------:R-:W-:Y:S02]  /*67240*/  MOV R3, UR5 ;  /* 0x0000000500037c02 */ /* 0x000fe40008000f00 */
[----:B------:R-:W-:Y:S01]  /*67250*/  MOV R2, UR4 ;  /* 0x0000000400027c02 */ /* 0x000fe20008000f00 */
[----:B0-----:R-:W-:-:S06]  /*67260*/  UMOV UR4, URZ ;  /* 0x000000ff00047c82 */ /* 0x001fcc0008000000 */
.L_x_281:
        /* <DEDUP_REMOVED lines=287> */
.L_x_282:
        /* <DEDUP_REMOVED lines=142> */
[----:B------:R-:W4:Y:S01]  /*68d40*/  LDL.128 R12, [R1+0x1b0] ;  /* 0x0001b000010c7983 */ /* 0x000f220000100c00 */
[----:B------:R-:W-:Y:S01]  /*68d50*/  IADD3 R251, PT, PT, R1, 0x5c0, RZ ;  /* 0x000005c001fb7810 */ /* 0x000fe20007ffe0ff */
[----:B0-----:R-:W-:-:S04]  /*68d60*/  UIADD3 UR8, UP1, UPT, UR8, 0x20, URZ ;  /* 0x0000002008087890 */ /* 0x001fc8000ff3e0ff */
[----:B------:R-:W-:Y:S02]  /*68d70*/  UIADD3.X UR9, UPT, UPT, URZ, UR9, URZ, UP1, !UPT ;  /* 0x00000009ff097290 */ /* 0x000fe40008ffe4ff */
[----:B------:R-:W-:Y:S01]  /*68d80*/  MOV R2, UR8 ;  /* 0x0000000800027c02 */ /* 0x000fe20008000f00 */
[----:B------:R-:W-:-:S03]  /*68d90*/  UIADD3 UR4, UPT, UPT, -UR5, URZ, URZ ;  /* 0x000000ff05047290 */ /* 0x000fc6000fffe1ff */
[----:B------:R-:W-:Y:S01]  /*68da0*/  MOV R3, UR9 ;  /* 0x0000000900037c02 */ /* 0x000fe20008000f00 */
        /* <DEDUP_REMOVED lines=15> */
[----:B------:R-:W-:Y:S01]  /*68ea0*/  FADD R12, R213, R12 ;  /* 0x0000000cd50c7221 */ /* 0x000fe20000000000 */
[----:B------:R-:W-:-:S07]  /*68eb0*/  MOV R0, R251 ;  /* 0x000000fb00007202 */ /* 0x000fce0000000f00 */
.L_x_284:
        /* <DEDUP_REMOVED lines=26> */
[----:B0-----:R-:W-:-:S04]  /*69060*/  IADD3 R2, P0, PT, R2, 0x40, RZ ;  /* 0x0000004002027810 */ /* 0x001fc80007f1e0ff */
        /* <DEDUP_REMOVED lines=12> */
[----:B-----5:R0:W5:Y:S02]  /*69130*/  LDL R143, [R1+0x5c0] ;  /* 0x0005c000018f7983 */ /* 0x0201640000100800 */
.L_x_283:
        /* <DEDUP_REMOVED lines=16> */
.L_x_287:
        /* <DEDUP_REMOVED lines=44> */
.L_x_286:
        /* <DEDUP_REMOVED lines=35> */
.L_x_288:
        /* <DEDUP_REMOVED lines=20> */
.L_x_289:
        /* <DEDUP_REMOVED lines=16> */
.L_x_285:
        /* <DEDUP_REMOVED lines=11> */
.L_x_292:
        /* <DEDUP_REMOVED lines=92> */
.L_x_291:
        /* <DEDUP_REMOVED lines=58> */
.L_x_293:
        /* <DEDUP_REMOVED lines=34> */
.L_x_294:
        /* <DEDUP_REMOVED lines=16> */
.L_x_290:
        /* <DEDUP_REMOVED lines=8> */
.L_x_295:
[----:B------:R-:W1:Y:S02]  /*6a720*/  MUFU.RCP R0, R22 ;  /* 0x0000001600007308 */ /* 0x000e640000001000 */
[----:B-1----:R-:W-:-:S04]  /*6a730*/  FFMA R2, R0, R22, -1 ;  /* 0xbf80000000027423 */ /* 0x002fc80000000016 */
[----:B------:R-:W-:-:S04]  /*6a740*/  FADD.FTZ R2, -R2, -RZ ;  /* 0x800000ff02027221 */ /* 0x000fc80000010100 */
[----:B------:R-:W-:-:S07]  /*6a750*/  FFMA R0, R0, R2, R0 ;  /* 0x0000000200007223 */ /* 0x000fce0000000000 */
.L_x_296:
        /* <DEDUP_REMOVED lines=8> */
.L_x_299:
        /* <DEDUP_REMOVED lines=29> */
.L_x_298:
        /* <DEDUP_REMOVED lines=33> */
.L_x_300:
        /* <DEDUP_REMOVED lines=19> */
.L_x_301:
        /* <DEDUP_REMOVED lines=15> */
.L_x_297:
        /* <DEDUP_REMOVED lines=40> */
[----:B------:R-:W5:Y:S04]  /*6b060*/  LDL.LU R57, [R1+0xedc] ;  /* 0x000edc0001397983 */ /* 0x000f680000300800 */
[----:B------:R-:W5:Y:S04]  /*6b070*/  LDL.LU R56, [R1+0xed8] ;  /* 0x000ed80001387983 */ /* 0x000f680000300800 */
[----:B------:R-:W5:Y:S04]  /*6b080*/  LDL.LU R55, [R1+0xed4] ;  /* 0x000ed40001377983 */ /* 0x000f680000300800 */
[----:B------:R-:W5:Y:S01]  /*6b090*/  LDL.LU R54, [R1+0xecc] ;  /* 0x000ecc0001367983 */ /* 0x000f620000300800 */
[----:B-1----:R-:W-:-:S03]  /*6b0a0*/  IMAD.WIDE R2, R2, 0x4, R4 ;  /* 0x0000000402027825 */ /* 0x002fc600078e0204 */
[----:B------:R-:W5:Y:S04]  /*6b0b0*/  LDL.LU R53, [R1+0xec4] ;  /* 0x000ec40001357983 */ /* 0x000f680000300800 */
        /* <DEDUP_REMOVED lines=24> */
[----:B------:R-:W5:Y:S04]  /*6b240*/  LDL.LU R52, [R1+0xebc] ;  /* 0x000ebc0001347983 */ /* 0x000f680000300800 */
[----:B------:R-:W5:Y:S04]  /*6b250*/  LDL.LU R39, [R1+0xeb4] ;  /* 0x000eb40001277983 */ /* 0x000f680000300800 */
[----:B------:R-:W5:Y:S04]  /*6b260*/  LDG.E R3, desc[UR6][R12.64+0x1f4] ;  /* 0x0001f4060c037981 */ /* 0x000f68000c1e1900 */
[----:B------:R-:W5:Y:S04]  /*6b270*/  LDG.E R2, desc[UR6][R12.64+0x1f8] ;  /* 0x0001f8060c027981 */ /* 0x000f68000c1e1900 */
        /* <DEDUP_REMOVED lines=33> */
[----:B--2---:R-:W-:-:S03]  /*6b490*/  FADD R29, R8, R29 ;  /* 0x0000001d081d7221 */ /* 0x004fc60000000000 */
[----:B------:R-:W2:Y:S01]  /*6b4a0*/  LDG.E R8, desc[UR6][R12.64+0x1e0] ;  /* 0x0001e0060c087981 */ /* 0x000ea2000c1e1900 */
[----:B----4-:R-:W-:-:S03]  /*6b4b0*/  FADD R30, R7, R30 ;  /* 0x0000001e071e7221 */ /* 0x010fc60000000000 */
[----:B------:R-:W4:Y:S01]  /*6b4c0*/  LDG.E R7, desc[UR6][R12.64+0x1e4] ;  /* 0x0001e4060c077981 */ /* 0x000f22000c1e1900 */
[----:B---3--:R-:W-:-:S03]  /*6b4d0*/  FADD R31, R6, R31 ;  /* 0x0000001f061f7221 */ /* 0x008fc60000000000 */
[----:B------:R-:W3:Y:S01]  /*6b4e0*/  LDG.E R6, desc[UR6][R12.64+0x1e8] ;  /* 0x0001e8060c067981 */ /* 0x000ee2000c1e1900 */
[----:B-----5:R-:W-:-:S03]  /*6b4f0*/  FADD R40, R5, R40 ;  /* 0x0000002805287221 */ /* 0x020fc60000000000 */
[----:B------:R-:W5:Y:S01]  /*6b500*/  LDG.E R5, desc[UR6][R12.64+0x1ec] ;  /* 0x0001ec060c057981 */ /* 0x000f62000c1e1900 */
[----:B------:R-:W-:-:S03]  /*6b510*/  FADD R41, R4, R41 ;  /* 0x0000002904297221 */ /* 0x000fc60000000000 */
[----:B------:R-:W5:Y:S01]  /*6b520*/  LDG.E R4, desc[UR6][R12.64+0x1f0] ;  /* 0x0001f0060c047981 */ /* 0x000f62000c1e1900 */
[----:B------:R-:W-:-:S03]  /*6b530*/  FADD R42, R0, R42 ;  /* 0x0000002a002a7221 */ /* 0x000fc60000000000 */
[----:B------:R-:W5:Y:S01]  /*6b540*/  LDG.E R0, desc[UR6][R12.64+0x1fc] ;  /* 0x0001fc060c007981 */ /* 0x000f62000c1e1900 */
        /* <DEDUP_REMOVED lines=12> */
[----:B-1----:R-:W-:Y:S01]  /*6b610*/  MOV R3, 0x3d800000 ;  /* 0x3d80000000037802 */ /* 0x002fe20000000f00 */
[----:B--2---:R-:W-:-:S04]  /*6b620*/  FADD R44, R44, R8 ;  /* 0x000000082c2c7221 */ /* 0x004fc80000000000 */
[----:B------:R-:W-:Y:S01]  /*6b630*/  FFMA R9, R44, R44, R9 ;  /* 0x0000002c2c097223 */ /* 0x000fe20000000009 */
[----:B----4-:R-:W-:-:S04]  /*6b640*/  FADD R45, R45, R7 ;  /* 0x000000072d2d7221 */ /* 0x010fc80000000000 */
[----:B------:R-:W-:Y:S01]  /*6b650*/  FFMA R9, R45, R45, R9 ;  /* 0x0000002d2d097223 */ /* 0x000fe20000000009 */
[----:B---3--:R-:W-:-:S04]  /*6b660*/  FADD R46, R46, R6 ;  /* 0x000000062e2e7221 */ /* 0x008fc80000000000 */
[----:B------:R-:W-:Y:S01]  /*6b670*/  FFMA R9, R46, R46, R9 ;  /* 0x0000002e2e097223 */ /* 0x000fe20000000009 */
[----:B-----5:R-:W-:-:S04]  /*6b680*/  FADD R47, R47, R5 ;  /* 0x000000052f2f7221 */ /* 0x020fc80000000000 */
[----:B------:R-:W-:Y:S01]  /*6b690*/  FFMA R9, R47, R47, R9 ;  /* 0x0000002f2f097223 */ /* 0x000fe20000000009 */
[----:B------:R-:W-:-:S04]  /*6b6a0*/  FADD R48, R48, R4 ;  /* 0x0000000430307221 */ /* 0x000fc80000000000 */
[----:B------:R-:W-:-:S04]  /*6b6b0*/  FFMA R9, R48, R48, R9 ;  /* 0x0000003030097223 */ /* 0x000fc80000000009 */
[----:B------:R-:W-:Y:S01]  /*6b6c0*/  FFMA R9, R49, R49, R9 ;  /* 0x0000003131097223 */ /* 0x000fe20000000009 */
[----:B------:R-:W-:-:S03]  /*6b6d0*/  FADD R51, R51, R0 ;  /* 0x0000000033337221 */ /* 0x000fc60000000000 */
[----:B------:R-:W-:-:S04]  /*6b6e0*/  FFMA R9, R50, R50, R9 ;  /* 0x0000003232097223 */ /* 0x000fc80000000009 */
[----:B------:R-:W-:-:S04]  /*6b6f0*/  FFMA R9, R51, R51, R9 ;  /* 0x0000003333097223 */ /* 0x000fc80000000009 */
[----:B------:R-:W-:-:S05]  /*6b700*/  FFMA R0, R9, R3, 9.9999997473787516356e-06 ;  /* 0x3727c5ac09007423 */ /* 0x000fca0000000003 */
        /* <DEDUP_REMOVED lines=38> */
[----:B------:R-:W-:-:S06]  /*6b970*/  @!P0 FMUL R0, R0, 16777216 ;  /* 0x4b80000000008820 */ /* 0x000fcc0000400000 */
[----:B------:R-:W1:Y:S02]  /*6b980*/  MUFU.RSQ R0, R0 ;  /* 0x0000000000007308 */ /* 0x000e640000001400 */
[----:B-1----:R-:W-:-:S04]  /*6b990*/  @!P0 FMUL R0, R0, 4096 ;  /* 0x4580000000008820 */ /* 0x002fc80000400000 */
[----:B------:R-:W-:-:S04]  /*6b9a0*/  FMUL R2, R28, R0 ;  /* 0x000000001c027220 */ /* 0x000fc80000400000 */
[-C--:B------:R-:W-:Y:S02]  /*6b9b0*/  FFMA R12, R38, R2.reuse, RZ ;  /* 0x00000002260c7223 */ /* 0x080fe400000000ff */
        /* <DEDUP_REMOVED lines=14> */
[----:B------:R-:W3:Y:S01]  /*6baa0*/  LDL.LU R58, [R1+0xe58] ;  /* 0x000e5800013a7983 */ /* 0x000ee20000300800 */
[----:B------:R-:W-:-:S03]  /*6bab0*/  FMUL R34, R29, R0 ;  /* 0x000000001d227220 */ /* 0x000fc60000400000 */
        /* <DEDUP_REMOVED lines=62> */
[-C--:B----4-:R-:W-:Y:S01]  /*6bea0*/  FFMA R19, R57, R34.reuse, R19 ;  /* 0x0000002239137223 */ /* 0x090fe20000000013 */
        /* <DEDUP_REMOVED lines=66> */
[----:B---3--:R-:W-:-:S03]  /*6c2d0*/  FFMA R27, R37, R34, R27 ;  /* 0x00000022251b7223 */ /* 0x008fc6000000001b */
[----:B------:R-:W3:Y:S01]  /*6c2e0*/  LDL.LU R37, [R1+0x10dc] ;  /* 0x0010dc0001257983 */ /* 0x000ee20000300800 */
[----:B----4-:R-:W-:Y:S01]  /*6c2f0*/  FFMA R33, R35, R34, R33 ;  /* 0x0000002223217223 */ /* 0x010fe20000000021 */
[----:B------:R-:W-:Y:S01]  /*6c300*/  FMUL R35, R31, R0 ;  /* 0x000000001f237220 */ /* 0x000fe20000400000 */
[-C--:B-----5:R-:W-:Y:S01]  /*6c310*/  FFMA R22, R54, R34.reuse, R22 ;  /* 0x0000002236167223 */ /* 0x0a0fe20000000016 */
[-C--:B------:R-:W-:Y:S01]  /*6c320*/  FFMA R242, R240, R34.reuse, R242 ;  /* 0x00000022f0f27223 */ /* 0x080fe200000000f2 */
[-C--:B------:R-:W-:Y:S01]  /*6c330*/  FFMA R239, R237, R34.reuse, R239 ;  /* 0x00000022edef7223 */ /* 0x080fe200000000ef */
[-C--:B------:R-:W-:Y:S01]  /*6c340*/  FFMA R235, R233, R34.reuse, R235 ;  /* 0x00000022e9eb7223 */ /* 0x080fe200000000eb */
[-C--:B------:R-:W-:Y:S01]  /*6c350*/  FFMA R23, R53, R34.reuse, R23 ;  /* 0x0000002235177223 */ /* 0x080fe20000000017 */
[-C--:B------:R-:W-:Y:S01]  /*6c360*/  FFMA R230, R228, R34.reuse, R230 ;  /* 0x00000022e4e67223 */ /* 0x080fe200000000e6 */
[----:B------:R-:W4:Y:S01]  /*6c370*/  LDL.LU R53, [R1+0x1108] ;  /* 0x0011080001357983 */ /* 0x000f220000300800 */
[----:B------:R-:W-:-:S03]  /*6c380*/  FFMA R32, R36, R34, R32 ;  /* 0x0000002224207223 */ /* 0x000fc60000000020 */
[----:B------:R-:W5:Y:S01]  /*6c390*/  LDL.LU R36, [R1+0x111c] ;  /* 0x00111c0001247983 */ /* 0x000f620000300800 */
        /* <DEDUP_REMOVED lines=54> */
[----:B------:R-:W5:Y:S04]  /*6c700*/  LDL.LU R54, [R1+0x1100] ;  /* 0x0011000001367983 */ /* 0x000f680000300800 */
[----:B------:R-:W5:Y:S01]  /*6c710*/  LDL.LU R39, [R1+0x1114] ;  /* 0x0011140001277983 */ /* 0x000f620000300800 */
[-C--:B--2---:R-:W-:Y:S01]  /*6c720*/  FFMA R22, R38, R35.reuse, R22 ;  /* 0x0000002326167223 */ /* 0x084fe20000000016 */
[----:B---3--:R-:W-:-:S02]  /*6c730*/  FFMA R23, R37, R35, R23 ;  /* 0x0000002325177223 */ /* 0x008fc40000000017 */
[----:B------:R-:W2:Y:S04]  /*6c740*/  LDL.LU R38, [R1+0x10cc] ;  /* 0x0010cc0001267983 */ /* 0x000ea80000300800 */
[----:B------:R-:W3:Y:S01]  /*6c750*/  LDL.LU R37, [R1+0x10d8] ;  /* 0x0010d80001257983 */ /* 0x000ee20000300800 */
[-C--:B----4-:R-:W-:Y:S01]  /*6c760*/  FFMA R27, R53, R35.reuse, R27 ;  /* 0x00000023351b7223 */ /* 0x090fe2000000001b */
[-C--:B-----5:R-:W-:Y:S02]  /*6c770*/  FFMA R242, R36, R35.reuse, R242 ;  /* 0x0000002324f27223 */ /* 0x0a0fe400000000f2 */
[----:B------:R-:W4:Y:S01]  /*6c780*/  LDL.LU R53, [R1+0x1150] ;  /* 0x0011500001357983 */ /* 0x000f220000300800 */
[----:B------:R-:W-:-:S03]  /*6c790*/  FFMA R32, R52, R35, R32 ;  /* 0x0000002334207223 */ /* 0x000fc60000000020 */
[----:B------:R-:W5:Y:S04]  /*6c7a0*/  LDL.LU R36, [R1+0x116c] ;  /* 0x00116c0001247983 */ /* 0x000f680000300800 */
        /* <DEDUP_REMOVED lines=52> */
[-C--:B--2---:R-:W-:Y:S01]  /*6caf0*/  FFMA R178, R38, R35.reuse, R178 ;  /* 0x0000002326b27223 */ /* 0x084fe200000000b2 */
[-C--:B------:R-:W-:Y:S01]  /*6cb00*/  FFMA R26, R54, R35.reuse, R26 ;  /* 0x00000023361a7223 */ /* 0x080fe2000000001a */
[----:B------:R-:W2:Y:S01]  /*6cb10*/  LDL.LU R38, [R1+0x11b0] ;  /* 0x0011b00001267983 */ /* 0x000ea20000300800 */
[----:B------:R-:W-:Y:S01]  /*6cb20*/  FMUL R34, R40, R0 ;  /* 0x0000000028227220 */ /* 0x000fe20000400000 */
[-C--:B------:R-:W-:Y:S01]  /*6cb30*/  FFMA R33, R39, R35.reuse, R33 ;  /* 0x0000002327217223 */ /* 0x080fe20000000021 */
[----:B---3--:R-:W-:Y:S01]  /*6cb40*/  FFMA R175, R37, R35, R175 ;  /* 0x0000002325af7223 */ /* 0x008fe200000000af */
[----:B------:R-:W3:Y:S04]  /*6cb50*/  LDL.LU R55, [R1+0x1144] ;  /* 0x0011440001377983 */ /* 0x000ee80000300800 */
[----:B------:R-:W3:Y:S04]  /*6cb60*/  LDL.LU R39, [R1+0x11a4] ;  /* 0x0011a40001277983 */ /* 0x000ee80000300800 */
[----:B------:R-:W3:Y:S01]  /*6cb70*/  LDL.LU R37, [R1+0x11bc] ;  /* 0x0011bc0001257983 */ /* 0x000ee20000300800 */
[----:B----4-:R-:W-:-:S03]  /*6cb80*/  FFMA R5, R53, R34, R5 ;  /* 0x0000002235057223 */ /* 0x010fc60000000005 */
        /* <DEDUP_REMOVED lines=20> */
[-C--:B------:R-:W-:Y:S01]  /*6ccd0*/  FFMA R3, R59, R34.reuse, R3 ;  /* 0x000000223b037223 */ /* 0x080fe20000000003 */
[-C--:B-----5:R-:W-:Y:S02]  /*6cce0*/  FFMA R11, R54, R34.reuse, R11 ;  /* 0x00000022360b7223 */ /* 0x0a0fe4000000000b */
        /* <DEDUP_REMOVED lines=19> */
[----:B----4-:R-:W-:Y:S01]  /*6ce20*/  FFMA R175, R35, R34, R175 ;  /* 0x0000002223af7223 */ /* 0x010fe200000000af */
[----:B------:R-:W-:Y:S02]  /*6ce30*/  FMUL R35, R41, R0 ;  /* 0x0000000029237220 */ /* 0x000fe40000400000 */
[----:B------:R-:W4:Y:S01]  /*6ce40*/  LDL.LU R55, [R1+0x1160] ;  /* 0x0011600001377983 */ /* 0x000f220000300800 */
[-C--:B------:R-:W-:Y:S01]  /*6ce50*/  FFMA R33, R61, R34.reuse, R33 ;  /* 0x000000223d217223 */ /* 0x080fe20000000021 */
[-C--:B------:R-:W-:Y:S02]  /*6ce60*/  FFMA R235, R60, R34.reuse, R235 ;  /* 0x000000223ceb7223 */ /* 0x080fe400000000eb */
[----:B------:R-:W4:Y:S01]  /*6ce70*/  LDL.LU R39, [R1+0x11ec] ;  /* 0x0011ec0001277983 */ /* 0x000f220000300800 */
[-C--:B-----5:R-:W-:Y:S01]  /*6ce80*/  FFMA R230, R59, R34.reuse, R230 ;  /* 0x000000223be67223 */ /* 0x0a0fe200000000e6 */
[----:B------:R-:W-:-:S02]  /*6ce90*/  FFMA R203, R54, R34, R203 ;  /* 0x0000002236cb7223 */ /* 0x000fc400000000cb */
        /* <DEDUP_REMOVED lines=10> */
[----:B------:R-:W5:Y:S01]  /*6cf40*/  LDL.LU R52, [R1+0x122c] ;  /* 0x00122c0001347983 */ /* 0x000f620000300800 */
        /* <DEDUP_REMOVED lines=21> */
[----:B------:R-:W-:Y:S01]  /*6d0a0*/  FFMA R2, R74, R34, R2 ;  /* 0x000000224a027223 */ /* 0x000fe20000000002 */
[-C--:B------:R-:W-:Y:S01]  /*6d0b0*/  FFMA R3, R39, R35.reuse, R3 ;  /* 0x0000002327037223 */ /* 0x080fe20000000003 */
[----:B------:R-:W3:Y:S01]  /*6d0c0*/  LDL.LU R34, [R1+0x1238] ;  /* 0x0012380001227983 */ /* 0x000ee20000300800 */
[----:B-----5:R-:W-:-:S03]  /*6d0d0*/  FFMA R9, R37, R35, R9 ;  /* 0x0000002325097223 */ /* 0x020fc60000000009 */
        /* <DEDUP_REMOVED lines=82> */
[-C--:B---3--:R-:W-:Y:S01]  /*6d600*/  FFMA R175, R34, R35.reuse, R175 ;  /* 0x0000002322af7223 */ /* 0x088fe200000000af */
[----:B------:R-:W-:Y:S01]  /*6d610*/  FMUL R34, R42, R0 ;  /* 0x000000002a227220 */ /* 0x000fe20000400000 */
[-C--:B----4-:R-:W-:Y:S02]  /*6d620*/  FFMA R222, R39, R35.reuse, R222 ;  /* 0x0000002327de7223 */ /* 0x090fe400000000de */
        /* <DEDUP_REMOVED lines=12> */
[----:B------:R-:W4:Y:S04]  /*6d6f0*/  LDL.LU R35, [R1+0x13d8] ;  /* 0x0013d80001237983 */ /* 0x000f280000300800 */
[----:B------:R-:W5:Y:S01]  /*6d700*/  LDL.LU R37, [R1+0x1360] ;  /* 0x0013600001257983 */ /* 0x000f620000300800 */
[----:B------:R-:W-:-:S03]  /*6d710*/  FFMA R3, R36, R34, R3 ;  /* 0x0000002224037223 */ /* 0x000fc60000000003 */
[----:B------:R-:W5:Y:S01]  /*6d720*/  LDL.LU R36, [R1+0x1370] ;  /* 0x0013700001247983 */ /* 0x000f620000300800 */
        /* <DEDUP_REMOVED lines=38> */
[----:B------:R-:W3:Y:S01]  /*6d990*/  LDL.LU R52, [R1+0x13f0] ;  /* 0x0013f00001347983 */ /* 0x000ee20000300800 */
[----:B----4-:R-:W-:Y:S01]  /*6d9a0*/  FFMA R161, R35, R34, R161 ;  /* 0x0000002223a17223 */ /* 0x010fe200000000a1 */
[----:B------:R-:W-:-:S02]  /*6d9b0*/  FMUL R35, R43, R0 ;  /* 0x000000002b237220 */ /* 0x000fc40000400000 */
        /* <DEDUP_REMOVED lines=42> */
[----:B-----5:R-:W-:-:S03]  /*6dc60*/  FFMA R4, R37, R35, R4 ;  /* 0x0000002325047223 */ /* 0x020fc60000000004 */
[----:B------:R-:W5:Y:S04]  /*6dc70*/  LDL.LU R34, [R1+0x16f0] ;  /* 0x0016f00001227983 */ /* 0x000f680000300800 */
[----:B------:R-:W5:Y:S04]  /*6dc80*/  LDL.LU R37, [R1+0x16b0] ;  /* 0x0016b00001257983 */ /* 0x000f680000300800 */
[----:B------:R-:W5:Y:S04]  /*6dc90*/  LDL.LU R58, [R1+0x1680] ;  /* 0x00168000013a7983 */ /* 0x000f680000300800 */
[----:B------:R-:W5:Y:S04]  /*6dca0*/  LDL.LU R57, [R1+0x168c] ;  /* 0x00168c0001397983 */ /* 0x000f680000300800 */
        /* <DEDUP_REMOVED lines=57> */
[-C--:B-----5:R-:W-:Y:S01]  /*6e040*/  FFMA R161, R34, R35.reuse, R161 ;  /* 0x0000002322a17223 */ /* 0x0a0fe200000000a1 */
[----:B------:R-:W-:Y:S02]  /*6e050*/  FMUL R34, R44, R0 ;  /* 0x000000002c227220 */ /* 0x000fe40000400000 */
[----:B------:R-:W5:Y:S01]  /*6e060*/  LDL.LU R52, [R1+0x170c] ;  /* 0x00170c0001347983 */ /* 0x000f620000300800 */
[----:B------:R-:W-:-:S03]  /*6e070*/  FFMA R191, R37, R35, R191 ;  /* 0x0000002325bf7223 */ /* 0x000fc600000000bf */
[----:B------:R-:W5:Y:S04]  /*6e080*/  LDL.LU R54, [R1+0x1734] ;  /* 0x0017340001367983 */ /* 0x000f680000300800 */
[----:B------:R-:W5:Y:S04]  /*6e090*/  LDL.LU R53, [R1+0x1740] ;  /* 0x0017400001357983 */ /* 0x000f680000300800 */
[----:B------:R-:W5:Y:S04]  /*6e0a0*/  LDL.LU R39, [R1+0x174c] ;  /* 0x00174c0001277983 */ /* 0x000f680000300800 */
        /* <DEDUP_REMOVED lines=64> */
[----:B-----5:R-:W-:-:S03]  /*6e4b0*/  FFMA R17, R52, R34, R17 ;  /* 0x0000002234117223 */ /* 0x020fc60000000011 */
[----:B------:R-:W5:Y:S01]  /*6e4c0*/  LDL.LU R52, [R1+0x14d4] ;  /* 0x0014d40001347983 */ /* 0x000f620000300800 */
        /* <DEDUP_REMOVED lines=41> */
[----:B----4-:R-:W-:Y:S01]  /*6e760*/  FFMA R161, R35, R34, R161 ;  /* 0x0000002223a17223 */ /* 0x010fe200000000a1 */
[----:B------:R-:W-:-:S02]  /*6e770*/  FMUL R35, R45, R0 ;  /* 0x000000002d237220 */ /* 0x000fc40000400000 */
[----:B------:R-:W4:Y:S01]  /*6e780*/  LDL.LU R56, [R1+0x17f8] ;  /* 0x0017f80001387983 */ /* 0x000f220000300800 */
[----:B-----5:R-:W-:-:S03]  /*6e790*/  FFMA R186, R52, R34, R186 ;  /* 0x0000002234ba7223 */ /* 0x020fc600000000ba */
[----:B------:R-:W5:Y:S01]  /*6e7a0*/  LDL.LU R52, [R1+0x17fc] ;  /* 0x0017fc0001347983 */ /* 0x000f620000300800 */
[----:B---3--:R-:W-:-:S03]  /*6e7b0*/  FFMA R178, R54, R34, R178 ;  /* 0x0000002236b27223 */ /* 0x008fc600000000b2 */
        /* <DEDUP_REMOVED lines=24> */
[----:B-----5:R-:W-:-:S03]  /*6e940*/  FFMA R9, R52, R35, R9 ;  /* 0x0000002334097223 */ /* 0x020fc60000000009 */
[----:B------:R-:W5:Y:S01]  /*6e950*/  LDL.LU R52, [R1+0x1848] ;  /* 0x0018480001347983 */ /* 0x000f620000300800 */
        /* <DEDUP_REMOVED lines=36> */
[----:B-----5:R-:W-:-:S03]  /*6eba0*/  FFMA R27, R52, R35, R27 ;  /* 0x00000023341b7223 */ /* 0x020fc6000000001b */
[----:B------:R-:W5:Y:S01]  /*6ebb0*/  LDL.LU R52, [R1+0x1554] ;  /* 0x0015540001347983 */ /* 0x000f620000300800 */
[----:B---3--:R-:W-:-:S03]  /*6ebc0*/  FFMA R239, R54, R35, R239 ;  /* 0x0000002336ef7223 */ /* 0x008fc600000000ef */
[----:B------:R-:W3:Y:S01]  /*6ebd0*/  LDL.LU R54, [R1+0x1898] ;  /* 0x0018980001367983 */ /* 0x000ee20000300800 */
[----:B----4-:R-:W-:-:S03]  /*6ebe0*/  FFMA R235, R53, R35, R235 ;  /* 0x0000002335eb7223 */ /* 0x010fc600000000eb */
[----:B------:R-:W4:Y:S01]  /*6ebf0*/  LDL.LU R53, [R1+0x18a8] ;  /* 0x0018a80001357983 */ /* 0x000f220000300800 */
[-C--:B------:R-:W-:Y:S01]  /*6ec00*/  FFMA R161, R34, R35.reuse, R161 ;  /* 0x0000002322a17223 */ /* 0x080fe200000000a1 */
[----:B------:R-:W-:Y:S01]  /*6ec10*/  FMUL R34, R46, R0 ;  /* 0x000000002e227220 */ /* 0x000fe20000400000 */
[-C--:B------:R-:W-:Y:S02]  /*6ec20*/  FFMA R230, R39, R35.reuse, R230 ;  /* 0x0000002327e67223 */ /* 0x080fe400000000e6 */
        /* <DEDUP_REMOVED lines=48> */
[-C--:B--2---:R-:W-:Y:S01]  /*6ef30*/  FFMA R17, R38, R34.reuse, R17 ;  /* 0x0000002226117223 */ /* 0x084fe20000000011 */
        /* <DEDUP_REMOVED lines=33> */
[----:B------:R-:W5:Y:S04]  /*6f150*/  LDL.LU R70, [R1+0x192c] ;  /* 0x00192c0001467983 */ /* 0x000f680000300800 */
[----:B------:R-:W5:Y:S01]  /*6f160*/  LDL.LU R35, [R1+0x15f8] ;  /* 0x0015f80001237983 */ /* 0x000f620000300800 */
[-C--:B---3--:R-:W-:Y:S01]  /*6f170*/  FFMA R16, R52, R34.reuse, R16 ;  /* 0x0000002234107223 */ /* 0x088fe20000000010 */
[-C--:B----4-:R-:W-:Y:S02]  /*6f180*/  FFMA R18, R54, R34.reuse, R18 ;  /* 0x0000002236127223 */ /* 0x090fe40000000012 */
[----:B------:R-:W3:Y:S04]  /*6f190*/  LDL.LU R52, [R1+0x15a0] ;  /* 0x0015a00001347983 */ /* 0x000ee80000300800 */
[----:B------:R-:W4:Y:S01]  /*6f1a0*/  LDL.LU R54, [R1+0x15d8] ;  /* 0x0015d80001367983 */ /* 0x000f220000300800 */
[-C--:B------:R-:W-:Y:S01]  /*6f1b0*/  FFMA R19, R53, R34.reuse, R19 ;  /* 0x0000002235137223 */ /* 0x080fe20000000013 */
[----:B------:R-:W-:-:S02]  /*6f1c0*/  FFMA R20, R39, R34, R20 ;  /* 0x0000002227147223 */ /* 0x000fc40000000014 */
        /* <DEDUP_REMOVED lines=19> */
[----:B-----5:R-:W-:Y:S01]  /*6f300*/  FFMA R161, R35, R34, R161 ;  /* 0x0000002223a17223 */ /* 0x020fe200000000a1 */
[----:B------:R-:W-:Y:S01]  /*6f310*/  FMUL R35, R47, R0 ;  /* 0x000000002f237220 */ /* 0x000fe20000400000 */
[-C--:B---3--:R-:W-:Y:S02]  /*6f320*/  FFMA R226, R52, R34.reuse, R226 ;  /* 0x0000002234e27223 */ /* 0x088fe400000000e2 */
[----:B------:R-:W3:Y:S01]  /*6f330*/  LDL.LU R52, [R1+0x1924] ;  /* 0x0019240001347983 */ /* 0x000ee20000300800 */
[----:B----4-:R-:W-:-:S03]  /*6f340*/  FFMA R178, R54, R34, R178 ;  /* 0x0000002236b27223 */ /* 0x010fc600000000b2 */
[----:B------:R-:W4:Y:S01]  /*6f350*/  LDL.LU R54, [R1+0x196c] ;  /* 0x00196c0001367983 */ /* 0x000f220000300800 */
        /* <DEDUP_REMOVED lines=134> */
[----:B------:R-:W4:Y:S04]  /*6fbc0*/  LDL.LU R52, [R1+0x16c8] ;  /* 0x0016c80001347983 */ /* 0x000f280000300800 */
[----:B------:R-:W3:Y:S01]  /*6fbd0*/  LDL.LU R54, [R1+0x16f4] ;  /* 0x0016f40001367983 */ /* 0x000ee20000300800 */
        /* <DEDUP_REMOVED lines=70> */
[----:B----4-:R-:W-:-:S03]  /*70040*/  FFMA R4, R52, R35, R4 ;  /* 0x0000002334047223 */ /* 0x010fc60000000004 */
[----:B------:R-:W4:Y:S01]  /*70050*/  LDL.LU R52, [R1+0x1a58] ;  /* 0x001a580001347983 */ /* 0x000f220000300800 */
[----:B---3--:R-:W-:-:S03]  /*70060*/  FFMA R22, R54, R35, R22 ;  /* 0x0000002336167223 */ /* 0x008fc60000000016 */
[----:B------:R-:W3:Y:S04]  /*70070*/  LDL.LU R54, [R1+0x1750] ;  /* 0x0017500001367983 */ /* 0x000ee80000300800 */
[----:B------:R-:W3:Y:S01]  /*70080*/  LDL.LU R65, [R1+0x1a3c] ;  /* 0x001a3c0001417983 */ /* 0x000ee20000300800 */
[----:B-----5:R-:W-:-:S03]  /*70090*/  FFMA R14, R37, R35, R14 ;  /* 0x00000023250e7223 */ /* 0x020fc6000000000e */
        /* <DEDUP_REMOVED lines=33> */
[-C--:B------:R-:W-:Y:S01]  /*702b0*/  FFMA R5, R39, R35.reuse, R5 ;  /* 0x0000002327057223 */ /* 0x080fe20000000005 */
[-C--:B------:R-:W-:Y:S02]  /*702c0*/  FFMA R24, R59, R35.reuse, R24 ;  /* 0x000000233b187223 */ /* 0x080fe40000000018 */
[----:B------:R-:W3:Y:S01]  /*702d0*/  LDL.LU R39, [R1+0x1a5c] ;  /* 0x001a5c0001277983 */ /* 0x000ee20000300800 */
[----:B-----5:R-:W-:-:S03]  /*702e0*/  FFMA R33, R37, R35, R33 ;  /* 0x0000002325217223 */ /* 0x020fc60000000021 */
        /* <DEDUP_REMOVED lines=37> */
[----:B----4-:R-:W-:-:S03]  /*70540*/  FFMA R172, R52, R35, R172 ;  /* 0x0000002334ac7223 */ /* 0x010fc600000000ac */
[----:B------:R-:W4:Y:S01]  /*70550*/  LDL.LU R52, [R1+0x1abc] ;  /* 0x001abc0001347983 */ /* 0x000f220000300800 */
[----:B---3--:R-:W-:-:S03]  /*70560*/  FFMA R57, R54, R34, R10 ;  /* 0x0000002236397223 */ /* 0x008fc6000000000a */
[----:B------:R-:W3:Y:S01]  /*70570*/  LDL.LU R10, [R1+0x182c] ;  /* 0x00182c00010a7983 */ /* 0x000ee20000300800 */
[----:B------:R-:W-:-:S03]  /*70580*/  FFMA R32, R39, R35, R32 ;  /* 0x0000002327207223 */ /* 0x000fc60000000020 */
[----:B------:R-:W3:Y:S01]  /*70590*/  LDL.LU R39, [R1+0x17ac] ;  /* 0x0017ac0001277983 */ /* 0x000ee20000300800 */
[----:B-----5:R-:W-:Y:S01]  /*705a0*/  FFMA R2, R59, R35, R2 ;  /* 0x000000233b027223 */ /* 0x020fe20000000002 */
[-C--:B------:R-:W-:Y:S02]  /*705b0*/  FFMA R59, R37, R34.reuse, R5 ;  /* 0x00000022253b7223 */ /* 0x080fe40000000005 */
[----:B------:R-:W5:Y:S01]  /*705c0*/  LDL.LU R37, [R1+0x1a80] ;  /* 0x001a800001257983 */ /* 0x000f620000300800 */
[----:B------:R-:W-:-:S03]  /*705d0*/  FFMA R60, R36, R34, R6 ;  /* 0x00000022243c7223 */ /* 0x000fc60000000006 */
[----:B------:R-:W5:Y:S04]  /*705e0*/  LDL.LU R36, [R1+0x1a78] ;  /* 0x001a780001247983 */ /* 0x000f680000300800 */
[----:B------:R-:W5:Y:S04]  /*705f0*/  LDL.LU R5, [R1+0x180c] ;  /* 0x00180c0001057983 */ /* 0x000f680000300800 */
[----:B------:R-:W5:Y:S01]  /*70600*/  LDL.LU R6, [R1+0x1844] ;  /* 0x0018440001067983 */ /* 0x000f620000300800 */
        /* <DEDUP_REMOVED lines=22> */
[-C--:B----4-:R-:W-:Y:S01]  /*70770*/  FFMA R52, R52, R34.reuse, R13 ;  /* 0x0000002234347223 */ /* 0x090fe2000000000d */
[-C--:B------:R-:W-:Y:S01]  /*70780*/  FFMA R13, R79, R34.reuse, R20 ;  /* 0x000000224f0d7223 */ /* 0x080fe20000000014 */
[----:B------:R-:W-:Y:S02]  /*70790*/  FFMA R20, R62, R34, R27 ;  /* 0x000000223e147223 */ /* 0x000fe4000000001b */
[----:B------:R-:W4:Y:S01]  /*707a0*/  LDL.LU R62, [R1+0x1854] ;  /* 0x00185400013e7983 */ /* 0x000f220000300800 */
[----:B---3--:R-:W-:-:S03]  /*707b0*/  FFMA R167, R39, R35, R167 ;  /* 0x0000002327a77223 */ /* 0x008fc600000000a7 */
[----:B------:R-:W3:Y:S04]  /*707c0*/  LDL.LU R39, [R1+0x1ab4] ;  /* 0x001ab40001277983 */ /* 0x000ee80000300800 */
[----:B------:R-:W3:Y:S01]  /*707d0*/  LDL.LU R35, [R1+0x1aa8] ;  /* 0x001aa80001237983 */ /* 0x000ee20000300800 */
[-C--:B-----5:R-:W-:Y:S01]  /*707e0*/  FFMA R37, R37, R34.reuse, R18 ;  /* 0x0000002225257223 */ /* 0x0a0fe20000000012 */
[-C--:B------:R-:W-:Y:S02]  /*707f0*/  FFMA R18, R75, R34.reuse, R25 ;  /* 0x000000224b127223 */ /* 0x080fe40000000019 */
[----:B------:R-:W5:Y:S01]  /*70800*/  LDL.LU R25, [R1+0x1864] ;  /* 0x0018640001197983 */ /* 0x000f620000300800 */
[-C--:B------:R-:W-:Y:S01]  /*70810*/  FFMA R36, R36, R34.reuse, R17 ;  /* 0x0000002224247223 */ /* 0x080fe20000000011 */
[----:B------:R-:W-:-:S02]  /*70820*/  FFMA R17, R76, R34, R24 ;  /* 0x000000224c117223 */ /* 0x000fc40000000018 */
[----:B------:R-:W5:Y:S01]  /*70830*/  LDL.LU R24, [R1+0x14c8] ;  /* 0x0014c80001187983 */ /* 0x000f620000300800 */
[-C--:B--2---:R-:W-:Y:S01]  /*70840*/  FFMA R38, R38, R34.reuse, R19 ;  /* 0x0000002226267223 */ /* 0x084fe20000000013 */
[-C--:B------:R-:W-:Y:S02]  /*70850*/  FFMA R19, R63, R34.reuse, R26 ;  /* 0x000000223f137223 */ /* 0x080fe4000000001a */
        /* <DEDUP_REMOVED lines=24> */
[-C--:B------:R-:W-:Y:S01]  /*709e0*/  FFMA R239, R71, R34.reuse, R239 ;  /* 0x0000002247ef7223 */ /* 0x080fe200000000ef */
[----:B------:R-:W2:Y:S01]  /*709f0*/  LDL.LU R65, [R1+0x1ae4] ;  /* 0x001ae40001417983 */ /* 0x000ea20000300800 */
[----:B------:R-:W-:-:S03]  /*70a00*/  FFMA R235, R70, R34, R235 ;  /* 0x0000002246eb7223 */ /* 0x000fc600000000eb */
[----:B------:R-:W2:Y:S04]  /*70a10*/  LDL.LU R76, [R1+0x14ec] ;  /* 0x0014ec00014c7983 */ /* 0x000ea80000300800 */
[----:B------:R-:W2:Y:S01]  /*70a20*/  LDL.LU R75, [R1+0x14f0] ;  /* 0x0014f000014b7983 */ /* 0x000ea20000300800 */
[----:B----4-:R-:W-:-:S03]  /*70a30*/  FFMA R172, R62, R34, R172 ;  /* 0x000000223eac7223 */ /* 0x010fc600000000ac */
[----:B------:R-:W4:Y:S01]  /*70a40*/  LDL.LU R62, [R1+0x1aec] ;  /* 0x001aec00013e7983 */ /* 0x000f220000300800 */
[-C--:B---3--:R-:W-:Y:S01]  /*70a50*/  FFMA R39, R39, R34.reuse, R12 ;  /* 0x0000002227277223 */ /* 0x088fe2000000000c */
[-C--:B------:R-:W-:Y:S01]  /*70a60*/  FFMA R12, R80, R34.reuse, R16 ;  /* 0x00000022500c7223 */ /* 0x080fe20000000010 */
[-C--:B------:R-:W-:Y:S01]  /*70a70*/  FFMA R16, R77, R34.reuse, R22 ;  /* 0x000000224d107223 */ /* 0x080fe20000000016 */
[-C--:B------:R-:W-:Y:S01]  /*70a80*/  FFMA R22, R73, R34.reuse, R33 ;  /* 0x0000002249167223 */ /* 0x080fe20000000021 */
[-C--:B------:R-:W-:Y:S01]  /*70a90*/  FFMA R35, R35, R34.reuse, R23 ;  /* 0x0000002223237223 */ /* 0x080fe20000000017 */
[-C--:B------:R-:W-:Y:S01]  /*70aa0*/  FFMA R23, R72, R34.reuse, R242 ;  /* 0x0000002248177223 */ /* 0x080fe200000000f2 */
        /* <DEDUP_REMOVED lines=16> */
[----:B------:R-:W-:Y:S01]  /*70bb0*/  FMUL R0, R51, R0 ;  /* 0x0000000033007220 */ /* 0x000fe20000400000 */
[----:B------:R-:W-:-:S03]  /*70bc0*/  FFMA R15, R81, R34, R15 ;  /* 0x00000022510f7223 */ /* 0x000fc6000000000f */
[-C--:B------:R-:W-:Y:S02]  /*70bd0*/  FFMA R4, R4, R0.reuse, R61 ;  /* 0x0000000004047223 */ /* 0x080fe4000000003d */
[----:B------:R-:W2:Y:S01]  /*70be0*/  LDL.LU R61, [R1+0x1b38] ;  /* 0x001b3800013d7983 */ /* 0x000ea20000300800 */
[-C--:B------:R-:W-:Y:S01]  /*70bf0*/  FFMA R10, R10, R0.reuse, R56 ;  /* 0x000000000a0a7223 */ /* 0x080fe20000000038 */
[-C--:B------:R-:W-:Y:S01]  /*70c00*/  FFMA R11, R11, R0.reuse, R57 ;  /* 0x000000000b0b7223 */ /* 0x080fe20000000039 */
[-C--:B------:R-:W-:Y:S01]  /*70c10*/  FFMA R5, R5, R0.reuse, R58 ;  /* 0x0000000005057223 */ /* 0x080fe2000000003a */
[----:B------:R-:W2:Y:S01]  /*70c20*/  LDL.LU R57, [R1+0x1890] ;  /* 0x0018900001397983 */ /* 0x000ea20000300800 */
[----:B------:R-:W-:-:S03]  /*70c30*/  FFMA R6, R6, R0, R59 ;  /* 0x0000000006067223 */ /* 0x000fc6000000003b */
[----:B------:R-:W2:Y:S01]  /*70c40*/  LDL.LU R59, [R1+0x1b44] ;  /* 0x001b4400013b7983 */ /* 0x000ea20000300800 */
[-C--:B------:R-:W-:Y:S01]  /*70c50*/  FFMA R9, R9, R0.reuse, R55 ;  /* 0x0000000009097223 */ /* 0x080fe20000000037 */
[-C--:B------:R-:W-:Y:S01]  /*70c60*/  FFMA R8, R8, R0.reuse, R3 ;  /* 0x0000000008087223 */ /* 0x080fe20000000003 */
[----:B------:R-:W-:Y:S01]  /*70c70*/  FFMA R7, R7, R0, R60 ;  /* 0x0000000007077223 */ /* 0x000fe2000000003c */
[----:B------:R-:W2:Y:S04]  /*70c80*/  LDL.LU R58, [R1+0x1880] ;  /* 0x00188000013a7983 */ /* 0x000ea80000300800 */
[----:B------:R1:W-:Y:S04]  /*70c90*/  STL.128 [R1+0x10], R8 ;  /* 0x0000100801007387 */ /* 0x0003e80000100c00 */
[----:B------:R-:W2:Y:S01]  /*70ca0*/  LDL.LU R60, [R1+0x1b40] ;  /* 0x001b4000013c7983 */ /* 0x000ea20000300800 */
[----:B------:R-:W-:-:S03]  /*70cb0*/  FFMA R142, R76, R34, R142 ;  /* 0x000000224c8e7223 */ /* 0x000fc6000000008e */
[----:B------:R5:W-:Y:S01]  /*70cc0*/  STL.128 [R1], R4 ;  /* 0x0000000401007387 */ /* 0x000be20000100c00 */
[----:B------:R-:W-:-:S03]  /*70cd0*/  FFMA R130, R75, R34, R130 ;  /* 0x000000224b827223 */ /* 0x000fc60000000082 */
[----:B------:R-:W2:Y:S01]  /*70ce0*/  LDL.LU R56, [R1+0x18a0] ;  /* 0x0018a00001387983 */ /* 0x000ea20000300800 */
[-C--:B-1----:R-:W-:Y:S01]  /*70cf0*/  FFMA R9, R64, R0.reuse, R12 ;  /* 0x0000000040097223 */ /* 0x082fe2000000000c */
[-C--:B----4-:R-:W-:Y:S02]  /*70d00*/  FFMA R11, R62, R0.reuse, R37 ;  /* 0x000000003e0b7223 */ /* 0x090fe40000000025 */
[----:B------:R-:W4:Y:S01]  /*70d10*/  LDL.LU R64, [R1+0x1b20] ;  /* 0x001b200001407983 */ /* 0x000f220000300800 */
[----:B------:R-:W-:-:S03]  /*70d20*/  FFMA R8, R65, R0, R15 ;  /* 0x0000000041087223 */ /* 0x000fc6000000000f */
[----:B------:R-:W4:Y:S01]  /*70d30*/  LDL.LU R62, [R1+0x1b30] ;  /* 0x001b3000013e7983 */ /* 0x000f220000300800 */
[----:B---3--:R-:W-:-:S03]  /*70d40*/  FFMA R2, R74, R34, R2 ;  /* 0x000000224a027223 */ /* 0x008fc60000000002 */
[----:B------:R-:W3:Y:S01]  /*70d50*/  LDL.LU R55, [R1+0x188c] ;  /* 0x00188c0001377983 */ /* 0x000ee20000300800 */
        /* <DEDUP_REMOVED lines=29> */
[----:B------:R1:W-:Y:S04]  /*70f30*/  STL.128 [R1+0x20], R4 ;  /* 0x0000200401007387 */ /* 0x0003e80000100c00 */
[----:B------:R5:W-:Y:S04]  /*70f40*/  STL.128 [R1+0x30], R8 ;  /* 0x0000300801007387 */ /* 0x000be80000100c00 */
[----:B------:R0:W-:Y:S01]  /*70f50*/  STL.128 [R1+0x380], R12 ;  /* 0x0003800c01007387 */ /* 0x0001e20000100c00 */
[-C--:B------:R-:W-:Y:S01]  /*70f60*/  FFMA R23, R59, R0.reuse, R23 ;  /* 0x000000003b177223 */ /* 0x080fe20000000017 */
[----:B-1----:R-:W-:-:S02]  /*70f70*/  FFMA R5, R57, R0, R235 ;  /* 0x0000000039057223 */ /* 0x002fc400000000eb */
[----:B------:R-:W-:Y:S04]  /*70f80*/  STL.128 [R1+0x40], RZ ;  /* 0x000040ff01007387 */ /* 0x000fe80000100c00 */
[----:B------:R-:W-:Y:S01]  /*70f90*/  STL.128 [R1+0x50], RZ ;  /* 0x000050ff01007387 */ /* 0x000fe20000100c00 */
[-C--:B------:R-:W-:Y:S01]  /*70fa0*/  FFMA R4, R58, R0.reuse, R239 ;  /* 0x000000003a047223 */ /* 0x080fe200000000ef */
[-C--:B------:R-:W-:Y:S02]  /*70fb0*/  FFMA R22, R60, R0.reuse, R22 ;  /* 0x000000003c167223 */ /* 0x080fe40000000016 */
[----:B------:R-:W-:Y:S01]  /*70fc0*/  STL.128 [R1+0x60], RZ ;  /* 0x000060ff01007387 */ /* 0x000fe20000100c00 */
[-C--:B------:R-:W-:Y:S01]  /*70fd0*/  FFMA R6, R56, R0.reuse, R230 ;  /* 0x0000000038067223 */ /* 0x080fe200000000e6 */
[-C--:B----4-:R-:W-:Y:S01]  /*70fe0*/  FFMA R18, R64, R0.reuse, R18 ;  /* 0x0000000040127223 */ /* 0x090fe20000000012 */
[-C--:B------:R-:W-:Y:S01]  /*70ff0*/  FFMA R20, R62, R0.reuse, R20 ;  /* 0x000000003e147223 */ /* 0x080fe20000000014 */
[----:B---3--:R-:W-:-:S04]  /*71000*/  FFMA R7, R55, R0, R226 ;  /* 0x0000000037077223 */ /* 0x008fc800000000e2 */
[----:B------:R1:W-:Y:S01]  /*71010*/  STL.128 [R1+0x3a0], R20 ;  /* 0x0003a01401007387 */ /* 0x0003e20000100c00 */
[-C--:B-----5:R-:W-:Y:S01]  /*71020*/  FFMA R8, R54, R0.reuse, R222 ;  /* 0x0000000036087223 */ /* 0x0a0fe200000000de */
[-C--:B------:R-:W-:Y:S01]  /*71030*/  FFMA R11, R39, R0.reuse, R199 ;  /* 0x00000000270b7223 */ /* 0x080fe200000000c7 */
[-C--:B------:R-:W-:Y:S01]  /*71040*/  FFMA R10, R52, R0.reuse, R203 ;  /* 0x00000000340a7223 */ /* 0x080fe200000000cb */
[-C--:B------:R-:W-:Y:S01]  /*71050*/  FFMA R9, R53, R0.reuse, R215 ;  /* 0x0000000035097223 */ /* 0x080fe200000000d7 */
[-C--:B0-----:R-:W-:Y:S01]  /*71060*/  FFMA R12, R38, R0.reuse, R195 ;  /* 0x00000000260c7223 */ /* 0x081fe200000000c3 */
[-C--:B------:R-:W-:Y:S01]  /*71070*/  FFMA R13, R37, R0.reuse, R191 ;  /* 0x00000000250d7223 */ /* 0x080fe200000000bf */
[----:B------:R-:W-:Y:S04]  /*71080*/  STL.128 [R1+0x3b0], R4 ;  /* 0x0003b00401007387 */ /* 0x000fe80000100c00 */
[----:B------:R-:W-:Y:S04]  /*71090*/  STL.128 [R1+0x580], R8 ;  /* 0x0005800801007387 */ /* 0x000fe80000100c00 */
[----:B------:R-:W-:Y:S01]  /*710a0*/  STL.128 [R1+0x70], RZ ;  /* 0x000070ff01007387 */ /* 0x000fe20000100c00 */
[-C--:B-1----:R-:W-:Y:S01]  /*710b0*/  FFMA R22, R24, R0.reuse, R130 ;  /* 0x0000000018167223 */ /* 0x082fe20000000082 */
[-C--:B------:R-:W-:Y:S01]  /*710c0*/  FFMA R23, R3, R0.reuse, R2 ;  /* 0x0000000003177223 */ /* 0x080fe20000000002 */
[----:B------:R-:W-:Y:S01]  /*710d0*/  MOV R52, RZ ;  /* 0x000000ff00347202 */ /* 0x000fe20000000f00 */
[----:B------:R-:W-:Y:S01]  /*710e0*/  UMOV UR4, URZ ;  /* 0x000000ff00047c82 */ /* 0x000fe20008000000 */
[-C--:B--2---:R-:W-:Y:S01]  /*710f0*/  FFMA R19, R63, R0.reuse, R19 ;  /* 0x000000003f137223 */ /* 0x084fe20000000013 */
[----:B------:R-:W-:-:S04]  /*71100*/  FFMA R14, R36, R0, R186 ;  /* 0x00000000240e7223 */ /* 0x000fc800000000ba */
        /* <DEDUP_REMOVED lines=11> */
.L_x_304:
        /* <DEDUP_REMOVED lines=61> */
[----:B------:R-:W-:Y:S01]  /*71590*/  FSEL R2, R3, R2, P0 ;  /* 0x0000000203027208 */ /* 0x000fe20000000000 */
[----:B------:R-:W-:-:S03]  /*715a0*/  HFMA2 R12, -RZ, RZ, 0.96630859375, -0.0022525787353515625 ;  /* 0x3bbb989dff0c7431 */ /* 0x000fc600000001ff */
[----:B------:R-:W-:-:S04]  /*715b0*/  FSETP.GT.AND P0, PT, R4, R2, PT ;  /* 0x000000020400720b */ /* 0x000fc80003f04000 */
[----:B------:R-:W-:-:S05]  /*715c0*/  FSEL R6, R4, R2, P0 ;  /* 0x0000000204067208 */ /* 0x000fca0000000000 */
        /* <DEDUP_REMOVED lines=86> */
[----:B------:R-:W-:Y:S05]  /*71b30*/  CALL.REL.NOINC `($__internal_1_$__cuda_sm20_rcp_rn_f32_slowpath) ;  /* 0x00000060006c7944 */ /* 0x000fea0003c00000 */
[----:B------:R-:W-:Y:S01]  /*71b40*/  MOV R2, R0 ;  /* 0x0000000000027202 */ /* 0x000fe20000000f00 */
[----:B------:R-:W-:Y:S06]  /*71b50*/  BRA `(.L_x_303) ;  /* 0x0000000000107947 */ /* 0x000fec0003800000 */
.L_x_302:
[----:B------:R-:W0:Y:S02]  /*71b60*/  MUFU.RCP R2, R0 ;  /* 0x0000000000027308 */ /* 0x000e240000001000 */
[----:B0-----:R-:W-:-:S04]  /*71b70*/  FFMA R0, R0, R2, -1 ;  /* 0xbf80000000007423 */ /* 0x001fc80000000002 */
[----:B------:R-:W-:-:S04]  /*71b80*/  FADD.FTZ R0, -R0, -RZ ;  /* 0x800000ff00007221 */ /* 0x000fc80000010100 */
[----:B------:R-:W-:-:S07]  /*71b90*/  FFMA R2, R2, R0, R2 ;  /* 0x0000000002027223 */ /* 0x000fce0000000002 */
.L_x_303:
        /* <DEDUP_REMOVED lines=94> */
[-C--:B---3--:R-:W-:Y:S01]  /*72180*/  FFMA R0, R36, R9.reuse, R66 ;  /* 0x0000000924007223 */ /* 0x088fe20000000042 */
[----:B------:R-:W-:Y:S01]  /*72190*/  FFMA R67, R67, R8, RZ ;  /* 0x0000000843437223 */ /* 0x000fe200000000ff */
[----:B------:R-:W2:Y:S02]  /*721a0*/  LDL.LU R36, [R1+0x157c] ;  /* 0x00157c0001247983 */ /* 0x000ea40000300800 */
[----:B----4-:R-:W-:Y:S02]  /*721b0*/  FFMA R0, R35, R10, R0 ;  /* 0x0000000a23007223 */ /* 0x010fe40000000000 */
[----:B------:R-:W3:Y:S01]  /*721c0*/  LDL.LU R35, [R1+0x1580] ;  /* 0x0015800001237983 */ /* 0x000ee20000300800 */
[----:B-----5:R-:W-:-:S03]  /*721d0*/  FFMA R2, R57, R9, R67 ;  /* 0x0000000939027223 */ /* 0x020fc60000000043 */
[----:B------:R-:W4:Y:S01]  /*721e0*/  LDL.LU R57, [R1+0x12e4] ;  /* 0x0012e40001397983 */ /* 0x000f220000300800 */
[----:B------:R-:W-:-:S03]  /*721f0*/  FFMA R0, R55, R11, R0 ;  /* 0x0000000b37007223 */ /* 0x000fc60000000000 */
[----:B------:R-:W5:Y:S01]  /*72200*/  LDL.LU R55, [R1+0x1274] ;  /* 0x0012740001377983 */ /* 0x000f620000300800 */
[----:B------:R-:W-:-:S03]  /*72210*/  FFMA R2, R56, R10, R2 ;  /* 0x0000000a38027223 */ /* 0x000fc60000000002 */
[----:B------:R-:W5:Y:S01]  /*72220*/  LDL.LU R56, [R1+0x1038] ;  /* 0x0010380001387983 */ /* 0x000f620000300800 */
[----:B------:R-:W-:-:S03]  /*72230*/  FFMA R68, R68, R8, RZ ;  /* 0x0000000844447223 */ /* 0x000fc600000000ff */
        /* <DEDUP_REMOVED lines=19> */
[-C--:B------:R-:W-:Y:S01]  /*72370*/  FFMA R3, R3, R8.reuse, RZ ;  /* 0x0000000803037223 */ /* 0x080fe200000000ff */
[-C--:B------:R-:W-:Y:S01]  /*72380*/  FFMA R20, R20, R8.reuse, RZ ;  /* 0x0000000814147223 */ /* 0x080fe200000000ff */
[-C--:B------:R-:W-:Y:S01]  /*72390*/  FFMA R22, R22, R8.reuse, RZ ;  /* 0x0000000816167223 */ /* 0x080fe200000000ff */
[-C--:B------:R-:W-:Y:S01]  /*723a0*/  FFMA R24, R24, R8.reuse, RZ ;  /* 0x0000000818187223 */ /* 0x080fe200000000ff */
[----:B------:R-:W-:Y:S01]  /*723b0*/  FFMA R23, R23, R8, RZ ;  /* 0x0000000817177223 */ /* 0x000fe200000000ff */
[----:B--2---:R-:W-:Y:S02]  /*723c0*/  FFMA R2, R36, R7, R2 ;  /* 0x0000000724027223 */ /* 0x004fe40000000002 */
        /* <DEDUP_REMOVED lines=9> */
[----:B------:R-:W-:-:S04]  /*72460*/  FFMA R32, R32, R8, RZ ;  /* 0x0000000820207223 */ /* 0x000fc800000000ff */
[-C--:B------:R-:W-:Y:S02]  /*72470*/  FFMA R32, R60, R9.reuse, R32 ;  /* 0x000000093c207223 */ /* 0x080fe40000000020 */
[----:B------:R-:W5:Y:S01]  /*72480*/  LDL.LU R60, [R1+0x14f8] ;  /* 0x0014f800013c7983 */ /* 0x000f620000300800 */
[----:B------:R-:W-:-:S03]  /*72490*/  FFMA R22, R39, R9, R22 ;  /* 0x0000000927167223 */ /* 0x000fc60000000016 */
[----:B------:R-:W5:Y:S01]  /*724a0*/  LDL.LU R39, [R1+0x1034] ;  /* 0x0010340001277983 */ /* 0x000f620000300800 */
[----:B------:R-:W-:-:S03]  /*724b0*/  FFMA R3, R53, R9, R3 ;  /* 0x0000000935037223 */ /* 0x000fc60000000003 */
[----:B------:R-:W5:Y:S01]  /*724c0*/  LDL.LU R53, [R1+0x125c] ;  /* 0x00125c0001357983 */ /* 0x000f620000300800 */
[----:B------:R-:W-:-:S03]  /*724d0*/  FFMA R20, R37, R9, R20 ;  /* 0x0000000925147223 */ /* 0x000fc60000000014 */
[----:B------:R-:W5:Y:S01]  /*724e0*/  LDL.LU R37, [R1+0x1258] ;  /* 0x0012580001257983 */ /* 0x000f620000300800 */
[-C--:B------:R-:W-:Y:S01]  /*724f0*/  FFMA R27, R27, R8.reuse, RZ ;  /* 0x000000081b1b7223 */ /* 0x080fe200000000ff */
[-C--:B------:R-:W-:Y:S01]  /*72500*/  FFMA R33, R33, R8.reuse, RZ ;  /* 0x0000000821217223 */ /* 0x080fe200000000ff */
[-C--:B------:R-:W-:Y:S01]  /*72510*/  FFMA R34, R34, R8.reuse, RZ ;  /* 0x0000000822227223 */ /* 0x080fe200000000ff */
[-C--:B------:R-:W-:Y:S01]  /*72520*/  FFMA R21, R21, R8.reuse, RZ ;  /* 0x0000000815157223 */ /* 0x080fe200000000ff */
[-C--:B------:R-:W-:Y:S01]  /*72530*/  FFMA R27, R61, R9.reuse, R27 ;  /* 0x000000093d1b7223 */ /* 0x080fe2000000001b */
[-C--:B------:R-:W-:Y:S01]  /*72540*/  FFMA R33, R59, R9.reuse, R33 ;  /* 0x000000093b217223 */ /* 0x080fe20000000021 */
[----:B------:R-:W-:Y:S01]  /*72550*/  FFMA R34, R54, R9, R34 ;  /* 0x0000000936227223 */ /* 0x000fe20000000022 */
[----:B------:R-:W-:Y:S01]  /*72560*/  FFMA R25, R25, R8, RZ ;  /* 0x0000000819197223 */ /* 0x000fe200000000ff */
[----:B------:R-:W5:Y:S01]  /*72570*/  LDL.LU R61, [R1+0x15b4] ;  /* 0x0015b400013d7983 */ /* 0x000f620000300800 */
[----:B------:R-:W-:-:S03]  /*72580*/  FFMA R23, R58, R10, R23 ;  /* 0x0000000a3a177223 */ /* 0x000fc60000000017 */
[----:B------:R-:W5:Y:S01]  /*72590*/  LDL.LU R59, [R1+0x1388] ;  /* 0x00138800013b7983 */ /* 0x000f620000300800 */
[----:B------:R-:W-:-:S03]  /*725a0*/  FFMA R21, R63, R9, R21 ;  /* 0x000000093f157223 */ /* 0x000fc60000000015 */
[----:B------:R-:W5:Y:S01]  /*725b0*/  LDL.LU R58, [R1+0xfe4] ;  /* 0x000fe400013a7983 */ /* 0x000f620000300800 */
[----:B------:R-:W-:Y:S01]  /*725c0*/  FFMA R8, R69, R8, RZ ;  /* 0x0000000845087223 */ /* 0x000fe200000000ff */
[-C--:B------:R-:W-:Y:S01]  /*725d0*/  FFMA R3, R52, R10.reuse, R3 ;  /* 0x0000000a34037223 */ /* 0x080fe20000000003 */
[----:B------:R-:W-:Y:S01]  /*725e0*/  FFMA R20, R38, R10, R20 ;  /* 0x0000000a26147223 */ /* 0x000fe20000000014 */
[----:B------:R-:W5:Y:S01]  /*725f0*/  LDL.LU R54, [R1+0x1314] ;  /* 0x0013140001367983 */ /* 0x000f620000300800 */
[-C--:B------:R-:W-:Y:S01]  /*72600*/  FFMA R68, R89, R9.reuse, R68 ;  /* 0x0000000959447223 */ /* 0x080fe20000000044 */
[-C--:B------:R-:W-:Y:S02]  /*72610*/  FFMA R8, R90, R9.reuse, R8 ;  /* 0x000000095a087223 */ /* 0x080fe40000000008 */
[----:B------:R-:W5:Y:S04]  /*72620*/  LDL.LU R52, [R1+0x12d8] ;  /* 0x0012d80001347983 */ /* 0x000f680000300800 */
[----:B------:R-:W5:Y:S04]  /*72630*/  LDL.LU R38, [R1+0x10b8] ;  /* 0x0010b80001267983 */ /* 0x000f680000300800 */
[----:B------:R-:W5:Y:S01]  /*72640*/  LDL.LU R63, [R1+0x10b4] ;  /* 0x0010b400013f7983 */ /* 0x000f620000300800 */
[----:B--2---:R-:W-:-:S03]  /*72650*/  FFMA R25, R36, R9, R25 ;  /* 0x0000000924197223 */ /* 0x004fc60000000019 */
[----:B------:R-:W2:Y:S04]  /*72660*/  LDL.LU R69, [R1+0x1310] ;  /* 0x0013100001457983 */ /* 0x000ea80000300800 */
[----:B------:R-:W2:Y:S01]  /*72670*/  LDL.LU R36, [R1+0xf70] ;  /* 0x000f700001247983 */ /* 0x000ea20000300800 */
[-C--:B---3--:R-:W-:Y:S01]  /*72680*/  FFMA R21, R35, R10.reuse, R21 ;  /* 0x0000000a23157223 */ /* 0x088fe20000000015 */
[-C--:B----4-:R-:W-:Y:S02]  /*72690*/  FFMA R32, R57, R10.reuse, R32 ;  /* 0x0000000a39207223 */ /* 0x090fe40000000020 */
[----:B------:R-:W3:Y:S04]  /*726a0*/  LDL.LU R35, [R1+0x10c0] ;  /* 0x0010c00001237983 */ /* 0x000ee80000300800 */
[----:B------:R-:W4:Y:S01]  /*726b0*/  LDL.LU R57, [R1+0x15ac] ;  /* 0x0015ac0001397983 */ /* 0x000f220000300800 */
[----:B-----5:R-:W-:-:S03]  /*726c0*/  FFMA R34, R56, R10, R34 ;  /* 0x0000000a38227223 */ /* 0x020fc60000000022 */
        /* <DEDUP_REMOVED lines=27> */
[----:B--2---:R-:W-:Y:S01]  /*72880*/  FFMA R36, R36, R10, R33 ;  /* 0x0000000a24247223 */ /* 0x004fe20000000021 */
[-C--:B------:R-:W-:Y:S02]  /*72890*/  FFMA R33, R54, R11.reuse, R22 ;  /* 0x0000000b36217223 */ /* 0x080fe40000000016 */
[----:B------:R-:W2:Y:S01]  /*728a0*/  LDL.LU R54, [R1+0xefc] ;  /* 0x000efc0001367983 */ /* 0x000ea20000300800 */
[----:B---3--:R-:W-:Y:S01]  /*728b0*/  FFMA R35, R35, R11, R24 ;  /* 0x0000000b23237223 */ /* 0x008fe20000000018 */
[----:B-----5:R-:W-:-:S02]  /*728c0*/  FFMA R20, R56, R4, R21 ;  /* 0x0000000438147223 */ /* 0x020fc40000000015 */
[----:B------:R-:W3:Y:S01]  /*728d0*/  LDL.LU R56, [R1+0x106c] ;  /* 0x00106c0001387983 */ /* 0x000ee20000300800 */
[-C--:B----4-:R-:W-:Y:S01]  /*728e0*/  FFMA R55, R55, R11.reuse, R34 ;  /* 0x0000000b37377223 */ /* 0x090fe20000000022 */
[-C--:B------:R-:W-:Y:S01]  /*728f0*/  FFMA R39, R39, R11.reuse, R32 ;  /* 0x0000000b27277223 */ /* 0x080fe20000000020 */
[-C--:B------:R-:W-:Y:S01]  /*72900*/  FFMA R53, R53, R11.reuse, R36 ;  /* 0x0000000b35357223 */ /* 0x080fe20000000024 */
[-C--:B------:R-:W-:Y:S01]  /*72910*/  FFMA R37, R37, R11.reuse, R26 ;  /* 0x0000000b25257223 */ /* 0x080fe2000000001a */
[----:B------:R-:W-:Y:S01]  /*72920*/  FFMA R11, R111, R11, R8 ;  /* 0x0000000b6f0b7223 */ /* 0x000fe20000000008 */
[-C--:B------:R-:W-:Y:S01]  /*72930*/  FFMA R8, R57, R4.reuse, R3 ;  /* 0x0000000439087223 */ /* 0x080fe20000000003 */
[-C--:B------:R-:W-:Y:S01]  /*72940*/  FFMA R36, R60, R4.reuse, R27 ;  /* 0x000000043c247223 */ /* 0x080fe2000000001b */
[----:B------:R-:W4:Y:S04]  /*72950*/  LDL.LU R57, [R1+0x12d0] ;  /* 0x0012d00001397983 */ /* 0x000f280000300800 */
[----:B------:R-:W5:Y:S01]  /*72960*/  LDL.LU R60, [R1+0x149c] ;  /* 0x00149c00013c7983 */ /* 0x000f620000300800 */
[-C--:B------:R-:W-:Y:S01]  /*72970*/  FFMA R10, R66, R4.reuse, R9 ;  /* 0x00000004420a7223 */ /* 0x080fe20000000009 */
[-C--:B------:R-:W-:Y:S01]  /*72980*/  FFMA R24, R65, R4.reuse, R23 ;  /* 0x0000000441187223 */ /* 0x080fe20000000017 */
[-C--:B------:R-:W-:Y:S01]  /*72990*/  FFMA R32, R63, R4.reuse, R25 ;  /* 0x000000043f207223 */ /* 0x080fe20000000019 */
[----:B------:R-:W5:Y:S01]  /*729a0*/  LDL.LU R66, [R1+0x10b0] ;  /* 0x0010b00001427983 */ /* 0x000f620000300800 */
[-C--:B------:R-:W-:Y:S01]  /*729b0*/  FFMA R34, R61, R4.reuse, R37 ;  /* 0x000000043d227223 */ /* 0x080fe20000000025 */
[----:B------:R-:W-:-:S02]  /*729c0*/  FFMA R22, R69, R4, R33 ;  /* 0x0000000445167223 */ /* 0x000fc40000000021 */
        /* <DEDUP_REMOVED lines=8> */
[----:B------:R-:W5:Y:S04]  /*72a50*/  LDL.LU R58, [R1+0x10a8] ;  /* 0x0010a800013a7983 */ /* 0x000f680000300800 */
        /* <DEDUP_REMOVED lines=10> */
[----:B---3--:R-:W-:-:S03]  /*72b00*/  FFMA R27, R56, R5, R32 ;  /* 0x00000005381b7223 */ /* 0x008fc60000000020 */
[----:B------:R-:W3:Y:S01]  /*72b10*/  LDL.LU R56, [R1+0xf60] ;  /* 0x000f600001387983 */ /* 0x000ee20000300800 */
[----:B----4-:R-:W-:-:S03]  /*72b20*/  FFMA R23, R57, R5, R24 ;  /* 0x0000000539177223 */ /* 0x010fc60000000018 */
[----:B------:R-:W4:Y:S01]  /*72b30*/  LDL.LU R57, [R1+0x1024] ;  /* 0x0010240001397983 */ /* 0x000f220000300800 */
[----:B-----5:R-:W-:-:S03]  /*72b40*/  FFMA R8, R60, R6, R9 ;  /* 0x000000063c087223 */ /* 0x020fc60000000009 */
[----:B------:R-:W5:Y:S01]  /*72b50*/  LDL.LU R60, [R1+0x1060] ;  /* 0x00106000013c7983 */ /* 0x000f620000300800 */
[----:B------:R-:W-:Y:S01]  /*72b60*/  FFMA R4, R116, R4, R11 ;  /* 0x0000000474047223 */ /* 0x000fe2000000000b */
[-C--:B------:R-:W-:Y:S01]  /*72b70*/  FFMA R25, R66, R5.reuse, R26 ;  /* 0x0000000542197223 */ /* 0x080fe2000000001a */
[-C--:B------:R-:W-:Y:S01]  /*72b80*/  FFMA R11, R67, R5.reuse, R20 ;  /* 0x00000005430b7223 */ /* 0x080fe20000000014 */
[----:B------:R-:W5:Y:S01]  /*72b90*/  LDL.LU R66, [R1+0x1354] ;  /* 0x0013540001427983 */ /* 0x000f620000300800 */
[-C--:B------:R-:W-:Y:S01]  /*72ba0*/  FFMA R37, R65, R5.reuse, R38 ;  /* 0x0000000541257223 */ /* 0x080fe20000000026 */
        /* <DEDUP_REMOVED lines=22> */
[-C--:B---3--:R-:W-:Y:S01]  /*72d10*/  FFMA R36, R56, R6.reuse, R37 ;  /* 0x0000000638247223 */ /* 0x088fe20000000025 */
[----:B--2---:R-:W-:Y:S02]  /*72d20*/  FFMA R3, R55, R7, R4 ;  /* 0x0000000737037223 */ /* 0x004fe40000000004 */
[----:B------:R-:W2:Y:S04]  /*72d30*/  LDL.LU R56, [R1+0x1600] ;  /* 0x0016000001387983 */ /* 0x000ea80000300800 */
[----:B------:R-:W3:Y:S01]  /*72d40*/  LDL.LU R55, [R1+0x1584] ;  /* 0x0015840001377983 */ /* 0x000ee20000300800 */
[-C--:B----4-:R-:W-:Y:S01]  /*72d50*/  FFMA R32, R57, R6.reuse, R33 ;  /* 0x0000000639207223 */ /* 0x090fe20000000021 */
[----:B------:R-:W-:-:S02]  /*72d60*/  FFMA R10, R71, R6, R11 ;  /* 0x00000006470a7223 */ /* 0x000fc4000000000b */
[----:B------:R-:W4:Y:S01]  /*72d70*/  LDL.LU R57, [R1+0xee8] ;  /* 0x000ee80001397983 */ /* 0x000f220000300800 */
[----:B-----5:R-:W-:-:S03]  /*72d80*/  FFMA R25, R60, R7, R26 ;  /* 0x000000073c197223 */ /* 0x020fc6000000001a */
[----:B------:R-:W5:Y:S01]  /*72d90*/  LDL.LU R60, [R1+0xfc4] ;  /* 0x000fc400013c7983 */ /* 0x000f620000300800 */
[-C--:B------:R-:W-:Y:S01]  /*72da0*/  FFMA R34, R70, R6.reuse, R35 ;  /* 0x0000000646227223 */ /* 0x080fe20000000023 */
[-C--:B------:R-:W-:Y:S02]  /*72db0*/  FFMA R9, R66, R7.reuse, R10 ;  /* 0x0000000742097223 */ /* 0x080fe4000000000a */
[----:B------:R-:W5:Y:S01]  /*72dc0*/  LDL.LU R10, [R1+0x1300] ;  /* 0x00130000010a7983 */ /* 0x000f620000300800 */
        /* <DEDUP_REMOVED lines=18> */
[-C--:B------:R-:W-:Y:S01]  /*72ef0*/  FFMA R27, R63, R7.reuse, R32 ;  /* 0x000000073f1b7223 */ /* 0x080fe20000000020 */
[-C--:B------:R-:W-:Y:S01]  /*72f00*/  FFMA R97, R97, R7.reuse, R96 ;  /* 0x0000000761617223 */ /* 0x080fe20000000060 */
[----:B------:R-:W-:Y:S01]  /*72f10*/  FFMA R37, R62, R7, R38 ;  /* 0x000000073e257223 */ /* 0x000fe20000000026 */
        /* <DEDUP_REMOVED lines=16> */
[-C--:B------:R-:W-:Y:S02]  /*73020*/  FFMA R6, R54, R12.reuse, R5 ;  /* 0x0000000c36067223 */ /* 0x080fe40000000005 */
[----:B------:R-:W5:Y:S04]  /*73030*/  LDL.LU R54, [R1+0xfbc] ;  /* 0x000fbc0001367983 */ /* 0x000f680000300800 */
[----:B------:R-:W5:Y:S01]  /*73040*/  LDL.LU R52, [R1+0x1618] ;  /* 0x0016180001347983 */ /* 0x000f620000300800 */
[-C--:B------:R-:W-:Y:S01]  /*73050*/  FFMA R24, R24, R12.reuse, R25 ;  /* 0x0000000c18187223 */ /* 0x080fe20000000019 */
[-C--:B------:R-:W-:Y:S01]  /*73060*/  FFMA R10, R10, R12.reuse, R11 ;  /* 0x0000000c0a0a7223 */ /* 0x080fe2000000000b */
[----:B------:R-:W-:-:S02]  /*73070*/  FFMA R26, R61, R12, R27 ;  /* 0x0000000c3d1a7223 */ /* 0x000fc4000000001b */
        /* <DEDUP_REMOVED lines=14> */
[----:B------:R-:W-:Y:S01]  /*73160*/  FFMA R22, R22, R12, R23 ;  /* 0x0000000c16167223 */ /* 0x000fe20000000017 */
[-C--:B------:R-:W-:Y:S02]  /*73170*/  FFMA R23, R63, R13.reuse, R20 ;  /* 0x0000000d3f177223 */ /* 0x080fe40000000014 */
[----:B------:R-:W5:Y:S01]  /*73180*/  LDL.LU R63, [R1+0x1344] ;  /* 0x00134400013f7983 */ /* 0x000f620000300800 */
[-C--:B--2---:R-:W-:Y:S01]  /*73190*/  FFMA R27, R56, R13.reuse, R24 ;  /* 0x0000000d381b7223 */ /* 0x084fe20000000018 */
[----:B---3--:R-:W-:-:S02]  /*731a0*/  FFMA R33, R55, R13, R26 ;  /* 0x0000000d37217223 */ /* 0x008fc4000000001a */
[----:B------:R-:W2:Y:S04]  /*731b0*/  LDL.LU R56, [R1+0x12bc] ;  /* 0x0012bc0001387983 */ /* 0x000ea80000300800 */
[----:B------:R-:W3:Y:S04]  /*731c0*/  LDL.LU R55, [R1+0xf50] ;  /* 0x000f500001377983 */ /* 0x000ee80000300800 */
[----:B------:R-:W3:Y:S01]  /*731d0*/  LDL.LU R26, [R1+0xfa4] ;  /* 0x000fa400011a7983 */ /* 0x000ee20000300800 */
[-C--:B----4-:R-:W-:Y:S01]  /*731e0*/  FFMA R11, R57, R13.reuse, R8 ;  /* 0x0000000d390b7223 */ /* 0x090fe20000000008 */
[----:B-----5:R-:W-:-:S02]  /*731f0*/  FFMA R39, R60, R13, R36 ;  /* 0x0000000d3c277223 */ /* 0x020fc40000000024 */
[----:B------:R-:W4:Y:S04]  /*73200*/  LDL.LU R57, [R1+0x1348] ;  /* 0x0013480001397983 */ /* 0x000f280000300800 */
[----:B------:R-:W5:Y:S01]  /*73210*/  LDL.LU R36, [R1+0xf4c] ;  /* 0x000f4c0001247983 */ /* 0x000f620000300800 */
[-C--:B------:R-:W-:Y:S01]  /*73220*/  FFMA R35, R54, R13.reuse, R32 ;  /* 0x0000000d36237223 */ /* 0x080fe20000000020 */
[----:B------:R-:W-:Y:S02]  /*73230*/  FFMA R0, R52, R14, R3 ;  /* 0x0000000e34007223 */ /* 0x000fe40000000003 */
[----:B------:R-:W5:Y:S04]  /*73240*/  LDL.LU R54, [R1+0xf24] ;  /* 0x000f240001367983 */ /* 0x000f680000300800 */
[----:B------:R-:W5:Y:S01]  /*73250*/  LDL.LU R52, [R1+0x1614] ;  /* 0x0016140001347983 */ /* 0x000f620000300800 */
[----:B------:R-:W-:-:S03]  /*73260*/  FFMA R9, R65, R13, R6 ;  /* 0x0000000d41097223 */ /* 0x000fc60000000006 */
[----:B------:R-:W5:Y:S01]  /*73270*/  LDL.LU R6, [R1+0x1434] ;  /* 0x0014340001067983 */ /* 0x000f620000300800 */
[----:B------:R-:W-:Y:S01]  /*73280*/  FFMA R12, R120, R12, R7 ;  /* 0x0000000c780c7223 */ /* 0x000fe20000000007 */
        /* <DEDUP_REMOVED lines=9> */
[----:B------:R-:W5:Y:S04]  /*73320*/  LDL.LU R53, [R1+0x142c] ;  /* 0x00142c0001357983 */ /* 0x000f680000300800 */
        /* <DEDUP_REMOVED lines=13> */
[----:B------:R-:W-:Y:S01]  /*73400*/  FFMA R21, R38, R15, R12 ;  /* 0x0000000f26157223 */ /* 0x000fe2000000000c */
[-C--:B---3--:R-:W-:Y:S02]  /*73410*/  FFMA R32, R55, R14.reuse, R37 ;  /* 0x0000000e37207223 */ /* 0x088fe40000000025 */
        /* <DEDUP_REMOVED lines=14> */
[-C--:B------:R-:W-:Y:S01]  /*73500*/  FFMA R6, R6, R14.reuse, R9 ;  /* 0x0000000e06067223 */ /* 0x080fe20000000009 */
[-C--:B------:R-:W-:Y:S01]  /*73510*/  FFMA R20, R20, R14.reuse, R25 ;  /* 0x0000000e14147223 */ /* 0x080fe20000000019 */
[----:B------:R-:W-:Y:S02]  /*73520*/  FFMA R99, R100, R14, R99 ;  /* 0x0000000e64637223 */ /* 0x000fe40000000063 */
[----:B------:R-:W-:Y:S01]  /*73530*/  FFMA R9, R64, R15, R6 ;  /* 0x0000000f40097223 */ /* 0x000fe20000000006 */
[----:B------:R-:W5:Y:S03]  /*73540*/  LDL.LU R32, [R1+0xf1c] ;  /* 0x000f1c0001207983 */ /* 0x000f660000300800 */
[----:B------:R-:W-:-:S02]  /*73550*/  FFMA R6, R53, R16, R9 ;  /* 0x0000001035067223 */ /* 0x000fc40000000009 */
[----:B------:R-:W5:Y:S01]  /*73560*/  LDL.LU R9, [R1+0x1428] ;  /* 0x0014280001097983 */ /* 0x000f620000300800 */
[-C--:B------:R-:W-:Y:S01]  /*73570*/  FFMA R22, R22, R14.reuse, R27 ;  /* 0x0000000e16167223 */ /* 0x080fe2000000001b */
[-C--:B------:R-:W-:Y:S01]  /*73580*/  FFMA R5, R5, R15.reuse, R2 ;  /* 0x0000000f05057223 */ /* 0x080fe20000000002 */
[-C--:B------:R-:W-:Y:S01]  /*73590*/  FFMA R24, R24, R14.reuse, R33 ;  /* 0x0000000e18187223 */ /* 0x080fe20000000021 */
[----:B------:R-:W-:Y:S01]  /*735a0*/  FFMA R14, R122, R14, R13 ;  /* 0x0000000e7a0e7223 */ /* 0x000fe2000000000d */
        /* <DEDUP_REMOVED lines=24> */
[----:B------:R-:W3:Y:S04]  /*73730*/  LDL.LU R5, [R1+0x15dc] ;  /* 0x0015dc0001057983 */ /* 0x000ee80000300800 */
[----:B------:R-:W3:Y:S04]  /*73740*/  LDL.LU R56, [R1+0xf44] ;  /* 0x000f440001387983 */ /* 0x000ee80000300800 */
[----:B------:R-:W3:Y:S01]  /*73750*/  LDL.LU R55, [R1+0xf18] ;  /* 0x000f180001377983 */ /* 0x000ee20000300800 */
[-C--:B----4-:R-:W-:Y:S01]  /*73760*/  FFMA R37, R57, R15.reuse, R34 ;  /* 0x0000000f39257223 */ /* 0x090fe20000000022 */
[----:B------:R-:W-:-:S02]  /*73770*/  FFMA R15, R123, R15, R14 ;  /* 0x0000000f7b0f7223 */ /* 0x000fc4000000000e */
[----:B------:R-:W4:Y:S01]  /*73780*/  LDL.LU R34, [R1+0x1604] ;  /* 0x0016040001227983 */ /* 0x000f220000300800 */
[----:B-----5:R-:W-:-:S03]  /*73790*/  FFMA R14, R36, R16, R23 ;  /* 0x00000010240e7223 */ /* 0x020fc60000000017 */
        /* <DEDUP_REMOVED lines=14> */
[----:B------:R-:W-:-:S03]  /*73880*/  FFMA R99, R104, R16, R99 ;  /* 0x0000001068637223 */ /* 0x000fc60000000063 */
        /* <DEDUP_REMOVED lines=13> */
[----:B--2---:R-:W-:-:S04]  /*73960*/  FFMA R3, R3, R17, R0 ;  /* 0x0000001103037223 */ /* 0x004fc80000000000 */
[----:B---3--:R-:W-:Y:S02]  /*73970*/  FFMA R0, R38, R18, R3 ;  /* 0x0000001226007223 */ /* 0x008fe40000000003 */
[----:B------:R-:W2:Y:S01]  /*73980*/  LDL.LU R38, [R1+0x12ac] ;  /* 0x0012ac0001267983 */ /* 0x000ea20000300800 */
        /* <DEDUP_REMOVED lines=11> */
[----:B-----5:R-:W-:-:S03]  /*73a40*/  FFMA R2, R36, R18, R5 ;  /* 0x0000001224027223 */ /* 0x020fc60000000005 */
[----:B------:R-:W5:Y:S04]  /*73a50*/  LDL.LU R34, [R1+0x12a4] ;  /* 0x0012a40001227983 */ /* 0x000f680000300800 */
[----:B------:R-:W4:Y:S01]  /*73a60*/  LDL.LU R36, [R1+0x12a8] ;  /* 0x0012a80001247983 */ /* 0x000f220000300800 */
[----:B------:R-:W-:-:S03]  /*73a70*/  FFMA R27, R57, R17, R24 ;  /* 0x00000011391b7223 */ /* 0x000fc60000000018 */
[----:B------:R-:W4:Y:S01]  /*73a80*/  LDL.LU R24, [R1+0x1044] ;  /* 0x0010440001187983 */ /* 0x000f220000300800 */
[----:B------:R-:W-:Y:S01]  /*73a90*/  FFMA R17, R125, R17, R16 ;  /* 0x000000117d117223 */ /* 0x000fe20000000010 */
[-C--:B------:R-:W-:Y:S02]  /*73aa0*/  FFMA R0, R54, R18.reuse, R7 ;  /* 0x0000001236007223 */ /* 0x080fe40000000007 */
[----:B------:R-:W4:Y:S02]  /*73ab0*/  LDL.LU R16, [R1+0x1040] ;  /* 0x0010400001107983 */ /* 0x000f240000300800 */
[----:B------:R-:W-:Y:S01]  /*73ac0*/  FFMA R55, R39, R19, R0 ;  /* 0x0000001327377223 */ /* 0x000fe20000000000 */
[-C--:B------:R-:W-:Y:S01]  /*73ad0*/  FFMA R0, R8, R18.reuse, R11 ;  /* 0x0000001208007223 */ /* 0x080fe2000000000b */
[----:B------:R-:W4:Y:S04]  /*73ae0*/  LDL.LU R10, [R1+0xf90] ;  /* 0x000f9000010a7983 */ /* 0x000f280000300800 */
[----:B------:R-:W4:Y:S01]  /*73af0*/  LDL.LU R11, [R1+0xf40] ;  /* 0x000f4000010b7983 */ /* 0x000f220000300800 */
[----:B------:R-:W-:-:S03]  /*73b00*/  FFMA R4, R52, R18, R9 ;  /* 0x0000001234047223 */ /* 0x000fc60000000009 */
[----:B------:R-:W4:Y:S04]  /*73b10*/  LDL.LU R9, [R1+0xf14] ;  /* 0x000f140001097983 */ /* 0x000f280000300800 */
[----:B------:R-:W4:Y:S04]  /*73b20*/  LDL.LU R8, [R1+0xf3c] ;  /* 0x000f3c0001087983 */ /* 0x000f280000300800 */
[----:B------:R-:W4:Y:S01]  /*73b30*/  LDL.LU R7, [R1+0xf10] ;  /* 0x000f100001077983 */ /* 0x000f220000300800 */
[----:B------:R-:W-:Y:S01]  /*73b40*/  FFMA R2, R53, R19, R2 ;  /* 0x0000001335027223 */ /* 0x000fe20000000002 */
[----:B------:R-:W-:-:S03]  /*73b50*/  FADD R3, R28, R3 ;  /* 0x000000031c037221 */ /* 0x000fc60000000000 */
[----:B------:R-:W-:Y:S01]  /*73b60*/  FADD R54, R29, R2 ;  /* 0x000000021d367221 */ /* 0x000fe20000000000 */
[----:B------:R-:W-:Y:S01]  /*73b70*/  FFMA R5, R3, R3, RZ ;  /* 0x0000000303057223 */ /* 0x000fe200000000ff */
[----:B------:R-:W-:Y:S01]  /*73b80*/  FFMA R4, R6, R19, R4 ;  /* 0x0000001306047223 */ /* 0x000fe20000000004 */
[----:B------:R-:W-:Y:S02]  /*73b90*/  FADD R55, R30, R55 ;  /* 0x000000371e377221 */ /* 0x000fe40000000000 */
[----:B------:R-:W-:Y:S01]  /*73ba0*/  FFMA R6, R54, R54, R5 ;  /* 0x0000003636067223 */ /* 0x000fe20000000005 */
[----:B------:R-:W-:-:S03]  /*73bb0*/  FADD R68, R31, R4 ;  /* 0x000000041f447221 */ /* 0x000fc60000000000 */
[----:B------:R-:W-:-:S04]  /*73bc0*/  FFMA R5, R55, R55, R6 ;  /* 0x0000003737057223 */ /* 0x000fc80000000006 */
[----:B------:R-:W-:Y:S01]  /*73bd0*/  FFMA R6, R68, R68, R5 ;  /* 0x0000004444067223 */ /* 0x000fe20000000005 */
[-C--:B------:R-:W-:Y:S01]  /*73be0*/  FFMA R216, R107, R18.reuse, R216 ;  /* 0x000000126bd87223 */ /* 0x080fe200000000d8 */
[----:B------:R-:W-:-:S03]  /*73bf0*/  FFMA R99, R108, R18, R99 ;  /* 0x000000126c637223 */ /* 0x000fc60000000063 */
[-C--:B------:R-:W-:Y:S01]  /*73c00*/  FFMA R78, R109, R19.reuse, R216 ;  /* 0x000000136d4e7223 */ /* 0x080fe200000000d8 */
[----:B------:R-:W-:-:S03]  /*73c10*/  FFMA R79, R110, R19, R99 ;  /* 0x000000136e4f7223 */ /* 0x000fc60000000063 */
[----:B------:R-:W-:Y:S01]  /*73c20*/  FADD R78, R49, R78 ;  /* 0x0000004e314e7221 */ /* 0x000fe20000000000 */
[----:B------:R-:W-:Y:S01]  /*73c30*/  FADD R79, R50, R79 ;  /* 0x0000004f324f7221 */ /* 0x000fe20000000000 */
[----:B0-----:R-:W-:-:S04]  /*73c40*/  UIADD3 UR4, UP0, UPT, UR4, 0x40, URZ ;  /* 0x0000004004047890 */ /* 0x001fc8000ff1e0ff */
[----:B------:R-:W-:Y:S01]  /*73c50*/  UIADD3.X UR5, UPT, UPT, URZ, UR5, URZ, UP0, !UPT ;  /* 0x00000005ff057290 */ /* 0x000fe200087fe4ff */
[----:B--2---:R-:W-:Y:S01]  /*73c60*/  FFMA R2, R38, R18, R13 ;  /* 0x0000001226027223 */ /* 0x004fe2000000000d */
[----:B---3--:R-:W-:-:S04]  /*73c70*/  FFMA R69, R37, R19, R0 ;  /* 0x0000001325457223 */ /* 0x008fc80000000000 */
[----:B------:R-:W-:Y:S01]  /*73c80*/  FADD R69, R40, R69 ;  /* 0x0000004528457221 */ /* 0x000fe20000000000 */
[----:B------:R-:W-:-:S03]  /*73c90*/  FFMA R4, R32, R18, R21 ;  /* 0x0000001220047223 */ /* 0x000fc60000000015 */
[----:B------:R-:W-:Y:S01]  /*73ca0*/  FFMA R5, R69, R69, R6 ;  /* 0x0000004545057223 */ /* 0x000fe20000000006 */
[----:B------:R-:W-:-:S04]  /*73cb0*/  FFMA R4, R22, R19, R4 ;  /* 0x0000001316047223 */ /* 0x000fc80000000004 */
[----:B------:R-:W-:Y:S01]  /*73cc0*/  FADD R72, R43, R4 ;  /* 0x000000042b487221 */ /* 0x000fe20000000000 */
[----:B-----5:R-:W-:Y:S01]  /*73cd0*/  FFMA R2, R34, R19, R2 ;  /* 0x0000001322027223 */ /* 0x020fe20000000002 */
[----:B----4-:R-:W-:-:S03]  /*73ce0*/  FFMA R0, R36, R18, R15 ;  /* 0x0000001224007223 */ /* 0x010fc6000000000f */
[----:B------:R-:W-:Y:S01]  /*73cf0*/  FADD R70, R41, R2 ;  /* 0x0000000229467221 */ /* 0x000fe20000000000 */
[-C--:B------:R-:W-:Y:S01]  /*73d00*/  FFMA R71, R26, R19.reuse, R0 ;  /* 0x000000131a477223 */ /* 0x080fe20000000000 */
[----:B------:R-:W-:Y:S02]  /*73d10*/  FFMA R0, R24, R18, R23 ;  /* 0x0000001218007223 */ /* 0x000fe40000000017 */
[----:B------:R-:W-:Y:S01]  /*73d20*/  FFMA R6, R70, R70, R5 ;  /* 0x0000004646067223 */ /* 0x000fe20000000005 */
[----:B------:R-:W-:Y:S01]  /*73d30*/  FADD R71, R42, R71 ;  /* 0x000000472a477221 */ /* 0x000fe20000000000 */
[-C--:B------:R-:W-:Y:S01]  /*73d40*/  FFMA R2, R20, R18.reuse, R25 ;  /* 0x0000001214027223 */ /* 0x080fe20000000019 */
[----:B------:R-:W-:Y:S02]  /*73d50*/  FFMA R73, R16, R19, R0 ;  /* 0x0000001310497223 */ /* 0x000fe40000000000 */
[----:B------:R-:W-:Y:S01]  /*73d60*/  FFMA R5, R71, R71, R6 ;  /* 0x0000004747057223 */ /* 0x000fe20000000006 */
[----:B------:R-:W-:Y:S01]  /*73d70*/  FFMA R0, R14, R18, R27 ;  /* 0x000000120e007223 */ /* 0x000fe2000000001b */
[-C--:B------:R-:W-:Y:S01]  /*73d80*/  FFMA R2, R12, R19.reuse, R2 ;  /* 0x000000130c027223 */ /* 0x080fe20000000002 */
[----:B------:R-:W-:Y:S01]  /*73d90*/  FADD R73, R44, R73 ;  /* 0x000000492c497221 */ /* 0x000fe20000000000 */
[----:B------:R-:W-:Y:S01]  /*73da0*/  FFMA R6, R72, R72, R5 ;  /* 0x0000004848067223 */ /* 0x000fe20000000005 */
[-C--:B------:R-:W-:Y:S01]  /*73db0*/  FFMA R4, R11, R18.reuse, R33 ;  /* 0x000000120b047223 */ /* 0x080fe20000000021 */
[----:B------:R-:W-:Y:S01]  /*73dc0*/  FFMA R75, R10, R19, R0 ;  /* 0x000000130a4b7223 */ /* 0x000fe20000000000 */
[----:B------:R-:W-:Y:S01]  /*73dd0*/  FADD R74, R45, R2 ;  /* 0x000000022d4a7221 */ /* 0x000fe20000000000 */
[----:B------:R-:W-:Y:S01]  /*73de0*/  FFMA R5, R73, R73, R6 ;  /* 0x0000004949057223 */ /* 0x000fe20000000006 */
[----:B------:R-:W-:Y:S01]  /*73df0*/  FFMA R0, R9, R18, R35 ;  /* 0x0000001209007223 */ /* 0x000fe20000000023 */
[----:B------:R-:W-:Y:S01]  /*73e00*/  FADD R75, R46, R75 ;  /* 0x0000004b2e4b7221 */ /* 0x000fe20000000000 */
[-C--:B------:R-:W-:Y:S01]  /*73e10*/  FFMA R4, R8, R19.reuse, R4 ;  /* 0x0000001308047223 */ /* 0x080fe20000000004 */
[----:B------:R-:W-:Y:S01]  /*73e20*/  FFMA R2, R74, R74, R5 ;  /* 0x0000004a4a027223 */ /* 0x000fe20000000005 */
[----:B------:R-:W-:-:S02]  /*73e30*/  FFMA R77, R7, R19, R0 ;  /* 0x00000013074d7223 */ /* 0x000fc40000000000 */
[----:B------:R-:W-:Y:S01]  /*73e40*/  FADD R76, R47, R4 ;  /* 0x000000042f4c7221 */ /* 0x000fe20000000000 */
[----:B------:R-:W-:Y:S01]  /*73e50*/  FFMA R5, R75, R75, R2 ;  /* 0x0000004b4b057223 */ /* 0x000fe20000000002 */
[----:B------:R-:W-:-:S03]  /*73e60*/  FADD R77, R48, R77 ;  /* 0x0000004d304d7221 */ /* 0x000fc60000000000 */
[----:B------:R-:W-:Y:S01]  /*73e70*/  FFMA R0, R76, R76, R5 ;  /* 0x0000004c4c007223 */ /* 0x000fe20000000005 */
[----:B------:R-:W-:-:S03]  /*73e80*/  FFMA R18, R126, R18, R17 ;  /* 0x000000127e127223 */ /* 0x000fc60000000011 */
[----:B------:R-:W-:Y:S01]  /*73e90*/  FFMA R5, R77, R77, R0 ;  /* 0x0000004d4d057223 */ /* 0x000fe20000000000 */
[----:B------:R-:W-:-:S03]  /*73ea0*/  FFMA R18, R127, R19, R18 ;  /* 0x000000137f127223 */ /* 0x000fc60000000012 */
        /* <DEDUP_REMOVED lines=8> */
[----:B------:R-:W0:Y:S01]  /*73f30*/  MUFU.RSQ R2, R5 ;  /* 0x0000000500027308 */ /* 0x000e220000001400 */
[----:B------:R-:W-:Y:S02]  /*73f40*/  IADD3 R6, PT, PT, R1, 0x80, RZ ;  /* 0x0000008001067810 */ /* 0x000fe40007ffe0ff */
[----:B------:R-:W-:Y:S02]  /*73f50*/  MOV R7, UR5 ;  /* 0x0000000500077c02 */ /* 0x000fe40008000f00 */
[----:B------:R-:W-:Y:S02]  /*73f60*/  MOV R49, R6 ;  /* 0x0000000600317202 */ /* 0x000fe40000000f00 */
[----:B------:R-:W-:Y:S01]  /*73f70*/  MOV R6, UR4 ;  /* 0x0000000400067c02 */ /* 0x000fe20008000f00 */
[----:B------:R-:W-:Y:S01]  /*73f80*/  UMOV UR4, URZ ;  /* 0x000000ff00047c82 */ /* 0x000fe20008000000 */
        /* <DEDUP_REMOVED lines=17> */
.L_x_305:
        /* <DEDUP_REMOVED lines=100> */
[----:B------:R-:W-:-:S02]  /*746e0*/  FSETP.GT.AND P6, PT, R84, RZ, PT ;  /* 0x000000ff5400720b */ /* 0x000fc40003fc4000 */
[C---:B------:R-:W-:Y:S01]  /*746f0*/  FSETP.GT.AND P0, PT, R57.reuse, RZ, PT ;  /* 0x000000ff3900720b */ /* 0x040fe20003f04000 */
[----:B------:R-:W-:Y:S01]  /*74700*/  FMUL R57, R57, R57 ;  /* 0x0000003939397220 */ /* 0x000fe20000400000 */
[----:B------:R-:W-:Y:S02]  /*74710*/  FSEL R52, R52, RZ, P3 ;  /* 0x000000ff34347208 */ /* 0x000fe40001800000 */
[----:B------:R-:W-:Y:S02]  /*74720*/  FSETP.GT.AND P5, PT, R85, RZ, PT ;  /* 0x000000ff5500720b */ /* 0x000fe40003fa4000 */
[C---:B----4-:R-:W-:Y:S01]  /*74730*/  FSETP.GT.AND P3, PT, R61.reuse, RZ, PT ;  /* 0x000000ff3d00720b */ /* 0x050fe20003f64000 */
[----:B------:R-:W-:Y:S01]  /*74740*/  FMUL R61, R61, R61 ;  /* 0x0000003d3d3d7220 */ /* 0x000fe20000400000 */
[C---:B------:R-:W-:Y:S01]  /*74750*/  FSETP.GT.AND P4, PT, R58.reuse, RZ, PT ;  /* 0x000000ff3a00720b */ /* 0x040fe20003f84000 */
[----:B------:R-:W-:Y:S01]  /*74760*/  FMUL R58, R58, R58 ;  /* 0x0000003a3a3a7220 */ /* 0x000fe20000400000 */
[----:B------:R-:W-:Y:S01]  /*74770*/  FSEL R53, R53, RZ, P2 ;  /* 0x000000ff35357208 */ /* 0x000fe20001000000 */
[----:B-----5:R-:W-:Y:S01]  /*74780*/  FMUL R81, R48, R48 ;  /* 0x0000003030517220 */ /* 0x020fe20000400000 */
[----:B------:R-:W-:-:S02]  /*74790*/  FSEL R0, R0, RZ, P6 ;  /* 0x000000ff00007208 */ /* 0x000fc40003000000 */
[C---:B------:R-:W-:Y:S01]  /*747a0*/  FSETP.GT.AND P2, PT, R62.reuse, RZ, PT ;  /* 0x000000ff3e00720b */ /* 0x040fe20003f44000 */
[----:B------:R-:W-:Y:S01]  /*747b0*/  FMUL R62, R62, R62 ;  /* 0x0000003e3e3e7220 */ /* 0x000fe20000400000 */
[C---:B------:R-:W-:Y:S01]  /*747c0*/  FSETP.GT.AND P6, PT, R59.reuse, RZ, PT ;  /* 0x000000ff3b00720b */ /* 0x040fe20003fc4000 */
[----:B------:R-:W-:Y:S01]  /*747d0*/  FMUL R59, R59, R59 ;  /* 0x0000003b3b3b7220 */ /* 0x000fe20000400000 */
[----:B------:R-:W-:Y:S01]  /*747e0*/  FSEL R56, R56, RZ, P1 ;  /* 0x000000ff38387208 */ /* 0x000fe20000800000 */
[----:B------:R-:W-:Y:S01]  /*747f0*/  FMUL R82, R40, R40 ;  /* 0x0000002828527220 */ /* 0x000fe20000400000 */
[----:B------:R-:W-:Y:S01]  /*74800*/  FSEL R2, R2, RZ, P5 ;  /* 0x000000ff02027208 */ /* 0x000fe20002800000 */
[----:B------:R-:W-:Y:S01]  /*74810*/  FMUL R83, R41, R41 ;  /* 0x0000002929537220 */ /* 0x000fe20000400000 */
[C---:B------:R-:W-:Y:S01]  /*74820*/  FSETP.GT.AND P1, PT, R63.reuse, RZ, PT ;  /* 0x000000ff3f00720b */ /* 0x040fe20003f24000 */
[----:B------:R-:W-:Y:S01]  /*74830*/  FMUL R63, R63, R63 ;  /* 0x0000003f3f3f7220 */ /* 0x000fe20000400000 */
[C---:B------:R-:W-:Y:S01]  /*74840*/  FSETP.GT.AND P5, PT, R60.reuse, RZ, PT ;  /* 0x000000ff3c00720b */ /* 0x040fe20003fa4000 */
[----:B------:R-:W-:Y:S01]  /*74850*/  FMUL R60, R60, R60 ;  /* 0x0000003c3c3c7220 */ /* 0x000fe20000400000 */
[----:B------:R-:W-:-:S02]  /*74860*/  FSEL R57, R57, RZ, P0 ;  /* 0x000000ff39397208 */ /* 0x000fc40000000000 */
[C---:B------:R-:W-:Y:S01]  /*74870*/  FSETP.GT.AND P0, PT, R64.reuse, RZ, PT ;  /* 0x000000ff4000720b */ /* 0x040fe20003f04000 */
[----:B------:R-:W-:Y:S01]  /*74880*/  FMUL R64, R64, R64 ;  /* 0x0000004040407220 */ /* 0x000fe20000400000 */
[----:B------:R-:W-:Y:S02]  /*74890*/  FSEL R61, R61, RZ, P3 ;  /* 0x000000ff3d3d7208 */ /* 0x000fe40001800000 */
        /* <DEDUP_REMOVED lines=48> */
[----:B------:R-:W-:Y:S01]  /*74ba0*/  FSEL R6, R82, RZ, P2 ;  /* 0x000000ff52067208 */ /* 0x000fe20001000000 */
[----:B------:R-:W-:Y:S01]  /*74bb0*/  FMUL R82, R27, R27 ;  /* 0x0000001b1b527220 */ /* 0x000fe20000400000 */
[----:B------:R-:W-:Y:S02]  /*74bc0*/  FSETP.GT.AND P2, PT, R7, RZ, PT ;  /* 0x000000ff0700720b */ /* 0x000fe40003f44000 */
[C---:B------:R-:W-:Y:S01]  /*74bd0*/  FSETP.GT.AND P6, PT, R4.reuse, RZ, PT ;  /* 0x000000ff0400720b */ /* 0x040fe20003fc4000 */
[----:B------:R-:W-:Y:S01]  /*74be0*/  FMUL R4, R4, R4 ;  /* 0x0000000404047220 */ /* 0x000fe20000400000 */
[----:B------:R-:W-:Y:S02]  /*74bf0*/  FSEL R7, R83, RZ, P1 ;  /* 0x000000ff53077208 */ /* 0x000fe40000800000 */
[----:B------:R-:W-:-:S02]  /*74c00*/  FSETP.GT.AND P1, PT, R8, RZ, PT ;  /* 0x000000ff0800720b */ /* 0x000fc40003f24000 */
[C---:B------:R-:W-:Y:S01]  /*74c10*/  FSETP.GT.AND P5, PT, R5.reuse, RZ, PT ;  /* 0x000000ff0500720b */ /* 0x040fe20003fa4000 */
[----:B------:R-:W-:Y:S01]  /*74c20*/  FMUL R5, R5, R5 ;  /* 0x0000000505057220 */ /* 0x000fe20000400000 */
        /* <DEDUP_REMOVED lines=70> */
[----:B------:R-:W-:Y:S02]  /*75090*/  FSETP.GT.AND P3, PT, R27, RZ, PT ;  /* 0x000000ff1b00720b */ /* 0x000fe40003f64000 */
[----:B------:R-:W-:Y:S02]  /*750a0*/  FSEL R27, R5, RZ, P5 ;  /* 0x000000ff051b7208 */ /* 0x000fe40002800000 */
[----:B------:R-:W-:Y:S02]  /*750b0*/  FSEL R82, R82, RZ, P3 ;  /* 0x000000ff52527208 */ /* 0x000fe40001800000 */
[----:B------:R-:W-:Y:S02]  /*750c0*/  FSEL R28, R28, RZ, P2 ;  /* 0x000000ff1c1c7208 */ /* 0x000fe40001000000 */
[----:B------:R-:W-:Y:S02]  /*750d0*/  FSEL R29, R29, RZ, P1 ;  /* 0x000000ff1d1d7208 */ /* 0x000fe40000800000 */
[----:B------:R-:W-:-:S02]  /*750e0*/  FSEL R30, R30, RZ, P0 ;  /* 0x000000ff1e1e7208 */ /* 0x000fc40000000000 */
        /* <DEDUP_REMOVED lines=26> */
.L_x_306:
        /* <DEDUP_REMOVED lines=144> */
[----:B------:R-:W-:-:S03]  /*75b90*/  UIADD3 UR4, UPT, UPT, -UR5, URZ, URZ ;  /* 0x000000ff05047290 */ /* 0x000fc6000fffe1ff */
[----:B------:R-:W-:Y:S01]  /*75ba0*/  MOV R37, R148 ;  /* 0x0000009400257202 */ /* 0x000fe20000000f00 */
[----:B0-----:R-:W-:-:S04]  /*75bb0*/  UIADD3 UR8, UP1, UPT, UR8, 0x20, URZ ;  /* 0x0000002008087890 */ /* 0x001fc8000ff3e0ff */
[----:B------:R-:W-:Y:S01]  /*75bc0*/  UIADD3.X UR9, UPT, UPT, URZ, UR9, URZ, UP1, !UPT ;  /* 0x00000009ff097290 */ /* 0x000fe20008ffe4ff */
        /* <DEDUP_REMOVED lines=16> */
[----:B------:R-:W-:-:S02]  /*75cd0*/  MOV R6, UR8 ;  /* 0x0000000800067c02 */ /* 0x000fc40008000f00 */
[----:B------:R-:W-:-:S07]  /*75ce0*/  MOV R7, UR9 ;  /* 0x0000000900077c02 */ /* 0x000fce0008000f00 */
.L_x_308:
        /* <DEDUP_REMOVED lines=40> */
.L_x_307:
[----:B------:R-:W1:Y:S02]  /*75f70*/  LDC.64 R4, c[0x0][0x488] ;  /* 0x00012200ff047b82 */ /* 0x000e640000000a00 */
[----:B-1----:R1:W5:Y:S01]  /*75f80*/  LDG.E R4, desc[UR6][R4.64+0x20] ;  /* 0x0000200604047981 */ /* 0x002362000c1e1900 */
[----:B------:R-:W-:-:S09]  /*75f90*/  UISETP.GE.AND UP1, UPT, UR5, 0x2, UPT ;  /* 0x000000020500788c */ /* 0x000fd2000bf26270 */
[----:B-1----:R-:W-:Y:S05]  /*75fa0*/  BRA.U !UP1, `(.L_x_309) ;  /* 0x0000000509ec7547 */ /* 0x002fea000b800000 */
[----:B------:R-:W-:Y:S01]  /*75fb0*/  UIADD3 UR4, UPT, UPT, UR5, -0x2, URZ ;  /* 0xfffffffe05047890 */ /* 0x000fe2000fffe0ff */
[----:B------:R-:W-:Y:S01]  /*75fc0*/  HFMA2 R0, -RZ, RZ, 0, 5.9604644775390625e-08 ;  /* 0x00000001ff007431 */ /* 0x000fe200000001ff */
[----:B------:R-:W-:Y:S02]  /*75fd0*/  UIADD3 UR8, UPT, UPT, UR5, -0x1, URZ ;  /* 0xffffffff05087890 */ /* 0x000fe4000fffe0ff */
[----:B------:R-:W-:-:S09]  /*75fe0*/  UISETP.GE.U32.AND UP1, UPT, UR4, 0xf, UPT ;  /* 0x0000000f0400788c */ /* 0x000fd2000bf26070 */
[----:B------:R-:W-:Y:S05]  /*75ff0*/  BRA.U !UP1, `(.L_x_310) ;  /* 0x0000000109c07547 */ /* 0x000fea000b800000 */
[----:B------:R-:W-:Y:S01]  /*76000*/  ULOP3.LUT UR4, UR8, 0xfffffff0, URZ, 0xc0, !UPT ;  /* 0xfffffff008047892 */ /* 0x000fe2000f8ec0ff */
[----:B------:R-:W-:Y:S02]  /*76010*/  IADD3 R6, PT, PT, R1, 0x5e0, RZ ;  /* 0x000005e001067810 */ /* 0x000fe40007ffe0ff */
[----:B------:R-:W-:Y:S01]  /*76020*/  MOV R0, RZ ;  /* 0x000000ff00007202 */ /* 0x000fe20000000f00 */
[----:B------:R-:W-:-:S12]  /*76030*/  UIADD3 UR4, UPT, UPT, -UR4, URZ, URZ ;  /* 0x000000ff04047290 */ /* 0x000fd8000fffe1ff */
.L_x_311:
[----:B------:R-:W2:Y:S04]  /*76040*/  LDL R2, [R6+-0x1c] ;  /* 0xffffe40006027983 */ /* 0x000ea80000100800 */
[----:B------:R-:W3:Y:S04]  /*76050*/  LDL.64 R20, [R6+-0x18] ;  /* 0xffffe80006147983 */ /* 0x000ee80000100a00 */
[----:B------:R-:W4:Y:S04]  /*76060*/  LDL.128 R8, [R6+-0x10] ;  /* 0xfffff00006087983 */ /* 0x000f280000100c00 */
[----:B------:R-:W4:Y:S04]  /*76070*/  LDL.128 R12, [R6] ;  /* 0x00000000060c7983 */ /* 0x000f280000100c00 */
[----:B------:R-:W4:Y:S04]  /*76080*/  LDL.128 R16, [R6+0x10] ;  /* 0x0000100006107983 */ /* 0x000f280000100c00 */
[----:B------:R1:W4:Y:S01]  /*76090*/  LDL R5, [R6+0x20] ;  /* 0x0000200006057983 */ /* 0x0003220000100800 */
[----:B------:R-:W-:Y:S01]  /*760a0*/  UIADD3 UR4, UPT, UPT, UR4, 0x10, URZ ;  /* 0x0000001004047890 */ /* 0x000fe2000fffe0ff */
[----:B------:R-:W-:-:S03]  /*760b0*/  IADD3 R0, PT, PT, R0, 0x10, RZ ;  /* 0x0000001000007810 */ /* 0x000fc60007ffe0ff */
[----:B------:R-:W-:Y:S01]  /*760c0*/  UISETP.NE.AND UP1, UPT, UR4, URZ, UPT ;  /* 0x000000ff0400728c */ /* 0x000fe2000bf25270 */
[----:B-1----:R-:W-:Y:S02]  /*760d0*/  IADD3 R6, PT, PT, R6, 0x40, RZ ;  /* 0x0000004006067810 */ /* 0x002fe40007ffe0ff */
[----:B--2--5:R-:W-:-:S04]  /*760e0*/  FSETP.GT.AND P0, PT, R2, R143, PT ;  /* 0x0000008f0200720b */ /* 0x024fc80003f04000 */
        /* <DEDUP_REMOVED lines=31> */
[----:B------:R-:W-:Y:S08]  /*762e0*/  BRA.U UP1, `(.L_x_311) ;  /* 0xfffffffd01547547 */ /* 0x000ff0000b83ffff */
[----:B------:R-:W-:-:S07]  /*762f0*/  IADD3 R0, PT, PT, R0, 0x1, RZ ;  /* 0x0000000100007810 */ /* 0x000fce0007ffe0ff */
.L_x_310:
[----:B------:R-:W-:-:S09]  /*76300*/  ULOP3.LUT UP1, UR4, UR8, 0xf, URZ, 0xc0, !UPT ;  /* 0x0000000f08047892 */ /* 0x000fd2000f82c0ff */
[----:B------:R-:W-:Y:S05]  /*76310*/  BRA.U !UP1, `(.L_x_309) ;  /* 0x0000000509107547 */ /* 0x000fea000b800000 */
[----:B------:R-:W-:Y:S01]  /*76320*/  UIADD3 UR4, UPT, UPT, UR4, -0x1, URZ ;  /* 0xffffffff04047890 */ /* 0x000fe2000fffe0ff */
[----:B------:R-:W-:Y:S01]  /*76330*/  IADD3 R5, PT, PT, R1, 0x5c0, RZ ;  /* 0x000005c001057810 */ /* 0x000fe20007ffe0ff */
[----:B------:R-:W-:Y:S02]  /*76340*/  ULOP3.LUT UP2, URZ, UR8, 0x7, URZ, 0xc0, !UPT ;  /* 0x0000000708ff7892 */ /* 0x000fe4000f84c0ff */
        /* <DEDUP_REMOVED lines=28> */
.L_x_312:
[----:B------:R-:W-:Y:S05]  /*76510*/  BRA.U !UP2, `(.L_x_309) ;  /* 0x000000010a907547 */ /* 0x000fea000b800000 */
[----:B------:R-:W-:-:S04]  /*76520*/  UIADD3 UR4, UPT, UPT, UR5, 0x7, URZ ;  /* 0x0000000705047890 */ /* 0x000fc8000fffe0ff */
[----:B------:R-:W-:Y:S02]  /*76530*/  ULOP3.LUT UR8, UR4, 0x7, URZ, 0xc0, !UPT ;  /* 0x0000000704087892 */ /* 0x000fe4000f8ec0ff */
[----:B------:R-:W-:Y:S02]  /*76540*/  ULOP3.LUT UR4, UR4, 0x3, URZ, 0xc0, !UPT ;  /* 0x0000000304047892 */ /* 0x000fe4000f8ec0ff */
[----:B------:R-:W-:Y:S02]  /*76550*/  UIADD3 UR8, UPT, UPT, UR8, -0x1, URZ ;  /* 0xffffffff08087890 */ /* 0x000fe4000fffe0ff */
[----:B------:R-:W-:Y:S02]  /*76560*/  UISETP.NE.AND UP2, UPT, UR4, URZ, UPT ;  /* 0x000000ff0400728c */ /* 0x000fe4000bf45270 */
        /* <DEDUP_REMOVED lines=16> */
.L_x_313:
[----:B------:R-:W-:Y:S05]  /*76670*/  BRA.U !UP2, `(.L_x_309) ;  /* 0x000000010a387547 */ /* 0x000fea000b800000 */
[----:B------:R-:W-:-:S05]  /*76680*/  LEA R0, R0, R5, 0x2 ;  /* 0x0000000500007211 */ /* 0x000fca00078e10ff */
[----:B------:R-:W2:Y:S01]  /*76690*/  LDL R2, [R0] ;  /* 0x0000000000027983 */ /* 0x000ea20000100800 */
        /* <DEDUP_REMOVED lines=12> */
.L_x_309:
[----:B------:R-:W-:Y:S01]  /*76760*/  HFMA2 R3, -RZ, RZ, 0, 0 ;  /* 0x00000000ff037431 */ /* 0x000fe200000001ff */
[----:B------:R-:W-:Y:S01]  /*76770*/  ULOP3.LUT UR8, UR5, 0x7, URZ, 0xc0, !UPT ;  /* 0x0000000705087892 */ /* 0x000fe2000f8ec0ff */
[----:B------:R-:W-:Y:S11]  /*76780*/  BRA.U !UP0, `(.L_x_314) ;  /* 0x0000000d083c7547 */ /* 0x000ff6000b800000 */
[----:B------:R-:W-:Y:S01]  /*76790*/  UISETP.GE.U32.AND UP1, UPT, UR5, 0x8, UPT ;  /* 0x000000080500788c */ /* 0x000fe2000bf26070 */
[----:B------:R-:W-:Y:S01]  /*767a0*/  MOV R3, RZ ;  /* 0x000000ff00037202 */ /* 0x000fe20000000f00 */
[----:B------:R-:W-:Y:S01]  /*767b0*/  UISETP.NE.AND UP2, UPT, UR8, URZ, UPT ;  /* 0x000000ff0800728c */ /* 0x000fe2000bf45270 */
[----:B------:R-:W-:-:S06]  /*767c0*/  MOV R0, RZ ;  /* 0x000000ff00007202 */ /* 0x000fcc0000000f00 */
[----:B------:R-:W-:Y:S05]  /*767d0*/  BRA.U !UP1, `(.L_x_315) ;  /* 0x0000000509847547 */ /* 0x000fea000b800000 */
[----:B------:R-:W-:Y:S01]  /*767e0*/  ULOP3.LUT UR9, UR5, 0x7ffffff8, URZ, 0xc0, !UPT ;  /* 0x7ffffff805097892 */ /* 0x000fe2000f8ec0ff */
[C---:B------:R-:W-:Y:S02]  /*767f0*/  IADD3 R21, PT, PT, R1.reuse, 0x9d0, RZ ;  /* 0x000009d001157810 */ /* 0x040fe40007ffe0ff */
[----:B------:R-:W-:Y:S01]  /*76800*/  IADD3 R20, PT, PT, R1, 0x5d0, RZ ;  /* 0x000005d001147810 */ /* 0x000fe20007ffe0ff */
[----:B------:R-:W-:Y:S01]  /*76810*/  UIADD3 UR4, UPT, UPT, -UR9, URZ, URZ ;  /* 0x000000ff09047290 */ /* 0x000fe2000fffe1ff */
[----:B------:R-:W-:Y:S02]  /*76820*/  MOV R3, RZ ;  /* 0x000000ff00037202 */ /* 0x000fe40000000f00 */
[----:B------:R-:W-:-:S09]  /*76830*/  MOV R0, UR9 ;  /* 0x0000000900007c02 */ /* 0x000fd20008000f00 */
.L_x_316:
[----:B------:R-:W2:Y:S01]  /*76840*/  LDL.128 R8, [R20+-0x10] ;  /* 0xfffff00014087983 */ /* 0x000ea20000100c00 */
[----:B------:R-:W-:Y:S01]  /*76850*/  HFMA2 R22, -RZ, RZ, 0.96630859375, -0.0022525787353515625 ;  /* 0x3bbb989dff167431 */ /* 0x000fe200000001ff */
[----:B------:R-:W-:Y:S01]  /*76860*/  MOV R15, 0x437c0000 ;  /* 0x437c0000000f7802 */ /* 0x000fe20000000f00 */
[--C-:B--2--5:R-:W-:Y:S01]  /*76870*/  FADD R8, R8, -R143.reuse ;  /* 0x8000008f08087221 */ /* 0x124fe20000000000 */
        /* <DEDUP_REMOVED lines=24> */
[----:B------:R-:W1:Y:S01]  /*76a00*/  MUFU.EX2 R5, R5 ;  /* 0x0000000500057308 */ /* 0x000e620000000800 */
[----:B------:R-:W-:Y:S02]  /*76a10*/  SHF.L.U32 R12, R12, 0x17, RZ ;  /* 0x000000170c0c7819 */ /* 0x000fe400000006ff */
[----:B------:R-:W-:Y:S01]  /*76a20*/  FFMA R7, R7, 1.925963033500011079e-08, R8 ;  /* 0x32a5706007077823 */ /* 0x000fe20000000008 */
[----:B------:R-:W-:-:S04]  /*76a30*/  SHF.L.U32 R11, R13, 0x17, RZ ;  /* 0x000000170d0b7819 */ /* 0x000fc800000006ff */
[----:B------:R-:W2:Y:S08]  /*76a40*/  MUFU.EX2 R10, R10 ;  /* 0x0000000a000a7308 */ /* 0x000eb00000000800 */
[----:B------:R-:W3:Y:S01]  /*76a50*/  MUFU.EX2 R7, R7 ;  /* 0x0000000700077308 */ /* 0x000ee20000000800 */
[----:B-1----:R-:W-:-:S07]  /*76a60*/  FMUL R8, R2, R5 ;  /* 0x0000000502087220 */ /* 0x002fce0000400000 */
[----:B------:R-:W1:Y:S01]  /*76a70*/  MUFU.EX2 R14, R14 ;  /* 0x0000000e000e7308 */ /* 0x000e620000000800 */
[----:B--2---:R-:W-:Y:S01]  /*76a80*/  FMUL R9, R9, R10 ;  /* 0x0000000a09097220 */ /* 0x004fe20000400000 */
[----:B---3--:R-:W-:Y:S01]  /*76a90*/  FMUL R10, R12, R7 ;  /* 0x000000070c0a7220 */ /* 0x008fe20000400000 */
[----:B-1----:R-:W-:-:S05]  /*76aa0*/  FMUL R11, R11, R14 ;  /* 0x0000000e0b0b7220 */ /* 0x002fca0000400000 */
[----:B------:R1:W-:Y:S04]  /*76ab0*/  STL.128 [R21+-0x10], R8 ;  /* 0xfffff00815007387 */ /* 0x0003e80000100c00 */
[----:B------:R2:W3:Y:S01]  /*76ac0*/  LDL.128 R16, [R20] ;  /* 0x0000000014107983 */ /* 0x0004e20000100c00 */
[----:B------:R-:W-:-:S04]  /*76ad0*/  UIADD3 UR4, UPT, UPT, UR4, 0x8, URZ ;  /* 0x0000000804047890 */ /* 0x000fc8000fffe0ff */
[----:B------:R-:W-:Y:S01]  /*76ae0*/  UISETP.NE.AND UP1, UPT, UR4, URZ, UPT ;  /* 0x000000ff0400728c */ /* 0x000fe2000bf25270 */
[----:B--2---:R-:W-:Y:S01]  /*76af0*/  IADD3 R20, PT, PT, R20, 0x20, RZ ;  /* 0x0000002014147810 */ /* 0x004fe20007ffe0ff */
[----:B-1----:R-:W-:-:S04]  /*76b00*/  FADD R8, R8, R3 ;  /* 0x0000000308087221 */ /* 0x002fc80000000000 */
[----:B------:R-:W-:-:S04]  /*76b10*/  FADD R9, R8, R9 ;  /* 0x0000000908097221 */ /* 0x000fc80000000000 */
[----:B------:R-:W-:-:S04]  /*76b20*/  FADD R10, R9, R10 ;  /* 0x0000000a090a7221 */ /* 0x000fc80000000000 */
[----:B------:R-:W-:Y:S01]  /*76b30*/  FADD R11, R10, R11 ;  /* 0x0000000b0a0b7221 */ /* 0x000fe20000000000 */
[--C-:B---3--:R-:W-:Y:S01]  /*76b40*/  FADD R16, R16, -R143.reuse ;  /* 0x8000008f10107221 */ /* 0x108fe20000000000 */
        /* <DEDUP_REMOVED lines=20> */
[----:B------:R-:W-:Y:S01]  /*76c90*/  FADD R16, R15, -12583039 ;  /* 0xcb40007f0f107421 */ /* 0x000fe20000000000 */
[----:B------:R-:W-:Y:S01]  /*76ca0*/  FFMA R12, R17, 1.925963033500011079e-08, R12 ;  /* 0x32a57060110c7823 */ /* 0x000fe2000000000c */
[----:B------:R-:W-:Y:S01]  /*76cb0*/  FFMA R18, R18, 1.925963033500011079e-08, R13 ;  /* 0x32a5706012127823 */ /* 0x000fe2000000000d */
[----:B------:R-:W-:Y:S01]  /*76cc0*/  SHF.L.U32 R13, R6, 0x17, RZ ;  /* 0x00000017060d7819 */ /* 0x000fe200000006ff */
[----:B------:R-:W-:Y:S01]  /*76cd0*/  FFMA R16, R19, 1.4426950216293334961, -R16 ;  /* 0x3fb8aa3b13107823 */ /* 0x000fe20000000810 */
[----:B------:R-:W1:Y:S01]  /*76ce0*/  MUFU.EX2 R5, R5 ;  /* 0x0000000500057308 */ /* 0x000e620000000800 */
[----:B------:R-:W-:-:S02]  /*76cf0*/  SHF.L.U32 R15, R15, 0x17, RZ ;  /* 0x000000170f0f7819 */ /* 0x000fc400000006ff */
[----:B------:R-:W-:-:S05]  /*76d00*/  FFMA R16, R19, 1.925963033500011079e-08, R16 ;  /* 0x32a5706013107823 */ /* 0x000fca0000000010 */
[----:B------:R1:W2:Y:S08]  /*76d10*/  MUFU.EX2 R14, R12 ;  /* 0x0000000c000e7308 */ /* 0x0002b00000000800 */
[----:B------:R-:W3:Y:S01]  /*76d20*/  MUFU.EX2 R18, R18 ;  /* 0x0000001200127308 */ /* 0x000ee20000000800 */
[----:B-1----:R-:W-:-:S04]  /*76d30*/  FMUL R12, R2, R5 ;  /* 0x00000005020c7220 */ /* 0x002fc80000400000 */
[----:B------:R-:W-:-:S03]  /*76d40*/  FADD R2, R11, R12 ;  /* 0x0000000c0b027221 */ /* 0x000fc60000000000 */
[----:B------:R-:W1:Y:S01]  /*76d50*/  MUFU.EX2 R16, R16 ;  /* 0x0000001000107308 */ /* 0x000e620000000800 */
[----:B--2---:R-:W-:-:S04]  /*76d60*/  FMUL R13, R13, R14 ;  /* 0x0000000e0d0d7220 */ /* 0x004fc80000400000 */
[----:B------:R-:W-:Y:S01]  /*76d70*/  FADD R3, R2, R13 ;  /* 0x0000000d02037221 */ /* 0x000fe20000000000 */
[----:B---3--:R-:W-:-:S04]  /*76d80*/  FMUL R14, R7, R18 ;  /* 0x00000012070e7220 */ /* 0x008fc80000400000 */
[----:B------:R-:W-:Y:S01]  /*76d90*/  FADD R2, R3, R14 ;  /* 0x0000000e03027221 */ /* 0x000fe20000000000 */
[----:B-1----:R-:W-:-:S04]  /*76da0*/  FMUL R15, R15, R16 ;  /* 0x000000100f0f7220 */ /* 0x002fc80000400000 */
[----:B------:R-:W-:Y:S01]  /*76db0*/  FADD R3, R2, R15 ;  /* 0x0000000f02037221 */ /* 0x000fe20000000000 */
[----:B------:R1:W-:Y:S02]  /*76dc0*/  STL.128 [R21], R12 ;  /* 0x0000000c15007387 */ /* 0x0003e40000100c00 */
[----:B-1----:R-:W-:Y:S01]  /*76dd0*/  IADD3 R21, PT, PT, R21, 0x20, RZ ;  /* 0x0000002015157810 */ /* 0x002fe20007ffe0ff */
[----:B------:R-:W-:Y:S06]  /*76de0*/  BRA.U UP1, `(.L_x_316) ;  /* 0xfffffff901947547 */ /* 0x000fec000b83ffff */
.L_x_315:
[----:B------:R-:W-:Y:S05]  /*76df0*/  BRA.U !UP2, `(.L_x_314) ;  /* 0x000000050aa07547 */ /* 0x000fea000b800000 */
[----:B------:R-:W-:Y:S02]  /*76e00*/  UISETP.GE.U32.AND UP2, UPT, UR8, 0x4, UPT ;  /* 0x000000040800788c */ /* 0x000fe4000bf46070 */
[----:B------:R-:W-:-:S07]  /*76e10*/  ULOP3.LUT UP1, UR4, UR5, 0x3, URZ, 0xc0, !UPT ;  /* 0x0000000305047892 */ /* 0x000fce000f82c0ff */
        /* <DEDUP_REMOVED lines=9> */
[--C-:B--2--5:R-:W-:Y:S01]  /*76eb0*/  FADD R6, R6, -R143.reuse ;  /* 0x8000008f06067221 */ /* 0x124fe20000000000 */
[----:B---3--:R-:W-:-:S03]  /*76ec0*/  FADD R12, R12, -R143 ;  /* 0x8000008f0c0c7221 */ /* 0x008fc60000000000 */
[-C--:B------:R-:W-:Y:S01]  /*76ed0*/  FFMA.SAT R8, R6, R13.reuse, 0.5 ;  /* 0x3f00000006087423 */ /* 0x080fe2000000200d */
[--C-:B----4-:R-:W-:Y:S01]  /*76ee0*/  FADD R2, R2, -R143.reuse ;  /* 0x8000008f02027221 */ /* 0x110fe20000000000 */
[-C--:B------:R-:W-:Y:S01]  /*76ef0*/  FFMA.SAT R14, R12, R13.reuse, 0.5 ;  /* 0x3f0000000c0e7423 */ /* 0x080fe2000000200d */
[----:B------:R-:W-:Y:S02]  /*76f00*/  FADD R10, R10, -R143 ;  /* 0x8000008f0a0a7221 */ /* 0x000fe40000000000 */
[----:B------:R-:W-:Y:S01]  /*76f10*/  FFMA.SAT R5, R2, R13, 0.5 ;  /* 0x3f00000002057423 */ /* 0x000fe2000000200d */
[----:B------:R-:W-:Y:S01]  /*76f20*/  FFMA.RM R8, R8, R15, 12582913 ;  /* 0x4b40000108087423 */ /* 0x000fe2000000400f */
[----:B------:R-:W-:Y:S01]  /*76f30*/  FFMA.SAT R11, R10, R13, 0.5 ;  /* 0x3f0000000a0b7423 */ /* 0x000fe2000000200d */
[-C--:B------:R-:W-:Y:S01]  /*76f40*/  FFMA.RM R14, R14, R15.reuse, 12582913 ;  /* 0x4b4000010e0e7423 */ /* 0x080fe2000000400f */
[-C--:B------:R-:W-:Y:S02]  /*76f50*/  FFMA.RM R5, R5, R15.reuse, 12582913 ;  /* 0x4b40000105057423 */ /* 0x080fe4000000400f */
[----:B------:R-:W-:Y:S01]  /*76f60*/  FFMA.RM R11, R11, R15, 12582913 ;  /* 0x4b4000010b0b7423 */ /* 0x000fe2000000400f */
        /* <DEDUP_REMOVED lines=10> */
[----:B------:R-:W-:Y:S01]  /*77010*/  FFMA R7, R2, 1.925963033500011079e-08, R7 ;  /* 0x32a5706002077823 */ /* 0x000fe20000000007 */
[----:B------:R-:W-:-:S03]  /*77020*/  FFMA R13, R10, 1.925963033500011079e-08, R13 ;  /* 0x32a570600a0d7823 */ /* 0x000fc6000000000d */
[----:B------:R-:W1:Y:S08]  /*77030*/  MUFU.EX2 R2, R7 ;  /* 0x0000000700027308 */ /* 0x000e700000000800 */
[----:B------:R-:W2:Y:S08]  /*77040*/  MUFU.EX2 R9, R9 ;  /* 0x0000000900097308 */ /* 0x000eb00000000800 */
[----:B------:R-:W3:Y:S08]  /*77050*/  MUFU.EX2 R6, R13 ;  /* 0x0000000d00067308 */ /* 0x000ef00000000800 */
[----:B------:R-:W4:Y:S01]  /*77060*/  MUFU.EX2 R15, R15 ;  /* 0x0000000f000f7308 */ /* 0x000f220000000800 */
[----:B------:R-:W-:-:S02]  /*77070*/  SHF.L.U32 R5, R5, 0x17, RZ ;  /* 0x0000001705057819 */ /* 0x000fc400000006ff */
[----:B------:R-:W-:Y:S02]  /*77080*/  SHF.L.U32 R8, R8, 0x17, RZ ;  /* 0x0000001708087819 */ /* 0x000fe400000006ff */
[----:B------:R-:W-:Y:S02]  /*77090*/  SHF.L.U32 R11, R11, 0x17, RZ ;  /* 0x000000170b0b7819 */ /* 0x000fe400000006ff */
[----:B------:R-:W-:Y:S01]  /*770a0*/  SHF.L.U32 R14, R14, 0x17, RZ ;  /* 0x000000170e0e7819 */ /* 0x000fe200000006ff */
[----:B-1----:R-:W-:Y:S01]  /*770b0*/  FMUL R2, R5, R2 ;  /* 0x0000000205027220 */ /* 0x002fe20000400000 */
[----:B--2---:R-:W-:Y:S01]  /*770c0*/  FMUL R8, R8, R9 ;  /* 0x0000000908087220 */ /* 0x004fe20000400000 */
[----:B---3--:R-:W-:Y:S02]  /*770d0*/  FMUL R6, R11, R6 ;  /* 0x000000060b067220 */ /* 0x008fe40000400000 */
[----:B----4-:R-:W-:Y:S01]  /*770e0*/  FMUL R14, R14, R15 ;  /* 0x0000000f0e0e7220 */ /* 0x010fe20000400000 */
[----:B------:R1:W-:Y:S04]  /*770f0*/  STL [R17+0x9c0], R2 ;  /* 0x0009c00211007387 */ /* 0x0003e80000100800 */
[----:B------:R1:W-:Y:S04]  /*77100*/  STL [R17+0x9c4], R8 ;  /* 0x0009c40811007387 */ /* 0x0003e80000100800 */
[----:B------:R1:W-:Y:S04]  /*77110*/  STL [R17+0x9c8], R6 ;  /* 0x0009c80611007387 */ /* 0x0003e80000100800 */
[----:B------:R1:W-:Y:S01]  /*77120*/  STL [R17+0x9cc], R14 ;  /* 0x0009cc0e11007387 */ /* 0x0003e20000100800 */
[----:B------:R-:W-:-:S04]  /*77130*/  FADD R3, R3, R2 ;  /* 0x0000000203037221 */ /* 0x000fc80000000000 */
[----:B------:R-:W-:-:S04]  /*77140*/  FADD R3, R3, R8 ;  /* 0x0000000803037221 */ /* 0x000fc80000000000 */
[----:B------:R-:W-:-:S04]  /*77150*/  FADD R3, R3, R6 ;  /* 0x0000000603037221 */ /* 0x000fc80000000000 */
[----:B-1----:R-:W-:-:S07]  /*77160*/  FADD R3, R3, R14 ;  /* 0x0000000e03037221 */ /* 0x002fce0000000000 */
.L_x_317:
[----:B------:R-:W-:Y:S05]  /*77170*/  BRA.U !UP1, `(.L_x_314) ;  /* 0x0000000109c07547 */ /* 0x000fea000b800000 */
[----:B------:R-:W-:Y:S02]  /*77180*/  UISETP.NE.AND UP1, UPT, UR4, 0x1, UPT ;  /* 0x000000010400788c */ /* 0x000fe4000bf25270 */
[----:B------:R-:W-:-:S04]  /*77190*/  ULOP3.LUT UR5, UR5, 0x1, URZ, 0xc0, !UPT ;  /* 0x0000000105057892 */ /* 0x000fc8000f8ec0ff */
[----:B------:R-:W-:-:S03]  /*771a0*/  UISETP.NE.U32.AND UP2, UPT, UR5, 0x1, UPT ;  /* 0x000000010500788c */ /* 0x000fc6000bf45070 */
[----:B------:R-:W-:Y:S08]  /*771b0*/  BRA.U !UP1, `(.L_x_318) ;  /* 0x0000000109707547 */ /* 0x000ff0000b800000 */
        /* <DEDUP_REMOVED lines=12> */
[----:B------:R-:W-:Y:S01]  /*77280*/  FADD R9, R8, -12583039 ;  /* 0xcb40007f08097421 */ /* 0x000fe20000000000 */
[----:B------:R-:W-:-:S03]  /*77290*/  FADD R7, R5, -12583039 ;  /* 0xcb40007f05077421 */ /* 0x000fc60000000000 */
[----:B------:R-:W-:Y:S01]  /*772a0*/  FFMA R9, R6, 1.4426950216293334961, -R9 ;  /* 0x3fb8aa3b06097823 */ /* 0x000fe20000000809 */
[----:B------:R-:W-:-:S03]  /*772b0*/  FFMA R7, R2, 1.4426950216293334961, -R7 ;  /* 0x3fb8aa3b02077823 */ /* 0x000fc60000000807 */
[----:B------:R-:W-:Y:S01]  /*772c0*/  FFMA R9, R6, 1.925963033500011079e-08, R9 ;  /* 0x32a5706006097823 */ /* 0x000fe20000000009 */
[----:B------:R-:W-:-:S05]  /*772d0*/  FFMA R7, R2, 1.925963033500011079e-08, R7 ;  /* 0x32a5706002077823 */ /* 0x000fca0000000007 */
[----:B------:R-:W1:Y:S08]  /*772e0*/  MUFU.EX2 R9, R9 ;  /* 0x0000000900097308 */ /* 0x000e700000000800 */
[----:B------:R-:W2:Y:S01]  /*772f0*/  MUFU.EX2 R2, R7 ;  /* 0x0000000700027308 */ /* 0x000ea20000000800 */
[----:B------:R-:W-:Y:S02]  /*77300*/  SHF.L.U32 R5, R5, 0x17, RZ ;  /* 0x0000001705057819 */ /* 0x000fe400000006ff */
[----:B------:R-:W-:-:S05]  /*77310*/  SHF.L.U32 R8, R8, 0x17, RZ ;  /* 0x0000001708087819 */ /* 0x000fca00000006ff */
[----:B-1----:R-:W-:Y:S01]  /*77320*/  FMUL R8, R8, R9 ;  /* 0x0000000908087220 */ /* 0x002fe20000400000 */
[----:B--2---:R-:W-:-:S04]  /*77330*/  FMUL R2, R5, R2 ;  /* 0x0000000205027220 */ /* 0x004fc80000400000 */
[----:B------:R1:W-:Y:S04]  /*77340*/  STL [R11+0x9c4], R8 ;  /* 0x0009c4080b007387 */ /* 0x0003e80000100800 */
[----:B------:R1:W-:Y:S01]  /*77350*/  STL [R11+0x9c0], R2 ;  /* 0x0009c0020b007387 */ /* 0x0003e20000100800 */
[----:B------:R-:W-:-:S04]  /*77360*/  FADD R3, R3, R2 ;  /* 0x0000000203037221 */ /* 0x000fc80000000000 */
[----:B------:R-:W-:-:S07]  /*77370*/  FADD R3, R3, R8 ;  /* 0x0000000803037221 */ /* 0x000fce0000000000 */
.L_x_318:
[----:B------:R-:W-:Y:S05]  /*77380*/  BRA.U UP2, `(.L_x_314) ;  /* 0x00000001023c7547 */ /* 0x000fea000b800000 */
[----:B------:R-:W-:-:S05]  /*77390*/  LEA R7, R0, R1, 0x2 ;  /* 0x0000000100077211 */ /* 0x000fca00078e10ff */
[----:B------:R-:W2:Y:S01]  /*773a0*/  LDL R0, [R7+0x5c0] ;  /* 0x0005c00007007983 */ /* 0x000ea20000100800 */
[----:B------:R-:W-:Y:S01]  /*773b0*/  HFMA2 R5, -RZ, RZ, 0.96630859375, -0.0022525787353515625 ;  /* 0x3bbb989dff057431 */ /* 0x000fe200000001ff */
[----:B------:R-:W-:Y:S01]  /*773c0*/  MOV R9, 0x437c0000 ;  /* 0x437c000000097802 */ /* 0x000fe20000000f00 */
[----:B--2--5:R-:W-:-:S04]  /*773d0*/  FADD R0, R0, -R143 ;  /* 0x8000008f00007221 */ /* 0x024fc80000000000 */
[----:B-1----:R-:W-:-:S04]  /*773e0*/  FFMA.SAT R2, R0, R5, 0.5 ;  /* 0x3f00000000027423 */ /* 0x002fc80000002005 */
        /* <DEDUP_REMOVED lines=9> */
.L_x_314:
[----:B------:R-:W-:-:S04]  /*77480*/  MOV R25, R3 ;  /* 0x0000000300197202 */ /* 0x000fc80000000f00 */
[----:B------:R-:W-:-:S04]  /*77490*/  IADD3 R0, PT, PT, R25, 0x1800000, RZ ;  /* 0x0180000019007810 */ /* 0x000fc80007ffe0ff */
[----:B------:R-:W-:-:S04]  /*774a0*/  LOP3.LUT R0, R0, 0x7f800000, RZ, 0xc0, !PT ;  /* 0x7f80000000007812 */ /* 0x000fc800078ec0ff */
[----:B------:R-:W-:-:S13]  /*774b0*/  ISETP.GT.U32.AND P0, PT, R0, 0x1ffffff, PT ;  /* 0x01ffffff0000780c */ /* 0x000fda0003f04070 */
[----:B------:R-:W-:Y:S05]  /*774c0*/  @P0 BRA `(.L_x_319) ;  /* 0x0000000000100947 */ /* 0x000fea0003800000 */
[----:B------:R-:W-:Y:S02]  /*774d0*/  MOV R0, R25 ;  /* 0x0000001900007202 */ /* 0x000fe40000000f00 */
[----:B-12---:R-:W-:-:S07]  /*774e0*/  MOV R2, 0x77500 ;  /* 0x0007750000027802 */ /* 0x006fce0000000f00 */
[----:B0----5:R-:W-:Y:S05]  /*774f0*/  CALL.REL.NOINC `($__internal_1_$__cuda_sm20_rcp_rn_f32_slowpath) ;  /* 0x0000000400fc7944 */ /* 0x021fea0003c00000 */
[----:B------:R-:W-:Y:S05]  /*77500*/  BRA `(.L_x_320) ;  /* 0x0000000000107947 */ /* 0x000fea0003800000 */
.L_x_319:
[----:B------:R-:W1:Y:S02]  /*77510*/  MUFU.RCP R0, R25 ;  /* 0x0000001900007308 */ /* 0x000e640000001000 */
[----:B-12---:R-:W-:-:S04]  /*77520*/  FFMA R2, R0, R25, -1 ;  /* 0xbf80000000027423 */ /* 0x006fc80000000019 */
[----:B------:R-:W-:-:S04]  /*77530*/  FADD.FTZ R3, -R2, -RZ ;  /* 0x800000ff02037221 */ /* 0x000fc80000010100 */
[----:B------:R-:W-:-:S07]  /*77540*/  FFMA R0, R0, R3, R0 ;  /* 0x0000000300007223 */ /* 0x000fce0000000000 */
.L_x_320:
[----:B------:R-:W-:Y:S05]  /*77550*/  BRA.U !UP0, `(.L_x_321) ;  /* 0x0000000508487547 */ /* 0x000fea000b800000 */
[----:B------:R-:W1:Y:S01]  /*77560*/  LDCU UR4, c[0x0][0x380] ;  /* 0x00007000ff0477ac */ /* 0x000e620008000800 */
[----:B------:R-:W-:Y:S01]  /*77570*/  HFMA2 R2, -RZ, RZ, 0, 0 ;  /* 0x00000000ff027431 */ /* 0x000fe200000001ff */
[----:B-1----:R-:W-:Y:S02]  /*77580*/  UISETP.GE.U32.AND UP0, UPT, UR4, 0x10, UPT ;  /* 0x000000100400788c */ /* 0x002fe4000bf06070 */
[----:B------:R-:W-:-:S07]  /*77590*/  ULOP3.LUT UP1, UR9, UR4, 0xf, URZ, 0xc0, !UPT ;  /* 0x0000000f04097892 */ /* 0x000fce000f82c0ff */
[----:B------:R-:W-:Y:S05]  /*775a0*/  BRA.U !UP0, `(.L_x_322) ;  /* 0x0000000108807547 */ /* 0x000fea000b800000 */
[----:B------:R-:W-:Y:S01]  /*775b0*/  ULOP3.LUT UR4, UR4, 0x7ffffff0, URZ, 0xc0, !UPT ;  /* 0x7ffffff004047892 */ /* 0x000fe2000f8ec0ff */
[----:B------:R-:W-:-:S03]  /*775c0*/  IADD3 R3, PT, PT, R1, 0x9e0, RZ ;  /* 0x000009e001037810 */ /* 0x000fc60007ffe0ff */
[----:B------:R-:W-:Y:S02]  /*775d0*/  UIADD3 UR5, UPT, UPT, -UR4, URZ, URZ ;  /* 0x000000ff04057290 */ /* 0x000fe4000fffe1ff */
[----:B------:R-:W-:-:S10]  /*775e0*/  MOV R2, UR4 ;  /* 0x0000000400027c02 */ /* 0x000fd40008000f00 */
.L_x_323:
        /* <DEDUP_REMOVED lines=26> */
[----:B-1----:R-:W-:Y:S01]  /*77790*/  IADD3 R3, PT, PT, R3, 0x40, RZ ;  /* 0x0000004003037810 */ /* 0x002fe20007ffe0ff */
[----:B------:R-:W-:Y:S06]  /*777a0*/  BRA.U UP0, `(.L_x_323) ;  /* 0xfffffffd00907547 */ /* 0x000fec000b83ffff */
.L_x_322:
[----:B------:R-:W-:Y:S05]  /*777b0*/  BRA.U !UP1, `(.L_x_321) ;  /* 0x0000000109b07547 */ /* 0x000fea000b800000 */
[----:B------:R-:W-:Y:S01]  /*777c0*/  UISETP.GE.U32.AND UP0, UPT, UR9, 0x8, UPT ;  /* 0x000000080900788c */ /* 0x000fe2000bf06070 */
[----:B------:R-:W-:Y:S01]  /*777d0*/  IADD3 R21, PT, PT, R1, 0x9c0, RZ ;  /* 0x000009c001157810 */ /* 0x000fe20007ffe0ff */
[----:B------:R-:W-:-:S07]  /*777e0*/  UISETP.GE.U32.AND UP1, UPT, UR8, 0x4, UPT ;  /* 0x000000040800788c */ /* 0x000fce000bf26070 */
        /* <DEDUP_REMOVED lines=27> */
.L_x_324:
[----:B------:R-:W-:Y:S05]  /*779a0*/  BRA.U !UP1, `(.L_x_321) ;  /* 0x0000000109347547 */ /* 0x000fea000b800000 */
[----:B------:R-:W-:-:S05]  /*779b0*/  LEA R2, R2, R21, 0x2 ;  /* 0x0000001502027211 */ /* 0x000fca00078e10ff */
[----:B-1----:R-:W2:Y:S04]  /*779c0*/  LDL R3, [R2] ;  /* 0x0000000002037983 */ /* 0x002ea80000100800 */
[----:B------:R-:W3:Y:S04]  /*779d0*/  LDL R5, [R2+0x4] ;  /* 0x0000040002057983 */ /* 0x000ee80000100800 */
[----:B------:R-:W4:Y:S04]  /*779e0*/  LDL R7, [R2+0x8] ;  /* 0x0000080002077983 */ /* 0x000f280000100800 */
[----:B------:R-:W4:Y:S01]  /*779f0*/  LDL R9, [R2+0xc] ;  /* 0x00000c0002097983 */ /* 0x000f220000100800 */
        /* <DEDUP_REMOVED lines=8> */
.L_x_321:
[----:B------:R-:W-:-:S04]  /*77a80*/  IADD3 R0, PT, PT, R1, 0x5c0, RZ ;  /* 0x000005c001007810 */ /* 0x000fc80007ffe0ff */
[----:B-----5:R-:W-:-:S06]  /*77a90*/  LEA R4, R4, R0, 0x2 ;  /* 0x0000000004047211 */ /* 0x020fcc00078e10ff */
[----:B------:R-:W3:Y:S01]  /*77aa0*/  LDL R4, [R4] ;  /* 0x0000000004047983 */ /* 0x000ee20000100800 */
[----:B------:R-:W-:Y:S02]  /*77ab0*/  FSETP.GEU.AND P0, PT, R25, 1.175494350822287508e-38, PT ;  /* 0x008000001900780b */ /* 0x000fe40003f0e000 */
[----:B-1----:R-:W-:-:S11]  /*77ac0*/  MOV R6, 0x3e055027 ;  /* 0x3e05502700067802 */ /* 0x002fd60000000f00 */
[----:B------:R-:W-:-:S05]  /*77ad0*/  @!P0 FMUL R25, R25, 8388608 ;  /* 0x4b00000019198820 */ /* 0x000fca0000400000 */
[----:B------:R-:W-:-:S04]  /*77ae0*/  IADD3 R0, PT, PT, R25, -0x3f2aaaab, RZ ;  /* 0xc0d5555519007810 */ /* 0x000fc80007ffe0ff */
[----:B--2---:R-:W-:-:S04]  /*77af0*/  LOP3.LUT R2, R0, 0xff800000, RZ, 0xc0, !PT ;  /* 0xff80000000027812 */ /* 0x004fc800078ec0ff */
[-C--:B------:R-:W-:Y:S02]  /*77b00*/  IADD3 R0, PT, PT, R25, -R2.reuse, RZ ;  /* 0x8000000219007210 */ /* 0x080fe40007ffe0ff */
[----:B------:R-:W-:Y:S02]  /*77b10*/  I2FP.F32.S32 R3, R2 ;  /* 0x0000000200037245 */ /* 0x000fe40000201400 */
[----:B------:R-:W-:Y:S01]  /*77b20*/  MOV R2, 0x7f800000 ;  /* 0x7f80000000027802 */ /* 0x000fe20000000f00 */
        /* <DEDUP_REMOVED lines=8> */
[----:B------:R-:W-:Y:S01]  /*77bb0*/  FFMA R6, R5, R0, -0.5 ;  /* 0xbf00000005067423 */ /* 0x000fe20000000000 */
[----:B------:R-:W-:Y:S02]  /*77bc0*/  FSEL R0, RZ, -23, P0 ;  /* 0xc1b80000ff007808 */ /* 0x000fe40000000000 */
[----:B------:R-:W-:Y:S01]  /*77bd0*/  ISETP.GT.U32.AND P0, PT, R25, 0x7f7fffff, PT ;  /* 0x7f7fffff1900780c */ /* 0x000fe20003f04070 */
[----:B------:R-:W-:Y:S02]  /*77be0*/  FMUL R6, R5, R6 ;  /* 0x0000000605067220 */ /* 0x000fe40000400000 */
[----:B------:R-:W-:Y:S02]  /*77bf0*/  FFMA R0, R3, 1.1920928955078125e-07, R0 ;  /* 0x3400000003007823 */ /* 0x000fe40000000000 */
[----:B------:R-:W-:-:S04]  /*77c00*/  FFMA R5, R5, R6, R5 ;  /* 0x0000000605057223 */ /* 0x000fc80000000005 */
[----:B------:R-:W-:-:S04]  /*77c10*/  FFMA R0, R0, 0.69314718246459960938, R5 ;  /* 0x3f31721800007823 */ /* 0x000fc80000000005 */
[C---:B------:R-:W-:Y:S01]  /*77c20*/  @P0 FFMA R0, R25.reuse, R2, +INF ;  /* 0x7f80000019000423 */ /* 0x040fe20000000002 */
[----:B------:R-:W-:-:S04]  /*77c30*/  FSETP.NEU.AND P0, PT, R25, RZ, PT ;  /* 0x000000ff1900720b */ /* 0x000fc80003f0d000 */
[----:B------:R-:W-:Y:S01]  /*77c40*/  FSEL R3, R0, -INF , P0 ;  /* 0xff80000000037808 */ /* 0x000fe20000000000 */
[----:B---3--:R-:W-:-:S04]  /*77c50*/  FADD R4, R4, -R143 ;  /* 0x8000008f04047221 */ /* 0x008fc80000000000 */
[----:B------:R-:W-:-:S04]  /*77c60*/  FADD R3, R4, -R3 ;  /* 0x8000000304037221 */ /* 0x000fc80000000000 */
[----:B------:R-:W-:-:S07]  /*77c70*/  FADD R188, R188, -R3 ;  /* 0x80000003bcbc7221 */ /* 0x000fce0000000000 */
.L_x_132:
[----:B------:R-:W1:Y:S02]  /*77c80*/  LDC.64 R2, c[0x0][0x498] ;  /* 0x00012600ff027b82 */ /* 0x000e640000000a00 */
[----:B-1----:R-:W-:Y:S01]  /*77c90*/  STG.E desc[UR6][R2.64], R188 ;  /* 0x000000bc02007986 */ /* 0x002fe2000c101906 */
[----:B------:R-:W-:Y:S05]  /*77ca0*/  EXIT ;  /* 0x000000000000794d */ /* 0x000fea0003800000 */
.L_x_102:
[----:B------:R-:W0:Y:S01]  /*77cb0*/  LDC.64 R2, c[0x0][0x498] ;  /* 0x00012600ff027b82 */ /* 0x000e220000000a00 */
[----:B------:R-:W-:-:S05]  /*77cc0*/  MOV R5, 0x7fc00000 ;  /* 0x7fc0000000057802 */ /* 0x000fca0000000f00 */
[----:B0-----:R-:W-:Y:S01]  /*77cd0*/  STG.E desc[UR6][R2.64], R5 ;  /* 0x0000000502007986 */ /* 0x001fe2000c101906 */
[----:B------:R-:W-:Y:S05]  /*77ce0*/  EXIT ;  /* 0x000000000000794d */ /* 0x000fea0003800000 */
        .weak           $__internal_1_$__cuda_sm20_rcp_rn_f32_slowpath
        .type           $__internal_1_$__cuda_sm20_rcp_rn_f32_slowpath,@function
        .size           $__internal_1_$__cuda_sm20_rcp_rn_f32_slowpath,(.L_x_683 - $__internal_1_$__cuda_sm20_rcp_rn_f32_slowpath)
$__internal_1_$__cuda_sm20_rcp_rn_f32_slowpath:
[----:B------:R-:W-:-:S04]  /*77cf0*/  SHF.L.U32 R3, R0, 0x1, RZ ;  /* 0x0000000100037819 */ /* 0x000fc800000006ff */
[----:B------:R-:W-:-:S04]  /*77d00*/  SHF.R.U32.HI R3, RZ, 0x18, R3 ;  /* 0x00000018ff037819 */ /* 0x000fc80000011603 */
[----:B------:R-:W-:-:S13]  /*77d10*/  ISETP.NE.U32.AND P0, PT, R3, RZ, PT ;  /* 0x000000ff0300720c */ /* 0x000fda0003f05070 */
[----:B------:R-:W-:Y:S05]  /*77d20*/  @P0 BRA `(.L_x_325) ;  /* 0x00000000002c0947 */ /* 0x000fea0003800000 */
[----:B------:R-:W-:-:S04]  /*77d30*/  SHF.L.U32 R3, R0, 0x1, RZ ;  /* 0x0000000100037819 */ /* 0x000fc800000006ff */
[----:B------:R-:W-:-:S13]  /*77d40*/  ISETP.NE.AND P0, PT, R3, RZ, PT ;  /* 0x000000ff0300720c */ /* 0x000fda0003f05270 */
[----:B------:R0:W1:Y:S01]  /*77d50*/  @!P0 MUFU.RCP R3, R0 ;  /* 0x0000000000038308 */ /* 0x0000620000001000 */
[----:B------:R-:W-:Y:S05]  /*77d60*/  @!P0 BRA `(.L_x_326) ;  /* 0x0000000000a48947 */ /* 0x000fea0003800000 */
[----:B-1----:R-:W-:-:S04]  /*77d70*/  FFMA R3, R0, 1.84467440737095516160e+19, RZ ;  /* 0x5f80000000037823 */ /* 0x002fc800000000ff */
[----:B0-----:R-:W0:Y:S02]  /*77d80*/  MUFU.RCP R0, R3 ;  /* 0x0000000300007308 */ /* 0x001e240000001000 */
[----:B0-----:R-:W-:-:S04]  /*77d90*/  FFMA R3, R3, R0, -1 ;  /* 0xbf80000003037423 */ /* 0x001fc80000000000 */
[----:B------:R-:W-:-:S04]  /*77da0*/  FADD.FTZ R3, -R3, -RZ ;  /* 0x800000ff03037221 */ /* 0x000fc80000010100 */
[----:B------:R-:W-:-:S04]  /*77db0*/  FFMA R0, R0, R3, R0 ;  /* 0x0000000300007223 */ /* 0x000fc80000000000 */
[----:B------:R-:W-:Y:S01]  /*77dc0*/  FFMA R3, R0, 1.84467440737095516160e+19, RZ ;  /* 0x5f80000000037823 */ /* 0x000fe200000000ff */
[----:B------:R-:W-:Y:S06]  /*77dd0*/  BRA `(.L_x_326) ;  /* 0x0000000000887947 */ /* 0x000fec0003800000 */
.L_x_325:
        /* <DEDUP_REMOVED lines=16> */
[----:B------:R-:W-:Y:S02]  /*77ee0*/  IADD3 R183, PT, PT, -R183, RZ, RZ ;  /* 0x000000ffb7b77210 */ /* 0x000fe40007ffe1ff */
[----:B------:R-:W-:-:S02]  /*77ef0*/  SHF.R.U32.HI R3, RZ, R3, R181 ;  /* 0x00000003ff037219 */ /* 0x000fc400000116b5 */
        /* <DEDUP_REMOVED lines=10> */
[----:B------:R-:W-:-:S13]  /*77fa0*/  ISETP.GE.AND P0, PT, R180, RZ, PT ;  /* 0x000000ffb400720c */ /* 0x000fda0003f06270 */
[----:B------:R-:W-:-:S04]  /*77fb0*/  @!P0 IADD3 R3, PT, PT, R3, 0x1, RZ ;  /* 0x0000000103038810 */ /* 0x000fc80007ffe0ff */
[----:B------:R-:W-:-:S04]  /*77fc0*/  @!P1 SHF.L.U32 R3, R3, 0x1, RZ ;  /* 0x0000000103039819 */ /* 0x000fc800000006ff */
[----:B------:R-:W-:Y:S01]  /*77fd0*/  LOP3.LUT R3, R3, 0x80000000, R0, 0xf8, !PT ;  /* 0x8000000003037812 */ /* 0x000fe200078ef800 */
[----:B------:R-:W-:Y:S06]  /*77fe0*/  BRA `(.L_x_326) ;  /* 0x0000000000047947 */ /* 0x000fec0003800000 */
.L_x_327:
[----:B------:R2:W3:Y:S02]  /*77ff0*/  MUFU.RCP R3, R0 ;  /* 0x0000000000037308 */ /* 0x0004e40000001000 */
.L_x_326:
[----:B0123--:R-:W-:Y:S02]  /*78000*/  MOV R0, R3 ;  /* 0x0000000300007202 */ /* 0x00ffe40000000f00 */
[----:B------:R-:W-:-:S04]  /*78010*/  MOV R3, 0x0 ;  /* 0x0000000000037802 */ /* 0x000fc80000000f00 */
[----:B------:R-:W-:Y:S05]  /*78020*/  RET.REL.NODEC R2 `(_Z24eval_sequence_nll_kernel9ModelPtrsPKiiPf) ;  /* 0xfffff87c02f47950 */ /* 0x000fea0003c3ffff */
.L_x_328:
        /* <DEDUP_REMOVED lines=13> */
.L_x_683:


//--------------------- .text._Z17train_step_kernel9ModelPtrsPKiiffffffffPfS2_ --------------------------
	.section	.text._Z17train_step_kernel9ModelPtrsPKiiffffffffPfS2_,"ax",@progbits
	.align	128
        .global         _Z17train_step_kernel9ModelPtrsPKiiffffffffPfS2_
        .type           _Z17train_step_kernel9ModelPtrsPKiiffffffffPfS2_,@function
        .size           _Z17train_step_kernel9ModelPtrsPKiiffffffffPfS2_,(.L_x_686 - _Z17train_step_kernel9ModelPtrsPKiiffffffffPfS2_)
        .other          _Z17train_step_kernel9ModelPtrsPKiiffffffffPfS2_,@"STO_CUDA_ENTRY STV_DEFAULT"
_Z17train_step_kernel9ModelPtrsPKiiffffffffPfS2_:
.text._Z17train_step_kernel9ModelPtrsPKiiffffffffPfS2_:
[----:B------:R-:W0:Y:S01]  /*0000*/  LDC R1, c[0x0][0x37c] ;  /* 0x0000df00ff017b82 */ /* 0x000e220000000800 */
[----:B------:R-:W1:Y:S07]  /*0010*/  S2R R0, SR_TID.X ;  /* 0x0000000000007919 */ /* 0x000e6e0000002100 */
[----:B------:R-:W1:Y:S01]  /*0020*/  S2UR UR4, SR_CTAID.X ;  /* 0x00000000000479c3 */ /* 0x000e620000002500 */
[----:B0-----:R-:W-:-:S04]  /*0030*/  IADD3 R1, PT, PT, R1, -0x7d10, RZ ;  /* 0xffff82f001017810 */ /* 0x001fc80007ffe0ff */
[C---:B------:R-:W-:Y:S02]  /*0040*/  R2UR UR9, R1.reuse ;  /* 0x00000000010972ca */ /* 0x040fe400000e0000 */
        /* <DEDUP_REMOVED lines=8> */
[----:B------:R-:W-:Y:S02]  /*00d0*/  ISETP.GT.U32.AND P0, PT, R2, -0x101, PT ;  /* 0xfffffeff0200780c */ /* 0x000fe40003f04070 */
[----:B--2---:R-:W-:-:S04]  /*00e0*/  IADD3 R0, PT, PT, R0, -0x9, RZ ;  /* 0xfffffff700007810 */ /* 0x004fc80007ffe0ff */
[----:B------:R-:W-:-:S13]  /*00f0*/  ISETP.GT.U32.AND P0, PT, R0, -0x9, P0 ;  /* 0xfffffff70000780c */ /* 0x000fda0000704070 */
[----:B------:R-:W1:Y:S01]  /*0100*/  @!P0 LDC.64 R2, c[0x0][0x4b8] ;  /* 0x00012e00ff028b82 */ /* 0x000e620000000a00 */
[----:B------:R-:W-:-:S07]  /*0110*/  @!P0 MOV R7, 0x7fc00000 ;  /* 0x7fc0000000078802 */ /* 0x000fce0000000f00 */
[----:B------:R-:W0:Y:S01]  /*0120*/  @!P0 LDC.64 R4, c[0x0][0x4c0] ;  /* 0x00013000ff048b82 */ /* 0x000e220000000a00 */
[----:B-1----:R1:W-:Y:S04]  /*0130*/  @!P0 STG.E desc[UR10][R2.64], R7 ;  /* 0x0000000702008986 */ /* 0x0023e8000c10190a */
[----:B0-----:R1:W-:Y:S01]  /*0140*/  @!P0 STG.E desc[UR10][R4.64], R7 ;  /* 0x0000000704008986 */ /* 0x0013e2000c10190a */
[----:B------:R-:W-:Y:S05]  /*0150*/  @!P0 EXIT ;  /* 0x000000000000894d */ /* 0x000fea0003800000 */
[----:B------:R-:W-:-:S13]  /*0160*/  ISETP.GE.AND P0, PT, R6, 0x1, PT ;  /* 0x000000010600780c */ /* 0x000fda0003f06270 */
[----:B------:R-:W-:Y:S05]  /*0170*/  @!P0 BRA `(.L_x_329) ;  /* 0x0000000000ac8947 */ /* 0x000fea0003800000 */
[----:B------:R-:W-:Y:S02]  /*0180*/  SHF.L.U32 R0, R6, 0x4, RZ ;  /* 0x0000000406007819 */ /* 0x000fe400000006ff */
[----:B-1----:R-:W-:Y:S02]  /*0190*/  CS2R R2, SRZ ;  /* 0x0000000000027805 */ /* 0x002fe4000001ff00 */
[C---:B------:R-:W-:Y:S02]  /*01a0*/  ISETP.GE.AND P0, PT, R0.reuse, 0x10, PT ;  /* 0x000000100000780c */ /* 0x040fe40003f06270 */
[----:B------:R-:W-:-:S11]  /*01b0*/  VIMNMX R0, PT, PT, R0, 0x1, !PT ;  /* 0x0000000100007848 */ /* 0x000fd60007fe0100 */
[----:B------:R-:W-:Y:S05]  /*01c0*/  @!P0 BRA `(.L_x_330) ;  /* 0x0000000000808947 */ /* 0x000fea0003800000 */
[----:B------:R-:W0:Y:S01]  /*01d0*/  LDCU.64 UR4, c[0x0][0x3c8] ;  /* 0x00007900ff0477ac */ /* 0x000e220008000a00 */
[----:B------:R-:W-:-:S04]  /*01e0*/  LOP3.LUT R4, R0, 0x7ffffff0, RZ, 0xc0, !PT ;  /* 0x7ffffff000047812 */ /* 0x000fc800078ec0ff */
[----:B------:R-:W-:Y:S01]  /*01f0*/  IADD3 R5, PT, PT, -R4, RZ, RZ ;  /* 0x000000ff04057210 */ /* 0x000fe20007ffe1ff */
[----:B0-----:R-:W-:-:S04]  /*0200*/  UIADD3 UR4, UP0, UPT, UR4, 0x20, URZ ;  /* 0x0000002004047890 */ /* 0x001fc8000ff1e0ff */
[----:B------:R-:W-:Y:S02]  /*0210*/  UIADD3.X UR5, UPT, UPT, URZ, UR5, URZ, UP0, !UPT ;  /* 0x00000005ff057290 */ /* 0x000fe400087fe4ff */
[----:B------:R-:W-:-:S04]  /*0220*/  MOV R6, UR4 ;  /* 0x0000000400067c02 */ /* 0x000fc80008000f00 */
[----:B------:R-:W-:-:S07]  /*0230*/  MOV R7, UR5 ;  /* 0x0000000500077c02 */ /* 0x000fce0008000f00 */
.L_x_331:
[----:B0-----:R-:W-:Y:S02]  /*0240*/  MOV R2, R6 ;  /* 0x0000000600027202 */ /* 0x001fe40000000f00 */
[----:B------:R-:W-:Y:S02]  /*0250*/  MOV R3, R7 ;  /* 0x0000000700037202 */ /* 0x000fe40000000f00 */
[----:B------:R-:W-:Y:S02]  /*0260*/  IADD3 R5, PT, PT, R5, 0x10, RZ ;  /* 0x0000001005057810 */ /* 0x000fe40007ffe0ff */
[----:B------:R-:W-:Y:S01]  /*0270*/  IADD3 R6, P1, PT, R2, 0x40, RZ ;  /* 0x0000004002067810 */ /* 0x000fe20007f3e0ff */
[----:B------:R0:W-:Y:S01]  /*0280*/  STG.E desc[UR10][R2.64+-0x20], RZ ;  /* 0xffffe0ff02007986 */ /* 0x0001e2000c10190a */
[----:B------:R-:W-:Y:S02]  /*0290*/  ISETP.NE.AND P0, PT, R5, RZ, PT ;  /* 0x000000ff0500720c */ /* 0x000fe40003f05270 */
[----:B------:R-:W-:Y:S01]  /*02a0*/  IADD3.X R7, PT, PT, RZ, R3, RZ, P1, !PT ;  /* 0x00000003ff077210 */ /* 0x000fe20000ffe4ff */
[----:B------:R0:W-:Y:S04]  /*02b0*/  STG.E desc[UR10][R2.64+-0x1c], RZ ;  /* 0xffffe4ff02007986 */ /* 0x0001e8000c10190a */
        /* <DEDUP_REMOVED lines=13> */
[----:B------:R0:W-:Y:S01]  /*0390*/  STG.E desc[UR10][R2.64+0x1c], RZ ;  /* 0x00001cff02007986 */ /* 0x0001e2000c10190a */
[----:B------:R-:W-:Y:S05]  /*03a0*/  @P0 BRA `(.L_x_331) ;  /* 0xfffffffc00a40947 */ /* 0x000fea000383ffff */
[----:B0-----:R-:W-:Y:S01]  /*03b0*/  HFMA2 R3, -RZ, RZ, 0, 0 ;  /* 0x00000000ff037431 */ /* 0x001fe200000001ff */
[----:B------:R-:W-:-:S07]  /*03c0*/  MOV R2, R4 ;  /* 0x0000000400027202 */ /* 0x000fce0000000f00 */
.L_x_330:
[----:B------:R-:W-:-:S04]  /*03d0*/  LOP3.LUT R0, R0, 0x1, RZ, 0xc0, !PT ;  /* 0x0000000100007812 */ /* 0x000fc800078ec0ff */
[----:B------:R-:W-:-:S13]  /*03e0*/  ISETP.NE.U32.AND P0, PT, R0, 0x1, PT ;  /* 0x000000010000780c */ /* 0x000fda0003f05070 */
[----:B------:R-:W0:Y:S02]  /*03f0*/  @!P0 LDC.64 R4, c[0x0][0x3c8] ;  /* 0x0000f200ff048b82 */ /* 0x000e240000000a00 */
[----:B0-----:R-:W-:-:S04]  /*0400*/  @!P0 LEA R4, P1, R2, R4, 0x2 ;  /* 0x0000000402048211 */ /* 0x001fc800078210ff */
[----:B------:R-:W-:-:S05]  /*0410*/  @!P0 LEA.HI.X R5, R2, R5, R3, 0x2, P1 ;  /* 0x0000000502058211 */ /* 0x000fca00008f1403 */
[----:B------:R0:W-:Y:S04]  /*0420*/  @!P0 STG.E desc[UR10][R4.64], RZ ;  /* 0x000000ff04008986 */ /* 0x0001e8000c10190a */
.L_x_329:
[----:B-1----:R-:W1:Y:S01]  /*0430*/  LDC.64 R2, c[0x0][0x3d0] ;  /* 0x0000f400ff027b82 */ /* 0x002e620000000a00 */
[----:B------:R-:W2:Y:S07]  /*0440*/  LDCU.64 UR4, c[0x0][0x3f8] ;  /* 0x00007f00ff0477ac */ /* 0x000eae0008000a00 */
[----:B0-----:R-:W0:Y:S08]  /*0450*/  LDC.64 R4, c[0x0][0x3d8] ;  /* 0x0000f600ff047b82 */ /* 0x001e300000000a00 */
[----:B------:R-:W3:Y:S01]  /*0460*/  LDC.64 R6, c[0x0][0x3e0] ;  /* 0x0000f800ff067b82 */ /* 0x000ee20000000a00 */
[----:B--2---:R-:W-:-:S04]  /*0470*/  UIADD3 UR4, UP0, UPT, UR4, 0x40, URZ ;  /* 0x0000004004047890 */ /* 0x004fc8000ff1e0ff */
[----:B------:R-:W-:Y:S01]  /*0480*/  UIADD3.X UR5, UPT, UPT, URZ, UR5, URZ, UP0, !UPT ;  /* 0x00000005ff057290 */ /* 0x000fe200087fe4ff */
[----:B-1----:R-:W-:Y:S01]  /*0490*/  STG.E desc[UR10][R2.64], RZ ;  /* 0x000000ff02007986 */ /* 0x002fe2000c10190a */
[----:B------:R-:W-:Y:S01]  /*04a0*/  MOV R0, UR4 ;  /* 0x0000000400007c02 */ /* 0x000fe20008000f00 */
[----:B------:R-:W-:Y:S02]  /*04b0*/  UMOV UR4, URZ ;  /* 0x000000ff00047c82 */ /* 0x000fe40008000000 */
[----:B------:R-:W-:Y:S04]  /*04c0*/  STG.E desc[UR10][R2.64+0x4], RZ ;  /* 0x000004ff02007986 */ /* 0x000fe8000c10190a */
        /* <DEDUP_REMOVED lines=125> */
[----:B------:R1:W-:Y:S04]  /*0ca0*/  STG.E desc[UR10][R2.64+0x1fc], RZ ;  /* 0x0001fcff02007986 */ /* 0x0003e8000c10190a */
[----:B0-----:R-:W-:Y:S04]  /*0cb0*/  STG.E desc[UR10][R4.64], RZ ;  /* 0x000000ff04007986 */ /* 0x001fe8000c10190a */
[----:B------:R-:W-:Y:S01]  /*0cc0*/  STG.E desc[UR10][R4.64+0x4], RZ ;  /* 0x000004ff04007986 */ /* 0x000fe2000c10190a */
[----:B-1----:R-:W0:Y:S03]  /*0cd0*/  LDC.64 R2, c[0x0][0x3e8] ;  /* 0x0000fa00ff027b82 */ /* 0x002e260000000a00 */
        /* <DEDUP_REMOVED lines=254> */
[----:B---3--:R-:W-:Y:S04]  /*1cc0*/  STG.E desc[UR10][R6.64], RZ ;  /* 0x000000ff06007986 */ /* 0x008fe8000c10190a */
[----:B------:R-:W-:Y:S01]  /*1cd0*/  STG.E desc[UR10][R6.64+0x4], RZ ;  /* 0x000004ff06007986 */ /* 0x000fe2000c10190a */
[----:B-1----:R-:W1:Y:S03]  /*1ce0*/  LDC.64 R4, c[0x0][0x3f0] ;  /* 0x0000fc00ff047b82 */ /* 0x002e660000000a00 */
        /* <DEDUP_REMOVED lines=254> */
[----:B0-----:R0:W-:Y:S04]  /*2cd0*/  STG.E desc[UR10][R2.64], RZ ;  /* 0x000000ff02007986 */ /* 0x0011e8000c10190a */
[----:B------:R0:W-:Y:S01]  /*2ce0*/  STG.E desc[UR10][R2.64+0x4], RZ ;  /* 0x000004ff02007986 */ /* 0x0001e2000c10190a */
[----:B--2---:R-:W-:-:S03]  /*2cf0*/  MOV R7, UR5 ;  /* 0x0000000500077c02 */ /* 0x004fc60008000f00 */
        /* <DEDUP_REMOVED lines=254> */
[----:B-1----:R0:W-:Y:S04]  /*3ce0*/  STG.E desc[UR10][R4.64], RZ ;  /* 0x000000ff04007986 */ /* 0x0021e8000c10190a */
        /* <DEDUP_REMOVED lines=254> */
[----:B------:R0:W-:Y:S02]  /*4cd0*/  STG.E desc[UR10][R4.64+0x3fc], RZ ;  /* 0x0003fcff04007986 */ /* 0x0001e4000c10190a */
.L_x_332:
[----:B01----:R-:W-:Y:S01]  /*4ce0*/  MOV R2, R0 ;  /* 0x0000000000027202 */ /* 0x003fe20000000f00 */
[----:B------:R-:W-:Y:S01]  /*4cf0*/  UIADD3 UR4, UPT, UPT, UR4, 0x80, URZ ;  /* 0x0000008004047890 */ /* 0x000fe2000fffe0ff */
[----:B------:R-:W-:Y:S02]  /*4d00*/  MOV R3, R7 ;  /* 0x0000000700037202 */ /* 0x000fe40000000f00 */
[----:B------:R-:W-:Y:S01]  /*4d10*/  IADD3 R0, P0, PT, R2, 0x200, RZ ;  /* 0x0000020002007810 */ /* 0x000fe20007f1e0ff */
[----:B------:R-:W-:Y:S02]  /*4d20*/  UISETP.NE.AND UP0, UPT, UR4, 0x400, UPT ;  /* 0x000004000400788c */ /* 0x000fe4000bf05270 */
[----:B------:R1:W-:Y:S01]  /*4d30*/  STG.E desc[UR10][R2.64+-0x40], RZ ;  /* 0xffffc0ff02007986 */ /* 0x0003e2000c10190a */
[----:B------:R-:W-:-:S03]  /*4d40*/  IADD3.X R7, PT, PT, RZ, R3, RZ, P0, !PT ;  /* 0x00000003ff077210 */ /* 0x000fc600007fe4ff */
        /* <DEDUP_REMOVED lines=127> */
[----:B------:R-:W-:Y:S05]  /*5540*/  BRA.U UP0, `(.L_x_332) ;  /* 0xfffffff500e47547 */ /* 0x000fea000b83ffff */
[----:B------:R-:W0:Y:S01]  /*5550*/  LDC.64 R8, c[0x0][0x400] ;  /* 0x00010000ff087b82 */ /* 0x000e220000000a00 */
[----:B------:R-:W-:-:S07]  /*5560*/  HFMA2 R11, -RZ, RZ, 0, 0 ;  /* 0x00000000ff0b7431 */ /* 0x000fce00000001ff */
.L_x_333:
[C---:B--2---:R-:W-:Y:S01]  /*5570*/  IADD3 R5, PT, PT, R11.reuse, 0x20, RZ ;  /* 0x000000200b057810 */ /* 0x044fe20007ffe0ff */
[C-C-:B01----:R-:W-:Y:S01]  /*5580*/  IMAD.WIDE.U32 R2, R11.reuse, 0x4, R8.reuse ;  /* 0x000000040b027825 */ /* 0x143fe200078e0008 */
[C---:B------:R-:W-:Y:S02]  /*5590*/  IADD3 R7, PT, PT, R11.reuse, 0x40, RZ ;  /* 0x000000400b077810 */ /* 0x040fe40007ffe0ff */
[----:B------:R-:W-:Y:S01]  /*55a0*/  IADD3 R13, PT, PT, R11, 0x60, RZ ;  /* 0x000000600b0d7810 */ /* 0x000fe20007ffe0ff */
[--C-:B------:R-:W-:Y:S01]  /*55b0*/  IMAD.WIDE.U32 R4, R5, 0x4, R8.reuse ;  /* 0x0000000405047825 */ /* 0x100fe200078e0008 */
[----:B------:R-:W-:Y:S01]  /*55c0*/  STG.E desc[UR10][R2.64], RZ ;  /* 0x000000ff02007986 */ /* 0x000fe2000c10190a */
[----:B------:R-:W-:Y:S02]  /*55d0*/  IADD3 R11, PT, PT, R11, 0x80, RZ ;  /* 0x000000800b0b7810 */ /* 0x000fe40007ffe0ff */
[----:B------:R-:W-:Y:S01]  /*55e0*/  IMAD.WIDE.U32 R6, R7, 0x4, R8 ;  /* 0x0000000407067825 */ /* 0x000fe200078e0008 */
[----:B------:R-:W-:Y:S01]  /*55f0*/  STG.E desc[UR10][R2.64+0x4], RZ ;  /* 0x000004ff02007986 */ /* 0x000fe2000c10190a */
[----:B------:R-:W-:-:S03]  /*5600*/  ISETP.NE.AND P0, PT, R11, 0x400, PT ;  /* 0x000004000b00780c */ /* 0x000fc60003f05270 */
        /* <DEDUP_REMOVED lines=30> */
[----:B------:R2:W-:Y:S04]  /*57f0*/  STG.E desc[UR10][R4.64], RZ ;  /* 0x000000ff04007986 */ /* 0x0005e8000c10190a */
[----:B------:R2:W-:Y:S01]  /*5800*/  STG.E desc[UR10][R4.64+0x4], RZ ;  /* 0x000004ff04007986 */ /* 0x0005e2000c10190a */
[----:B0-----:R-:W-:-:S03]  /*5810*/  IMAD.WIDE.U32 R2, R13, 0x4, R8 ;  /* 0x000000040d027825 */ /* 0x001fc600078e0008 */
        /* <DEDUP_REMOVED lines=95> */
[----:B--2---:R-:W0:Y:S08]  /*5e10*/  LDC.64 R6, c[0x0][0x3a0] ;  /* 0x0000e800ff067b82 */ /* 0x004e300000000a00 */
[----:B------:R-:W1:Y:S01]  /*5e20*/  LDC.64 R2, c[0x0][0x3a8] ;  /* 0x0000ea00ff027b82 */ /* 0x000e620000000a00 */
[----:B0-----:R-:W2:Y:S04]  /*5e30*/  LDG.E R26, desc[UR10][R6.64+0x3fc] ;  /* 0x0003fc0a061a7981 */ /* 0x001ea8000c1e1900 */
        /* <DEDUP_REMOVED lines=32> */
[----:B---3--:R2:W-:Y:S04]  /*6040*/  STL [R1+0x7d0c], R25 ;  /* 0x007d0c1901007387 */ /* 0x0085e80000100800 */
[----:B----4-:R3:W-:Y:S04]  /*6050*/  STL [R1+0x7d08], R23 ;  /* 0x007d081701007387 */ /* 0x0107e80000100800 */
        /* <DEDUP_REMOVED lines=11> */
[----:B0-----:R-:W4:Y:S04]  /*6110*/  LDG.E R26, desc[UR10][R6.64+0x78] ;  /* 0x0000780a061a7981 */ /* 0x001f28000c1e1900 */
[----:B--2---:R-:W2:Y:S04]  /*6120*/  LDG.E R25, desc[UR10][R6.64+0x7c] ;  /* 0x00007c0a06197981 */ /* 0x004ea8000c1e1900 */
[----:B---3--:R-:W3:Y:S04]  /*6130*/  LDG.E R23, desc[UR10][R6.64+0x80] ;  /* 0x0000800a06177981 */ /* 0x008ee8000c1e1900 */
[----:B----4-:R-:W4:Y:S04]  /*6140*/  LDG.E R22, desc[UR10][R6.64+0x84] ;  /* 0x0000840a06167981 */ /* 0x010f28000c1e1900 */
        /* <DEDUP_REMOVED lines=16> */
[----:B------:R0:W-:Y:S04]  /*6250*/  STL [R1+0x7cb0], R0 ;  /* 0x007cb00001007387 */ /* 0x0001e80000100800 */
[----:B0-----:R-:W4:Y:S04]  /*6260*/  LDG.E R0, desc[UR10][R6.64+0xd8] ;  /* 0x0000d80a06007981 */ /* 0x001f28000c1e1900 */
[----:B------:R0:W-:Y:S04]  /*6270*/  STL [R1+0x7ccc], R10 ;  /* 0x007ccc0a01007387 */ /* 0x0001e80000100800 */
[----:B------:R1:W-:Y:S04]  /*6280*/  STL [R1+0x7cc8], R9 ;  /* 0x007cc80901007387 */ /* 0x0003e80000100800 */
[----:B------:R1:W-:Y:S04]  /*6290*/  STL [R1+0x7cc4], R8 ;  /* 0x007cc40801007387 */ /* 0x0003e80000100800 */
[----:B0-----:R-:W4:Y:S04]  /*62a0*/  LDG.E R10, desc[UR10][R6.64+0xbc] ;  /* 0x0000bc0a060a7981 */ /* 0x001f28000c1e1900 */
[----:B-1----:R-:W4:Y:S04]  /*62b0*/  LDG.E R9, desc[UR10][R6.64+0xc0] ;  /* 0x0000c00a06097981 */ /* 0x002f28000c1e1900 */
[----:B------:R-:W4:Y:S04]  /*62c0*/  LDG.E R8, desc[UR10][R6.64+0xc4] ;  /* 0x0000c40a06087981 */ /* 0x000f28000c1e1900 */
[----:B------:R0:W-:Y:S04]  /*62d0*/  STL [R1+0x7cc0], R35 ;  /* 0x007cc02301007387 */ /* 0x0001e80000100800 */
[----:B------:R1:W-:Y:S04]  /*62e0*/  STL [R1+0x7cbc], R34 ;  /* 0x007cbc2201007387 */ /* 0x0003e80000100800 */
[----:B------:R1:W-:Y:S04]  /*62f0*/  STL [R1+0x7cb8], R33 ;  /* 0x007cb82101007387 */ /* 0x0003e80000100800 */
        /* <DEDUP_REMOVED lines=10> */
[----:B------:R1:W-:Y:S04]  /*63a0*/  STL [R1+0x7ca0], R29 ;  /* 0x007ca01d01007387 */ /* 0x0003e80000100800 */
[----:B------:R1:W-:Y:S04]  /*63b0*/  STL [R1+0x7c9c], R28 ;  /* 0x007c9c1c01007387 */ /* 0x0003e80000100800 */
[----:B------:R1:W-:Y:S04]  /*63c0*/  STL [R1+0x7c98], R27 ;  /* 0x007c981b01007387 */ /* 0x0003e80000100800 */
[----:B0-----:R-:W4:Y:S04]  /*63d0*/  LDG.E R30, desc[UR10][R6.64+0xe0] ;  /* 0x0000e00a061e7981 */ /* 0x001f28000c1e1900 */
[----:B-1----:R-:W4:Y:S04]  /*63e0*/  LDG.E R29, desc[UR10][R6.64+0xe8] ;  /* 0x0000e80a061d7981 */ /* 0x002f28000c1e1900 */
[----:B------:R-:W4:Y:S04]  /*63f0*/  LDG.E R28, desc[UR10][R6.64+0xec] ;  /* 0x0000ec0a061c7981 */ /* 0x000f28000c1e1900 */
[----:B------:R-:W4:Y:S04]  /*6400*/  LDG.E R27, desc[UR10][R6.64+0xf0] ;  /* 0x0000f00a061b7981 */ /* 0x000f28000c1e1900 */
[----:B------:R0:W-:Y:S04]  /*6410*/  STL [R1+0x7c94], R26 ;  /* 0x007c941a01007387 */ /* 0x0001e80000100800 */
        /* <DEDUP_REMOVED lines=15> */
[----:B--2---:R-:W2:Y:S04]  /*6510*/  LDG.E R23, desc[UR10][R6.64+0xfc] ;  /* 0x0000fc0a06177981 */ /* 0x004ea8000c1e1900 */
        /* <DEDUP_REMOVED lines=300> */
[----:B------:R-:W-:Y:S04]  /*77e0*/  STL [R1+0x7a0c], R5 ;  /* 0x007a0c0501007387 */ /* 0x000fe80000100800 */
[----:B------:R-:W-:Y:S04]  /*77f0*/  STL [R1+0x7a08], R4 ;  /* 0x007a080401007387 */ /* 0x000fe80000100800 */
        /* <DEDUP_REMOVED lines=8> */
[----:B------:R0:W-:Y:S04]  /*7880*/  STL [R1+0x79f0], R13 ;  /* 0x0079f00d01007387 */ /* 0x0001e80000100800 */
        /* <DEDUP_REMOVED lines=10> */
[----:B------:R-:W4:Y:S04]  /*7930*/  LDG.E R14, desc[UR10][R6.64+0x394] ;  /* 0x0003940a060e7981 */ /* 0x000f28000c1e1900 */
[----:B0-----:R-:W4:Y:S04]  /*7940*/  LDG.E R13, desc[UR10][R6.64+0x398] ;  /* 0x0003980a060d7981 */ /* 0x001f28000c1e1900 */
[----:B-1----:R-:W4:Y:S04]  /*7950*/  LDG.E R12, desc[UR10][R6.64+0x39c] ;  /* 0x00039c0a060c7981 */ /* 0x002f28000c1e1900 */
[----:B------:R-:W4:Y:S04]  /*7960*/  LDG.E R11, desc[UR10][R6.64+0x3a0] ;  /* 0x0003a00a060b7981 */ /* 0x000f28000c1e1900 */
[----:B------:R0:W-:Y:S04]  /*7970*/  STL [R1+0x79c8], R0 ;  /* 0x0079c80001007387 */ /* 0x0001e80000100800 */
[----:B------:R-:W4:Y:S04]  /*7980*/  LDG.E R5, desc[UR10][R6.64+0x37c] ;  /* 0x00037c0a06057981 */ /* 0x000f28000c1e1900 */
[----:B------:R-:W4:Y:S04]  /*7990*/  LDG.E R4, desc[UR10][R6.64+0x380] ;  /* 0x0003800a06047981 */ /* 0x000f28000c1e1900 */
        /* <DEDUP_REMOVED lines=18> */
[----:B------:R-:W4:Y:S04]  /*7ac0*/  LDG.E R31, desc[UR10][R6.64+0x3c8] ;  /* 0x0003c80a061f7981 */ /* 0x000f28000c1e1900 */
[----:B------:R-:W4:Y:S04]  /*7ad0*/  LDG.E R24, desc[UR10][R6.64+0x3cc] ;  /* 0x0003cc0a06187981 */ /* 0x000f28000c1e1900 */
[----:B------:R1:W-:Y:S04]  /*7ae0*/  STL [R1+0x79b8], R29 ;  /* 0x0079b81d01007387 */ /* 0x0003e80000100800 */
[----:B0-----:R-:W4:Y:S04]  /*7af0*/  LDG.E R30, desc[UR10][R6.64+0x3d0] ;  /* 0x0003d00a061e7981 */ /* 0x001f28000c1e1900 */
[----:B------:R0:W-:Y:S04]  /*7b00*/  STL [R1+0x79b4], R28 ;  /* 0x0079b41c01007387 */ /* 0x0001e80000100800 */
[----:B------:R0:W-:Y:S04]  /*7b10*/  STL [R1+0x79b0], R27 ;  /* 0x0079b01b01007387 */ /* 0x0001e80000100800 */
[----:B-1----:R-:W4:Y:S04]  /*7b20*/  LDG.E R29, desc[UR10][R6.64+0x3d4] ;  /* 0x0003d40a061d7981 */ /* 0x002f28000c1e1900 */
[----:B0-----:R-:W4:Y:S04]  /*7b30*/  LDG.E R28, desc[UR10][R6.64+0x3d8] ;  /* 0x0003d80a061c7981 */ /* 0x001f28000c1e1900 */
[----:B------:R-:W4:Y:S04]  /*7b40*/  LDG.E R27, desc[UR10][R6.64+0x3dc] ;  /* 0x0003dc0a061b7981 */ /* 0x000f28000c1e1900 */
[----:B------:R0:W-:Y:S04]  /*7b50*/  STL [R1+0x79ac], R26 ;  /* 0x0079ac1a01007387 */ /* 0x0001e80000100800 */
[----:B------:R1:W-:Y:S04]  /*7b60*/  STL [R1+0x79a8], R25 ;  /* 0x0079a81901007387 */ /* 0x0003e80000100800 */
[----:B--2---:R2:W-:Y:S04]  /*7b70*/  STL [R1+0x79a4], R23 ;  /* 0x0079a41701007387 */ /* 0x0045e80000100800 */
[----:B0-----:R-:W2:Y:S04]  /*7b80*/  LDG.E R26, desc[UR10][R6.64+0x3e0] ;  /* 0x0003e00a061a7981 */ /* 0x001ea8000c1e1900 */
        /* <DEDUP_REMOVED lines=8> */
[----:B-1----:R-:W4:Y:S04]  /*7c10*/  LDG.E R25, desc[UR10][R6.64+0x3e4] ;  /* 0x0003e40a06197981 */ /* 0x002f28000c1e1900 */
[----:B--2---:R-:W2:Y:S04]  /*7c20*/  LDG.E R23, desc[UR10][R6.64+0x3e8] ;  /* 0x0003e80a06177981 */ /* 0x004ea8000c1e1900 */
        /* <DEDUP_REMOVED lines=26> */
[----:B------:R0:W-:Y:S04]  /*7dd0*/  STL [R1+0x7958], R35 ;  /* 0x0079582301007387 */ /* 0x0001e80000100800 */
[----:B------:R1:W-:Y:S04]  /*7de0*/  STL [R1+0x7954], R34 ;  /* 0x0079542201007387 */ /* 0x0003e80000100800 */
[----:B------:R1:W-:Y:S04]  /*7df0*/  STL [R1+0x7950], R33 ;  /* 0x0079502101007387 */ /* 0x0003e80000100800 */
        /* <DEDUP_REMOVED lines=18> */
[----:B0-----:R-:W4:Y:S04]  /*7f20*/  LDG.E R26, desc[UR10][R2.64+0x5c] ;  /* 0x00005c0a021a7981 */ /* 0x001f28000c1e1900 */
[----:B------:R0:W-:Y:S04]  /*7f30*/  STL [R1+0x7928], R25 ;  /* 0x0079281901007387 */ /* 0x0001e80000100800 */
[----:B--2---:R1:W-:Y:S04]  /*7f40*/  STL [R1+0x7924], R23 ;  /* 0x0079241701007387 */ /* 0x0043e80000100800 */
[----:B------:R2:W-:Y:S04]  /*7f50*/  STL [R1+0x7920], R22 ;  /* 0x0079201601007387 */ /* 0x0005e80000100800 */
[----:B---3--:R3:W-:Y:S04]  /*7f60*/  STL [R1+0x791c], R21 ;  /* 0x00791c1501007387 */ /* 0x0087e80000100800 */
[----:B----4-:R4:W-:Y:S04]  /*7f70*/  STL [R1+0x7918], R20 ;  /* 0x0079181401007387 */ /* 0x0109e80000100800 */
        /* <DEDUP_REMOVED lines=24> */
[----:B0-----:R-:W4:Y:S04]  /*8100*/  LDG.E R0, desc[UR10][R2.64+0xb4] ;  /* 0x0000b40a02007981 */ /* 0x001f28000c1e1900 */
        /* <DEDUP_REMOVED lines=30> */
[----:B------:R0:W-:Y:S04]  /*82f0*/  STL [R1+0x78b0], R26 ;  /* 0x0078b01a01007387 */ /* 0x0001e80000100800 */
[----:B0-----:R-:W4:Y:S04]  /*8300*/  LDG.E R26, desc[UR10][R2.64+0xd8] ;  /* 0x0000d80a021a7981 */ /* 0x001f28000c1e1900 */
        /* <DEDUP_REMOVED lines=119> */
[----:B------:R0:W-:Y:S04]  /*8a80*/  STL [R1+0x77b8], R26 ;  /* 0x0077b81a01007387 */ /* 0x0001e80000100800 */
[----:B-1----:R-:W4:Y:S04]  /*8a90*/  LDG.E R29, desc[UR10][R2.64+0x1c4] ;  /* 0x0001c40a021d7981 */ /* 0x002f28000c1e1900 */
[----:B------:R-:W4:Y:S04]  /*8aa0*/  LDG.E R28, desc[UR10][R2.64+0x1c8] ;  /* 0x0001c80a021c7981 */ /* 0x000f28000c1e1900 */
[----:B0-----:R-:W4:Y:S04]  /*8ab0*/  LDG.E R27, desc[UR10][R2.64+0x1cc] ;  /* 0x0001cc0a021b7981 */ /* 0x001f28000c1e1900 */
        /* <DEDUP_REMOVED lines=219> */
[----:B0-----:R-:W4:Y:S01]  /*9870*/  LDG.E R0, desc[UR10][R2.64+0x39c] ;  /* 0x00039c0a02007981 */ /* 0x001f22000c1e1900 */
[----:B------:R-:W0:Y:S03]  /*9880*/  LDC.64 R4, c[0x0][0x398] ;  /* 0x0000e600ff047b82 */ /* 0x000e260000000a00 */
[----:B------:R1:W-:Y:S04]  /*9890*/  STL [R1+0x75e0], R10 ;  /* 0x0075e00a01007387 */ /* 0x0003e80000100800 */
[----:B------:R1:W-:Y:S04]  /*98a0*/  STL [R1+0x75dc], R9 ;  /* 0x0075dc0901007387 */ /* 0x0003e80000100800 */
[----:B------:R1:W-:Y:S04]  /*98b0*/  STL [R1+0x75d8], R8 ;  /* 0x0075d80801007387 */ /* 0x0003e80000100800 */
[----:B------:R1:W-:Y:S04]  /*98c0*/  STL [R1+0x75d4], R7 ;  /* 0x0075d40701007387 */ /* 0x0003e80000100800 */
[----:B------:R1:W-:Y:S04]  /*98d0*/  STL [R1+0x75d0], R6 ;  /* 0x0075d00601007387 */ /* 0x0003e80000100800 */
[----:B-1----:R-:W4:Y:S04]  /*98e0*/  LDG.E R10, desc[UR10][R2.64+0x380] ;  /* 0x0003800a020a7981 */ /* 0x002f28000c1e1900 */
[----:B------:R-:W4:Y:S04]  /*98f0*/  LDG.E R9, desc[UR10][R2.64+0x384] ;  /* 0x0003840a02097981 */ /* 0x000f28000c1e1900 */
[----:B------:R-:W4:Y:S04]  /*9900*/  LDG.E R8, desc[UR10][R2.64+0x388] ;  /* 0x0003880a02087981 */ /* 0x000f28000c1e1900 */
[----:B------:R-:W4:Y:S04]  /*9910*/  LDG.E R7, desc[UR10][R2.64+0x38c] ;  /* 0x00038c0a02077981 */ /* 0x000f28000c1e1900 */
[----:B------:R-:W4:Y:S04]  /*9920*/  LDG.E R6, desc[UR10][R2.64+0x390] ;  /* 0x0003900a02067981 */ /* 0x000f28000c1e1900 */
[----:B0-----:R0:W5:Y:S04]  /*9930*/  LDG.E R242, desc[UR10][R4.64+0x168] ;  /* 0x0001680a04f27981 */ /* 0x001168000c1e1900 */
[----:B------:R0:W5:Y:S04]  /*9940*/  LDG.E R241, desc[UR10][R4.64+0x16c] ;  /* 0x00016c0a04f17981 */ /* 0x000168000c1e1900 */
[----:B------:R0:W5:Y:S04]  /*9950*/  LDG.E R240, desc[UR10][R4.64+0x170] ;  /* 0x0001700a04f07981 */ /* 0x000168000c1e1900 */
[----:B------:R0:W5:Y:S04]  /*9960*/  LDG.E R239, desc[UR10][R4.64+0x174] ;  /* 0x0001740a04ef7981 */ /* 0x000168000c1e1900 */
[----:B------:R1:W-:Y:S04]  /*9970*/  STL [R1+0x75c0], R33 ;  /* 0x0075c02101007387 */ /* 0x0003e80000100800 */
[----:B------:R0:W-:Y:S04]  /*9980*/  STL [R1+0x75bc], R32 ;  /* 0x0075bc2001007387 */ /* 0x0001e80000100800 */
[----:B------:R0:W5:Y:S04]  /*9990*/  LDG.E R238, desc[UR10][R4.64+0x178] ;  /* 0x0001780a04ee7981 */ /* 0x000168000c1e1900 */
        /* <DEDUP_REMOVED lines=8> */
[----:B-1----:R-:W4:Y:S04]  /*9a20*/  LDG.E R33, desc[UR10][R2.64+0x3a0] ;  /* 0x0003a00a02217981 */ /* 0x002f28000c1e1900 */
[----:B0-----:R-:W4:Y:S04]  /*9a30*/  LDG.E R32, desc[UR10][R2.64+0x3a4] ;  /* 0x0003a40a02207981 */ /* 0x001f28000c1e1900 */
        /* <DEDUP_REMOVED lines=10> */
[----:B------:R0:W5:Y:S04]  /*9ae0*/  LDG.E R237, desc[UR10][R4.64+0x17c] ;  /* 0x00017c0a04ed7981 */ /* 0x000168000c1e1900 */
        /* <DEDUP_REMOVED lines=26> */
[----:B-1----:R-:W4:Y:S04]  /*9c90*/  LDG.E R25, desc[UR10][R2.64+0x3c4] ;  /* 0x0003c40a02197981 */ /* 0x002f28000c1e1900 */
[----:B0-----:R-:W4:Y:S04]  /*9ca0*/  LDG.E R23, desc[UR10][R2.64+0x3c8] ;  /* 0x0003c80a02177981 */ /* 0x001f28000c1e1900 */
        /* <DEDUP_REMOVED lines=17> */
[----:B------:R1:W5:Y:S04]  /*9dc0*/  LDG.E R220, desc[UR10][R4.64+0x1c0] ;  /* 0x0001c00a04dc7981 */ /* 0x000368000c1e1900 */
[----:B------:R-:W4:Y:S04]  /*9dd0*/  LDG.E R3, desc[UR10][R4.64+0x3ec] ;  /* 0x0003ec0a04037981 */ /* 0x000f28000c1e1900 */
[----:B------:R-:W4:Y:S04]  /*9de0*/  LDG.E R2, desc[UR10][R4.64+0x3f0] ;  /* 0x0003f00a04027981 */ /* 0x000f28000c1e1900 */
        /* <DEDUP_REMOVED lines=25> */
[----:B------:R-:W4:Y:S04]  /*9f80*/  LDG.E R31, desc[UR10][R4.64] ;  /* 0x0000000a041f7981 */ /* 0x000f28000c1e1900 */
[----:B------:R-:W4:Y:S04]  /*9f90*/  LDG.E R30, desc[UR10][R4.64+0x4] ;  /* 0x0000040a041e7981 */ /* 0x000f28000c1e1900 */
[----:B------:R-:W4:Y:S04]  /*9fa0*/  LDG.E R29, desc[UR10][R4.64+0x8] ;  /* 0x0000080a041d7981 */ /* 0x000f28000c1e1900 */
[----:B------:R-:W4:Y:S04]  /*9fb0*/  LDG.E R28, desc[UR10][R4.64+0xc] ;  /* 0x00000c0a041c7981 */ /* 0x000f28000c1e1900 */
[----:B------:R-:W4:Y:S04]  /*9fc0*/  LDG.E R27, desc[UR10][R4.64+0x10] ;  /* 0x0000100a041b7981 */ /* 0x000f28000c1e1900 */
[----:B------:R-:W4:Y:S04]  /*9fd0*/  LDG.E R26, desc[UR10][R4.64+0x14] ;  /* 0x0000140a041a7981 */ /* 0x000f28000c1e1900 */
        /* <DEDUP_REMOVED lines=247> */
[----:B0-----:R0:W5:Y:S04]  /*af50*/  LDG.E R24, desc[UR10][R4.64+0x3d4] ;  /* 0x0003d40a04187981 */ /* 0x001168000c1e1900 */
        /* <DEDUP_REMOVED lines=12> */
[----:B-1----:R0:W5:Y:S04]  /*b020*/  LDG.E R26, desc[UR10][R4.64+0x318] ;  /* 0x0003180a041a7981 */ /* 0x002168000c1e1900 */
        /* <DEDUP_REMOVED lines=17> */
[----:B------:R-:W-:Y:S04]  /*b140*/  STL [R1+0x73d0], R23 ;  /* 0x0073d01701007387 */ /* 0x000fe80000100800 */
[----:B--2---:R-:W-:Y:S04]  /*b150*/  STL [R1+0x73cc], R22 ;  /* 0x0073cc1601007387 */ /* 0x004fe80000100800 */
[----:B---3--:R-:W-:Y:S04]  /*b160*/  STL [R1+0x73c8], R21 ;  /* 0x0073c81501007387 */ /* 0x008fe80000100800 */
[----:B----4-:R-:W-:Y:S04]  /*b170*/  STL [R1+0x73c4], R20 ;  /* 0x0073c41401007387 */ /* 0x010fe80000100800 */
[----:B------:R-:W-:Y:S04]  /*b180*/  STL [R1+0x73c0], R19 ;  /* 0x0073c01301007387 */ /* 0x000fe80000100800 */
[----:B------:R-:W-:Y:S04]  /*b190*/  STL [R1+0x73bc], R18 ;  /* 0x0073bc1201007387 */ /* 0x000fe80000100800 */
[----:B------:R-:W-:Y:S04]  /*b1a0*/  STL [R1+0x73b8], R17 ;  /* 0x0073b81101007387 */ /* 0x000fe80000100800 */
[----:B------:R-:W-:Y:S04]  /*b1b0*/  STL [R1+0x73b4], R16 ;  /* 0x0073b41001007387 */ /* 0x000fe80000100800 */
[----:B------:R-:W-:Y:S04]  /*b1c0*/  STL [R1+0x73b0], R15 ;  /* 0x0073b00f01007387 */ /* 0x000fe80000100800 */
[----:B-1----:R0:W5:Y:S04]  /*b1d0*/  LDG.E R25, desc[UR10][R4.64+0x314] ;  /* 0x0003140a04197981 */ /* 0x002168000c1e1900 */
[----:B------:R0:W5:Y:S04]  /*b1e0*/  LDG.E R43, desc[UR10][R4.64+0x360] ;  /* 0x0003600a042b7981 */ /* 0x000168000c1e1900 */
[----:B------:R0:W5:Y:S04]  /*b1f0*/  LDG.E R44, desc[UR10][R4.64+0x364] ;  /* 0x0003640a042c7981 */ /* 0x000168000c1e1900 */
[----:B------:R-:W-:Y:S04]  /*b200*/  STL [R1+0x73ac], R14 ;  /* 0x0073ac0e01007387 */ /* 0x000fe80000100800 */
[----:B------:R0:W5:Y:S04]  /*b210*/  LDG.E R45, desc[UR10][R4.64+0x368] ;  /* 0x0003680a042d7981 */ /* 0x000168000c1e1900 */
[----:B------:R-:W-:Y:S04]  /*b220*/  STL [R1+0x7388], R3 ;  /* 0x0073880301007387 */ /* 0x000fe80000100800 */
[----:B------:R-:W-:Y:S04]  /*b230*/  STL [R1+0x7384], R2 ;  /* 0x0073840201007387 */ /* 0x000fe80000100800 */
[----:B------:R1:W-:Y:S04]  /*b240*/  STL [R1+0x7380], R0 ;  /* 0x0073800001007387 */ /* 0x0003e80000100800 */
        /* <DEDUP_REMOVED lines=35> */
[----:B------:R-:W-:-:S02]  /*b480*/  PRMT R133, RZ, 0x7610, R133 ;  /* 0x00007610ff857816 */ /* 0x000fc40000000085 */
[----:B------:R-:W-:Y:S02]  /*b490*/  PRMT R130, RZ, 0x7610, R130 ;  /* 0x00007610ff827816 */ /* 0x000fe40000000082 */
[----:B------:R-:W-:Y:S01]  /*b4a0*/  PRMT R132, RZ, 0x7610, R132 ;  /* 0x00007610ff847816 */ /* 0x000fe20000000084 */
[----:B------:R-:W-:Y:S02]  /*b4b0*/  UIADD3 UR23, UPT, UPT, UR12, 0x3380, URZ ;  /* 0x000033800c177890 */ /* 0x000fe4000fffe0ff */
[----:B------:R-:W-:Y:S02]  /*b4c0*/  UIADD3 UR24, UPT, UPT, UR12, 0x1f60, URZ ;  /* 0x00001f600c187890 */ /* 0x000fe4000fffe0ff */
[----:B------:R-:W-:Y:S02]  /*b4d0*/  UIADD3 UR25, UPT, UPT, UR12, 0x600, URZ ;  /* 0x000006000c197890 */ /* 0x000fe4000fffe0ff */
[----:B------:R-:W-:Y:S02]  /*b4e0*/  UIADD3 UR26, UPT, UPT, UR12, 0x400, URZ ;  /* 0x000004000c1a7890 */ /* 0x000fe4000fffe0ff */
[----:B------:R-:W-:-:S02]  /*b4f0*/  UIADD3 UR27, UPT, UPT, UR12, 0x800, URZ ;  /* 0x000008000c1b7890 */ /* 0x000fc4000fffe0ff */
[----:B------:R-:W-:Y:S02]  /*b500*/  UIADD3 UR18, UPT, UPT, UR12, 0x1f80, URZ ;  /* 0x00001f800c127890 */ /* 0x000fe4000fffe0ff */
[----:B------:R-:W-:Y:S02]  /*b510*/  UIADD3 UR28, UPT, UPT, UR12, 0xc00, URZ ;  /* 0x00000c000c1c7890 */ /* 0x000fe4000fffe0ff */
[----:B------:R-:W-:Y:S02]  /*b520*/  UIADD3 UR29, UPT, UPT, UR12, 0x2b80, URZ ;  /* 0x00002b800c1d7890 */ /* 0x000fe4000fffe0ff */
[----:B------:R-:W-:Y:S02]  /*b530*/  UIADD3 UR19, UPT, UPT, UR12, 0xe00, URZ ;  /* 0x00000e000c137890 */ /* 0x000fe4000fffe0ff */
[----:B------:R-:W-:Y:S02]  /*b540*/  UIADD3 UR20, UPT, UPT, UR12, 0x5380, URZ ;  /* 0x000053800c147890 */ /* 0x000fe4000fffe0ff */
[----:B------:R-:W-:-:S02]  /*b550*/  UIADD3 UR21, UPT, UPT, UR12, 0x1800, URZ ;  /* 0x000018000c157890 */ /* 0x000fc4000fffe0ff */
[----:B------:R-:W-:Y:S01]  /*b560*/  UIADD3 UR12, UPT, UPT, UR12, 0x1c00, URZ ;  /* 0x00001c000c0c7890 */ /* 0x000fe2000fffe0ff */
[----:B------:R-:W-:Y:S01]  /*b570*/  UMOV UR4, URZ ;  /* 0x000000ff00047c82 */ /* 0x000fe20008000000 */
[----:B0-----:R-:W-:-:S10]  /*b580*/  UMOV UR5, URZ ;  /* 0x000000ff00057c82 */ /* 0x001fd40008000000 */
.L_x_397:
[----:B0-----:R-:W0:Y:S01]  /*b590*/  LDCU.64 UR6, c[0x0][0x488] ;  /* 0x00009100ff0677ac */ /* 0x001e220008000a00 */
[----:B-1----:R-:W1:Y:S01]  /*b5a0*/  LDC.64 R22, c[0x0][0x388] ;  /* 0x0000e200ff167b82 */ /* 0x002e620000000a00 */
[----:B------:R-:W2:Y:S01]  /*b5b0*/  LDL R92, [R1+0x74a4] ;  /* 0x0074a400015c7983 */ /* 0x000ea20000100800 */
[----:B------:R-:W3:Y:S03]  /*b5c0*/  LDCU.64 UR14, c[0x0][0x390] ;  /* 0x00007200ff0e77ac */ /* 0x000ee60008000a00 */
[----:B------:R-:W4:Y:S01]  /*b5d0*/  LDL R90, [R1+0x74a0] ;  /* 0x0074a000015a7983 */ /* 0x000f220000100800 */
[----:B------:R-:W-:-:S03]  /*b5e0*/  USHF.L.U32 UR8, UR5, 0x4, URZ ;  /* 0x0000000405087899 */ /* 0x000fc600080006ff */
[----:B------:R-:W4:Y:S04]  /*b5f0*/  LDL R84, [R1+0x749c] ;  /* 0x00749c0001547983 */ /* 0x000f280000100800 */
[----:B------:R-:W4:Y:S01]  /*b600*/  LDL R88, [R1+0x7424] ;  /* 0x0074240001587983 */ /* 0x000f220000100800 */
[----:B0-----:R-:W-:-:S03]  /*b610*/  UIMAD.WIDE.U32 UR6, UR5, 0x4, UR6 ;  /* 0x00000004050678a5 */ /* 0x001fc6000f8e0006 */
[----:B------:R-:W4:Y:S04]  /*b620*/  LDL R80, [R1+0x7498] ;  /* 0x0074980001507983 */ /* 0x000f280000100800 */
[----:B------:R-:W4:Y:S01]  /*b630*/  LDL R89, [R1+0x7464] ;  /* 0x0074640001597983 */ /* 0x000f220000100800 */
[----:B------:R-:W-:Y:S02]  /*b640*/  MOV R4, UR6 ;  /* 0x0000000600047c02 */ /* 0x000fe40008000f00 */
[----:B------:R-:W-:Y:S01]  /*b650*/  MOV R5, UR7 ;  /* 0x0000000700057c02 */ /* 0x000fe20008000f00 */
[----:B------:R-:W4:Y:S04]  /*b660*/  LDL R86, [R1+0x7420] ;  /* 0x0074200001567983 */ /* 0x000f280000100800 */
[----:B------:R0:W2:Y:S01]  /*b670*/  LDG.E R8, desc[UR10][R4.64] ;  /* 0x0000000a04087981 */ /* 0x0000a2000c1e1900 */
[----:B---3--:R-:W-:-:S03]  /*b680*/  UIMAD.WIDE.U32 UR14, UR8, 0x4, UR14 ;  /* 0x00000004080e78a5 */ /* 0x008fc6000f8e000e */
[----:B------:R-:W3:Y:S04]  /*b690*/  LDL R87, [R1+0x7460] ;  /* 0x0074600001577983 */ /* 0x000ee80000100800 */
[----:B------:R-:W3:Y:S01]  /*b6a0*/  LDL R82, [R1+0x741c] ;  /* 0x00741c0001527983 */ /* 0x000ee20000100800 */
[----:B0-----:R-:W-:Y:S02]  /*b6b0*/  MOV R4, UR14 ;  /* 0x0000000e00047c02 */ /* 0x001fe40008000f00 */
[----:B------:R-:W-:Y:S01]  /*b6c0*/  MOV R5, UR15 ;  /* 0x0000000f00057c02 */ /* 0x000fe20008000f00 */
[----:B------:R-:W3:Y:S04]  /*b6d0*/  LDL R83, [R1+0x745c] ;  /* 0x00745c0001537983 */ /* 0x000ee80000100800 */
        /* <DEDUP_REMOVED lines=17> */
[----:B------:R-:W3:Y:S01]  /*b7f0*/  LDL R81, [R1+0x74d8] ;  /* 0x0074d80001517983 */ /* 0x000ee20000100800 */
[----:B------:R-:W-:-:S03]  /*b800*/  ULEA UR13, UR5, UR17, 0x2 ;  /* 0x00000011050d7291 */ /* 0x000fc6000f8e10ff */
[----:B------:R-:W3:Y:S01]  /*b810*/  LDL R94, [R1+0x7660] ;  /* 0x00766000015e7983 */ /* 0x000ee20000100800 */
[----:B--2---:R-:W-:-:S05]  /*b820*/  SHF.L.U32 R8, R8, 0x4, RZ ;  /* 0x0000000408087819 */ /* 0x004fca00000006ff */
[----:B-1----:R-:W-:Y:S02]  /*b830*/  IMAD.WIDE R8, R8, 0x4, R22 ;  /* 0x0000000408087825 */ /* 0x002fe400078e0216 */
[----:B------:R-:W2:Y:S04]  /*b840*/  LDG.E R22, desc[UR10][R4.64+0x38] ;  /* 0x0000380a04167981 */ /* 0x000ea8000c1e1900 */
        /* <DEDUP_REMOVED lines=16> */
[----:B------:R0:W2:Y:S01]  /*b950*/  LDG.E R66, desc[UR10][R8.64+0x3c] ;  /* 0x00003c0a08427981 */ /* 0x0000a2000c1e1900 */
[----:B------:R-:W-:Y:S01]  /*b960*/  ULEA UR8, UR5, UR17, 0x6 ;  /* 0x0000001105087291 */ /* 0x000fe2000f8e30ff */
[----:B----4-:R-:W-:-:S02]  /*b970*/  FADD R4, R79, R6 ;  /* 0x000000064f047221 */ /* 0x010fc40000000000 */
[----:B------:R-:W4:Y:S01]  /*b980*/  LDL R79, [R1+0x73ec] ;  /* 0x0073ec00014f7983 */ /* 0x000f220000100800 */
[----:B---3--:R-:W-:Y:S01]  /*b990*/  FADD R5, R77, R7 ;  /* 0x000000074d057221 */ /* 0x008fe20000000000 */
[----:B0-----:R-:W-:Y:S02]  /*b9a0*/  FFMA R8, R4, R4, RZ ;  /* 0x0000000404087223 */ /* 0x001fe400000000ff */
[----:B------:R-:W3:Y:S01]  /*b9b0*/  LDL R77, [R1+0x7430] ;  /* 0x00743000014d7983 */ /* 0x000ee20000100800 */
[----:B--2---:R-:W-:Y:S01]  /*b9c0*/  FADD R6, R75, R10 ;  /* 0x0000000a4b067221 */ /* 0x004fe20000000000 */
[----:B------:R-:W-:Y:S02]  /*b9d0*/  FFMA R8, R5, R5, R8 ;  /* 0x0000000505087223 */ /* 0x000fe40000000008 */
[----:B------:R-:W2:Y:S01]  /*b9e0*/  LDL R75, [R1+0x7450] ;  /* 0x00745000014b7983 */ /* 0x000ea20000100800 */
[----:B------:R-:W-:Y:S01]  /*b9f0*/  FADD R7, R78, R11 ;  /* 0x0000000b4e077221 */ /* 0x000fe20000000000 */
[----:B------:R-:W-:-:S02]  /*ba00*/  FFMA R8, R6, R6, R8 ;  /* 0x0000000606087223 */ /* 0x000fc40000000008 */
[----:B------:R-:W4:Y:S01]  /*ba10*/  LDL R78, [R1+0x74a8] ;  /* 0x0074a800014e7983 */ /* 0x000f220000100800 */
        /* <DEDUP_REMOVED lines=25> */
[----:B------:R0:W-:Y:S03]  /*bbb0*/  STL.128 [UR8+0x1610], R12 ;  /* 0x0016100cff007987 */ /* 0x0001e60008100c08 */
[----:B------:R-:W-:Y:S01]  /*bbc0*/  FFMA R8, R23, R23, R8 ;  /* 0x0000001717087223 */ /* 0x000fe20000000008 */
[----:B------:R-:W3:Y:S03]  /*bbd0*/  LDL R70, [R1+0x7458] ;  /* 0x0074580001467983 */ /* 0x000ee60000100800 */
[----:B------:R-:W-:Y:S01]  /*bbe0*/  FFMA R8, R8, R66, 9.9999997473787516356e-06 ;  /* 0x3727c5ac08087423 */ /* 0x000fe20000000042 */
[----:B------:R-:W2:Y:S04]  /*bbf0*/  LDL R69, [R1+0x7414] ;  /* 0x0074140001457983 */ /* 0x000ea80000100800 */
[C---:B------:R-:W-:Y:S01]  /*bc00*/  FSETP.GEU.AND P0, PT, |R8|.reuse, 1.175494350822287508e-38, PT ;  /* 0x008000000800780b */ /* 0x040fe20003f0e200 */
[----:B------:R-:W-:Y:S04]  /*bc10*/  STL.128 [UR8+0x1600], R4 ;  /* 0x00160004ff007987 */ /* 0x000fe80008100c08 */
[----:B------:R-:W4:Y:S04]  /*bc20*/  LDL R74, [R1+0x7410] ;  /* 0x00741000014a7983 */ /* 0x000f280000100800 */
[----:B------:R-:W4:Y:S04]  /*bc30*/  LDL R72, [R1+0x7448] ;  /* 0x0074480001487983 */ /* 0x000f280000100800 */
[----:B------:R-:W-:Y:S01]  /*bc40*/  @!P0 FMUL R8, R8, 16777216 ;  /* 0x4b80000008088820 */ /* 0x000fe20000400000 */
[----:B------:R-:W4:Y:S03]  /*bc50*/  LDL R73, [R1+0x740c] ;  /* 0x00740c0001497983 */ /* 0x000f260000100800 */
[----:B------:R-:W1:Y:S01]  /*bc60*/  MUFU.RSQ R64, R8 ;  /* 0x0000000800407308 */ /* 0x000e620000001400 */
[----:B------:R0:W-:Y:S04]  /*bc70*/  STL.128 [UR8+0x1620], R16 ;  /* 0x00162010ff007987 */ /* 0x0001e80008100c08 */
[----:B------:R-:W4:Y:S04]  /*bc80*/  LDL R71, [R1+0x7408] ;  /* 0x0074080001477983 */ /* 0x000f280000100800 */
[----:B------:R-:W4:Y:S01]  /*bc90*/  LDL R76, [R1+0x73f0] ;  /* 0x0073f000014c7983 */ /* 0x000f220000100800 */
[----:B-1----:R-:W-:-:S04]  /*bca0*/  @!P0 FMUL R64, R64, 4096 ;  /* 0x4580000040408820 */ /* 0x002fc80000400000 */
[-C--:B------:R-:W-:Y:S02]  /*bcb0*/  FMUL R104, R12, R64.reuse ;  /* 0x000000400c687220 */ /* 0x080fe40000400000 */
[----:B0-----:R-:W2:Y:S01]  /*bcc0*/  LDL R12, [R1+0x7494] ;  /* 0x00749400010c7983 */ /* 0x001ea20000100800 */
[----:B------:R-:W-:-:S03]  /*bcd0*/  FMUL R109, R17, R64 ;  /* 0x00000040116d7220 */ /* 0x000fc60000400000 */
[----:B------:R-:W4:Y:S01]  /*bce0*/  LDL R17, [R1+0x7418] ;  /* 0x0074180001117983 */ /* 0x000f220000100800 */
        /* <DEDUP_REMOVED lines=21> */
[----:B------:R0:W-:Y:S02]  /*be40*/  STL.128 [UR8+0x1630], R20 ;  /* 0x00163014ff007987 */ /* 0x0001e40008100c08 */
[----:B------:R-:W-:-:S02]  /*be50*/  FFMA R65, R107, R107, R65 ;  /* 0x0000006b6b417223 */ /* 0x000fc40000000041 */
[----:B------:R-:W4:Y:S02]  /*be60*/  LDL R13, [R1+0x7454] ;  /* 0x00745400010d7983 */ /* 0x000f240000100800 */
[----:B------:R-:W-:Y:S02]  /*be70*/  FFMA R65, R108, R108, R65 ;  /* 0x0000006c6c417223 */ /* 0x000fe40000000041 */
[----:B------:R-:W4:Y:S02]  /*be80*/  LDL R18, [R1+0x7490] ;  /* 0x0074900001127983 */ /* 0x000f240000100800 */
[----:B------:R-:W-:Y:S02]  /*be90*/  FFMA R65, R109, R109, R65 ;  /* 0x0000006d6d417223 */ /* 0x000fe40000000041 */
[----:B------:R-:W4:Y:S02]  /*bea0*/  LDL R14, [R1+0x74cc] ;  /* 0x0074cc00010e7983 */ /* 0x000f240000100800 */
[----:B------:R-:W-:-:S02]  /*beb0*/  FFMA R65, R110, R110, R65 ;  /* 0x0000006e6e417223 */ /* 0x000fc40000000041 */
[----:B0-----:R-:W4:Y:S02]  /*bec0*/  LDL R21, [R1+0x74d4] ;  /* 0x0074d40001157983 */ /* 0x001f240000100800 */
[----:B------:R-:W-:Y:S02]  /*bed0*/  FFMA R65, R111, R111, R65 ;  /* 0x0000006f6f417223 */ /* 0x000fe40000000041 */
[----:B------:R-:W4:Y:S02]  /*bee0*/  LDL R22, [R1+0x74d0] ;  /* 0x0074d00001167983 */ /* 0x000f240000100800 */
[----:B------:R-:W-:Y:S02]  /*bef0*/  FFMA R65, R112, R112, R65 ;  /* 0x0000007070417223 */ /* 0x000fe40000000041 */
[----:B------:R-:W4:Y:S02]  /*bf00*/  LDL R23, [R1+0x748c] ;  /* 0x00748c0001177983 */ /* 0x000f240000100800 */
[----:B------:R-:W-:-:S02]  /*bf10*/  FFMA R65, R113, R113, R65 ;  /* 0x0000007171417223 */ /* 0x000fc40000000041 */
[----:B------:R-:W4:Y:S02]  /*bf20*/  LDL R15, [R1+0x744c] ;  /* 0x00744c00010f7983 */ /* 0x000f240000100800 */
[----:B------:R-:W-:Y:S02]  /*bf30*/  FFMA R65, R114, R114, R65 ;  /* 0x0000007272417223 */ /* 0x000fe40000000041 */
[----:B------:R-:W4:Y:S02]  /*bf40*/  LDL R19, [R1+0x74c8] ;  /* 0x0074c80001137983 */ /* 0x000f240000100800 */
[----:B------:R-:W-:Y:S02]  /*bf50*/  FFMA R65, R115, R115, R65 ;  /* 0x0000007373417223 */ /* 0x000fe40000000041 */
[----:B------:R-:W4:Y:S02]  /*bf60*/  LDL R16, [R1+0x7488] ;  /* 0x0074880001107983 */ /* 0x000f240000100800 */
[----:B------:R-:W-:-:S05]  /*bf70*/  FFMA R65, R65, R66, 9.9999997473787516356e-06 ;  /* 0x3727c5ac41417423 */ /* 0x000fca0000000042 */
[----:B------:R-:W-:-:S13]  /*bf80*/  FSETP.GEU.AND P0, PT, |R65|, 1.175494350822287508e-38, PT ;  /* 0x008000004100780b */ /* 0x000fda0003f0e200 */
[----:B------:R-:W-:-:S04]  /*bf90*/  @!P0 FMUL R65, R65, 16777216 ;  /* 0x4b80000041418820 */ /* 0x000fc80000400000 */
[----:B------:R-:W0:Y:S02]  /*bfa0*/  MUFU.RSQ R68, R65 ;  /* 0x0000004100447308 */ /* 0x000e240000001400 */
[----:B0-----:R-:W-:-:S04]  /*bfb0*/  @!P0 FMUL R68, R68, 4096 ;  /* 0x4580000044448820 */ /* 0x001fc80000400000 */
[-C--:B------:R-:W-:Y:S01]  /*bfc0*/  FMUL R4, R8, R68.reuse ;  /* 0x0000004408047220 */ /* 0x080fe20000400000 */
[----:B------:R-:W-:-:S03]  /*bfd0*/  FMUL R5, R9, R68 ;  /* 0x0000004409057220 */ /* 0x000fc60000400000 */
[----:B------:R-:W-:Y:S01]  /*bfe0*/  FFMA R65, R92, R4, RZ ;  /* 0x000000045c417223 */ /* 0x000fe200000000ff */
[-C--:B------:R-:W-:Y:S01]  /*bff0*/  FMUL R6, R10, R68.reuse ;  /* 0x000000440a067220 */ /* 0x080fe20000400000 */
[----:B------:R-:W-:Y:S01]  /*c000*/  FMUL R7, R11, R68 ;  /* 0x000000440b077220 */ /* 0x000fe20000400000 */
[----:B------:R-:W-:Y:S01]  /*c010*/  FFMA R67, R88, R4, RZ ;  /* 0x0000000458437223 */ /* 0x000fe200000000ff */
[-C--:B------:R-:W-:Y:S01]  /*c020*/  FFMA R65, R90, R5.reuse, R65 ;  /* 0x000000055a417223 */ /* 0x080fe20000000041 */
[----:B------:R-:W-:Y:S01]  /*c030*/  FMUL R20, R104, R68 ;  /* 0x0000004468147220 */ /* 0x000fe20000400000 */
[----:B------:R-:W-:Y:S01]  /*c040*/  FFMA R66, R89, R4, RZ ;  /* 0x0000000459427223 */ /* 0x000fe200000000ff */
[----:B------:R-:W-:Y:S01]  /*c050*/  FFMA R67, R86, R5, R67 ;  /* 0x0000000556437223 */ /* 0x000fe20000000043 */
[-C--:B------:R-:W-:Y:S01]  /*c060*/  FFMA R65, R84, R6.reuse, R65 ;  /* 0x0000000654417223 */ /* 0x080fe20000000041 */
[----:B------:R0:W-:Y:S03]  /*c070*/  STL [UR13+0x1f20], R64 ;  /* 0x001f2040ff007987 */ /* 0x0001e6000810080d */
[----:B------:R-:W-:Y:S01]  /*c080*/  FFMA R65, R80, R7, R65 ;  /* 0x0000000750417223 */ /* 0x000fe20000000041 */
[----:B------:R-:W-:Y:S01]  /*c090*/  FFMA R66, R87, R5, R66 ;  /* 0x0000000557427223 */ /* 0x000fe20000000042 */
[-C--:B------:R-:W-:Y:S01]  /*c0a0*/  FFMA R67, R82, R6.reuse, R67 ;  /* 0x0000000652437223 */ /* 0x080fe20000000043 */
[----:B------:R-:W4:Y:S02]  /*c0b0*/  LDL R84, [R1+0x74b8] ;  /* 0x0074b80001547983 */ /* 0x000f240000100800 */
[----:B------:R-:W-:Y:S01]  /*c0c0*/  FFMA R66, R83, R6, R66 ;  /* 0x0000000653427223 */ /* 0x000fe20000000042 */
[----:B0-----:R-:W-:Y:S01]  /*c0d0*/  FFMA R64, R93, R4, RZ ;  /* 0x000000045d407223 */ /* 0x001fe200000000ff */
[----:B------:R-:W4:Y:S04]  /*c0e0*/  LDL R83, [R1+0x7438] ;  /* 0x0074380001537983 */ /* 0x000f280000100800 */
[----:B------:R-:W4:Y:S04]  /*c0f0*/  LDL R82, [R1+0x73f8] ;  /* 0x0073f80001527983 */ /* 0x000f280000100800 */
[----:B------:R-:W4:Y:S04]  /*c100*/  LDL R80, [R1+0x742c] ;  /* 0x00742c0001507983 */ /* 0x000f280000100800 */
[----:B------:R-:W-:Y:S04]  /*c110*/  STL.128 [UR8+0x1400], R8 ;  /* 0x00140008ff007987 */ /* 0x000fe80008100c08 */
[----:B------:R-:W-:Y:S04]  /*c120*/  STL.128 [UR8+0x1410], R104 ;  /* 0x00141068ff007987 */ /* 0x000fe80008100c08 */
[----:B------:R-:W-:Y:S04]  /*c130*/  STL.128 [UR8+0x1420], R108 ;  /* 0x0014206cff007987 */ /* 0x000fe80008100c08 */
[----:B------:R-:W-:Y:S04]  /*c140*/  STL.128 [UR8+0x1430], R112 ;  /* 0x00143070ff007987 */ /* 0x000fe80008100c08 */
[----:B------:R-:W4:Y:S04]  /*c150*/  LDL R86, [R1+0x7c74] ;  /* 0x007c740001567983 */ /* 0x000f280000100800 */
        /* <DEDUP_REMOVED lines=15> */
[----:B------:R0:W-:Y:S01]  /*c250*/  STL [UR13+0x1f40], R68 ;  /* 0x001f4044ff007987 */ /* 0x0001e2000810080d */
[----:B------:R-:W-:-:S03]  /*c260*/  FFMA R64, R85, R6, R64 ;  /* 0x0000000655407223 */ /* 0x000fc60000000040 */
[----:B------:R-:W4:Y:S01]  /*c270*/  LDL R85, [R1+0x7cb0] ;  /* 0x007cb00001557983 */ /* 0x000f220000100800 */
[----:B------:R-:W-:-:S03]  /*c280*/  FFMA R64, R81, R7, R64 ;  /* 0x0000000751407223 */ /* 0x000fc60000000040 */
[----:B------:R-:W4:Y:S04]  /*c290*/  LDL R81, [R1+0x74b0] ;  /* 0x0074b00001517983 */ /* 0x000f280000100800 */
[----:B------:R-:W4:Y:S01]  /*c2a0*/  LDL R91, [R1+0x7840] ;  /* 0x00784000015b7983 */ /* 0x000f220000100800 */
[----:B------:R-:W-:-:S03]  /*c2b0*/  FFMA R66, R13, R20, R66 ;  /* 0x000000140d427223 */ /* 0x000fc60000000042 */
[----:B------:R-:W4:Y:S01]  /*c2c0*/  LDL R13, [R1+0x7404] ;  /* 0x00740400010d7983 */ /* 0x000f220000100800 */
[----:B------:R-:W-:Y:S01]  /*c2d0*/  FFMA R64, R21, R20, R64 ;  /* 0x0000001415407223 */ /* 0x000fe20000000040 */
[----:B------:R-:W-:-:S04]  /*c2e0*/  FMUL R21, R105, R68 ;  /* 0x0000004469157220 */ /* 0x000fc80000400000 */
[-C--:B------:R-:W-:Y:S01]  /*c2f0*/  FFMA R64, R22, R21.reuse, R64 ;  /* 0x0000001516407223 */ /* 0x080fe20000000040 */
[----:B------:R-:W-:Y:S01]  /*c300*/  FMUL R22, R106, R68 ;  /* 0x000000446a167220 */ /* 0x000fe20000400000 */
[-C--:B------:R-:W-:Y:S01]  /*c310*/  FFMA R65, R18, R21.reuse, R65 ;  /* 0x0000001512417223 */ /* 0x080fe20000000041 */
[-C--:B------:R-:W-:Y:S01]  /*c320*/  FFMA R66, R75, R21.reuse, R66 ;  /* 0x000000154b427223 */ /* 0x080fe20000000042 */
[----:B------:R-:W4:Y:S01]  /*c330*/  LDL R18, [R1+0x7480] ;  /* 0x0074800001127983 */ /* 0x000f220000100800 */
[-C--:B------:R-:W-:Y:S01]  /*c340*/  FFMA R64, R14, R22.reuse, R64 ;  /* 0x000000160e407223 */ /* 0x080fe20000000040 */
[----:B------:R-:W-:Y:S02]  /*c350*/  FFMA R65, R23, R22, R65 ;  /* 0x0000001617417223 */ /* 0x000fe40000000041 */
[----:B------:R-:W4:Y:S01]  /*c360*/  LDL R14, [R1+0x7440] ;  /* 0x00744000010e7983 */ /* 0x000f220000100800 */
[----:B------:R-:W-:Y:S01]  /*c370*/  FMUL R23, R107, R68 ;  /* 0x000000446b177220 */ /* 0x000fe20000400000 */
[----:B------:R-:W-:Y:S01]  /*c380*/  FFMA R66, R15, R22, R66 ;  /* 0x000000160f427223 */ /* 0x000fe20000000042 */
[----:B------:R-:W-:Y:S01]  /*c390*/  FFMA R67, R74, R21, R67 ;  /* 0x000000154a437223 */ /* 0x000fe20000000043 */
[----:B------:R-:W4:Y:S01]  /*c3a0*/  LDL R15, [R1+0x74bc] ;  /* 0x0074bc00010f7983 */ /* 0x000f220000100800 */
[-C--:B------:R-:W-:Y:S01]  /*c3b0*/  FFMA R64, R19, R23.reuse, R64 ;  /* 0x0000001713407223 */ /* 0x080fe20000000040 */
[-C--:B------:R-:W-:Y:S01]  /*c3c0*/  FFMA R66, R72, R23.reuse, R66 ;  /* 0x0000001748427223 */ /* 0x080fe20000000042 */
[----:B------:R-:W-:Y:S01]  /*c3d0*/  FFMA R65, R16, R23, R65 ;  /* 0x0000001710417223 */ /* 0x000fe20000000041 */
[----:B------:R-:W4:Y:S01]  /*c3e0*/  LDL R74, [R1+0x7400] ;  /* 0x00740000014a7983 */ /* 0x000f220000100800 */
[----:B------:R-:W-:Y:S01]  /*c3f0*/  FMUL R16, R108, R68 ;  /* 0x000000446c107220 */ /* 0x000fe20000400000 */
[----:B------:R-:W-:-:S02]  /*c400*/  FFMA R67, R73, R22, R67 ;  /* 0x0000001649437223 */ /* 0x000fc40000000043 */
        /* <DEDUP_REMOVED lines=10> */
[----:B----4-:R-:W-:Y:S01]  /*c4b0*/  FFMA R65, R17, R16, R65 ;  /* 0x0000001011417223 */ /* 0x010fe20000000041 */
[----:B------:R-:W-:-:S04]  /*c4c0*/  FMUL R17, R109, R68 ;  /* 0x000000446d117220 */ /* 0x000fc80000400000 */
[----:B------:R-:W-:Y:S02]  /*c4d0*/  FFMA R64, R69, R17, R64 ;  /* 0x0000001145407223 */ /* 0x000fe40000000040 */
[----:B------:R-:W4:Y:S01]  /*c4e0*/  LDL R69, [R1+0x73f4] ;  /* 0x0073f40001457983 */ /* 0x000f220000100800 */
[----:B------:R-:W-:-:S03]  /*c4f0*/  FFMA R67, R13, R16, R67 ;  /* 0x000000100d437223 */ /* 0x000fc60000000043 */
[----:B------:R-:W4:Y:S01]  /*c500*/  LDL R13, [R1+0x7474] ;  /* 0x00747400010d7983 */ /* 0x000f220000100800 */
[-C--:B------:R-:W-:Y:S01]  /*c510*/  FFMA R65, R18, R17.reuse, R65 ;  /* 0x0000001112417223 */ /* 0x080fe20000000041 */
[----:B------:R-:W-:Y:S01]  /*c520*/  FMUL R18, R110, R68 ;  /* 0x000000446e127220 */ /* 0x000fe20000400000 */
[----:B------:R-:W-:Y:S02]  /*c530*/  FFMA R66, R14, R17, R66 ;  /* 0x000000110e427223 */ /* 0x000fe40000000042 */
[----:B------:R-:W4:Y:S01]  /*c540*/  LDL R14, [R1+0x7470] ;  /* 0x00747000010e7983 */ /* 0x000f220000100800 */
[----:B------:R-:W-:-:S03]  /*c550*/  FFMA R64, R15, R18, R64 ;  /* 0x000000120f407223 */ /* 0x000fc60000000040 */
[----:B------:R-:W4:Y:S01]  /*c560*/  LDL R15, [R1+0x746c] ;  /* 0x00746c00010f7983 */ /* 0x000f220000100800 */
[----:B------:R-:W-:-:S03]  /*c570*/  FFMA R67, R74, R17, R67 ;  /* 0x000000114a437223 */ /* 0x000fc60000000043 */
[----:B------:R-:W4:Y:S01]  /*c580*/  LDL R74, [R1+0x7468] ;  /* 0x00746800014a7983 */ /* 0x000f220000100800 */
[----:B------:R-:W-:Y:S01]  /*c590*/  FFMA R65, R19, R18, R65 ;  /* 0x0000001213417223 */ /* 0x000fe20000000041 */
[----:B------:R-:W-:Y:S01]  /*c5a0*/  FMUL R19, R111, R68 ;  /* 0x000000446f137220 */ /* 0x000fe20000400000 */
[-C--:B------:R-:W-:Y:S02]  /*c5b0*/  FFMA R66, R73, R18.reuse, R66 ;  /* 0x0000001249427223 */ /* 0x080fe40000000042 */
[----:B------:R-:W4:Y:S01]  /*c5c0*/  LDL R73, [R1+0x7428] ;  /* 0x0074280001497983 */ /* 0x000f220000100800 */
[----:B------:R-:W-:Y:S01]  /*c5d0*/  FFMA R67, R72, R18, R67 ;  /* 0x0000001248437223 */ /* 0x000fe20000000043 */
[-C--:B------:R-:W-:Y:S02]  /*c5e0*/  FFMA R64, R84, R19.reuse, R64 ;  /* 0x0000001354407223 */ /* 0x080fe40000000040 */
[----:B------:R-:W4:Y:S01]  /*c5f0*/  LDL R72, [R1+0x73e8] ;  /* 0x0073e80001487983 */ /* 0x000f220000100800 */
[-C--:B------:R-:W-:Y:S01]  /*c600*/  FFMA R66, R83, R19.reuse, R66 ;  /* 0x0000001353427223 */ /* 0x080fe20000000042 */
[----:B------:R-:W-:-:S02]  /*c610*/  FFMA R67, R82, R19, R67 ;  /* 0x0000001352437223 */ /* 0x000fc40000000043 */
[----:B------:R-:W4:Y:S04]  /*c620*/  LDL R84, [R1+0x76d8] ;  /* 0x0076d80001547983 */ /* 0x000f280000100800 */
[----:B------:R-:W4:Y:S04]  /*c630*/  LDL R83, [R1+0x7d0c] ;  /* 0x007d0c0001537983 */ /* 0x000f280000100800 */
[----:B------:R-:W4:Y:S01]  /*c640*/  LDL R82, [R1+0x7ccc] ;  /* 0x007ccc0001527983 */ /* 0x000f220000100800 */
[----:B--2---:R-:W-:Y:S01]  /*c650*/  FFMA R65, R12, R19, R65 ;  /* 0x000000130c417223 */ /* 0x004fe20000000041 */
[----:B------:R-:W-:-:S04]  /*c660*/  FMUL R12, R112, R68 ;  /* 0x00000044700c7220 */ /* 0x000fc80000400000 */
[-C--:B------:R-:W-:Y:S02]  /*c670*/  FFMA R64, R71, R12.reuse, R64 ;  /* 0x0000000c47407223 */ /* 0x080fe40000000040 */
[----:B------:R-:W2:Y:S01]  /*c680*/  LDL R71, [R1+0x73e4] ;  /* 0x0073e40001477983 */ /* 0x000ea20000100800 */
[----:B---3--:R-:W-:-:S03]  /*c690*/  FFMA R66, R70, R12, R66 ;  /* 0x0000000c46427223 */ /* 0x008fc60000000042 */
[----:B------:R-:W3:Y:S01]  /*c6a0*/  LDL R70, [R1+0x73e0] ;  /* 0x0073e00001467983 */ /* 0x000ee20000100800 */
[----:B----4-:R-:W-:-:S03]  /*c6b0*/  FFMA R67, R69, R12, R67 ;  /* 0x0000000c45437223 */ /* 0x010fc60000000043 */
[----:B------:R-:W4:Y:S01]  /*c6c0*/  LDL R69, [R1+0x73a4] ;  /* 0x0073a40001457983 */ /* 0x000f220000100800 */
[----:B------:R-:W-:Y:S01]  /*c6d0*/  FFMA R65, R13, R12, R65 ;  /* 0x0000000c0d417223 */ /* 0x000fe20000000041 */
[----:B------:R-:W-:-:S04]  /*c6e0*/  FMUL R13, R113, R68 ;  /* 0x00000044710d7220 */ /* 0x000fc80000400000 */
[-C--:B------:R-:W-:Y:S01]  /*c6f0*/  FFMA R64, R81, R13.reuse, R64 ;  /* 0x0000000d51407223 */ /* 0x080fe20000000040 */
[-C--:B------:R-:W-:Y:S01]  /*c700*/  FFMA R66, R77, R13.reuse, R66 ;  /* 0x0000000d4d427223 */ /* 0x080fe20000000042 */
[-C--:B------:R-:W-:Y:S01]  /*c710*/  FFMA R67, R76, R13.reuse, R67 ;  /* 0x0000000d4c437223 */ /* 0x080fe20000000043 */
[----:B------:R-:W4:Y:S04]  /*c720*/  LDL R77, [R1+0x73a0] ;  /* 0x0073a000014d7983 */ /* 0x000f280000100800 */
[----:B------:R-:W4:Y:S04]  /*c730*/  LDL R76, [R1+0x73dc] ;  /* 0x0073dc00014c7983 */ /* 0x000f280000100800 */
[----:B------:R-:W4:Y:S01]  /*c740*/  LDL R81, [R1+0x7c88] ;  /* 0x007c880001517983 */ /* 0x000f220000100800 */
[----:B------:R-:W-:Y:S01]  /*c750*/  FFMA R65, R14, R13, R65 ;  /* 0x0000000d0e417223 */ /* 0x000fe20000000041 */
[----:B------:R-:W-:-:S04]  /*c760*/  FMUL R14, R114, R68 ;  /* 0x00000044720e7220 */ /* 0x000fc80000400000 */
[-C--:B------:R-:W-:Y:S01]  /*c770*/  FFMA R65, R15, R14.reuse, R65 ;  /* 0x0000000e0f417223 */ /* 0x080fe20000000041 */
[----:B------:R-:W-:Y:S01]  /*c780*/  FFMA R64, R75, R14, R64 ;  /* 0x0000000e4b407223 */ /* 0x000fe20000000040 */
[----:B------:R-:W-:Y:S01]  /*c790*/  FMUL R15, R115, R68 ;  /* 0x00000044730f7220 */ /* 0x000fe20000400000 */
[-C--:B------:R-:W-:Y:S01]  /*c7a0*/  FFMA R66, R80, R14.reuse, R66 ;  /* 0x0000000e50427223 */ /* 0x080fe20000000042 */
[----:B------:R-:W4:Y:S01]  /*c7b0*/  LDL R75, [R1+0x739c] ;  /* 0x00739c00014b7983 */ /* 0x000f220000100800 */
[----:B------:R-:W-:Y:S01]  /*c7c0*/  FFMA R67, R79, R14, R67 ;  /* 0x0000000e4f437223 */ /* 0x000fe20000000043 */
[-C--:B------:R-:W-:Y:S01]  /*c7d0*/  FFMA R65, R74, R15.reuse, R65 ;  /* 0x0000000f4a417223 */ /* 0x080fe20000000041 */
[-C--:B------:R-:W-:Y:S01]  /*c7e0*/  FFMA R64, R78, R15.reuse, R64 ;  /* 0x0000000f4e407223 */ /* 0x080fe20000000040 */
[----:B------:R-:W4:Y:S01]  /*c7f0*/  LDL R74, [R1+0x73d8] ;  /* 0x0073d800014a7983 */ /* 0x000f220000100800 */
[----:B------:R-:W-:-:S03]  /*c800*/  FFMA R66, R73, R15, R66 ;  /* 0x0000000f49427223 */ /* 0x000fc60000000042 */
[----:B------:R-:W4:Y:S01]  /*c810*/  LDL R80, [R1+0x73d4] ;  /* 0x0073d40001507983 */ /* 0x000f220000100800 */
[----:B------:R-:W-:-:S03]  /*c820*/  FFMA R67, R72, R15, R67 ;  /* 0x0000000f48437223 */ /* 0x000fc60000000043 */
[----:B------:R-:W4:Y:S04]  /*c830*/  LDL R73, [R1+0x7398] ;  /* 0x0073980001497983 */ /* 0x000f280000100800 */
[----:B------:R-:W4:Y:S04]  /*c840*/  LDL R72, [R1+0x7394] ;  /* 0x0073940001487983 */ /* 0x000f280000100800 */
[----:B------:R2:W-:Y:S04]  /*c850*/  STL.128 [UR8+0x600], R64 ;  /* 0x00060040ff007987 */ /* 0x0005e80008100c08 */
[----:B0-----:R-:W4:Y:S04]  /*c860*/  LDL R68, [R1+0x7388] ;  /* 0x0073880001447983 */ /* 0x001f280000100800 */
[----:B------:R-:W4:Y:S04]  /*c870*/  LDL R79, [R1+0x73cc] ;  /* 0x0073cc00014f7983 */ /* 0x000f280000100800 */
[----:B------:R-:W4:Y:S01]  /*c880*/  LDL R78, [R1+0x73c8] ;  /* 0x0073c800014e7983 */ /* 0x000f220000100800 */
[----:B--2---:R-:W-:-:S03]  /*c890*/  FFMA R64, R71, R4, RZ ;  /* 0x0000000447407223 */ /* 0x004fc600000000ff */
[----:B------:R-:W2:Y:S01]  /*c8a0*/  LDL R71, [R1+0x73d0] ;  /* 0x0073d00001477983 */ /* 0x000ea20000100800 */
[----:B---3--:R-:W-:-:S03]  /*c8b0*/  FFMA R64, R70, R5, R64 ;  /* 0x0000000546407223 */ /* 0x008fc60000000040 */
[----:B------:R-:W3:Y:S01]  /*c8c0*/  LDL R70, [R1+0x7390] ;  /* 0x0073900001467983 */ /* 0x000ee20000100800 */
[----:B----4-:R-:W-:-:S03]  /*c8d0*/  FFMA R65, R69, R4, RZ ;  /* 0x0000000445417223 */ /* 0x010fc600000000ff */
        /* <DEDUP_REMOVED lines=10> */
[-C--:B-----5:R-:W-:Y:S01]  /*c980*/  FFMA R66, R236, R4.reuse, RZ ;  /* 0x00000004ec427223 */ /* 0x0a0fe200000000ff */
[----:B------:R-:W-:Y:S01]  /*c990*/  FFMA R67, R220, R4, RZ ;  /* 0x00000004dc437223 */ /* 0x000fe200000000ff */
        /* <DEDUP_REMOVED lines=13> */
[----:B------:R-:W-:Y:S01]  /*ca70*/  FFMA R64, R79, R22, R64 ;  /* 0x000000164f407223 */ /* 0x000fe20000000040 */
[-C--:B------:R-:W-:Y:S01]  /*ca80*/  FFMA R66, R235, R5.reuse, R66 ;  /* 0x00000005eb427223 */ /* 0x080fe20000000042 */
[----:B------:R-:W-:Y:S01]  /*ca90*/  FFMA R67, R219, R5, R67 ;  /* 0x00000005db437223 */ /* 0x000fe20000000043 */
        /* <DEDUP_REMOVED lines=12> */
[----:B------:R-:W-:Y:S01]  /*cb60*/  FFMA R65, R76, R16, R65 ;  /* 0x000000104c417223 */ /* 0x000fe20000000041 */
[----:B------:R-:W4:Y:S01]  /*cb70*/  LDL R75, [R1+0x7c44] ;  /* 0x007c4400014b7983 */ /* 0x000f220000100800 */
[----:B------:R-:W-:Y:S01]  /*cb80*/  FFMA R64, R73, R18, R64 ;  /* 0x0000001249407223 */ /* 0x000fe20000000040 */
[-C--:B------:R-:W-:Y:S01]  /*cb90*/  FFMA R66, R231, R21.reuse, R66 ;  /* 0x00000015e7427223 */ /* 0x080fe20000000042 */
[----:B------:R-:W-:Y:S01]  /*cba0*/  FFMA R67, R215, R21, R67 ;  /* 0x00000015d7437223 */ /* 0x000fe20000000043 */
[----:B------:R-:W-:Y:S01]  /*cbb0*/  FFMA R65, R74, R17, R65 ;  /* 0x000000114a417223 */ /* 0x000fe20000000041 */
[----:B------:R-:W-:Y:S01]  /*cbc0*/  FFMA R64, R72, R19, R64 ;  /* 0x0000001348407223 */ /* 0x000fe20000000040 */
[-C--:B------:R-:W-:Y:S01]  /*cbd0*/  FFMA R66, R230, R22.reuse, R66 ;  /* 0x00000016e6427223 */ /* 0x080fe20000000042 */
[----:B------:R-:W4:Y:S01]  /*cbe0*/  LDL R72, [R1+0x76f8] ;  /* 0x0076f80001487983 */ /* 0x000f220000100800 */
[----:B------:R-:W-:-:S02]  /*cbf0*/  FFMA R67, R214, R22, R67 ;  /* 0x00000016d6437223 */ /* 0x000fc40000000043 */
[-C--:B------:R-:W-:Y:S01]  /*cc00*/  FFMA R66, R229, R23.reuse, R66 ;  /* 0x00000017e5427223 */ /* 0x080fe20000000042 */
[----:B------:R-:W4:Y:S01]  /*cc10*/  LDL R73, [R1+0x76f4] ;  /* 0x0076f40001497983 */ /* 0x000f220000100800 */
[----:B------:R-:W-:Y:S02]  /*cc20*/  FFMA R67, R213, R23, R67 ;  /* 0x00000017d5437223 */ /* 0x000fe40000000043 */
[-C--:B------:R-:W-:Y:S01]  /*cc30*/  FFMA R66, R228, R16.reuse, R66 ;  /* 0x00000010e4427223 */ /* 0x080fe20000000042 */
[----:B------:R-:W4:Y:S01]  /*cc40*/  LDL R74, [R1+0x7c8c] ;  /* 0x007c8c00014a7983 */ /* 0x000f220000100800 */
[----:B------:R-:W-:Y:S02]  /*cc50*/  FFMA R67, R212, R16, R67 ;  /* 0x00000010d4437223 */ /* 0x000fe40000000043 */
[-C--:B------:R-:W-:Y:S01]  /*cc60*/  FFMA R66, R227, R17.reuse, R66 ;  /* 0x00000011e3427223 */ /* 0x080fe20000000042 */
[----:B------:R-:W4:Y:S01]  /*cc70*/  LDL R76, [R1+0x7c80] ;  /* 0x007c8000014c7983 */ /* 0x000f220000100800 */
[----:B------:R-:W-:Y:S01]  /*cc80*/  FFMA R67, R211, R17, R67 ;  /* 0x00000011d3437223 */ /* 0x000fe20000000043 */
[-C--:B------:R-:W-:Y:S01]  /*cc90*/  FFMA R65, R242, R18.reuse, R65 ;  /* 0x00000012f2417223 */ /* 0x080fe20000000041 */
[----:B------:R-:W-:-:S02]  /*cca0*/  FFMA R66, R226, R18, R66 ;  /* 0x00000012e2427223 */ /* 0x000fc40000000042 */
[----:B------:R-:W-:Y:S01]  /*ccb0*/  FFMA R67, R210, R18, R67 ;  /* 0x00000012d2437223 */ /* 0x000fe20000000043 */
[-C--:B------:R-:W-:Y:S01]  /*ccc0*/  FFMA R65, R241, R19.reuse, R65 ;  /* 0x00000013f1417223 */ /* 0x080fe20000000041 */
[-C--:B--2---:R-:W-:Y:S01]  /*ccd0*/  FFMA R64, R71, R12.reuse, R64 ;  /* 0x0000000c47407223 */ /* 0x084fe20000000040 */
[-C--:B------:R-:W-:Y:S01]  /*cce0*/  FFMA R66, R225, R19.reuse, R66 ;  /* 0x00000013e1427223 */ /* 0x080fe20000000042 */
[----:B------:R-:W-:Y:S01]  /*ccf0*/  FFMA R67, R209, R19, R67 ;  /* 0x00000013d1437223 */ /* 0x000fe20000000043 */
[-C--:B------:R-:W-:Y:S01]  /*cd00*/  FFMA R65, R240, R12.reuse, R65 ;  /* 0x0000000cf0417223 */ /* 0x080fe20000000041 */
[-C--:B---3--:R-:W-:Y:S01]  /*cd10*/  FFMA R64, R70, R13.reuse, R64 ;  /* 0x0000000d46407223 */ /* 0x088fe20000000040 */
[-C--:B------:R-:W-:Y:S01]  /*cd20*/  FFMA R66, R224, R12.reuse, R66 ;  /* 0x0000000ce0427223 */ /* 0x080fe20000000042 */
[----:B------:R-:W-:Y:S01]  /*cd30*/  FFMA R67, R208, R12, R67 ;  /* 0x0000000cd0437223 */ /* 0x000fe20000000043 */
[-C--:B------:R-:W-:Y:S01]  /*cd40*/  FFMA R65, R239, R13.reuse, R65 ;  /* 0x0000000def417223 */ /* 0x080fe20000000041 */
[-C--:B----4-:R-:W-:Y:S01]  /*cd50*/  FFMA R64, R69, R14.reuse, R64 ;  /* 0x0000000e45407223 */ /* 0x090fe20000000040 */
[-C--:B------:R-:W-:Y:S01]  /*cd60*/  FFMA R66, R223, R13.reuse, R66 ;  /* 0x0000000ddf427223 */ /* 0x080fe20000000042 */
[----:B------:R-:W-:Y:S01]  /*cd70*/  FFMA R67, R207, R13, R67 ;  /* 0x0000000dcf437223 */ /* 0x000fe20000000043 */
[-C--:B------:R-:W-:Y:S01]  /*cd80*/  FFMA R65, R238, R14.reuse, R65 ;  /* 0x0000000eee417223 */ /* 0x080fe20000000041 */
[-C--:B------:R-:W-:Y:S01]  /*cd90*/  FFMA R64, R68, R15.reuse, R64 ;  /* 0x0000000f44407223 */ /* 0x080fe20000000040 */
[----:B------:R-:W2:Y:S04]  /*cda0*/  LDL R71, [R1+0x76f0] ;  /* 0x0076f00001477983 */ /* 0x000ea80000100800 */
[----:B------:R-:W3:Y:S01]  /*cdb0*/  LDL R68, [R1+0x76fc] ;  /* 0x0076fc0001447983 */ /* 0x000ee20000100800 */
[-C--:B------:R-:W-:Y:S01]  /*cdc0*/  FFMA R66, R222, R14.reuse, R66 ;  /* 0x0000000ede427223 */ /* 0x080fe20000000042 */
[----:B------:R-:W-:Y:S01]  /*cdd0*/  FFMA R67, R206, R14, R67 ;  /* 0x0000000ece437223 */ /* 0x000fe20000000043 */
[-C--:B------:R-:W-:Y:S01]  /*cde0*/  FFMA R65, R237, R15.reuse, R65 ;  /* 0x0000000fed417223 */ /* 0x080fe20000000041 */
[----:B------:R-:W4:Y:S01]  /*cdf0*/  LDL R70, [R1+0x76ec] ;  /* 0x0076ec0001467983 */ /* 0x000f220000100800 */
[-C--:B------:R-:W-:Y:S01]  /*ce00*/  FFMA R66, R221, R15.reuse, R66 ;  /* 0x0000000fdd427223 */ /* 0x080fe20000000042 */
[----:B------:R-:W-:-:S02]  /*ce10*/  FFMA R67, R205, R15, R67 ;  /* 0x0000000fcd437223 */ /* 0x000fc40000000043 */
[----:B------:R-:W4:Y:S04]  /*ce20*/  LDL R69, [R1+0x76e8] ;  /* 0x0076e80001457983 */ /* 0x000f280000100800 */
[----:B------:R0:W-:Y:S02]  /*ce30*/  STL.128 [UR8+0x610], R64 ;  /* 0x00061040ff007987 */ /* 0x0001e40008100c08 */
[-C--:B0-----:R-:W-:Y:S01]  /*ce40*/  FFMA R64, R204, R4.reuse, RZ ;  /* 0x00000004cc407223 */ /* 0x081fe200000000ff */
        /* <DEDUP_REMOVED lines=62> */
[----:B------:R-:W-:-:S05]  /*d230*/  FFMA R67, R139, R15, R67 ;  /* 0x0000000f8b437223 */ /* 0x000fca0000000043 */
[----:B------:R0:W-:Y:S02]  /*d240*/  STL.128 [UR8+0x620], R64 ;  /* 0x00062040ff007987 */ /* 0x0001e40008100c08 */
[----:B0-----:R-:W-:-:S04]  /*d250*/  FFMA R67, R3, R4, RZ ;  /* 0x0000000403437223 */ /* 0x001fc800000000ff */
[----:B------:R-:W-:-:S04]  /*d260*/  FFMA R67, R126, R5, R67 ;  /* 0x000000057e437223 */ /* 0x000fc80000000043 */
[----:B------:R-:W-:-:S04]  /*d270*/  FFMA R67, R127, R6, R67 ;  /* 0x000000067f437223 */ /* 0x000fc80000000043 */
[----:B------:R-:W-:-:S04]  /*d280*/  FFMA R67, R128, R7, R67 ;  /* 0x0000000780437223 */ /* 0x000fc80000000043 */
[----:B------:R-:W-:-:S04]  /*d290*/  FFMA R67, R129, R20, R67 ;  /* 0x0000001481437223 */ /* 0x000fc80000000043 */
[----:B------:R-:W-:-:S04]  /*d2a0*/  FFMA R67, R24, R21, R67 ;  /* 0x0000001518437223 */ /* 0x000fc80000000043 */
[----:B---3--:R-:W-:Y:S02]  /*d2b0*/  FFMA R67, R68, R22, R67 ;  /* 0x0000001644437223 */ /* 0x008fe40000000043 */
[----:B------:R-:W3:Y:S02]  /*d2c0*/  LDL R68, [R1+0x76e4] ;  /* 0x0076e40001447983 */ /* 0x000ee40000100800 */
[----:B------:R-:W-:Y:S02]  /*d2d0*/  FFMA R67, R72, R23, R67 ;  /* 0x0000001748437223 */ /* 0x000fe40000000043 */
[----:B------:R-:W3:Y:S02]  /*d2e0*/  LDL R72, [R1+0x76e0] ;  /* 0x0076e00001487983 */ /* 0x000ee40000100800 */
[----:B------:R-:W-:Y:S01]  /*d2f0*/  FFMA R67, R73, R16, R67 ;  /* 0x0000001049437223 */ /* 0x000fe20000000043 */
[-C--:B------:R-:W-:Y:S01]  /*d300*/  FFMA R64, R138, R4.reuse, RZ ;  /* 0x000000048a407223 */ /* 0x080fe200000000ff */
[-C--:B------:R-:W-:Y:S01]  /*d310*/  FFMA R65, R0, R4.reuse, RZ ;  /* 0x0000000400417223 */ /* 0x080fe200000000ff */
[----:B------:R-:W-:Y:S01]  /*d320*/  FFMA R66, R2, R4, RZ ;  /* 0x0000000402427223 */ /* 0x000fe200000000ff */
[----:B--2---:R-:W-:Y:S01]  /*d330*/  FFMA R67, R71, R17, R67 ;  /* 0x0000001147437223 */ /* 0x004fe20000000043 */
[----:B------:R-:W2:Y:S04]  /*d340*/  LDL R73, [R1+0x7c40] ;  /* 0x007c400001497983 */ /* 0x000ea80000100800 */
[----:B------:R-:W2:Y:S01]  /*d350*/  LDL R71, [R1+0x76dc] ;  /* 0x0076dc0001477983 */ /* 0x000ea20000100800 */
[----:B----4-:R-:W-:-:S03]  /*d360*/  FFMA R67, R70, R18, R67 ;  /* 0x0000001246437223 */ /* 0x010fc60000000043 */
[----:B------:R-:W4:Y:S01]  /*d370*/  LDL R70, [R1+0x7d08] ;  /* 0x007d080001467983 */ /* 0x000f220000100800 */
[----:B------:R-:W-:-:S03]  /*d380*/  FFMA R67, R69, R19, R67 ;  /* 0x0000001345437223 */ /* 0x000fc60000000043 */
[----:B------:R-:W4:Y:S01]  /*d390*/  LDL R69, [R1+0x7cc8] ;  /* 0x007cc80001457983 */ /* 0x000f220000100800 */
[-C--:B------:R-:W-:Y:S01]  /*d3a0*/  FFMA R64, R137, R5.reuse, R64 ;  /* 0x0000000589407223 */ /* 0x080fe20000000040 */
[-C--:B------:R-:W-:Y:S01]  /*d3b0*/  FFMA R65, R36, R5.reuse, R65 ;  /* 0x0000000524417223 */ /* 0x080fe20000000041 */
[----:B------:R-:W-:Y:S02]  /*d3c0*/  FFMA R66, R51, R5, R66 ;  /* 0x0000000533427223 */ /* 0x000fe40000000042 */
[-C--:B------:R-:W-:Y:S01]  /*d3d0*/  FFMA R64, R136, R6.reuse, R64 ;  /* 0x0000000688407223 */ /* 0x080fe20000000040 */
[-C--:B------:R-:W-:Y:S01]  /*d3e0*/  FFMA R65, R37, R6.reuse, R65 ;  /* 0x0000000625417223 */ /* 0x080fe20000000041 */
[----:B------:R-:W-:Y:S02]  /*d3f0*/  FFMA R66, R52, R6, R66 ;  /* 0x0000000634427223 */ /* 0x000fe40000000042 */
[-C--:B------:R-:W-:Y:S01]  /*d400*/  FFMA R64, R135, R7.reuse, R64 ;  /* 0x0000000787407223 */ /* 0x080fe20000000040 */
[-C--:B------:R-:W-:Y:S01]  /*d410*/  FFMA R65, R38, R7.reuse, R65 ;  /* 0x0000000726417223 */ /* 0x080fe20000000041 */
[----:B------:R-:W-:-:S02]  /*d420*/  FFMA R66, R53, R7, R66 ;  /* 0x0000000735427223 */ /* 0x000fc40000000042 */
        /* <DEDUP_REMOVED lines=17> */
[----:B------:R-:W-:Y:S01]  /*d540*/  FFMA R66, R59, R17, R66 ;  /* 0x000000113b427223 */ /* 0x000fe20000000042 */
[----:B---3--:R-:W-:-:S02]  /*d550*/  FFMA R67, R68, R12, R67 ;  /* 0x0000000c44437223 */ /* 0x008fc40000000043 */
[----:B------:R-:W3:Y:S02]  /*d560*/  LDL R68, [R1+0x7c48] ;  /* 0x007c480001447983 */ /* 0x000ee40000100800 */
[----:B------:R-:W-:Y:S02]  /*d570*/  FFMA R67, R72, R13, R67 ;  /* 0x0000000d48437223 */ /* 0x000fe40000000043 */
[----:B------:R-:W3:Y:S01]  /*d580*/  LDL R72, [R1+0x7cc4] ;  /* 0x007cc40001487983 */ /* 0x000ee20000100800 */
        /* <DEDUP_REMOVED lines=8> */
[----:B------:R-:W-:Y:S01]  /*d610*/  FFMA R66, R62, R12, R66 ;  /* 0x0000000c3e427223 */ /* 0x000fe20000000042 */
[-C--:B--2---:R-:W-:Y:S01]  /*d620*/  FFMA R67, R71, R14.reuse, R67 ;  /* 0x0000000e47437223 */ /* 0x084fe20000000043 */
[-C--:B------:R-:W-:Y:S01]  /*d630*/  FFMA R64, R33, R13.reuse, R64 ;  /* 0x0000000d21407223 */ /* 0x080fe20000000040 */
[-C--:B------:R-:W-:Y:S01]  /*d640*/  FFMA R65, R48, R13.reuse, R65 ;  /* 0x0000000d30417223 */ /* 0x080fe20000000041 */
[----:B------:R-:W-:Y:S01]  /*d650*/  FFMA R66, R63, R13, R66 ;  /* 0x0000000d3f427223 */ /* 0x000fe20000000042 */
[----:B------:R-:W2:Y:S01]  /*d660*/  LDL R71, [R1+0x7cc0] ;  /* 0x007cc00001477983 */ /* 0x000ea20000100800 */
[-C--:B------:R-:W-:Y:S01]  /*d670*/  FFMA R64, R34, R14.reuse, R64 ;  /* 0x0000000e22407223 */ /* 0x080fe20000000040 */
[-C--:B------:R-:W-:Y:S01]  /*d680*/  FFMA R65, R49, R14.reuse, R65 ;  /* 0x0000000e31417223 */ /* 0x080fe20000000041 */
[----:B------:R-:W-:Y:S01]  /*d690*/  FFMA R66, R124, R14, R66 ;  /* 0x0000000e7c427223 */ /* 0x000fe20000000042 */
[-C--:B------:R-:W-:Y:S01]  /*d6a0*/  FFMA R67, R84, R15.reuse, R67 ;  /* 0x0000000f54437223 */ /* 0x080fe20000000043 */
[-C--:B------:R-:W-:Y:S01]  /*d6b0*/  FFMA R64, R35, R15.reuse, R64 ;  /* 0x0000000f23407223 */ /* 0x080fe20000000040 */
[-C--:B------:R-:W-:Y:S01]  /*d6c0*/  FFMA R65, R50, R15.reuse, R65 ;  /* 0x0000000f32417223 */ /* 0x080fe20000000041 */
[----:B------:R-:W-:Y:S01]  /*d6d0*/  FFMA R66, R125, R15, R66 ;  /* 0x0000000f7d427223 */ /* 0x000fe20000000042 */
[----:B------:R-:W2:Y:S04]  /*d6e0*/  LDL R84, [R1+0x7c70] ;  /* 0x007c700001547983 */ /* 0x000ea80000100800 */
[----:B------:R0:W-:Y:S02]  /*d6f0*/  STL.128 [UR8+0x630], R64 ;  /* 0x00063040ff007987 */ /* 0x0001e40008100c08 */
[-C--:B0-----:R-:W-:Y:S01]  /*d700*/  FFMA R64, R83, R4.reuse, RZ ;  /* 0x0000000453407223 */ /* 0x081fe200000000ff */
[-C--:B------:R-:W-:Y:S01]  /*d710*/  FFMA R65, R82, R4.reuse, RZ ;  /* 0x0000000452417223 */ /* 0x080fe200000000ff */
[-C--:B------:R-:W-:Y:S01]  /*d720*/  FFMA R66, R74, R4.reuse, RZ ;  /* 0x000000044a427223 */ /* 0x080fe200000000ff */
[----:B------:R-:W-:Y:S01]  /*d730*/  FFMA R67, R77, R4, RZ ;  /* 0x000000044d437223 */ /* 0x000fe200000000ff */
[-C--:B----4-:R-:W-:Y:S01]  /*d740*/  FFMA R64, R70, R5.reuse, R64 ;  /* 0x0000000546407223 */ /* 0x090fe20000000040 */
[----:B------:R-:W4:Y:S04]  /*d750*/  LDL R74, [R1+0x7cbc] ;  /* 0x007cbc00014a7983 */ /* 0x000f280000100800 */
        /* <DEDUP_REMOVED lines=10> */
[-C--:B------:R-:W-:Y:S01]  /*d800*/  FFMA R67, R75, R6.reuse, R67 ;  /* 0x000000064b437223 */ /* 0x080fe20000000043 */
[----:B------:R-:W-:Y:S02]  /*d810*/  FFMA R66, R81, R5, R66 ;  /* 0x0000000551427223 */ /* 0x000fe40000000042 */
[----:B------:R-:W3:Y:S02]  /*d820*/  LDL R75, [R1+0x7cb4] ;  /* 0x007cb400014b7983 */ /* 0x000ee40000100800 */
[-C--:B------:R-:W-:Y:S02]  /*d830*/  FFMA R66, R79, R6.reuse, R66 ;  /* 0x000000064f427223 */ /* 0x080fe40000000042 */
[----:B------:R-:W3:Y:S01]  /*d840*/  LDL R81, [R1+0x7c78] ;  /* 0x007c780001517983 */ /* 0x000ee20000100800 */
[----:B--2---:R-:W-:Y:S01]  /*d850*/  FFMA R65, R71, R7, R65 ;  /* 0x0000000747417223 */ /* 0x004fe20000000041 */
[----:B------:R-:W-:-:S02]  /*d860*/  FFMA R64, R80, R6, R64 ;  /* 0x0000000650407223 */ /* 0x000fc40000000040 */
[----:B------:R-:W2:Y:S01]  /*d870*/  LDL R71, [R1+0x7c34] ;  /* 0x007c340001477983 */ /* 0x000ea20000100800 */
[----:B------:R-:W-:-:S03]  /*d880*/  FFMA R66, R76, R7, R66 ;  /* 0x000000074c427223 */ /* 0x000fc60000000042 */
[----:B------:R-:W2:Y:S01]  /*d890*/  LDL R76, [R1+0x7cf0] ;  /* 0x007cf000014c7983 */ /* 0x000ea20000100800 */
[-C--:B------:R-:W-:Y:S01]  /*d8a0*/  FFMA R64, R78, R7.reuse, R64 ;  /* 0x000000074e407223 */ /* 0x080fe20000000040 */
[----:B------:R-:W-:Y:S02]  /*d8b0*/  FFMA R67, R73, R7, R67 ;  /* 0x0000000749437223 */ /* 0x000fe40000000043 */
[----:B------:R-:W2:Y:S04]  /*d8c0*/  LDL R73, [R1+0x7cec] ;  /* 0x007cec0001497983 */ /* 0x000ea80000100800 */
[----:B------:R-:W2:Y:S04]  /*d8d0*/  LDL R80, [R1+0x7c30] ;  /* 0x007c300001507983 */ /* 0x000ea80000100800 */
        /* <DEDUP_REMOVED lines=24> */
[----:B------:R-:W-:Y:S01]  /*da60*/  FFMA R66, R86, R22, R66 ;  /* 0x0000001656427223 */ /* 0x000fe20000000042 */
[-C--:B------:R-:W-:Y:S02]  /*da70*/  FFMA R64, R76, R23.reuse, R64 ;  /* 0x000000174c407223 */ /* 0x080fe40000000040 */
[----:B------:R-:W2:Y:S01]  /*da80*/  LDL R76, [R1+0x7c60] ;  /* 0x007c6000014c7983 */ /* 0x000ea20000100800 */
[-C--:B------:R-:W-:Y:S01]  /*da90*/  FFMA R66, R84, R23.reuse, R66 ;  /* 0x0000001754427223 */ /* 0x080fe20000000042 */
[----:B------:R-:W-:Y:S02]  /*daa0*/  FFMA R64, R73, R16, R64 ;  /* 0x0000001049407223 */ /* 0x000fe40000000040 */
[----:B------:R-:W2:Y:S01]  /*dab0*/  LDL R73, [R1+0x7c20] ;  /* 0x007c200001497983 */ /* 0x000ea20000100800 */
[----:B------:R-:W-:-:S03]  /*dac0*/  FFMA R67, R80, R23, R67 ;  /* 0x0000001750437223 */ /* 0x000fc60000000043 */
[----:B------:R-:W2:Y:S01]  /*dad0*/  LDL R80, [R1+0x7c9c] ;  /* 0x007c9c0001507983 */ /* 0x000ea20000100800 */
[----:B------:R-:W-:-:S03]  /*dae0*/  FFMA R65, R85, R23, R65 ;  /* 0x0000001755417223 */ /* 0x000fc60000000041 */
[----:B------:R-:W2:Y:S04]  /*daf0*/  LDL R86, [R1+0x7c94] ;  /* 0x007c940001567983 */ /* 0x000ea80000100800 */
[----:B------:R-:W2:Y:S01]  /*db00*/  LDL R84, [R1+0x7c90] ;  /* 0x007c900001547983 */ /* 0x000ea20000100800 */
[----:B----4-:R-:W-:Y:S01]  /*db10*/  FFMA R66, R70, R16, R66 ;  /* 0x0000001046427223 */ /* 0x010fe20000000042 */
[-C--:B------:R-:W-:Y:S02]  /*db20*/  FFMA R64, R74, R17.reuse, R64 ;  /* 0x000000114a407223 */ /* 0x080fe40000000040 */
        /* <DEDUP_REMOVED lines=19> */
[----:B------:R-:W3:Y:S01]  /*dc60*/  LDL R83, [R1+0x7c50] ;  /* 0x007c500001537983 */ /* 0x000ee20000100800 */
[----:B--2---:R-:W-:-:S03]  /*dc70*/  FFMA R65, R71, R19, R65 ;  /* 0x0000001347417223 */ /* 0x004fc60000000041 */
[----:B------:R-:W2:Y:S04]  /*dc80*/  LDL R71, [R1+0x7c14] ;  /* 0x007c140001477983 */ /* 0x000ea80000100800 */
[----:B------:R-:W2:Y:S01]  /*dc90*/  LDL R82, [R1+0x7c10] ;  /* 0x007c100001527983 */ /* 0x000ea20000100800 */
[----:B------:R-:W-:-:S03]  /*dca0*/  FFMA R67, R81, R18, R67 ;  /* 0x0000001251437223 */ /* 0x000fc60000000043 */
[----:B------:R-:W2:Y:S01]  /*dcb0*/  LDL R81, [R1+0x7c0c] ;  /* 0x007c0c0001517983 */ /* 0x000ea20000100800 */
[----:B------:R-:W-:-:S03]  /*dcc0*/  FFMA R67, R73, R19, R67 ;  /* 0x0000001349437223 */ /* 0x000fc60000000043 */
[----:B------:R-:W2:Y:S01]  /*dcd0*/  LDL R73, [R1+0x7c08] ;  /* 0x007c080001497983 */ /* 0x000ea20000100800 */
[----:B------:R-:W-:Y:S01]  /*dce0*/  FFMA R66, R76, R19, R66 ;  /* 0x000000134c427223 */ /* 0x000fe20000000042 */
[-C--:B------:R-:W-:Y:S02]  /*dcf0*/  FFMA R65, R80, R12.reuse, R65 ;  /* 0x0000000c50417223 */ /* 0x080fe40000000041 */
        /* <DEDUP_REMOVED lines=16> */
[----:B------:R-:W-:Y:S01]  /*de00*/  FFMA R65, R77, R13, R65 ;  /* 0x0000000d4d417223 */ /* 0x000fe20000000041 */
[----:B------:R-:W-:-:S03]  /*de10*/  FFMA R66, R75, R14, R66 ;  /* 0x0000000e4b427223 */ /* 0x000fc60000000042 */
[-C--:B------:R-:W-:Y:S01]  /*de20*/  FFMA R65, R86, R14.reuse, R65 ;  /* 0x0000000e56417223 */ /* 0x080fe20000000041 */
[-C--:B------:R-:W-:Y:S01]  /*de30*/  FFMA R64, R85, R15.reuse, R64 ;  /* 0x0000000f55407223 */ /* 0x080fe20000000040 */
[----:B------:R-:W3:Y:S01]  /*de40*/  LDL R75, [R1+0x7c00] ;  /* 0x007c0000014b7983 */ /* 0x000ee20000100800 */
[-C--:B------:R-:W-:Y:S01]  /*de50*/  FFMA R66, R83, R15.reuse, R66 ;  /* 0x0000000f53427223 */ /* 0x080fe20000000042 */
[----:B--2---:R-:W-:Y:S01]  /*de60*/  FFMA R67, R71, R14, R67 ;  /* 0x0000000e47437223 */ /* 0x004fe20000000043 */
[-C--:B------:R-:W-:Y:S01]  /*de70*/  FFMA R65, R84, R15.reuse, R65 ;  /* 0x0000000f54417223 */ /* 0x080fe20000000041 */
[----:B------:R-:W2:Y:S02]  /*de80*/  LDL R77, [R1+0x7b84] ;  /* 0x007b8400014d7983 */ /* 0x000ea40000100800 */
[----:B------:R-:W-:Y:S02]  /*de90*/  FFMA R67, R82, R15, R67 ;  /* 0x0000000f52437223 */ /* 0x000fe40000000043 */
[----:B------:R-:W2:Y:S04]  /*dea0*/  LDL R71, [R1+0x7bc0] ;  /* 0x007bc00001477983 */ /* 0x000ea80000100800 */
[----:B------:R0:W-:Y:S04]  /*deb0*/  STL.128 [UR8+0x400], R64 ;  /* 0x00040040ff007987 */ /* 0x0001e80008100c08 */
[----:B------:R-:W2:Y:S04]  /*dec0*/  LDL R82, [R1+0x7bbc] ;  /* 0x007bbc0001527983 */ /* 0x000ea80000100800 */
[----:B------:R-:W2:Y:S04]  /*ded0*/  LDL R86, [R1+0x7b74] ;  /* 0x007b740001567983 */ /* 0x000ea80000100800 */
[----:B------:R-:W2:Y:S01]  /*dee0*/  LDL R84, [R1+0x7bf0] ;  /* 0x007bf00001547983 */ /* 0x000ea20000100800 */
[-C--:B0-----:R-:W-:Y:S01]  /*def0*/  FFMA R64, R81, R4.reuse, RZ ;  /* 0x0000000451407223 */ /* 0x081fe200000000ff */
[-C--:B------:R-:W-:Y:S01]  /*df00*/  FFMA R65, R76, R4.reuse, RZ ;  /* 0x000000044c417223 */ /* 0x080fe200000000ff */
[----:B------:R-:W-:Y:S01]  /*df10*/  FFMA R67, R80, R4, RZ ;  /* 0x0000000450437223 */ /* 0x000fe200000000ff */
[----:B------:R-:W2:Y:S01]  /*df20*/  LDL R81, [R1+0x7b7c] ;  /* 0x007b7c0001517983 */ /* 0x000ea20000100800 */
[----:B------:R-:W-:-:S03]  /*df30*/  FFMA R64, R73, R5, R64 ;  /* 0x0000000549407223 */ /* 0x000fc60000000040 */
[----:B------:R-:W2:Y:S04]  /*df40*/  LDL R73, [R1+0x7b80] ;  /* 0x007b800001497983 */ /* 0x000ea80000100800 */
[----:B------:R-:W2:Y:S01]  /*df50*/  LDL R76, [R1+0x7b40] ;  /* 0x007b4000014c7983 */ /* 0x000ea20000100800 */
[----:B----4-:R-:W-:-:S03]  /*df60*/  FFMA R66, R70, R4, RZ ;  /* 0x0000000446427223 */ /* 0x010fc600000000ff */
[----:B------:R-:W4:Y:S04]  /*df70*/  LDL R80, [R1+0x7b3c] ;  /* 0x007b3c0001507983 */ /* 0x000f280000100800 */
[----:B------:R-:W4:Y:S01]  /*df80*/  LDL R70, [R1+0x7bfc] ;  /* 0x007bfc0001467983 */ /* 0x000f220000100800 */
[-C--:B------:R-:W-:Y:S01]  /*df90*/  FFMA R65, R74, R5.reuse, R65 ;  /* 0x000000054a417223 */ /* 0x080fe20000000041 */
[----:B------:R-:W-:Y:S02]  /*dfa0*/  FFMA R67, R69, R5, R67 ;  /* 0x0000000545437223 */ /* 0x000fe40000000043 */
        /* <DEDUP_REMOVED lines=24> */
[----:B------:R-:W-:-:S03]  /*e130*/  FFMA R64, R74, R21, R64 ;  /* 0x000000154a407223 */ /* 0x000fc60000000040 */
[----:B------:R-:W4:Y:S01]  /*e140*/  LDL R74, [R1+0x7b68] ;  /* 0x007b6800014a7983 */ /* 0x000f220000100800 */
[----:B------:R-:W-:-:S03]  /*e150*/  FFMA R65, R69, R21, R65 ;  /* 0x0000001545417223 */ /* 0x000fc60000000041 */
[----:B------:R-:W4:Y:S01]  /*e160*/  LDL R69, [R1+0x7be4] ;  /* 0x007be40001457983 */ /* 0x000f220000100800 */
[----:B------:R-:W-:Y:S01]  /*e170*/  FFMA R66, R81, R20, R66 ;  /* 0x0000001451427223 */ /* 0x000fe20000000042 */
[----:B------:R-:W-:Y:S02]  /*e180*/  FFMA R67, R76, R7, R67 ;  /* 0x000000074c437223 */ /* 0x000fe40000000043 */
        /* <DEDUP_REMOVED lines=10> */
[----:B------:R-:W-:Y:S02]  /*e230*/  FFMA R65, R75, R22, R65 ;  /* 0x000000164b417223 */ /* 0x000fe40000000041 */
[----:B------:R-:W-:Y:S01]  /*e240*/  FFMA R66, R79, R23, R66 ;  /* 0x000000174f427223 */ /* 0x000fe20000000042 */
        /* <DEDUP_REMOVED lines=8> */
[----:B------:R-:W-:Y:S01]  /*e2d0*/  FFMA R67, R78, R23, R67 ;  /* 0x000000174e437223 */ /* 0x000fe20000000043 */
[-C--:B------:R-:W-:Y:S02]  /*e2e0*/  FFMA R65, R77, R16.reuse, R65 ;  /* 0x000000104d417223 */ /* 0x080fe40000000041 */
[----:B------:R-:W2:Y:S04]  /*e2f0*/  LDL R78, [R1+0x7bdc] ;  /* 0x007bdc00014e7983 */ /* 0x000ea80000100800 */
[----:B------:R-:W2:Y:S04]  /*e300*/  LDL R77, [R1+0x7b9c] ;  /* 0x007b9c00014d7983 */ /* 0x000ea80000100800 */
[----:B------:R-:W2:Y:S04]  /*e310*/  LDL R86, [R1+0x7b94] ;  /* 0x007b940001567983 */ /* 0x000ea80000100800 */
[----:B------:R-:W2:Y:S01]  /*e320*/  LDL R85, [R1+0x7b54] ;  /* 0x007b540001557983 */ /* 0x000ea20000100800 */
[----:B------:R-:W-:-:S03]  /*e330*/  FFMA R66, R73, R16, R66 ;  /* 0x0000001049427223 */ /* 0x000fc60000000042 */
        /* <DEDUP_REMOVED lines=44> */
[-C--:B------:R-:W-:Y:S01]  /*e600*/  FFMA R65, R86, R14.reuse, R65 ;  /* 0x0000000e56417223 */ /* 0x080fe20000000041 */
[-C--:B------:R-:W-:Y:S01]  /*e610*/  FFMA R67, R84, R14.reuse, R67 ;  /* 0x0000000e54437223 */ /* 0x080fe20000000043 */
[----:B------:R-:W-:Y:S01]  /*e620*/  FFMA R64, R83, R15, R64 ;  /* 0x0000000f53407223 */ /* 0x000fe20000000040 */
[----:B------:R-:W-:Y:S01]  /*e630*/  FFMA R66, R87, R13, R66 ;  /* 0x0000000d57427223 */ /* 0x000fe20000000042 */
[-C--:B------:R-:W-:Y:S01]  /*e640*/  FFMA R65, R82, R15.reuse, R65 ;  /* 0x0000000f52417223 */ /* 0x080fe20000000041 */
[----:B------:R-:W-:Y:S01]  /*e650*/  FFMA R67, R80, R15, R67 ;  /* 0x0000000f50437223 */ /* 0x000fe20000000043 */
[----:B------:R-:W3:Y:S01]  /*e660*/  LDL R76, [R1+0x7b04] ;  /* 0x007b0400014c7983 */ /* 0x000ee20000100800 */
[----:B------:R-:W-:-:S03]  /*e670*/  FFMA R66, R85, R14, R66 ;  /* 0x0000000e55427223 */ /* 0x000fc60000000042 */
[----:B------:R-:W3:Y:S01]  /*e680*/  LDL R80, [R1+0x7a40] ;  /* 0x007a400001507983 */ /* 0x000ee20000100800 */
[----:B------:R-:W-:-:S03]  /*e690*/  FFMA R66, R81, R15, R66 ;  /* 0x0000000f51427223 */ /* 0x000fc60000000042 */
[----:B------:R-:W3:Y:S04]  /*e6a0*/  LDL R81, [R1+0x7a80] ;  /* 0x007a800001517983 */ /* 0x000ee80000100800 */
[----:B------:R0:W-:Y:S04]  /*e6b0*/  STL.128 [UR8+0x410], R64 ;  /* 0x00041040ff007987 */ /* 0x0001e80008100c08 */
[----:B------:R-:W3:Y:S04]  /*e6c0*/  LDL R86, [R1+0x7af4] ;  /* 0x007af40001567983 */ /* 0x000ee80000100800 */
[----:B------:R-:W3:Y:S04]  /*e6d0*/  LDL R85, [R1+0x7ab4] ;  /* 0x007ab40001557983 */ /* 0x000ee80000100800 */
[----:B------:R-:W3:Y:S01]  /*e6e0*/  LDL R82, [R1+0x7af0] ;  /* 0x007af00001527983 */ /* 0x000ee20000100800 */
[-C--:B0-----:R-:W-:Y:S01]  /*e6f0*/  FFMA R64, R75, R4.reuse, RZ ;  /* 0x000000044b407223 */ /* 0x081fe200000000ff */
[----:B------:R-:W-:-:S02]  /*e700*/  FFMA R65, R79, R4, RZ ;  /* 0x000000044f417223 */ /* 0x000fc400000000ff */
[----:B------:R-:W3:Y:S01]  /*e710*/  LDL R75, [R1+0x7b00] ;  /* 0x007b0000014b7983 */ /* 0x000ee20000100800 */
[----:B--2---:R-:W-:-:S03]  /*e720*/  FFMA R64, R71, R5, R64 ;  /* 0x0000000547407223 */ /* 0x004fc60000000040 */
[----:B------:R-:W2:Y:S04]  /*e730*/  LDL R71, [R1+0x7ac0] ;  /* 0x007ac00001477983 */ /* 0x000ea80000100800 */
[----:B------:R-:W2:Y:S01]  /*e740*/  LDL R84, [R1+0x7a74] ;  /* 0x007a740001547983 */ /* 0x000ea20000100800 */
[----:B------:R-:W-:-:S03]  /*e750*/  FFMA R66, R73, R4, RZ ;  /* 0x0000000449427223 */ /* 0x000fc600000000ff */
[----:B------:R-:W2:Y:S01]  /*e760*/  LDL R73, [R1+0x7abc] ;  /* 0x007abc0001497983 */ /* 0x000ea20000100800 */
[----:B------:R-:W-:-:S03]  /*e770*/  FFMA R67, R78, R4, RZ ;  /* 0x000000044e437223 */ /* 0x000fc600000000ff */
[----:B------:R-:W2:Y:S01]  /*e780*/  LDL R79, [R1+0x7afc] ;  /* 0x007afc00014f7983 */ /* 0x000ea20000100800 */
[-C--:B----4-:R-:W-:Y:S01]  /*e790*/  FFMA R65, R70, R5.reuse, R65 ;  /* 0x0000000546417223 */ /* 0x090fe20000000041 */
        /* <DEDUP_REMOVED lines=33> */
[-C--:B------:R-:W-:Y:S02]  /*e9b0*/  FFMA R65, R85, R22.reuse, R65 ;  /* 0x0000001655417223 */ /* 0x080fe40000000041 */
[----:B------:R-:W4:Y:S01]  /*e9c0*/  LDL R79, [R1+0x7a28] ;  /* 0x007a2800014f7983 */ /* 0x000f220000100800 */
[----:B------:R-:W-:Y:S01]  /*e9d0*/  FFMA R64, R88, R21, R64 ;  /* 0x0000001558407223 */ /* 0x000fe20000000040 */
[----:B------:R-:W-:Y:S02]  /*e9e0*/  FFMA R65, R78, R23, R65 ;  /* 0x000000174e417223 */ /* 0x000fe40000000041 */
[----:B------:R-:W4:Y:S01]  /*e9f0*/  LDL R78, [R1+0x7a24] ;  /* 0x007a2400014e7983 */ /* 0x000f220000100800 */
[-C--:B------:R-:W-:Y:S01]  /*ea00*/  FFMA R64, R86, R22.reuse, R64 ;  /* 0x0000001656407223 */ /* 0x080fe20000000040 */
[-C--:B---3--:R-:W-:Y:S01]  /*ea10*/  FFMA R66, R68, R21.reuse, R66 ;  /* 0x0000001544427223 */ /* 0x088fe20000000042 */
[----:B------:R-:W-:Y:S01]  /*ea20*/  FFMA R67, R87, R21, R67 ;  /* 0x0000001557437223 */ /* 0x000fe20000000043 */
[----:B------:R-:W3:Y:S01]  /*ea30*/  LDL R68, [R1+0x7a64] ;  /* 0x007a640001447983 */ /* 0x000ee20000100800 */
[----:B------:R-:W-:Y:S01]  /*ea40*/  FFMA R64, R82, R23, R64 ;  /* 0x0000001752407223 */ /* 0x000fe20000000040 */
[-C--:B------:R-:W-:Y:S01]  /*ea50*/  FFMA R66, R84, R22.reuse, R66 ;  /* 0x0000001654427223 */ /* 0x080fe20000000042 */
[----:B------:R-:W-:Y:S01]  /*ea60*/  FFMA R67, R83, R22, R67 ;  /* 0x0000001653437223 */ /* 0x000fe20000000043 */
        /* <DEDUP_REMOVED lines=21> */
[----:B------:R-:W-:Y:S01]  /*ebc0*/  FFMA R65, R80, R17, R65 ;  /* 0x0000001150417223 */ /* 0x000fe20000000041 */
        /* <DEDUP_REMOVED lines=28> */
[-C--:B------:R-:W-:Y:S01]  /*ed90*/  FFMA R65, R69, R13.reuse, R65 ;  /* 0x0000000d45417223 */ /* 0x080fe20000000041 */
[----:B------:R-:W-:Y:S02]  /*eda0*/  FFMA R67, R88, R12, R67 ;  /* 0x0000000c58437223 */ /* 0x000fe40000000043 */
[----:B------:R-:W4:Y:S01]  /*edb0*/  LDL R69, [R1+0x79c4] ;  /* 0x0079c40001457983 */ /* 0x000f220000100800 */
[-C--:B------:R-:W-:Y:S01]  /*edc0*/  FFMA R66, R87, R13.reuse, R66 ;  /* 0x0000000d57427223 */ /* 0x080fe20000000042 */
[----:B------:R-:W-:Y:S01]  /*edd0*/  FFMA R67, R86, R13, R67 ;  /* 0x0000000d56437223 */ /* 0x000fe20000000043 */
[-C--:B------:R-:W-:Y:S01]  /*ede0*/  FFMA R64, R85, R14.reuse, R64 ;  /* 0x0000000e55407223 */ /* 0x080fe20000000040 */
[-C--:B------:R-:W-:Y:S01]  /*edf0*/  FFMA R65, R84, R14.reuse, R65 ;  /* 0x0000000e54417223 */ /* 0x080fe20000000041 */
[-C--:B------:R-:W-:Y:S01]  /*ee00*/  FFMA R66, R83, R14.reuse, R66 ;  /* 0x0000000e53427223 */ /* 0x080fe20000000042 */
[----:B------:R-:W-:Y:S01]  /*ee10*/  FFMA R67, R82, R14, R67 ;  /* 0x0000000e52437223 */ /* 0x000fe20000000043 */
[----:B------:R-:W4:Y:S01]  /*ee20*/  LDL R75, [R1+0x7988] ;  /* 0x00798800014b7983 */ /* 0x000f220000100800 */
        /* <DEDUP_REMOVED lines=15> */
[----:B------:R0:W-:Y:S02]  /*ef20*/  STL.128 [UR8+0x420], R64 ;  /* 0x00042040ff007987 */ /* 0x0001e40008100c08 */
[-C--:B0-----:R-:W-:Y:S01]  /*ef30*/  FFMA R64, R78, R4.reuse, RZ ;  /* 0x000000044e407223 */ /* 0x081fe200000000ff */
[-C--:B------:R-:W-:Y:S01]  /*ef40*/  FFMA R65, R77, R4.reuse, RZ ;  /* 0x000000044d417223 */ /* 0x080fe200000000ff */
[----:B------:R-:W-:Y:S01]  /*ef50*/  FFMA R67, R76, R4, RZ ;  /* 0x000000044c437223 */ /* 0x000fe200000000ff */
[----:B------:R-:W3:Y:S01]  /*ef60*/  LDL R78, [R1+0x79c0] ;  /* 0x0079c000014e7983 */ /* 0x000ee20000100800 */
[----:B------:R-:W-:-:S03]  /*ef70*/  FFMA R64, R72, R5, R64 ;  /* 0x0000000548407223 */ /* 0x000fc60000000040 */
[----:B------:R-:W3:Y:S04]  /*ef80*/  LDL R72, [R1+0x7980] ;  /* 0x0079800001487983 */ /* 0x000ee80000100800 */
[----:B------:R-:W3:Y:S04]  /*ef90*/  LDL R77, [R1+0x79f0] ;  /* 0x0079f000014d7983 */ /* 0x000ee80000100800 */
[----:B------:R-:W3:Y:S01]  /*efa0*/  LDL R76, [R1+0x79b0] ;  /* 0x0079b000014c7983 */ /* 0x000ee20000100800 */
[----:B--2---:R-:W-:-:S03]  /*efb0*/  FFMA R66, R71, R4, RZ ;  /* 0x0000000447427223 */ /* 0x004fc600000000ff */
        /* <DEDUP_REMOVED lines=16> */
[-C--:B------:R-:W-:Y:S02]  /*f0c0*/  FFMA R64, R79, R7.reuse, R64 ;  /* 0x000000074f407223 */ /* 0x080fe40000000040 */
        /* <DEDUP_REMOVED lines=8> */
[----:B----4-:R-:W-:-:S03]  /*f150*/  FFMA R66, R70, R20, R66 ;  /* 0x0000001446427223 */ /* 0x010fc60000000042 */
[----:B------:R-:W4:Y:S01]  /*f160*/  LDL R70, [R1+0x7928] ;  /* 0x0079280001467983 */ /* 0x000f220000100800 */
[-C--:B------:R-:W-:Y:S01]  /*f170*/  FFMA R66, R86, R21.reuse, R66 ;  /* 0x0000001556427223 */ /* 0x080fe20000000042 */
[----:B------:R-:W-:Y:S01]  /*f180*/  FFMA R67, R74, R20, R67 ;  /* 0x000000144a437223 */ /* 0x000fe20000000043 */
[----:B------:R-:W-:Y:S01]  /*f190*/  FFMA R64, R88, R21, R64 ;  /* 0x0000001558407223 */ /* 0x000fe20000000040 */
[----:B------:R-:W4:Y:S01]  /*f1a0*/  LDL R74, [R1+0x79e4] ;  /* 0x0079e400014a7983 */ /* 0x000f220000100800 */
[-C--:B------:R-:W-:Y:S02]  /*f1b0*/  FFMA R66, R82, R22.reuse, R66 ;  /* 0x0000001652427223 */ /* 0x080fe40000000042 */
[----:B------:R-:W-:Y:S01]  /*f1c0*/  FFMA R64, R84, R22, R64 ;  /* 0x0000001654407223 */ /* 0x000fe20000000040 */
[----:B------:R-:W-:Y:S01]  /*f1d0*/  FFMA R65, R89, R20, R65 ;  /* 0x0000001459417223 */ /* 0x000fe20000000041 */
[----:B------:R-:W-:Y:S01]  /*f1e0*/  FFMA R66, R69, R23, R66 ;  /* 0x0000001745427223 */ /* 0x000fe20000000042 */
[----:B------:R-:W-:Y:S01]  /*f1f0*/  FFMA R67, R85, R21, R67 ;  /* 0x0000001555437223 */ /* 0x000fe20000000043 */
        /* <DEDUP_REMOVED lines=9> */
[----:B------:R-:W4:Y:S01]  /*f290*/  LDL R82, [R1+0x7994] ;  /* 0x0079940001527983 */ /* 0x000f220000100800 */
[-C--:B---3--:R-:W-:Y:S01]  /*f2a0*/  FFMA R64, R68, R16.reuse, R64 ;  /* 0x0000001044407223 */ /* 0x088fe20000000040 */
[----:B------:R-:W-:-:S02]  /*f2b0*/  FFMA R66, R72, R16, R66 ;  /* 0x0000001048427223 */ /* 0x000fc40000000042 */
[----:B------:R-:W3:Y:S04]  /*f2c0*/  LDL R68, [R1+0x79a0] ;  /* 0x0079a00001447983 */ /* 0x000ee80000100800 */
[----:B------:R-:W3:Y:S01]  /*f2d0*/  LDL R72, [R1+0x7960] ;  /* 0x0079600001487983 */ /* 0x000ee20000100800 */
[-C--:B------:R-:W-:Y:S01]  /*f2e0*/  FFMA R65, R83, R22.reuse, R65 ;  /* 0x0000001653417223 */ /* 0x080fe20000000041 */
[----:B------:R-:W-:Y:S02]  /*f2f0*/  FFMA R67, R81, R22, R67 ;  /* 0x0000001651437223 */ /* 0x000fe40000000043 */
[----:B------:R-:W3:Y:S01]  /*f300*/  LDL R87, [R1+0x79d8] ;  /* 0x0079d80001577983 */ /* 0x000ee20000100800 */
[-C--:B------:R-:W-:Y:S01]  /*f310*/  FFMA R65, R76, R23.reuse, R65 ;  /* 0x000000174c417223 */ /* 0x080fe20000000041 */
[----:B------:R-:W-:-:S02]  /*f320*/  FFMA R67, R75, R23, R67 ;  /* 0x000000174b437223 */ /* 0x000fc40000000043 */
[----:B------:R-:W3:Y:S02]  /*f330*/  LDL R76, [R1+0x7924] ;  /* 0x00792400014c7983 */ /* 0x000ee40000100800 */
[----:B------:R-:W-:Y:S02]  /*f340*/  FFMA R67, R79, R16, R67 ;  /* 0x000000104f437223 */ /* 0x000fe40000000043 */
[----:B------:R-:W3:Y:S01]  /*f350*/  LDL R75, [R1+0x79e0] ;  /* 0x0079e000014b7983 */ /* 0x000ee20000100800 */
[----:B--2---:R-:W-:-:S03]  /*f360*/  FFMA R64, R71, R17, R64 ;  /* 0x0000001147407223 */ /* 0x004fc60000000040 */
[----:B------:R-:W2:Y:S01]  /*f370*/  LDL R71, [R1+0x7920] ;  /* 0x0079200001477983 */ /* 0x000ea20000100800 */
[----:B------:R-:W-:-:S03]  /*f380*/  FFMA R65, R80, R16, R65 ;  /* 0x0000001050417223 */ /* 0x000fc60000000041 */
[----:B------:R-:W2:Y:S01]  /*f390*/  LDL R83, [R1+0x79d4] ;  /* 0x0079d40001537983 */ /* 0x000ea20000100800 */
[----:B------:R-:W-:-:S03]  /*f3a0*/  FFMA R66, R73, R17, R66 ;  /* 0x0000001149427223 */ /* 0x000fc60000000042 */
[----:B------:R-:W2:Y:S04]  /*f3b0*/  LDL R73, [R1+0x799c] ;  /* 0x00799c0001497983 */ /* 0x000ea80000100800 */
[----:B------:R-:W2:Y:S01]  /*f3c0*/  LDL R81, [R1+0x7954] ;  /* 0x0079540001517983 */ /* 0x000ea20000100800 */
[----:B----4-:R-:W-:-:S03]  /*f3d0*/  FFMA R67, R70, R17, R67 ;  /* 0x0000001146437223 */ /* 0x010fc60000000043 */
        /* <DEDUP_REMOVED lines=21> */
[-C--:B------:R-:W-:Y:S01]  /*f530*/  FFMA R64, R89, R12.reuse, R64 ;  /* 0x0000000c59407223 */ /* 0x080fe20000000040 */
[-C--:B------:R-:W-:Y:S02]  /*f540*/  FFMA R67, R88, R12.reuse, R67 ;  /* 0x0000000c58437223 */ /* 0x080fe40000000043 */
[----:B------:R-:W2:Y:S01]  /*f550*/  LDL R89, [R1+0x78bc] ;  /* 0x0078bc0001597983 */ /* 0x000ea20000100800 */
[-C--:B------:R-:W-:Y:S01]  /*f560*/  FFMA R65, R73, R12.reuse, R65 ;  /* 0x0000000c49417223 */ /* 0x080fe20000000041 */
[-C--:B------:R-:W-:Y:S01]  /*f570*/  FFMA R64, R87, R13.reuse, R64 ;  /* 0x0000000d57407223 */ /* 0x080fe20000000040 */
[-C--:B------:R-:W-:Y:S01]  /*f580*/  FFMA R67, R84, R13.reuse, R67 ;  /* 0x0000000d54437223 */ /* 0x080fe20000000043 */
[----:B------:R-:W2:Y:S01]  /*f590*/  LDL R73, [R1+0x7888] ;  /* 0x0078880001497983 */ /* 0x000ea20000100800 */
[----:B------:R-:W-:Y:S01]  /*f5a0*/  FFMA R65, R86, R13, R65 ;  /* 0x0000000d56417223 */ /* 0x000fe20000000041 */
[----:B----4-:R-:W-:Y:S01]  /*f5b0*/  FFMA R66, R70, R12, R66 ;  /* 0x0000000c46427223 */ /* 0x010fe20000000042 */
[----:B------:R-:W-:-:S02]  /*f5c0*/  FFMA R64, R83, R14, R64 ;  /* 0x0000000e53407223 */ /* 0x000fc40000000040 */
[-C--:B------:R-:W-:Y:S01]  /*f5d0*/  FFMA R65, R82, R14.reuse, R65 ;  /* 0x0000000e52417223 */ /* 0x080fe20000000041 */
[-C--:B------:R-:W-:Y:S01]  /*f5e0*/  FFMA R67, R80, R14.reuse, R67 ;  /* 0x0000000e50437223 */ /* 0x080fe20000000043 */
[----:B------:R-:W-:Y:S01]  /*f5f0*/  FFMA R66, R85, R13, R66 ;  /* 0x0000000d55427223 */ /* 0x000fe20000000042 */
[----:B------:R-:W4:Y:S03]  /*f600*/  LDL R70, [R1+0x7848] ;  /* 0x0078480001467983 */ /* 0x000f260000100800 */
        /* <DEDUP_REMOVED lines=8> */
[----:B------:R0:W-:Y:S04]  /*f690*/  STL.128 [UR8+0x430], R64 ;  /* 0x00043040ff007987 */ /* 0x0001e80008100c08 */
[----:B------:R-:W4:Y:S04]  /*f6a0*/  LDL R88, [R1+0x787c] ;  /* 0x00787c0001587983 */ /* 0x000f280000100800 */
[----:B------:R-:W4:Y:S04]  /*f6b0*/  LDL R86, [R1+0x78f8] ;  /* 0x0078f80001567983 */ /* 0x000f280000100800 */
[----:B------:R-:W4:Y:S01]  /*f6c0*/  LDL R84, [R1+0x7878] ;  /* 0x0078780001547983 */ /* 0x000f220000100800 */
[----:B0-----:R-:W-:-:S02]  /*f6d0*/  MOV R64, UR6 ;  /* 0x0000000600407c02 */ /* 0x001fc40008000f00 */
[----:B------:R-:W-:Y:S01]  /*f6e0*/  MOV R65, UR7 ;  /* 0x0000000700417c02 */ /* 0x000fe20008000f00 */
[----:B------:R-:W4:Y:S04]  /*f6f0*/  LDL R82, [R1+0x78f4] ;  /* 0x0078f40001527983 */ /* 0x000f280000100800 */
[----:B------:R0:W5:Y:S04]  /*f700*/  LDG.E R131, desc[UR10][R64.64+0x4] ;  /* 0x0000040a40837981 */ /* 0x000168000c1e1900 */
[----:B------:R-:W4:Y:S04]  /*f710*/  LDL R81, [R1+0x7874] ;  /* 0x0078740001517983 */ /* 0x000f280000100800 */
[----:B------:R-:W4:Y:S01]  /*f720*/  LDL R80, [R1+0x78f0] ;  /* 0x0078f00001507983 */ /* 0x000f220000100800 */
[----:B0-----:R-:W-:-:S03]  /*f730*/  FFMA R64, R77, R4, RZ ;  /* 0x000000044d407223 */ /* 0x001fc600000000ff */
[----:B------:R-:W4:Y:S04]  /*f740*/  LDL R87, [R1+0x783c] ;  /* 0x00783c0001577983 */ /* 0x000f280000100800 */
[----:B------:R-:W4:Y:S04]  /*f750*/  LDL R78, [R1+0x7870] ;  /* 0x00787000014e7983 */ /* 0x000f280000100800 */
[----:B------:R-:W4:Y:S04]  /*f760*/  LDL R83, [R1+0x7838] ;  /* 0x0078380001537983 */ /* 0x000f280000100800 */
[----:B------:R-:W4:Y:S04]  /*f770*/  LDL R79, [R1+0x78b0] ;  /* 0x0078b000014f7983 */ /* 0x000f280000100800 */
[----:B------:R-:W4:Y:S01]  /*f780*/  LDL R77, [R1+0x7830] ;  /* 0x00783000014d7983 */ /* 0x000f220000100800 */
[----:B---3--:R-:W-:-:S03]  /*f790*/  FFMA R64, R68, R5, R64 ;  /* 0x0000000544407223 */ /* 0x008fc60000000040 */
[----:B------:R-:W3:Y:S01]  /*f7a0*/  LDL R68, [R1+0x7884] ;  /* 0x0078840001447983 */ /* 0x000ee20000100800 */
[----:B------:R-:W-:-:S03]  /*f7b0*/  FFMA R66, R72, R4, RZ ;  /* 0x0000000448427223 */ /* 0x000fc600000000ff */
[----:B------:R-:W3:Y:S01]  /*f7c0*/  LDL R72, [R1+0x7844] ;  /* 0x0078440001487983 */ /* 0x000ee20000100800 */
[----:B------:R-:W-:-:S03]  /*f7d0*/  FFMA R65, R76, R4, RZ ;  /* 0x000000044c417223 */ /* 0x000fc600000000ff */
[----:B------:R-:W3:Y:S01]  /*f7e0*/  LDL R76, [R1+0x78ac] ;  /* 0x0078ac00014c7983 */ /* 0x000ee20000100800 */
[----:B--2---:R-:W-:-:S03]  /*f7f0*/  FFMA R65, R71, R5, R65 ;  /* 0x0000000547417223 */ /* 0x004fc60000000041 */
[----:B------:R-:W2:Y:S01]  /*f800*/  LDL R71, [R1+0x78c0] ;  /* 0x0078c00001477983 */ /* 0x000ea20000100800 */
[----:B------:R-:W-:-:S03]  /*f810*/  FFMA R67, R75, R4, RZ ;  /* 0x000000044b437223 */ /* 0x000fc600000000ff */
        /* <DEDUP_REMOVED lines=13> */
[-C--:B------:R-:W-:Y:S01]  /*f8f0*/  FFMA R64, R92, R7.reuse, R64 ;  /* 0x000000075c407223 */ /* 0x080fe20000000040 */
[-C--:B--2---:R-:W-:Y:S01]  /*f900*/  FFMA R65, R71, R7.reuse, R65 ;  /* 0x0000000747417223 */ /* 0x084fe20000000041 */
[----:B------:R-:W-:Y:S01]  /*f910*/  FFMA R66, R73, R7, R66 ;  /* 0x0000000749427223 */ /* 0x000fe20000000042 */
[----:B------:R-:W2:Y:S02]  /*f920*/  LDL R71, [R1+0x78a8] ;  /* 0x0078a80001477983 */ /* 0x000ea40000100800 */
[-C--:B------:R-:W-:Y:S02]  /*f930*/  FFMA R65, R89, R20.reuse, R65 ;  /* 0x0000001459417223 */ /* 0x080fe40000000041 */
[----:B------:R-:W2:Y:S02]  /*f940*/  LDL R73, [R1+0x7868] ;  /* 0x0078680001497983 */ /* 0x000ea40000100800 */
[----:B------:R-:W-:Y:S01]  /*f950*/  FFMA R65, R85, R21, R65 ;  /* 0x0000001555417223 */ /* 0x000fe20000000041 */
[-C--:B------:R-:W-:Y:S01]  /*f960*/  FFMA R64, R90, R20.reuse, R64 ;  /* 0x000000145a407223 */ /* 0x080fe20000000040 */
[----:B------:R-:W-:Y:S01]  /*f970*/  FFMA R66, R88, R20, R66 ;  /* 0x0000001458427223 */ /* 0x000fe20000000042 */
[----:B------:R-:W-:Y:S01]  /*f980*/  FFMA R67, R91, R7, R67 ;  /* 0x000000075b437223 */ /* 0x000fe20000000043 */
[----:B------:R-:W2:Y:S01]  /*f990*/  LDL R92, [R1+0x7824] ;  /* 0x00782400015c7983 */ /* 0x000ea20000100800 */
[-C--:B------:R-:W-:Y:S01]  /*f9a0*/  FFMA R64, R86, R21.reuse, R64 ;  /* 0x0000001556407223 */ /* 0x080fe20000000040 */
[-C--:B----4-:R-:W-:Y:S01]  /*f9b0*/  FFMA R65, R70, R22.reuse, R65 ;  /* 0x0000001646417223 */ /* 0x090fe20000000041 */
[----:B------:R-:W-:Y:S01]  /*f9c0*/  FFMA R66, R84, R21, R66 ;  /* 0x0000001554427223 */ /* 0x000fe20000000042 */
[----:B------:R-:W4:Y:S01]  /*f9d0*/  LDL R70, [R1+0x7828] ;  /* 0x0078280001467983 */ /* 0x000f220000100800 */
[----:B------:R-:W-:-:S02]  /*f9e0*/  FFMA R64, R82, R22, R64 ;  /* 0x0000001652407223 */ /* 0x000fc40000000040 */
[----:B------:R-:W-:Y:S01]  /*f9f0*/  FFMA R66, R81, R22, R66 ;  /* 0x0000001651427223 */ /* 0x000fe20000000042 */
[----:B------:R-:W-:Y:S01]  /*fa00*/  FFMA R67, R87, R20, R67 ;  /* 0x0000001457437223 */ /* 0x000fe20000000043 */
[-C--:B------:R-:W-:Y:S01]  /*fa10*/  FFMA R64, R80, R23.reuse, R64 ;  /* 0x0000001750407223 */ /* 0x080fe20000000040 */
[-C--:B------:R-:W-:Y:S01]  /*fa20*/  FFMA R65, R79, R23.reuse, R65 ;  /* 0x000000174f417223 */ /* 0x080fe20000000041 */
[----:B------:R-:W-:Y:S01]  /*fa30*/  FFMA R66, R78, R23, R66 ;  /* 0x000000174e427223 */ /* 0x000fe20000000042 */
[----:B------:R-:W-:Y:S01]  /*fa40*/  FFMA R67, R83, R21, R67 ;  /* 0x0000001553437223 */ /* 0x000fe20000000043 */
[----:B------:R-:W4:Y:S01]  /*fa50*/  LDL R89, [R1+0x78dc] ;  /* 0x0078dc0001597983 */ /* 0x000f220000100800 */
[-C--:B------:R-:W-:Y:S01]  /*fa60*/  FFMA R64, R69, R16.reuse, R64 ;  /* 0x0000001045407223 */ /* 0x080fe20000000040 */
[----:B------:R-:W-:Y:S02]  /*fa70*/  FFMA R65, R76, R16, R65 ;  /* 0x000000104c417223 */ /* 0x000fe40000000041 */
        /* <DEDUP_REMOVED lines=42> */
[----:B------:R-:W3:Y:S01]  /*fd20*/  LDL R92, [R1+0x7800] ;  /* 0x00780000015c7983 */ /* 0x000ee20000100800 */
[----:B------:R-:W-:Y:S01]  /*fd30*/  FFMA R67, R90, R19, R67 ;  /* 0x000000135a437223 */ /* 0x000fe20000000043 */
[----:B------:R-:W-:Y:S01]  /*fd40*/  FFMA R64, R85, R13, R64 ;  /* 0x0000000d55407223 */ /* 0x000fe20000000040 */
[-C--:B------:R-:W-:Y:S01]  /*fd50*/  FFMA R66, R87, R12.reuse, R66 ;  /* 0x0000000c57427223 */ /* 0x080fe20000000042 */
[----:B------:R-:W3:Y:S01]  /*fd60*/  LDL R90, [R1+0x7780] ;  /* 0x00778000015a7983 */ /* 0x000ee20000100800 */
[-C--:B------:R-:W-:Y:S01]  /*fd70*/  FFMA R67, R86, R12.reuse, R67 ;  /* 0x0000000c56437223 */ /* 0x080fe20000000043 */
[----:B--2---:R-:W-:Y:S01]  /*fd80*/  FFMA R65, R71, R19, R65 ;  /* 0x0000001347417223 */ /* 0x004fe20000000041 */
[-C--:B------:R-:W-:Y:S01]  /*fd90*/  FFMA R66, R83, R13.reuse, R66 ;  /* 0x0000000d53427223 */ /* 0x080fe20000000042 */
[----:B------:R-:W2:Y:S02]  /*fda0*/  LDL R71, [R1+0x77c8] ;  /* 0x0077c80001477983 */ /* 0x000ea40000100800 */
[----:B------:R-:W-:Y:S01]  /*fdb0*/  FFMA R65, R88, R12, R65 ;  /* 0x0000000c58417223 */ /* 0x000fe20000000041 */
[----:B------:R-:W-:Y:S01]  /*fdc0*/  FFMA R64, R73, R14, R64 ;  /* 0x0000000e49407223 */ /* 0x000fe20000000040 */
[-C--:B------:R-:W-:Y:S01]  /*fdd0*/  FFMA R67, R82, R13.reuse, R67 ;  /* 0x0000000d52437223 */ /* 0x080fe20000000043 */
[----:B------:R-:W2:Y:S01]  /*fde0*/  LDL R73, [R1+0x7788] ;  /* 0x0077880001497983 */ /* 0x000ea20000100800 */
[----:B------:R-:W-:-:S02]  /*fdf0*/  FFMA R65, R84, R13, R65 ;  /* 0x0000000d54417223 */ /* 0x000fc40000000041 */
[-C--:B------:R-:W-:Y:S01]  /*fe00*/  FFMA R67, R80, R14.reuse, R67 ;  /* 0x0000000e50437223 */ /* 0x080fe20000000043 */
[-C--:B------:R-:W-:Y:S01]  /*fe10*/  FFMA R64, R79, R15.reuse, R64 ;  /* 0x0000000f4f407223 */ /* 0x080fe20000000040 */
[-C--:B------:R-:W-:Y:S01]  /*fe20*/  FFMA R65, R81, R14.reuse, R65 ;  /* 0x0000000e51417223 */ /* 0x080fe20000000041 */
[----:B------:R-:W2:Y:S01]  /*fe30*/  LDL R86, [R1+0x777c] ;  /* 0x00777c0001567983 */ /* 0x000ea20000100800 */
[----:B----4-:R-:W-:Y:S02]  /*fe40*/  FFMA R66, R70, R14, R66 ;  /* 0x0000000e46427223 */ /* 0x010fe40000000042 */
[-C--:B------:R-:W-:Y:S01]  /*fe50*/  FFMA R65, R78, R15.reuse, R65 ;  /* 0x0000000f4e417223 */ /* 0x080fe20000000041 */
[----:B------:R-:W4:Y:S01]  /*fe60*/  LDL R70, [R1+0x7748] ;  /* 0x0077480001467983 */ /* 0x000f220000100800 */
[-C--:B------:R-:W-:Y:S01]  /*fe70*/  FFMA R67, R76, R15.reuse, R67 ;  /* 0x0000000f4c437223 */ /* 0x080fe20000000043 */
[----:B------:R-:W-:Y:S02]  /*fe80*/  FFMA R66, R77, R15, R66 ;  /* 0x0000000f4d427223 */ /* 0x000fe40000000042 */
[----:B------:R-:W4:Y:S04]  /*fe90*/  LDL R88, [R1+0x77fc] ;  /* 0x0077fc0001587983 */ /* 0x000f280000100800 */
[----:B------:R0:W-:Y:S04]  /*fea0*/  STL.128 [UR8+0x800], R64 ;  /* 0x00080040ff007987 */ /* 0x0001e80008100c08 */
[----:B------:R-:W4:Y:S04]  /*feb0*/  LDL R84, [R1+0x77f8] ;  /* 0x0077f80001547983 */ /* 0x000f280000100800 */
[----:B------:R-:W4:Y:S04]  /*fec0*/  LDL R89, [R1+0x7740] ;  /* 0x0077400001597983 */ /* 0x000f280000100800 */
[----:B------:R-:W4:Y:S01]  /*fed0*/  LDL R78, [R1+0x77f0] ;  /* 0x0077f000014e7983 */ /* 0x000f220000100800 */
[-C--:B0-----:R-:W-:Y:S01]  /*fee0*/  FFMA R64, R75, R4.reuse, RZ ;  /* 0x000000044b407223 */ /* 0x081fe200000000ff */
[----:B------:R-:W-:-:S02]  /*fef0*/  FFMA R65, R74, R4, RZ ;  /* 0x000000044a417223 */ /* 0x000fc400000000ff */
        /* <DEDUP_REMOVED lines=14> */
[----:B---3--:R-:W-:-:S03]  /*ffe0*/  FFMA R66, R68, R4, RZ ;  /* 0x0000000444427223 */ /* 0x008fc600000000ff */
[----:B------:R-:W3:Y:S01]  /*fff0*/  LDL R68, [R1+0x7784] ;  /* 0x0077840001447983 */ /* 0x000ee20000100800 */
[----:B------:R-:W-:-:S03]  /*10000*/  FFMA R67, R72, R4, RZ ;  /* 0x0000000448437223 */ /* 0x000fc600000000ff */
        /* <DEDUP_REMOVED lines=14> */
[-C--:B------:R-:W-:Y:S01]  /*100f0*/  FFMA R64, R92, R7.reuse, R64 ;  /* 0x000000075c407223 */ /* 0x080fe20000000040 */
[----:B------:R-:W-:Y:S01]  /*10100*/  FFMA R67, R89, R7, R67 ;  /* 0x0000000759437223 */ /* 0x000fe20000000043 */
[----:B------:R-:W3:Y:S01]  /*10110*/  LDL R90, [R1+0x77a0] ;  /* 0x0077a000015a7983 */ /* 0x000ee20000100800 */
[-C--:B------:R-:W-:Y:S01]  /*10120*/  FFMA R66, R86, R20.reuse, R66 ;  /* 0x0000001456427223 */ /* 0x080fe20000000042 */
[-C--:B------:R-:W-:Y:S01]  /*10130*/  FFMA R64, R88, R20.reuse, R64 ;  /* 0x0000001458407223 */ /* 0x080fe20000000040 */
[----:B------:R-:W-:Y:S01]  /*10140*/  FFMA R67, R85, R20, R67 ;  /* 0x0000001455437223 */ /* 0x000fe20000000043 */
[----:B------:R-:W3:Y:S02]  /*10150*/  LDL R86, [R1+0x779c] ;  /* 0x00779c0001567983 */ /* 0x000ee40000100800 */
[-C--:B------:R-:W-:Y:S01]  /*10160*/  FFMA R64, R84, R21.reuse, R64 ;  /* 0x0000001554407223 */ /* 0x080fe20000000040 */
[----:B------:R-:W-:Y:S01]  /*10170*/  FFMA R65, R93, R6, R65 ;  /* 0x000000065d417223 */ /* 0x000fe20000000041 */
        /* <DEDUP_REMOVED lines=8> */
[-C--:B------:R-:W-:Y:S01]  /*10200*/  FFMA R64, R78, R23.reuse, R64 ;  /* 0x000000174e407223 */ /* 0x080fe20000000040 */
[----:B------:R-:W-:Y:S01]  /*10210*/  FFMA R67, R79, R22, R67 ;  /* 0x000000164f437223 */ /* 0x000fe20000000043 */
[----:B------:R-:W-:Y:S01]  /*10220*/  FFMA R66, R76, R23, R66 ;  /* 0x000000174c427223 */ /* 0x000fe20000000042 */
[----:B------:R-:W-:Y:S01]  /*10230*/  FFMA R65, R91, R7, R65 ;  /* 0x000000075b417223 */ /* 0x000fe20000000041 */
[----:B------:R-:W2:Y:S01]  /*10240*/  LDL R93, [R1+0x77e4] ;  /* 0x0077e400015d7983 */ /* 0x000ea20000100800 */
[----:B----4-:R-:W-:-:S03]  /*10250*/  FFMA R64, R70, R16, R64 ;  /* 0x0000001046407223 */ /* 0x010fc60000000040 */
        /* <DEDUP_REMOVED lines=36> */
[-C--:B------:R-:W-:Y:S01]  /*104a0*/  FFMA R65, R90, R19.reuse, R65 ;  /* 0x000000135a417223 */ /* 0x080fe20000000041 */
[-C--:B---3--:R-:W-:Y:S01]  /*104b0*/  FFMA R66, R68, R18.reuse, R66 ;  /* 0x0000001244427223 */ /* 0x088fe20000000042 */
[----:B------:R-:W-:Y:S01]  /*104c0*/  FFMA R64, R93, R18, R64 ;  /* 0x000000125d407223 */ /* 0x000fe20000000040 */
[----:B------:R-:W3:Y:S01]  /*104d0*/  LDL R68, [R1+0x7664] ;  /* 0x0076640001447983 */ /* 0x000ee20000100800 */
[----:B------:R-:W-:Y:S01]  /*104e0*/  FFMA R65, R86, R12, R65 ;  /* 0x0000000c56417223 */ /* 0x000fe20000000041 */
[----:B------:R-:W-:Y:S01]  /*104f0*/  FFMA R67, R92, R18, R67 ;  /* 0x000000125c437223 */ /* 0x000fe20000000043 */
[-C--:B------:R-:W-:Y:S01]  /*10500*/  FFMA R64, R91, R19.reuse, R64 ;  /* 0x000000135b407223 */ /* 0x080fe20000000040 */
[----:B------:R-:W-:Y:S01]  /*10510*/  FFMA R66, R89, R19, R66 ;  /* 0x0000001359427223 */ /* 0x000fe20000000042 */
[----:B------:R-:W-:Y:S01]  /*10520*/  FFMA R65, R72, R13, R65 ;  /* 0x0000000d48417223 */ /* 0x000fe20000000041 */
[----:B------:R-:W-:Y:S01]  /*10530*/  FFMA R67, R88, R19, R67 ;  /* 0x0000001358437223 */ /* 0x000fe20000000043 */
[----:B------:R-:W3:Y:S01]  /*10540*/  LDL R72, [R1+0x7624] ;  /* 0x0076240001487983 */ /* 0x000ee20000100800 */
[-C--:B------:R-:W-:Y:S01]  /*10550*/  FFMA R64, R87, R12.reuse, R64 ;  /* 0x0000000c57407223 */ /* 0x080fe20000000040 */
[-C--:B------:R-:W-:Y:S01]  /*10560*/  FFMA R66, R85, R12.reuse, R66 ;  /* 0x0000000c55427223 */ /* 0x080fe20000000042 */
[----:B------:R-:W-:Y:S01]  /*10570*/  FFMA R67, R84, R12, R67 ;  /* 0x0000000c54437223 */ /* 0x000fe20000000043 */
[-C--:B------:R-:W-:Y:S01]  /*10580*/  FFMA R65, R80, R14.reuse, R65 ;  /* 0x0000000e50417223 */ /* 0x080fe20000000041 */
[-C--:B------:R-:W-:Y:S01]  /*10590*/  FFMA R64, R83, R13.reuse, R64 ;  /* 0x0000000d53407223 */ /* 0x080fe20000000040 */
[-C--:B------:R-:W-:Y:S01]  /*105a0*/  FFMA R66, R82, R13.reuse, R66 ;  /* 0x0000000d52427223 */ /* 0x080fe20000000042 */
[----:B------:R-:W3:Y:S02]  /*105b0*/  LDL R91, [R1+0x761c] ;  /* 0x00761c00015b7983 */ /* 0x000ee40000100800 */
[-C--:B------:R-:W-:Y:S01]  /*105c0*/  FFMA R64, R81, R14.reuse, R64 ;  /* 0x0000000e51407223 */ /* 0x080fe20000000040 */
[-C--:B------:R-:W-:Y:S01]  /*105d0*/  FFMA R66, R79, R14.reuse, R66 ;  /* 0x0000000e4f427223 */ /* 0x080fe20000000042 */
[----:B------:R-:W3:Y:S01]  /*105e0*/  LDL R93, [R1+0x769c] ;  /* 0x00769c00015d7983 */ /* 0x000ee20000100800 */
[----:B--2---:R-:W-:Y:S01]  /*105f0*/  FFMA R67, R71, R13, R67 ;  /* 0x0000000d47437223 */ /* 0x004fe20000000043 */
[-C--:B------:R-:W-:Y:S01]  /*10600*/  FFMA R64, R77, R15.reuse, R64 ;  /* 0x0000000f4d407223 */ /* 0x080fe20000000040 */
[-C--:B------:R-:W-:Y:S01]  /*10610*/  FFMA R65, R76, R15.reuse, R65 ;  /* 0x0000000f4c417223 */ /* 0x080fe20000000041 */
[-C--:B------:R-:W-:Y:S01]  /*10620*/  FFMA R66, R75, R15.reuse, R66 ;  /* 0x0000000f4b427223 */ /* 0x080fe20000000042 */
[----:B------:R-:W-:Y:S01]  /*10630*/  FFMA R67, R78, R14, R67 ;  /* 0x0000000e4e437223 */ /* 0x000fe20000000043 */
[----:B------:R-:W2:Y:S03]  /*10640*/  LDL R71, [R1+0x76a0] ;  /* 0x0076a00001477983 */ /* 0x000ea60000100800 */
[----:B------:R-:W-:Y:S01]  /*10650*/  FFMA R67, R74, R15, R67 ;  /* 0x0000000f4a437223 */ /* 0x000fe20000000043 */
[----:B------:R-:W2:Y:S04]  /*10660*/  LDL R87, [R1+0x7618] ;  /* 0x0076180001577983 */ /* 0x000ea80000100800 */
[----:B------:R0:W-:Y:S04]  /*10670*/  STL.128 [UR8+0x810], R64 ;  /* 0x00081040ff007987 */ /* 0x0001e80008100c08 */
[----:B------:R-:W2:Y:S04]  /*10680*/  LDL R89, [R1+0x7698] ;  /* 0x0076980001597983 */ /* 0x000ea80000100800 */
[----:B------:R-:W2:Y:S04]  /*10690*/  LDL R85, [R1+0x7694] ;  /* 0x0076940001557983 */ /* 0x000ea80000100800 */
[----:B------:R-:W2:Y:S01]  /*106a0*/  LDL R90, [R1+0x7700] ;  /* 0x00770000015a7983 */ /* 0x000ea20000100800 */
[----:B0-----:R-:W-:-:S03]  /*106b0*/  FFMA R64, R73, R4, RZ ;  /* 0x0000000449407223 */ /* 0x001fc600000000ff */
[----:B------:R-:W2:Y:S01]  /*106c0*/  LDL R86, [R1+0x76d4] ;  /* 0x0076d40001567983 */ /* 0x000ea20000100800 */
[----:B----4-:R-:W-:-:S03]  /*106d0*/  FFMA R64, R70, R5, R64 ;  /* 0x0000000546407223 */ /* 0x010fc60000000040 */
[----:B------:R-:W4:Y:S04]  /*106e0*/  LDL R70, [R1+0x7620] ;  /* 0x0076200001467983 */ /* 0x000f280000100800 */
[----:B------:R-:W4:Y:S01]  /*106f0*/  LDL R92, [R1+0x765c] ;  /* 0x00765c00015c7983 */ /* 0x000f220000100800 */
[----:B------:R-:W-:-:S03]  /*10700*/  FFMA R65, R69, R4, RZ ;  /* 0x0000000445417223 */ /* 0x000fc600000000ff */
        /* <DEDUP_REMOVED lines=20> */
[-C--:B------:R-:W-:Y:S01]  /*10850*/  FFMA R65, R93, R6.reuse, R65 ;  /* 0x000000065d417223 */ /* 0x080fe20000000041 */
[-C--:B----4-:R-:W-:Y:S01]  /*10860*/  FFMA R64, R69, R6.reuse, R64 ;  /* 0x0000000645407223 */ /* 0x090fe20000000040 */
[----:B------:R-:W-:Y:S01]  /*10870*/  FFMA R67, R70, R5, R67 ;  /* 0x0000000546437223 */ /* 0x000fe20000000043 */
[----:B------:R-:W4:Y:S04]  /*10880*/  LDL R69, [R1+0x7644] ;  /* 0x0076440001457983 */ /* 0x000f280000100800 */
[----:B------:R-:W4:Y:S01]  /*10890*/  LDL R70, [R1+0x7684] ;  /* 0x0076840001467983 */ /* 0x000f220000100800 */
[----:B------:R-:W-:Y:S01]  /*108a0*/  FFMA R67, R91, R6, R67 ;  /* 0x000000065b437223 */ /* 0x000fe20000000043 */
[-C--:B------:R-:W-:Y:S01]  /*108b0*/  FFMA R65, R89, R7.reuse, R65 ;  /* 0x0000000759417223 */ /* 0x080fe20000000041 */
[----:B------:R-:W-:Y:S01]  /*108c0*/  FFMA R64, R90, R7, R64 ;  /* 0x000000075a407223 */ /* 0x000fe20000000040 */
[----:B------:R-:W-:Y:S01]  /*108d0*/  FFMA R66, R94, R5, R66 ;  /* 0x000000055e427223 */ /* 0x000fe20000000042 */
[----:B------:R-:W-:Y:S01]  /*108e0*/  FFMA R67, R87, R7, R67 ;  /* 0x0000000757437223 */ /* 0x000fe20000000043 */
[-C--:B------:R-:W-:Y:S01]  /*108f0*/  FFMA R65, R85, R20.reuse, R65 ;  /* 0x0000001455417223 */ /* 0x080fe20000000041 */
[----:B------:R-:W-:Y:S01]  /*10900*/  FFMA R64, R86, R20, R64 ;  /* 0x0000001456407223 */ /* 0x000fe20000000040 */
[----:B------:R-:W-:Y:S01]  /*10910*/  FFMA R66, R92, R6, R66 ;  /* 0x000000065c427223 */ /* 0x000fe20000000042 */
        /* <DEDUP_REMOVED lines=8> */
[----:B------:R-:W-:-:S02]  /*109a0*/  FFMA R65, R72, R21, R65 ;  /* 0x0000001548417223 */ /* 0x000fc40000000041 */
[----:B------:R-:W3:Y:S04]  /*109b0*/  LDL R68, [R1+0x7604] ;  /* 0x0076040001447983 */ /* 0x000ee80000100800 */
[----:B------:R-:W3:Y:S01]  /*109c0*/  LDL R72, [R1+0x76c0] ;  /* 0x0076c00001487983 */ /* 0x000ee20000100800 */
[----:B------:R-:W-:Y:S01]  /*109d0*/  FFMA R64, R83, R21, R64 ;  /* 0x0000001553407223 */ /* 0x000fe20000000040 */
[----:B------:R-:W-:Y:S01]  /*109e0*/  FFMA R66, R88, R7, R66 ;  /* 0x0000000758427223 */ /* 0x000fe20000000042 */
[-C--:B------:R-:W-:Y:S01]  /*109f0*/  FFMA R65, R79, R22.reuse, R65 ;  /* 0x000000164f417223 */ /* 0x080fe20000000041 */
[----:B------:R-:W-:Y:S01]  /*10a00*/  FFMA R67, R81, R21, R67 ;  /* 0x0000001551437223 */ /* 0x000fe20000000043 */
[----:B------:R-:W-:Y:S01]  /*10a10*/  FFMA R64, R80, R22, R64 ;  /* 0x0000001650407223 */ /* 0x000fe20000000040 */
[----:B------:R-:W-:Y:S01]  /*10a20*/  FFMA R66, R84, R20, R66 ;  /* 0x0000001454427223 */ /* 0x000fe20000000042 */
[-C--:B------:R-:W-:Y:S01]  /*10a30*/  FFMA R65, R75, R23.reuse, R65 ;  /* 0x000000174b417223 */ /* 0x080fe20000000041 */
[----:B------:R-:W3:Y:S01]  /*10a40*/  LDL R92, [R1+0x767c] ;  /* 0x00767c00015c7983 */ /* 0x000ee20000100800 */
[----:B------:R-:W-:Y:S01]  /*10a50*/  FFMA R64, R76, R23, R64 ;  /* 0x000000174c407223 */ /* 0x000fe20000000040 */
[----:B------:R-:W-:Y:S01]  /*10a60*/  FFMA R66, R82, R21, R66 ;  /* 0x0000001552427223 */ /* 0x000fe20000000042 */
[----:B------:R-:W-:Y:S01]  /*10a70*/  FFMA R67, R77, R22, R67 ;  /* 0x000000164d437223 */ /* 0x000fe20000000043 */
[----:B------:R-:W3:Y:S01]  /*10a80*/  LDL R88, [R1+0x7678] ;  /* 0x0076780001587983 */ /* 0x000ee20000100800 */
[----:B--2---:R-:W-:Y:S01]  /*10a90*/  FFMA R64, R71, R16, R64 ;  /* 0x0000001047407223 */ /* 0x004fe20000000040 */
[----:B------:R-:W-:-:S02]  /*10aa0*/  FFMA R66, R78, R22, R66 ;  /* 0x000000164e427223 */ /* 0x000fc40000000042 */
[----:B------:R-:W2:Y:S02]  /*10ab0*/  LDL R71, [R1+0x7640] ;  /* 0x0076400001477983 */ /* 0x000ea40000100800 */
[-C--:B------:R-:W-:Y:S02]  /*10ac0*/  FFMA R66, R74, R23.reuse, R66 ;  /* 0x000000174a427223 */ /* 0x080fe40000000042 */
        /* <DEDUP_REMOVED lines=11> */
[-C--:B----4-:R-:W-:Y:S01]  /*10b80*/  FFMA R65, R70, R16.reuse, R65 ;  /* 0x0000001046417223 */ /* 0x090fe20000000041 */
        /* <DEDUP_REMOVED lines=13> */
[----:B------:R-:W-:Y:S01]  /*10c60*/  FFMA R65, R92, R18, R65 ;  /* 0x000000125c417223 */ /* 0x000fe20000000041 */
[----:B------:R-:W-:Y:S02]  /*10c70*/  FFMA R64, R89, R19, R64 ;  /* 0x0000001359407223 */ /* 0x000fe40000000040 */
[----:B------:R-:W3:Y:S01]  /*10c80*/  LDL R93, [R1+0x7560] ;  /* 0x00756000015d7983 */ /* 0x000ee20000100800 */
[----:B--2---:R-:W-:Y:S01]  /*10c90*/  FFMA R66, R71, R17, R66 ;  /* 0x0000001147427223 */ /* 0x004fe20000000042 */
[----:B------:R-:W-:Y:S01]  /*10ca0*/  FFMA R65, R88, R19, R65 ;  /* 0x0000001358417223 */ /* 0x000fe20000000041 */
[----:B------:R-:W-:Y:S01]  /*10cb0*/  FFMA R64, R85, R12, R64 ;  /* 0x0000000c55407223 */ /* 0x000fe20000000040 */
[----:B------:R-:W2:Y:S01]  /*10cc0*/  LDL R71, [R1+0x75e4] ;  /* 0x0075e40001477983 */ /* 0x000ea20000100800 */
[----:B------:R-:W-:-:S03]  /*10cd0*/  FFMA R66, R91, R18, R66 ;  /* 0x000000125b427223 */ /* 0x000fc60000000042 */
[----:B------:R-:W2:Y:S01]  /*10ce0*/  LDL R92, [R1+0x7520] ;  /* 0x00752000015c7983 */ /* 0x000ea20000100800 */
[----:B------:R-:W-:Y:S01]  /*10cf0*/  FFMA R66, R87, R19, R66 ;  /* 0x0000001357427223 */ /* 0x000fe20000000042 */
[----:B------:R-:W-:Y:S02]  /*10d00*/  FFMA R65, R84, R12, R65 ;  /* 0x0000000c54417223 */ /* 0x000fe40000000041 */
[----:B------:R-:W2:Y:S04]  /*10d10*/  LDL R91, [R1+0x75dc] ;  /* 0x0075dc00015b7983 */ /* 0x000ea80000100800 */
[----:B------:R-:W2:Y:S01]  /*10d20*/  LDL R89, [R1+0x755c] ;  /* 0x00755c0001597983 */ /* 0x000ea20000100800 */
[----:B------:R-:W-:-:S03]  /*10d30*/  FFMA R65, R82, R13, R65 ;  /* 0x0000000d52417223 */ /* 0x000fc60000000041 */
[----:B------:R-:W2:Y:S04]  /*10d40*/  LDL R88, [R1+0x751c] ;  /* 0x00751c0001587983 */ /* 0x000ea80000100800 */
[----:B------:R-:W2:Y:S04]  /*10d50*/  LDL R87, [R1+0x75d8] ;  /* 0x0075d80001577983 */ /* 0x000ea80000100800 */
[----:B------:R-:W2:Y:S04]  /*10d60*/  LDL R85, [R1+0x7558] ;  /* 0x0075580001557983 */ /* 0x000ea80000100800 */
[----:B------:R-:W2:Y:S01]  /*10d70*/  LDL R84, [R1+0x7518] ;  /* 0x0075180001547983 */ /* 0x000ea20000100800 */
[----:B----4-:R-:W-:Y:S01]  /*10d80*/  FFMA R67, R70, R17, R67 ;  /* 0x0000001146437223 */ /* 0x010fe20000000043 */
[----:B------:R-:W-:-:S03]  /*10d90*/  FFMA R66, R69, R12, R66 ;  /* 0x0000000c45427223 */ /* 0x000fc60000000042 */
[----:B------:R-:W-:Y:S01]  /*10da0*/  FFMA R67, R90, R18, R67 ;  /* 0x000000125a437223 */ /* 0x000fe20000000043 */
[----:B------:R-:W-:Y:S01]  /*10db0*/  FFMA R65, R78, R14, R65 ;  /* 0x0000000e4e417223 */ /* 0x000fe20000000041 */
[----:B------:R-:W4:Y:S02]  /*10dc0*/  LDL R70, [R1+0x75a4] ;  /* 0x0075a40001467983 */ /* 0x000f240000100800 */
[----:B------:R-:W-:Y:S01]  /*10dd0*/  FFMA R67, R86, R19, R67 ;  /* 0x0000001356437223 */ /* 0x000fe20000000043 */
[----:B------:R-:W-:Y:S01]  /*10de0*/  FFMA R66, R81, R13, R66 ;  /* 0x0000000d51427223 */ /* 0x000fe20000000042 */
[----:B------:R-:W4:Y:S02]  /*10df0*/  LDL R69, [R1+0x7564] ;  /* 0x0075640001457983 */ /* 0x000f240000100800 */
[----:B------:R-:W-:Y:S01]  /*10e00*/  FFMA R67, R83, R12, R67 ;  /* 0x0000000c53437223 */ /* 0x000fe20000000043 */
[----:B------:R-:W-:Y:S01]  /*10e10*/  FFMA R66, R77, R14, R66 ;  /* 0x0000000e4d427223 */ /* 0x000fe20000000042 */
[----:B------:R-:W-:Y:S01]  /*10e20*/  FFMA R65, R74, R15, R65 ;  /* 0x0000000f4a417223 */ /* 0x000fe20000000041 */
[----:B------:R-:W4:Y:S01]  /*10e30*/  LDL R90, [R1+0x759c] ;  /* 0x00759c00015a7983 */ /* 0x000f220000100800 */
[----:B------:R-:W-:Y:S01]  /*10e40*/  FFMA R67, R80, R13, R67 ;  /* 0x0000000d50437223 */ /* 0x000fe20000000043 */
[----:B------:R-:W-:-:S02]  /*10e50*/  FFMA R66, R73, R15, R66 ;  /* 0x0000000f49427223 */ /* 0x000fc40000000042 */
        /* <DEDUP_REMOVED lines=13> */
[----:B------:R-:W-:Y:S01]  /*10f30*/  FFMA R64, R79, R14, R64 ;  /* 0x0000000e4f407223 */ /* 0x000fe20000000040 */
[-C--:B------:R-:W-:Y:S02]  /*10f40*/  FFMA R67, R72, R15.reuse, R67 ;  /* 0x0000000f48437223 */ /* 0x080fe40000000043 */
[----:B------:R-:W3:Y:S01]  /*10f50*/  LDL R79, [R1+0x75d0] ;  /* 0x0075d000014f7983 */ /* 0x000ee20000100800 */
[----:B------:R-:W-:-:S03]  /*10f60*/  FFMA R64, R75, R15, R64 ;  /* 0x0000000f4b407223 */ /* 0x000fc60000000040 */
[----:B------:R-:W3:Y:S04]  /*10f70*/  LDL R75, [R1+0x75cc] ;  /* 0x0075cc00014b7983 */ /* 0x000ee80000100800 */
[----:B------:R0:W-:Y:S04]  /*10f80*/  STL.128 [UR8+0x820], R64 ;  /* 0x00082040ff007987 */ /* 0x0001e80008100c08 */
[----:B------:R-:W3:Y:S04]  /*10f90*/  LDL R72, [R1+0x750c] ;  /* 0x00750c0001487983 */ /* 0x000ee80000100800 */
[----:B0-----:R-:W3:Y:S01]  /*10fa0*/  LDL R67, [R1+0x75e0] ;  /* 0x0075e00001437983 */ /* 0x001ee20000100800 */
[----:B--2---:R-:W-:-:S03]  /*10fb0*/  FFMA R66, R71, R4, RZ ;  /* 0x0000000447427223 */ /* 0x004fc600000000ff */
[----:B------:R3:W-:Y:S04]  /*10fc0*/  STL.128 [UR8+0x1000], R4 ;  /* 0x00100004ff007987 */ /* 0x0007e80008100c08 */
[----:B------:R-:W2:Y:S01]  /*10fd0*/  LDL R71, [R1+0x75c8] ;  /* 0x0075c80001477983 */ /* 0x000ea20000100800 */
[----:B----4-:R-:W-:-:S03]  /*10fe0*/  FFMA R64, R70, R4, RZ ;  /* 0x0000000446407223 */ /* 0x010fc600000000ff */
[----:B------:R-:W4:Y:S01]  /*10ff0*/  LDL R70, [R1+0x7588] ;  /* 0x0075880001467983 */ /* 0x000f220000100800 */
[----:B------:R-:W-:-:S03]  /*11000*/  FFMA R65, R69, R4, RZ ;  /* 0x0000000445417223 */ /* 0x000fc600000000ff */
[----:B------:R-:W4:Y:S01]  /*11010*/  LDL R69, [R1+0x7548] ;  /* 0x0075480001457983 */ /* 0x000f220000100800 */
[-C--:B------:R-:W-:Y:S01]  /*11020*/  FFMA R64, R94, R5.reuse, R64 ;  /* 0x000000055e407223 */ /* 0x080fe20000000040 */
[-C--:B------:R-:W-:Y:S01]  /*11030*/  FFMA R65, R93, R5.reuse, R65 ;  /* 0x000000055d417223 */ /* 0x080fe20000000041 */
[----:B---3--:R-:W-:Y:S02]  /*11040*/  FFMA R4, R68, R4, RZ ;  /* 0x0000000444047223 */ /* 0x008fe400000000ff */
[----:B------:R-:W3:Y:S02]  /*11050*/  LDL R68, [R1+0x7508] ;  /* 0x0075080001447983 */ /* 0x000ee40000100800 */
[-C--:B------:R-:W-:Y:S01]  /*11060*/  FFMA R4, R92, R5.reuse, R4 ;  /* 0x000000055c047223 */ /* 0x080fe20000000004 */
[----:B------:R-:W-:Y:S02]  /*11070*/  FFMA R66, R67, R5, R66 ;  /* 0x0000000543427223 */ /* 0x000fe40000000042 */
[----:B------:R-:W3:Y:S04]  /*11080*/  LDL R67, [R1+0x75c4] ;  /* 0x0075c40001437983 */ /* 0x000ee80000100800 */
[----:B------:R-:W3:Y:S01]  /*11090*/  LDL R5, [R1+0x7584] ;  /* 0x0075840001057983 */ /* 0x000ee20000100800 */
[-C--:B------:R-:W-:Y:S01]  /*110a0*/  FFMA R66, R91, R6.reuse, R66 ;  /* 0x000000065b427223 */ /* 0x080fe20000000042 */
[-C--:B------:R-:W-:Y:S01]  /*110b0*/  FFMA R64, R90, R6.reuse, R64 ;  /* 0x000000065a407223 */ /* 0x080fe20000000040 */
[-C--:B------:R-:W-:Y:S01]  /*110c0*/  FFMA R65, R89, R6.reuse, R65 ;  /* 0x0000000659417223 */ /* 0x080fe20000000041 */
[----:B------:R-:W-:Y:S01]  /*110d0*/  FFMA R4, R88, R6, R4 ;  /* 0x0000000658047223 */ /* 0x000fe20000000004 */
[----:B------:R-:W3:Y:S01]  /*110e0*/  LDL R89, [R1+0x7544] ;  /* 0x0075440001597983 */ /* 0x000ee20000100800 */
[-C--:B------:R-:W-:Y:S01]  /*110f0*/  FFMA R66, R87, R7.reuse, R66 ;  /* 0x0000000757427223 */ /* 0x080fe20000000042 */
[----:B------:R-:W-:-:S02]  /*11100*/  FFMA R64, R86, R7, R64 ;  /* 0x0000000756407223 */ /* 0x000fc40000000040 */
[----:B------:R-:W3:Y:S01]  /*11110*/  LDL R88, [R1+0x7504] ;  /* 0x0075040001587983 */ /* 0x000ee20000100800 */
[-C--:B------:R-:W-:Y:S01]  /*11120*/  FFMA R65, R85, R7.reuse, R65 ;  /* 0x0000000755417223 */ /* 0x080fe20000000041 */
[----:B------:R-:W-:Y:S02]  /*11130*/  FFMA R4, R84, R7, R4 ;  /* 0x0000000754047223 */ /* 0x000fe40000000004 */
        /* <DEDUP_REMOVED lines=34> */
[----:B------:R0:W-:Y:S04]  /*11360*/  STL.128 [UR8+0x1010], R20 ;  /* 0x00101014ff007987 */ /* 0x0001e80008100c08 */
[----:B------:R-:W4:Y:S04]  /*11370*/  LDL R7, [R1+0x7568] ;  /* 0x0075680001077983 */ /* 0x000f280000100800 */
[----:B------:R-:W4:Y:S04]  /*11380*/  LDL R6, [R1+0x7528] ;  /* 0x0075280001067983 */ /* 0x000f280000100800 */
[----:B0-----:R-:W4:Y:S04]  /*11390*/  LDL R22, [R1+0x752c] ;  /* 0x00752c0001167983 */ /* 0x001f280000100800 */
        /* <DEDUP_REMOVED lines=24> */
[-C--:B--2---:R-:W-:Y:S01]  /*11520*/  FFMA R64, R74, R12.reuse, R64 ;  /* 0x0000000c4a407223 */ /* 0x084fe20000000040 */
[-C--:B----4-:R-:W-:Y:S01]  /*11530*/  FFMA R65, R73, R12.reuse, R65 ;  /* 0x0000000c49417223 */ /* 0x090fe20000000041 */
[----:B------:R-:W-:Y:S01]  /*11540*/  FFMA R4, R72, R12, R4 ;  /* 0x0000000c48047223 */ /* 0x000fe20000000004 */
[----:B------:R-:W-:Y:S01]  /*11550*/  STL.128 [UR8+0x1020], R16 ;  /* 0x00102010ff007987 */ /* 0x000fe20008100c08 */
[----:B------:R-:W-:-:S03]  /*11560*/  FFMA R66, R71, R13, R66 ;  /* 0x0000000d47427223 */ /* 0x000fc60000000042 */
[----:B------:R0:W-:Y:S01]  /*11570*/  STL.128 [UR8+0x1030], R12 ;  /* 0x0010300cff007987 */ /* 0x0001e20008100c08 */
[-C--:B------:R-:W-:Y:S01]  /*11580*/  FFMA R64, R70, R13.reuse, R64 ;  /* 0x0000000d46407223 */ /* 0x080fe20000000040 */
[----:B------:R-:W-:-:S04]  /*11590*/  FFMA R65, R69, R13, R65 ;  /* 0x0000000d45417223 */ /* 0x000fc80000000041 */
[----:B------:R-:W-:Y:S01]  /*115a0*/  FFMA R65, R22, R14, R65 ;  /* 0x0000000e16417223 */ /* 0x000fe20000000041 */
[----:B------:R-:W-:Y:S02]  /*115b0*/  UIADD3 UR7, UPT, UPT, UR5, 0x1, URZ ;  /* 0x0000000105077890 */ /* 0x000fe4000fffe0ff */
[----:B------:R-:W-:Y:S01]  /*115c0*/  UMOV UR13, UR5 ;  /* 0x00000005000d7c82 */ /* 0x000fe20008000000 */
[----:B------:R-:W-:-:S04]  /*115d0*/  UMOV UR6, URZ ;  /* 0x000000ff00067c82 */ /* 0x000fc80008000000 */
[----:B------:R-:W-:Y:S01]  /*115e0*/  UMOV UR5, UR7 ;  /* 0x0000000700057c82 */ /* 0x000fe20008000000 */
[----:B---3--:R-:W-:Y:S01]  /*115f0*/  FFMA R4, R68, R13, R4 ;  /* 0x0000000d44047223 */ /* 0x008fe20000000004 */
[----:B0-----:R-:W-:-:S03]  /*11600*/  FFMA R13, R23, R14, R64 ;  /* 0x0000000e170d7223 */ /* 0x001fc60000000040 */
[-C--:B------:R-:W-:Y:S01]  /*11610*/  FFMA R4, R21, R14.reuse, R4 ;  /* 0x0000000e15047223 */ /* 0x080fe20000000004 */
[-C--:B------:R-:W-:Y:S01]  /*11620*/  FFMA R13, R7, R15.reuse, R13 ;  /* 0x0000000f070d7223 */ /* 0x080fe2000000000d */
[----:B------:R-:W-:Y:S01]  /*11630*/  FFMA R12, R67, R14, R66 ;  /* 0x0000000e430c7223 */ /* 0x000fe20000000042 */
[----:B------:R-:W-:-:S03]  /*11640*/  FFMA R14, R6, R15, R65 ;  /* 0x0000000f060e7223 */ /* 0x000fc60000000041 */
[-C--:B------:R-:W-:Y:S01]  /*11650*/  FFMA R12, R20, R15.reuse, R12 ;  /* 0x0000000f140c7223 */ /* 0x080fe2000000000c */
[----:B------:R-:W-:Y:S01]  /*11660*/  FFMA R15, R5, R15, R4 ;  /* 0x0000000f050f7223 */ /* 0x000fe20000000004 */
[----:B------:R-:W-:-:S04]  /*11670*/  LOP3.LUT R4, R133, 0xffff, RZ, 0xc0, !PT ;  /* 0x0000ffff85047812 */ /* 0x000fc800078ec0ff */
[----:B------:R0:W-:Y:S04]  /*11680*/  STL.128 [UR8+0x830], R12 ;  /* 0x0008300cff007987 */ /* 0x0001e80008100c08 */
[----:B------:R-:W-:Y:S01]  /*11690*/  STL.128 [UR8+0xc00], RZ ;  /* 0x000c00ffff007987 */ /* 0x000fe20008100c08 */
[----:B------:R-:W-:-:S03]  /*116a0*/  R2UR UR14, R4 ;  /* 0x00000000040e72ca */ /* 0x000fc600000e0000 */
[----:B------:R-:W-:Y:S01]  /*116b0*/  STL.128 [UR8+0xc10], RZ ;  /* 0x000c10ffff007987 */ /* 0x000fe20008100c08 */
[----:B------:R-:W-:-:S03]  /*116c0*/  LOP3.LUT R4, R130, 0xffff, RZ, 0xc0, !PT ;  /* 0x0000ffff82047812 */ /* 0x000fc600078ec0ff */
[----:B------:R-:W-:Y:S04]  /*116d0*/  STL.128 [UR8+0xc20], RZ ;  /* 0x000c20ffff007987 */ /* 0x000fe80008100c08 */
[----:B------:R-:W-:Y:S01]  /*116e0*/  STL.128 [UR8+0xc30], RZ ;  /* 0x000c30ffff007987 */ /* 0x000fe20008100c08 */
[----:B------:R-:W-:Y:S01]  /*116f0*/  R2UR UR30, R4 ;  /* 0x00000000041e72ca */ /* 0x000fe200000e0000 */
[----:B------:R-:W-:Y:S01]  /*11700*/  ULOP3.LUT UR15, UR14, 0x7, URZ, 0xc0, !UPT ;  /* 0x000000070e0f7892 */ /* 0x000fe2000f8ec0ff */
[----:B------:R-:W-:Y:S02]  /*11710*/  IADD3 R133, PT, PT, R133, 0x1, RZ ;  /* 0x0000000185857810 */ /* 0x000fe40007ffe0ff */
[----:B------:R-:W-:Y:S01]  /*11720*/  IADD3 R130, PT, PT, R130, 0x1, RZ ;  /* 0x0000000182827810 */ /* 0x000fe20007ffe0ff */
[----:B------:R-:W-:-:S02]  /*11730*/  ULOP3.LUT UR14, UR14, 0x3, URZ, 0xc0, !UPT ;  /* 0x000000030e0e7892 */ /* 0x000fc4000f8ec0ff */
[----:B------:R-:W-:-:S06]  /*11740*/  UIADD3 UR15, UPT, UPT, UR15, -0x1, URZ ;  /* 0xffffffff0f0f7890 */ /* 0x000fcc000fffe0ff */
[----:B------:R-:W-:-:S04]  /*11750*/  ULOP3.LUT UR16, UR30, 0xf, URZ, 0xc0, !UPT ;  /* 0x0000000f1e107892 */ /* 0x000fc8000f8ec0ff */
[----:B0-----:R-:W-:-:S12]  /*11760*/  UIADD3 UR16, UPT, UPT, UR16, -0x1, URZ ;  /* 0xffffffff10107890 */ /* 0x001fd8000fffe0ff */
.L_x_375:
[----:B------:R-:W-:Y:S01]  /*11770*/  UISETP.GE.U32.AND UP0, UPT, UR13, 0x3, UPT ;  /* 0x000000030d00788c */ /* 0x000fe2000bf06070 */
[----:B------:R-:W-:-:S08]  /*11780*/  UMOV UR7, URZ ;  /* 0x000000ff00077c82 */ /* 0x000fd00008000000 */
[----:B012345:R-:W-:Y:S05]  /*11790*/  BRA.U !UP0, `(.L_x_334) ;  /* 0x0000000108987547 */ /* 0x03ffea000b800000 */
[----:B------:R-:W-:Y:S02]  /*117a0*/  UIMAD UR7, UR13, 0x40, UR25 ;  /* 0x000000400d0778a4 */ /* 0x000fe4000f8e0219 */
[----:B------:R-:W-:-:S04]  /*117b0*/  USHF.L.U32 UR31, UR6, 0x2, URZ ;  /* 0x00000002061f7899 */ /* 0x000fc800080006ff */
[----:B------:R-:W-:Y:S02]  /*117c0*/  ULEA UR7, UR31, UR7, 0x2 ;  /* 0x000000071f077291 */ /* 0x000fe4000f8e10ff */
[----:B------:R-:W-:-:S07]  /*117d0*/  ULOP3.LUT UR22, UR5, 0xfffffffc, URZ, 0xc0, !UPT ;  /* 0xfffffffc05167892 */ /* 0x000fce000f8ec0ff */
[----:B------:R-:W5:Y:S01]  /*117e0*/  LDL.128 R4, [UR7] ;  /* 0x00000007ff047983 */ /* 0x000f620008100c00 */
[----:B------:R-:W-:-:S05]  /*117f0*/  UMOV UR7, URZ ;  /* 0x000000ff00077c82 */ /* 0x000fca0008000000 */
.L_x_335:
[----:B------:R-:W-:-:S04]  /*11800*/  UIMAD UR8, UR7, 0x40, UR26 ;  /* 0x00000040070878a4 */ /* 0x000fc8000f8e021a */
[----:B------:R-:W-:-:S09]  /*11810*/  ULEA UR8, UR31, UR8, 0x2 ;  /* 0x000000081f087291 */ /* 0x000fd2000f8e10ff */
[----:B0-----:R-:W2:Y:S04]  /*11820*/  LDL.128 R12, [UR8+0x40] ;  /* 0x00004008ff0c7983 */ /* 0x001ea80008100c00 */
[----:B------:R-:W3:Y:S04]  /*11830*/  LDL.128 R64, [UR8] ;  /* 0x00000008ff407983 */ /* 0x000ee80008100c00 */
[----:B------:R-:W4:Y:S04]  /*11840*/  LDL.128 R16, [UR8+0x80] ;  /* 0x00008008ff107983 */ /* 0x000f280008100c00 */
[----:B------:R-:W4:Y:S01]  /*11850*/  LDL.128 R20, [UR8+0xc0] ;  /* 0x0000c008ff147983 */ /* 0x000f220008100c00 */
[----:B------:R-:W-:-:S02]  /*11860*/  ULEA UR8, UR7, UR12, 0x2 ;  /* 0x0000000c07087291 */ /* 0x000fc4000f8e10ff */
[----:B------:R-:W-:-:S04]  /*11870*/  UIADD3 UR7, UPT, UPT, UR7, 0x4, URZ ;  /* 0x0000000407077890 */ /* 0x000fc8000fffe0ff */
[----:B------:R-:W-:Y:S01]  /*11880*/  UISETP.NE.AND UP0, UPT, UR7, UR22, UPT ;  /* 0x000000160700728c */ /* 0x000fe2000bf05270 */
[C---:B--2--5:R-:W-:Y:S01]  /*11890*/  FFMA R12, R4.reuse, R12, RZ ;  /* 0x0000000c040c7223 */ /* 0x064fe200000000ff */
[----:B---3--:R-:W-:-:S03]  /*118a0*/  FFMA R64, R4, R64, RZ ;  /* 0x0000004004407223 */ /* 0x008fc600000000ff */
[C---:B------:R-:W-:Y:S01]  /*118b0*/  FFMA R12, R5.reuse, R13, R12 ;  /* 0x0000000d050c7223 */ /* 0x040fe2000000000c */
[C---:B----4-:R-:W-:Y:S01]  /*118c0*/  FFMA R16, R4.reuse, R16, RZ ;  /* 0x0000001004107223 */ /* 0x050fe200000000ff */
[----:B------:R-:W-:Y:S01]  /*118d0*/  FFMA R20, R4, R20, RZ ;  /* 0x0000001404147223 */ /* 0x000fe200000000ff */
[C---:B------:R-:W-:Y:S02]  /*118e0*/  FFMA R64, R5.reuse, R65, R64 ;  /* 0x0000004105407223 */ /* 0x040fe40000000040 */
        /* <DEDUP_REMOVED lines=10> */
[----:B------:R-:W-:Y:S01]  /*11990*/  FMUL R13, R13, 0.5 ;  /* 0x3f0000000d0d7820 */ /* 0x000fe20000400000 */
[----:B------:R-:W-:Y:S01]  /*119a0*/  FMUL R12, R64, 0.5 ;  /* 0x3f000000400c7820 */ /* 0x000fe20000400000 */
[----:B------:R-:W-:Y:S01]  /*119b0*/  FMUL R14, R14, 0.5 ;  /* 0x3f0000000e0e7820 */ /* 0x000fe20000400000 */
[----:B------:R-:W-:-:S05]  /*119c0*/  FMUL R15, R15, 0.5 ;  /* 0x3f0000000f0f7820 */ /* 0x000fca0000400000 */
[----:B------:R0:W-:Y:S01]  /*119d0*/  STL.128 [UR8], R12 ;  /* 0x0000000cff007987 */ /* 0x0001e20008100c08 */
[----:B------:R-:W-:Y:S05]  /*119e0*/  BRA.U UP0, `(.L_x_335) ;  /* 0xfffffffd00847547 */ /* 0x000fea000b83ffff */
[----:B------:R-:W-:-:S05]  /*119f0*/  UMOV UR7, UR22 ;  /* 0x0000001600077c82 */ /* 0x000fca0008000000 */
.L_x_334:
[----:B------:R-:W-:-:S09]  /*11a00*/  ULOP3.LUT UP0, URZ, UR5, 0x3, URZ, 0xc0, !UPT ;  /* 0x0000000305ff7892 */ /* 0x000fd2000f80c0ff */
[----:B------:R-:W-:Y:S05]  /*11a10*/  BRA.U !UP0, `(.L_x_336) ;  /* 0x0000000108a47547 */ /* 0x000fea000b800000 */
[C---:B------:R-:W-:Y:S02]  /*11a20*/  LOP3.LUT P0, RZ, R132.reuse, 0x3, RZ, 0xc0, !PT ;  /* 0x0000000384ff7812 */ /* 0x040fe4000780c0ff */
[----:B------:R-:W-:-:S04]  /*11a30*/  LOP3.LUT R4, R132, 0x1, RZ, 0xc0, !PT ;  /* 0x0000000184047812 */ /* 0x000fc800078ec0ff */
[----:B------:R-:W-:-:S07]  /*11a40*/  ISETP.NE.U32.AND P1, PT, R4, 0x1, PT ;  /* 0x000000010400780c */ /* 0x000fce0003f25070 */
[----:B------:R-:W-:Y:S06]  /*11a50*/  @!P0 BRA `(.L_x_337) ;  /* 0x0000000000588947 */ /* 0x000fec0003800000 */
[----:B------:R-:W-:Y:S02]  /*11a60*/  USHF.L.U32 UR22, UR6, 0x2, URZ ;  /* 0x0000000206167899 */ /* 0x000fe400080006ff */
[----:B------:R-:W-:Y:S02]  /*11a70*/  UIMAD UR31, UR13, 0x40, UR25 ;  /* 0x000000400d1f78a4 */ /* 0x000fe4000f8e0219 */
[----:B------:R-:W-:Y:S02]  /*11a80*/  UIMAD UR8, UR7, 0x40, UR26 ;  /* 0x00000040070878a4 */ /* 0x000fe4000f8e021a */
[----:B------:R-:W-:Y:S02]  /*11a90*/  ULEA UR31, UR22, UR31, 0x2 ;  /* 0x0000001f161f7291 */ /* 0x000fe4000f8e10ff */
[----:B------:R-:W-:-:S07]  /*11aa0*/  ULEA UR8, UR22, UR8, 0x2 ;  /* 0x0000000816087291 */ /* 0x000fce000f8e10ff */
[----:B------:R-:W2:Y:S04]  /*11ab0*/  LDL.128 R4, [UR31] ;  /* 0x0000001fff047983 */ /* 0x000ea80008100c00 */
[----:B0-----:R-:W2:Y:S01]  /*11ac0*/  LDL.128 R12, [UR8] ;  /* 0x00000008ff0c7983 */ /* 0x001ea20008100c00 */
[----:B------:R-:W-:Y:S01]  /*11ad0*/  ULEA UR22, UR7, UR12, 0x2 ;  /* 0x0000000c07167291 */ /* 0x000fe2000f8e10ff */
[----:B--2---:R-:W-:-:S04]  /*11ae0*/  FFMA R12, R4, R12, RZ ;  /* 0x0000000c040c7223 */ /* 0x004fc800000000ff */
[----:B------:R-:W-:-:S04]  /*11af0*/  FFMA R12, R5, R13, R12 ;  /* 0x0000000d050c7223 */ /* 0x000fc8000000000c */
[----:B------:R-:W-:-:S04]  /*11b00*/  FFMA R12, R6, R14, R12 ;  /* 0x0000000e060c7223 */ /* 0x000fc8000000000c */
[----:B------:R-:W-:-:S04]  /*11b10*/  FFMA R12, R7, R15, R12 ;  /* 0x0000000f070c7223 */ /* 0x000fc8000000000c */
[----:B------:R-:W-:-:S05]  /*11b20*/  FMUL R12, R12, 0.5 ;  /* 0x3f0000000c0c7820 */ /* 0x000fca0000400000 */
[----:B------:R0:W-:Y:S04]  /*11b30*/  STL [UR22], R12 ;  /* 0x0000000cff007987 */ /* 0x0001e80008100816 */
[----:B0-----:R-:W2:Y:S01]  /*11b40*/  LDL.128 R12, [UR8+0x40] ;  /* 0x00004008ff0c7983 */ /* 0x001ea20008100c00 */
[----:B------:R-:W-:Y:S01]  /*11b50*/  UIADD3 UR7, UPT, UPT, UR7, 0x2, URZ ;  /* 0x0000000207077890 */ /* 0x000fe2000fffe0ff */
[----:B--2---:R-:W-:-:S04]  /*11b60*/  FFMA R12, R4, R12, RZ ;  /* 0x0000000c040c7223 */ /* 0x004fc800000000ff */
[----:B------:R-:W-:-:S04]  /*11b70*/  FFMA R12, R5, R13, R12 ;  /* 0x0000000d050c7223 */ /* 0x000fc8000000000c */
[----:B------:R-:W-:-:S04]  /*11b80*/  FFMA R12, R6, R14, R12 ;  /* 0x0000000e060c7223 */ /* 0x000fc8000000000c */
[----:B------:R-:W-:-:S04]  /*11b90*/  FFMA R12, R7, R15, R12 ;  /* 0x0000000f070c7223 */ /* 0x000fc8000000000c */
[----:B------:R-:W-:-:S05]  /*11ba0*/  FMUL R12, R12, 0.5 ;  /* 0x3f0000000c0c7820 */ /* 0x000fca0000400000 */
[----:B------:R1:W-:Y:S02]  /*11bb0*/  STL [UR22+0x4], R12 ;  /* 0x0000040cff007987 */ /* 0x0003e40008100816 */
.L_x_337:
[----:B------:R-:W-:Y:S05]  /*11bc0*/  @!P1 BRA `(.L_x_336) ;  /* 0x0000000000389947 */ /* 0x000fea0003800000 */
[----:B------:R-:W-:Y:S02]  /*11bd0*/  USHF.L.U32 UR22, UR6, 0x2, URZ ;  /* 0x0000000206167899 */ /* 0x000fe400080006ff */
[----:B------:R-:W-:Y:S02]  /*11be0*/  UIMAD UR31, UR13, 0x40, UR25 ;  /* 0x000000400d1f78a4 */ /* 0x000fe4000f8e0219 */
[----:B------:R-:W-:Y:S02]  /*11bf0*/  UIMAD UR8, UR7, 0x40, UR26 ;  /* 0x00000040070878a4 */ /* 0x000fe4000f8e021a */
[----:B------:R-:W-:Y:S02]  /*11c00*/  ULEA UR31, UR22, UR31, 0x2 ;  /* 0x0000001f161f7291 */ /* 0x000fe4000f8e10ff */
[----:B------:R-:W-:-:S07]  /*11c10*/  ULEA UR8, UR22, UR8, 0x2 ;  /* 0x0000000816087291 */ /* 0x000fce000f8e10ff */
[----:B------:R-:W2:Y:S04]  /*11c20*/  LDL.128 R4, [UR31] ;  /* 0x0000001fff047983 */ /* 0x000ea80008100c00 */
[----:B01----:R-:W2:Y:S01]  /*11c30*/  LDL.128 R12, [UR8] ;  /* 0x00000008ff0c7983 */ /* 0x003ea20008100c00 */
[----:B------:R-:W-:Y:S01]  /*11c40*/  ULEA UR7, UR7, UR12, 0x2 ;  /* 0x0000000c07077291 */ /* 0x000fe2000f8e10ff */
[----:B--2---:R-:W-:-:S04]  /*11c50*/  FFMA R4, R4, R12, RZ ;  /* 0x0000000c04047223 */ /* 0x004fc800000000ff */
[----:B------:R-:W-:-:S04]  /*11c60*/  FFMA R4, R5, R13, R4 ;  /* 0x0000000d05047223 */ /* 0x000fc80000000004 */
[----:B------:R-:W-:-:S04]  /*11c70*/  FFMA R4, R6, R14, R4 ;  /* 0x0000000e06047223 */ /* 0x000fc80000000004 */
[----:B------:R-:W-:-:S04]  /*11c80*/  FFMA R4, R7, R15, R4 ;  /* 0x0000000f07047223 */ /* 0x000fc80000000004 */
[----:B------:R-:W-:-:S05]  /*11c90*/  FMUL R4, R4, 0.5 ;  /* 0x3f00000004047820 */ /* 0x000fca0000400000 */
[----:B------:R2:W-:Y:S02]  /*11ca0*/  STL [UR7], R4 ;  /* 0x00000004ff007987 */ /* 0x0005e40008100807 */
.L_x_336:
[----:B------:R3:W5:Y:S01]  /*11cb0*/  LDL R18, [R1+0x1c00] ;  /* 0x001c000001127983 */ /* 0x0007620000100800 */
[----:B------:R-:W-:-:S09]  /*11cc0*/  UISETP.NE.AND UP0, UPT, UR13, URZ, UPT ;  /* 0x000000ff0d00728c */ /* 0x000fd2000bf05270 */
[----:B---3--:R-:W-:Y:S05]  /*11cd0*/  BRA.U !UP0, `(.L_x_338) ;  /* 0x0000000508c07547 */ /* 0x008fea000b800000 */
[----:B------:R-:W-:Y:S01]  /*11ce0*/  UISETP.GE.U32.AND UP0, UPT, UR13, 0x10, UPT ;  /* 0x000000100d00788c */ /* 0x000fe2000bf06070 */
[----:B------:R-:W-:-:S08]  /*11cf0*/  UMOV UR7, 0x1 ;  /* 0x0000000100077882 */ /* 0x000fd00000000000 */
[----:B------:R-:W-:Y:S05]  /*11d00*/  BRA.U !UP0, `(.L_x_339) ;  /* 0x0000000108b47547 */ /* 0x000fea000b800000 */
[----:B------:R-:W-:-:S05]  /*11d10*/  UMOV UR7, 0x1 ;  /* 0x0000000100077882 */ /* 0x000fca0000000000 */
.L_x_340:
[----:B------:R-:W-:-:S09]  /*11d20*/  ULEA UR8, UR7, UR12, 0x2 ;  /* 0x0000000c07087291 */ /* 0x000fd2000f8e10ff */
[----:B------:R-:W3:Y:S04]  /*11d30*/  LDL R19, [UR8] ;  /* 0x00000008ff137983 */ /* 0x000ee80008100800 */
[----:B------:R-:W4:Y:S04]  /*11d40*/  LDL.64 R16, [UR8+0x4] ;  /* 0x00000408ff107983 */ /* 0x000f280008100a00 */
[----:B--2---:R-:W2:Y:S04]  /*11d50*/  LDL.128 R4, [UR8+0xc] ;  /* 0x00000c08ff047983 */ /* 0x004ea80008100c00 */
[----:B01----:R-:W2:Y:S04]  /*11d60*/  LDL.128 R12, [UR8+0x1c] ;  /* 0x00001c08ff0c7983 */ /* 0x003ea80008100c00 */
[----:B------:R-:W2:Y:S01]  /*11d70*/  LDL R21, [UR8+0x3c] ;  /* 0x00003c08ff157983 */ /* 0x000ea20008100800 */
[----:B---3-5:R-:W-:-:S04]  /*11d80*/  FSETP.GT.AND P0, PT, R19, R18, PT ;  /* 0x000000121300720b */ /* 0x028fc80003f04000 */
[----:B------:R-:W-:-:S04]  /*11d90*/  FSEL R18, R19, R18, P0 ;  /* 0x0000001213127208 */ /* 0x000fc80000000000 */
[----:B----4-:R-:W-:-:S04]  /*11da0*/  FSETP.GT.AND P0, PT, R16, R18, PT ;  /* 0x000000121000720b */ /* 0x010fc80003f04000 */
[----:B------:R-:W-:-:S04]  /*11db0*/  FSEL R16, R16, R18, P0 ;  /* 0x0000001210107208 */ /* 0x000fc80000000000 */
[----:B------:R-:W-:-:S04]  /*11dc0*/  FSETP.GT.AND P0, PT, R17, R16, PT ;  /* 0x000000101100720b */ /* 0x000fc80003f04000 */
[----:B------:R-:W-:Y:S02]  /*11dd0*/  FSEL R20, R17, R16, P0 ;  /* 0x0000001011147208 */ /* 0x000fe40000000000 */
[----:B------:R-:W3:Y:S02]  /*11de0*/  LDL.128 R16, [UR8+0x2c] ;  /* 0x00002c08ff107983 */ /* 0x000ee40008100c00 */
[----:B--2---:R-:W-:-:S04]  /*11df0*/  FSETP.GT.AND P0, PT, R4, R20, PT ;  /* 0x000000140400720b */ /* 0x004fc80003f04000 */
        /* <DEDUP_REMOVED lines=15> */
[----:B------:R-:W-:Y:S02]  /*11ef0*/  UIADD3 UR8, UPT, UPT, UR7, 0xf, URZ ;  /* 0x0000000f07087890 */ /* 0x000fe4000fffe0ff */
[----:B------:R-:W-:-:S04]  /*11f00*/  ULOP3.LUT UR22, UR13, 0x7ffffff0, URZ, 0xc0, !UPT ;  /* 0x7ffffff00d167892 */ /* 0x000fc8000f8ec0ff */
[----:B------:R-:W-:Y:S02]  /*11f10*/  UISETP.NE.AND UP0, UPT, UR8, UR22, UPT ;  /* 0x000000160800728c */ /* 0x000fe4000bf05270 */
[----:B------:R-:W-:Y:S01]  /*11f20*/  UIADD3 UR7, UPT, UPT, UR7, 0x10, URZ ;  /* 0x0000001007077890 */ /* 0x000fe2000fffe0ff */
        /* <DEDUP_REMOVED lines=11> */
.L_x_339:
[----:B------:R-:W-:-:S09]  /*11fe0*/  ULOP3.LUT UP0, URZ, UR13, 0xf, URZ, 0xc0, !UPT ;  /* 0x0000000f0dff7892 */ /* 0x000fd2000f80c0ff */
[----:B------:R-:W-:Y:S05]  /*11ff0*/  BRA.U !UP0, `(.L_x_338) ;  /* 0x0000000108f87547 */ /* 0x000fea000b800000 */
[----:B------:R-:W-:Y:S02]  /*12000*/  UISETP.GE.U32.AND UP0, UPT, UR16, 0x7, UPT ;  /* 0x000000071000788c */ /* 0x000fe4000bf06070 */
[----:B------:R-:W-:-:S07]  /*12010*/  ULOP3.LUT UP1, URZ, UR30, 0x7, URZ, 0xc0, !UPT ;  /* 0x000000071eff7892 */ /* 0x000fce000f82c0ff */
[----:B------:R-:W-:Y:S05]  /*12020*/  BRA.U !UP0, `(.L_x_341) ;  /* 0x0000000108687547 */ /* 0x000fea000b800000 */
[----:B------:R-:W-:-:S09]  /*12030*/  ULEA UR8, UR7, UR12, 0x2 ;  /* 0x0000000c07087291 */ /* 0x000fd2000f8e10ff */
[----:B0-----:R-:W3:Y:S04]  /*12040*/  LDL R13, [UR8] ;  /* 0x00000008ff0d7983 */ /* 0x001ee80008100800 */
[----:B-1----:R-:W4:Y:S04]  /*12050*/  LDL R12, [UR8+0x4] ;  /* 0x00000408ff0c7983 */ /* 0x002f280008100800 */
[----:B--2---:R-:W2:Y:S04]  /*12060*/  LDL R4, [UR8+0x8] ;  /* 0x00000808ff047983 */ /* 0x004ea80008100800 */
[----:B------:R-:W2:Y:S04]  /*12070*/  LDL R7, [UR8+0xc] ;  /* 0x00000c08ff077983 */ /* 0x000ea80008100800 */
[----:B------:R-:W2:Y:S04]  /*12080*/  LDL R6, [UR8+0x10] ;  /* 0x00001008ff067983 */ /* 0x000ea80008100800 */
[----:B------:R-:W2:Y:S01]  /*12090*/  LDL R5, [UR8+0x14] ;  /* 0x00001408ff057983 */ /* 0x000ea20008100800 */
[----:B---3-5:R-:W-:-:S04]  /*120a0*/  FSETP.GT.AND P0, PT, R13, R18, PT ;  /* 0x000000120d00720b */ /* 0x028fc80003f04000 */
[----:B------:R-:W-:Y:S02]  /*120b0*/  FSEL R18, R13, R18, P0 ;  /* 0x000000120d127208 */ /* 0x000fe40000000000 */
[----:B------:R-:W3:Y:S02]  /*120c0*/  LDL R13, [UR8+0x18] ;  /* 0x00001808ff0d7983 */ /* 0x000ee40008100800 */
[----:B----4-:R-:W-:-:S04]  /*120d0*/  FSETP.GT.AND P0, PT, R12, R18, PT ;  /* 0x000000120c00720b */ /* 0x010fc80003f04000 */
[----:B------:R-:W-:Y:S02]  /*120e0*/  FSEL R12, R12, R18, P0 ;  /* 0x000000120c0c7208 */ /* 0x000fe40000000000 */
[----:B------:R-:W4:Y:S01]  /*120f0*/  LDL R18, [UR8+0x1c] ;  /* 0x00001c08ff127983 */ /* 0x000f220008100800 */
[----:B------:R-:W-:Y:S01]  /*12100*/  UIADD3 UR7, UPT, UPT, UR7, 0x8, URZ ;  /* 0x0000000807077890 */ /* 0x000fe2000fffe0ff */
        /* <DEDUP_REMOVED lines=8> */
[----:B---3--:R-:W-:-:S04]  /*12190*/  FSETP.GT.AND P0, PT, R13, R4, PT ;  /* 0x000000040d00720b */ /* 0x008fc80003f04000 */
[----:B------:R-:W-:-:S04]  /*121a0*/  FSEL R4, R13, R4, P0 ;  /* 0x000000040d047208 */ /* 0x000fc80000000000 */
[----:B----4-:R-:W-:-:S04]  /*121b0*/  FSETP.GT.AND P0, PT, R18, R4, PT ;  /* 0x000000041200720b */ /* 0x010fc80003f04000 */
[----:B------:R-:W-:-:S09]  /*121c0*/  FSEL R18, R18, R4, P0 ;  /* 0x0000000412127208 */ /* 0x000fd20000000000 */
.L_x_341:
[----:B------:R-:W-:Y:S05]  /*121d0*/  BRA.U !UP1, `(.L_x_338) ;  /* 0x0000000109807547 */ /* 0x000fea000b800000 */
[----:B------:R-:W-:Y:S02]  /*121e0*/  UISETP.GE.U32.AND UP0, UPT, UR15, 0x3, UPT ;  /* 0x000000030f00788c */ /* 0x000fe4000bf06070 */
[----:B------:R-:W-:-:S07]  /*121f0*/  UISETP.NE.AND UP1, UPT, UR14, URZ, UPT ;  /* 0x000000ff0e00728c */ /* 0x000fce000bf25270 */
[----:B------:R-:W-:Y:S05]  /*12200*/  BRA.U !UP0, `(.L_x_342) ;  /* 0x0000000108387547 */ /* 0x000fea000b800000 */
[----:B------:R-:W-:-:S09]  /*12210*/  ULEA UR8, UR7, UR12, 0x2 ;  /* 0x0000000c07087291 */ /* 0x000fd2000f8e10ff */
[----:B--2---:R-:W2:Y:S04]  /*12220*/  LDL R4, [UR8] ;  /* 0x00000008ff047983 */ /* 0x004ea80008100800 */
[----:B------:R-:W3:Y:S04]  /*12230*/  LDL R5, [UR8+0x4] ;  /* 0x00000408ff057983 */ /* 0x000ee80008100800 */
[----:B------:R-:W4:Y:S04]  /*12240*/  LDL R6, [UR8+0x8] ;  /* 0x00000808ff067983 */ /* 0x000f280008100800 */
[----:B------:R-:W4:Y:S01]  /*12250*/  LDL R7, [UR8+0xc] ;  /* 0x00000c08ff077983 */ /* 0x000f220008100800 */
[----:B------:R-:W-:Y:S01]  /*12260*/  UIADD3 UR7, UPT, UPT, UR7, 0x4, URZ ;  /* 0x0000000407077890 */ /* 0x000fe2000fffe0ff */
        /* <DEDUP_REMOVED lines=8> */
.L_x_342:
[----:B------:R-:W-:Y:S05]  /*122f0*/  BRA.U !UP1, `(.L_x_338) ;  /* 0x0000000109387547 */ /* 0x000fea000b800000 */
[----:B------:R-:W-:-:S09]  /*12300*/  ULEA UR7, UR7, UR12, 0x2 ;  /* 0x0000000c07077291 */ /* 0x000fd2000f8e10ff */
[----:B--2---:R-:W2:Y:S01]  /*12310*/  LDL R4, [UR7] ;  /* 0x00000007ff047983 */ /* 0x004ea20008100800 */
[----:B------:R-:W-:Y:S01]  /*12320*/  UISETP.NE.AND UP0, UPT, UR14, 0x1, UPT ;  /* 0x000000010e00788c */ /* 0x000fe2000bf05270 */
[----:B--2--5:R-:W-:-:S04]  /*12330*/  FSETP.GT.AND P0, PT, R4, R18, PT ;  /* 0x000000120400720b */ /* 0x024fc80003f04000 */
[----:B------:R-:W-:-:S04]  /*12340*/  FSEL R18, R4, R18, P0 ;  /* 0x0000001204127208 */ /* 0x000fc80000000000 */
[----:B------:R-:W-:Y:S05]  /*12350*/  BRA.U !UP0, `(.L_x_338) ;  /* 0x0000000108207547 */ /* 0x000fea000b800000 */
[----:B------:R-:W2:Y:S01]  /*12360*/  LDL R4, [UR7+0x4] ;  /* 0x00000407ff047983 */ /* 0x000ea20008100800 */
[----:B------:R-:W-:Y:S01]  /*12370*/  UISETP.NE.AND UP0, UPT, UR14, 0x2, UPT ;  /* 0x000000020e00788c */ /* 0x000fe2000bf05270 */
[----:B--2---:R-:W-:-:S04]  /*12380*/  FSETP.GT.AND P0, PT, R4, R18, PT ;  /* 0x000000120400720b */ /* 0x004fc80003f04000 */
[----:B------:R-:W-:-:S04]  /*12390*/  FSEL R18, R4, R18, P0 ;  /* 0x0000001204127208 */ /* 0x000fc80000000000 */
[----:B------:R-:W-:Y:S05]  /*123a0*/  BRA.U !UP0, `(.L_x_338) ;  /* 0x00000001080c7547 */ /* 0x000fea000b800000 */
[----:B------:R-:W2:Y:S02]  /*123b0*/  LDL R4, [UR7+0x8] ;  /* 0x00000807ff047983 */ /* 0x000ea40008100800 */
[----:B--2---:R-:W-:-:S13]  /*123c0*/  FSETP.GT.AND P0, PT, R4, R18, PT ;  /* 0x000000120400720b */ /* 0x004fda0003f04000 */
[----:B------:R-:W-:-:S07]  /*123d0*/  @P0 MOV R18, R4 ;  /* 0x0000000400120202 */ /* 0x000fce0000000f00 */
.L_x_338:
[----:B------:R-:W-:Y:S01]  /*123e0*/  UISETP.GE.U32.AND UP0, UPT, UR13, 0x7, UPT ;  /* 0x000000070d00788c */ /* 0x000fe2000bf06070 */
[----:B------:R-:W-:Y:S01]  /*123f0*/  UMOV UR7, URZ ;  /* 0x000000ff00077c82 */ /* 0x000fe20008000000 */
[----:B------:R-:W-:-:S07]  /*12400*/  UMOV UR8, URZ ;  /* 0x000000ff00087c82 */ /* 0x000fce0008000000 */
[----:B------:R-:W-:Y:S05]  /*12410*/  BRA.U !UP0, `(.L_x_343) ;  /* 0x0000000508887547 */ /* 0x000fea000b800000 */
[----:B------:R-:W-:Y:S01]  /*12420*/  UMOV UR7, URZ ;  /* 0x000000ff00077c82 */ /* 0x000fe20008000000 */
[----:B------:R-:W-:-:S05]  /*12430*/  UMOV UR8, URZ ;  /* 0x000000ff00087c82 */ /* 0x000fca0008000000 */
.L_x_344:
[----:B------:R-:W-:-:S09]  /*12440*/  ULEA UR31, UR8, UR17, 0x2 ;  /* 0x00000011081f7291 */ /* 0x000fd2000f8e10ff */
[----:B--2---:R-:W0:Y:S01]  /*12450*/  LDL.128 R4, [UR31+0x1c00] ;  /* 0x001c001fff047983 */ /* 0x004e220008100c00 */
[----:B------:R-:W-:Y:S01]  /*12460*/  HFMA2 R16, -RZ, RZ, 0.96630859375, -0.0022525787353515625 ;  /* 0x3bbb989dff107431 */ /* 0x000fe200000001ff */
[----:B------:R-:W-:Y:S01]  /*12470*/  MOV R17, 0x437c0000 ;  /* 0x437c000000117802 */ /* 0x000fe20000000f00 */
[----:B------:R-:W-:-:S04]  /*12480*/  UIMAD UR22, UR13, 0x80, UR18 ;  /* 0x000000800d1678a4 */ /* 0x000fc8000f8e0212 */
[----:B------:R-:W-:-:S04]  /*12490*/  UIMAD UR22, UR6, 0x20, UR22 ;  /* 0x00000020061678a4 */ /* 0x000fc8000f8e0216 */
[----:B------:R-:W-:Y:S01]  /*124a0*/  ULEA UR22, UR8, UR22, 0x2 ;  /* 0x0000001608167291 */ /* 0x000fe2000f8e10ff */
[--C-:B01---5:R-:W-:Y:S01]  /*124b0*/  FADD R12, R4, -R18.reuse ;  /* 0x80000012040c7221 */ /* 0x123fe20000000000 */
[----:B------:R-:W-:-:S03]  /*124c0*/  FADD R14, R5, -R18 ;  /* 0x80000012050e7221 */ /* 0x000fc60000000000 */
[-C--:B------:R-:W-:Y:S01]  /*124d0*/  FFMA.SAT R4, R12, R16.reuse, 0.5 ;  /* 0x3f0000000c047423 */ /* 0x080fe20000002010 */
[----:B------:R-:W-:-:S03]  /*124e0*/  FFMA.SAT R5, R14, R16, 0.5 ;  /* 0x3f0000000e057423 */ /* 0x000fc60000002010 */
[-C--:B------:R-:W-:Y:S01]  /*124f0*/  FFMA.RM R4, R4, R17.reuse, 12582913 ;  /* 0x4b40000104047423 */ /* 0x080fe20000004011 */
[----:B------:R-:W-:-:S03]  /*12500*/  FFMA.RM R5, R5, R17, 12582913 ;  /* 0x4b40000105057423 */ /* 0x000fc60000004011 */
[C---:B------:R-:W-:Y:S01]  /*12510*/  FADD R13, R4.reuse, -12583039 ;  /* 0xcb40007f040d7421 */ /* 0x040fe20000000000 */
[C---:B------:R-:W-:Y:S01]  /*12520*/  FADD R19, R5.reuse, -12583039 ;  /* 0xcb40007f05137421 */ /* 0x040fe20000000000 */
        /* <DEDUP_REMOVED lines=15> */
[----:B------:R-:W-:Y:S01]  /*12620*/  FADD R15, R7, -R18 ;  /* 0x80000012070f7221 */ /* 0x000fe20000000000 */
[----:B0-----:R-:W-:-:S03]  /*12630*/  FMUL R4, R4, R12 ;  /* 0x0000000c04047220 */ /* 0x001fc60000400000 */
[----:B------:R-:W-:Y:S01]  /*12640*/  FFMA.SAT R7, R15, R16, 0.5 ;  /* 0x3f0000000f077423 */ /* 0x000fe20000002010 */
[----:B------:R-:W0:Y:S03]  /*12650*/  MUFU.EX2 R13, R13 ;  /* 0x0000000d000d7308 */ /* 0x000e260000000800 */
[----:B------:R-:W-:Y:S01]  /*12660*/  FFMA.RM R7, R7, R17, 12582913 ;  /* 0x4b40000107077423 */ /* 0x000fe20000004011 */
[----:B-1----:R-:W-:-:S03]  /*12670*/  FMUL R5, R5, R14 ;  /* 0x0000000e05057220 */ /* 0x002fc60000400000 */
[C---:B------:R-:W-:Y:S01]  /*12680*/  FADD R19, R7.reuse, -12583039 ;  /* 0xcb40007f07137421 */ /* 0x040fe20000000000 */
[----:B------:R-:W-:-:S03]  /*12690*/  SHF.L.U32 R7, R7, 0x17, RZ ;  /* 0x0000001707077819 */ /* 0x000fc600000006ff */
[----:B------:R-:W-:-:S04]  /*126a0*/  FFMA R19, R15, 1.4426950216293334961, -R19 ;  /* 0x3fb8aa3b0f137823 */ /* 0x000fc80000000813 */
[----:B------:R-:W-:Y:S01]  /*126b0*/  FFMA R15, R15, 1.925963033500011079e-08, R19 ;  /* 0x32a570600f0f7823 */ /* 0x000fe20000000013 */
[----:B0-----:R-:W-:-:S05]  /*126c0*/  FMUL R6, R6, R13 ;  /* 0x0000000d06067220 */ /* 0x001fca0000400000 */
[----:B------:R-:W0:Y:S02]  /*126d0*/  MUFU.EX2 R15, R15 ;  /* 0x0000000f000f7308 */ /* 0x000e240000000800 */
[----:B0-----:R-:W-:-:S05]  /*126e0*/  FMUL R7, R7, R15 ;  /* 0x0000000f07077220 */ /* 0x001fca0000400000 */
[----:B------:R0:W-:Y:S04]  /*126f0*/  STL.128 [UR22], R4 ;  /* 0x00000004ff007987 */ /* 0x0001e80008100c16 */
[----:B------:R-:W2:Y:S01]  /*12700*/  LDL.128 R12, [UR31+0x1c10] ;  /* 0x001c101fff0c7983 */ /* 0x000ea20008100c00 */
[----:B------:R-:W-:Y:S01]  /*12710*/  UIADD3 UR8, UPT, UPT, UR8, 0x8, URZ ;  /* 0x0000000808087890 */ /* 0x000fe2000fffe0ff */
[----:B0-----:R-:W-:-:S04]  /*12720*/  FADD R4, R4, UR7 ;  /* 0x0000000704047e21 */ /* 0x001fc80008000000 */
[----:B------:R-:W-:-:S04]  /*12730*/  FADD R4, R4, R5 ;  /* 0x0000000504047221 */ /* 0x000fc80000000000 */
[----:B------:R-:W-:Y:S01]  /*12740*/  FADD R4, R4, R6 ;  /* 0x0000000604047221 */ /* 0x000fe20000000000 */
[--C-:B--2---:R-:W-:Y:S01]  /*12750*/  FADD R12, R12, -R18.reuse ;  /* 0x800000120c0c7221 */ /* 0x104fe20000000000 */
[--C-:B------:R-:W-:Y:S01]  /*12760*/  FADD R14, R14, -R18.reuse ;  /* 0x800000120e0e7221 */ /* 0x100fe20000000000 */
[--C-:B------:R-:W-:Y:S01]  /*12770*/  FADD R20, R13, -R18.reuse ;  /* 0x800000120d147221 */ /* 0x100fe20000000000 */
[----:B------:R-:W-:Y:S01]  /*12780*/  FADD R15, R15, -R18 ;  /* 0x800000120f0f7221 */ /* 0x000fe20000000000 */
[----:B------:R-:W-:-:S04]  /*12790*/  FFMA.SAT R19, R12, R16, 0.5 ;  /* 0x3f0000000c137423 */ /* 0x000fc80000002010 */
[----:B------:R-:W-:-:S04]  /*127a0*/  FFMA.RM R19, R19, R17, 12582913 ;  /* 0x4b40000113137423 */ /* 0x000fc80000004011 */
[C---:B------:R-:W-:Y:S01]  /*127b0*/  FADD R21, R19.reuse, -12583039 ;  /* 0xcb40007f13157421 */ /* 0x040fe20000000000 */
[----:B------:R-:W-:-:S03]  /*127c0*/  SHF.L.U32 R19, R19, 0x17, RZ ;  /* 0x0000001713137819 */ /* 0x000fc600000006ff */
[----:B------:R-:W-:-:S04]  /*127d0*/  FFMA R21, R12, 1.4426950216293334961, -R21 ;  /* 0x3fb8aa3b0c157823 */ /* 0x000fc80000000815 */
[----:B------:R-:W-:Y:S01]  /*127e0*/  FFMA R13, R12, 1.925963033500011079e-08, R21 ;  /* 0x32a570600c0d7823 */ /* 0x000fe20000000015 */
[-C--:B------:R-:W-:Y:S01]  /*127f0*/  FFMA.SAT R21, R14, R16.reuse, 0.5 ;  /* 0x3f0000000e157423 */ /* 0x080fe20000002010 */
[-C--:B------:R-:W-:Y:S01]  /*12800*/  FFMA.SAT R12, R20, R16.reuse, 0.5 ;  /* 0x3f000000140c7423 */ /* 0x080fe20000002010 */
[----:B------:R-:W-:Y:S02]  /*12810*/  FFMA.SAT R16, R15, R16, 0.5 ;  /* 0x3f0000000f107423 */ /* 0x000fe40000002010 */
[-C--:B------:R-:W-:Y:S01]  /*12820*/  FFMA.RM R21, R21, R17.reuse, 12582913 ;  /* 0x4b40000115157423 */ /* 0x080fe20000004011 */
[-C--:B------:R-:W-:Y:S01]  /*12830*/  FFMA.RM R12, R12, R17.reuse, 12582913 ;  /* 0x4b4000010c0c7423 */ /* 0x080fe20000004011 */
[----:B------:R-:W-:Y:S01]  /*12840*/  FFMA.RM R16, R16, R17, 12582913 ;  /* 0x4b40000110107423 */ /* 0x000fe20000004011 */
[----:B------:R-:W0:Y:S01]  /*12850*/  MUFU.EX2 R13, R13 ;  /* 0x0000000d000d7308 */ /* 0x000e220000000800 */
[----:B------:R-:W-:Y:S01]  /*12860*/  FADD R17, R21, -12583039 ;  /* 0xcb40007f15117421 */ /* 0x000fe20000000000 */
[C---:B------:R-:W-:Y:S01]  /*12870*/  FADD R22, R12.reuse, -12583039 ;  /* 0xcb40007f0c167421 */ /* 0x040fe20000000000 */
[----:B------:R-:W-:-:S02]  /*12880*/  SHF.L.U32 R5, R12, 0x17, RZ ;  /* 0x000000170c057819 */ /* 0x000fc400000006ff */
[----:B------:R-:W-:Y:S01]  /*12890*/  FFMA R17, R14, 1.4426950216293334961, -R17 ;  /* 0x3fb8aa3b0e117823 */ /* 0x000fe20000000811 */
[----:B------:R-:W-:Y:S01]  /*128a0*/  FFMA R22, R20, 1.4426950216293334961, -R22 ;  /* 0x3fb8aa3b14167823 */ /* 0x000fe20000000816 */
[----:B------:R-:W-:Y:S02]  /*128b0*/  SHF.L.U32 R6, R21, 0x17, RZ ;  /* 0x0000001715067819 */ /* 0x000fe400000006ff */
[----:B------:R-:W-:Y:S01]  /*128c0*/  FFMA R14, R14, 1.925963033500011079e-08, R17 ;  /* 0x32a570600e0e7823 */ /* 0x000fe20000000011 */
[----:B------:R-:W-:Y:S01]  /*128d0*/  FADD R17, R16, -12583039 ;  /* 0xcb40007f10117421 */ /* 0x000fe20000000000 */
[----:B------:R-:W-:-:S03]  /*128e0*/  FFMA R22, R20, 1.925963033500011079e-08, R22 ;  /* 0x32a5706014167823 */ /* 0x000fc60000000016 */
[C---:B------:R-:W-:Y:S01]  /*128f0*/  FFMA R17, R15.reuse, 1.4426950216293334961, -R17 ;  /* 0x3fb8aa3b0f117823 */ /* 0x040fe20000000811 */
[----:B------:R-:W1:Y:S03]  /*12900*/  MUFU.EX2 R14, R14 ;  /* 0x0000000e000e7308 */ /* 0x000e660000000800 */
[----:B------:R-:W-:Y:S01]  /*12910*/  FFMA R17, R15, 1.925963033500011079e-08, R17 ;  /* 0x32a570600f117823 */ /* 0x000fe20000000011 */
[----:B------:R-:W-:Y:S01]  /*12920*/  FADD R15, R4, R7 ;  /* 0x00000007040f7221 */ /* 0x000fe20000000000 */
[----:B0-----:R-:W-:Y:S01]  /*12930*/  FMUL R4, R19, R13 ;  /* 0x0000000d13047220 */ /* 0x001fe20000400000 */
[----:B------:R-:W-:Y:S02]  /*12940*/  SHF.L.U32 R7, R16, 0x17, RZ ;  /* 0x0000001710077819 */ /* 0x000fe400000006ff */
[----:B------:R-:W0:Y:S01]  /*12950*/  MUFU.EX2 R22, R22 ;  /* 0x0000001600167308 */ /* 0x000e220000000800 */
[----:B------:R-:W-:-:S07]  /*12960*/  FADD R15, R15, R4 ;  /* 0x000000040f0f7221 */ /* 0x000fce0000000000 */
[----:B------:R-:W2:Y:S01]  /*12970*/  MUFU.EX2 R17, R17 ;  /* 0x0000001100117308 */ /* 0x000ea20000000800 */
[----:B-1----:R-:W-:Y:S01]  /*12980*/  FMUL R6, R6, R14 ;  /* 0x0000000e06067220 */ /* 0x002fe20000400000 */
[----:B0-----:R-:W-:-:S04]  /*12990*/  FMUL R5, R5, R22 ;  /* 0x0000001605057220 */ /* 0x001fc80000400000 */
[----:B------:R-:W-:Y:S01]  /*129a0*/  FADD R15, R15, R5 ;  /* 0x000000050f0f7221 */ /* 0x000fe20000000000 */
[----:B--2---:R-:W-:-:S03]  /*129b0*/  FMUL R7, R7, R17 ;  /* 0x0000001107077220 */ /* 0x004fc60000400000 */
[----:B------:R-:W-:Y:S02]  /*129c0*/  FADD R15, R15, R6 ;  /* 0x000000060f0f7221 */ /* 0x000fe40000000000 */
[----:B------:R3:W-:Y:S01]  /*129d0*/  STL.128 [UR22+0x10], R4 ;  /* 0x00001004ff007987 */ /* 0x0007e20008100c16 */
[----:B------:R-:W-:Y:S01]  /*129e0*/  ULOP3.LUT UR22, UR5, 0xfffffff8, URZ, 0xc0, !UPT ;  /* 0xfffffff805167892 */ /* 0x000fe2000f8ec0ff */
[----:B------:R-:W-:-:S03]  /*129f0*/  FADD R15, R15, R7 ;  /* 0x000000070f0f7221 */ /* 0x000fc60000000000 */
[----:B------:R-:W-:Y:S02]  /*12a00*/  UISETP.NE.AND UP0, UPT, UR8, UR22, UPT ;  /* 0x000000160800728c */ /* 0x000fe4000bf05270 */
[----:B------:R-:W-:-:S07]  /*12a10*/  R2UR UR7, R15 ;  /* 0x000000000f0772ca */ /* 0x000fce00000e0000 */
[----:B---3--:R-:W-:Y:S08]  /*12a20*/  BRA.U UP0, `(.L_x_344) ;  /* 0xfffffff900847547 */ /* 0x008ff0000b83ffff */
[----:B------:R-:W-:-:S05]  /*12a30*/  UMOV UR8, UR22 ;  /* 0x0000001600087c82 */ /* 0x000fca0008000000 */
.L_x_343:
[----:B------:R-:W-:-:S09]  /*12a40*/  ULOP3.LUT UP0, URZ, UR5, 0x7, URZ, 0xc0, !UPT ;  /* 0x0000000705ff7892 */ /* 0x000fd2000f80c0ff */
[----:B------:R-:W-:Y:S05]  /*12a50*/  BRA.U !UP0, `(.L_x_345) ;  /* 0x0000000508dc7547 */ /* 0x000fea000b800000 */
[----:B--2---:R-:W-:-:S04]  /*12a60*/  LOP3.LUT R4, R133, 0xffff, RZ, 0xc0, !PT ;  /* 0x0000ffff85047812 */ /* 0x004fc800078ec0ff */
[C---:B------:R-:W-:Y:S02]  /*12a70*/  LOP3.LUT R5, R4.reuse, 0x7, RZ, 0xc0, !PT ;  /* 0x0000000704057812 */ /* 0x040fe400078ec0ff */
[----:B------:R-:W-:Y:S02]  /*12a80*/  LOP3.LUT P1, RZ, R4, 0x3, RZ, 0xc0, !PT ;  /* 0x0000000304ff7812 */ /* 0x000fe4000782c0ff */
[----:B------:R-:W-:-:S04]  /*12a90*/  IADD3 R5, PT, PT, R5, -0x1, RZ ;  /* 0xffffffff05057810 */ /* 0x000fc80007ffe0ff */
[----:B------:R-:W-:-:S13]  /*12aa0*/  ISETP.GE.U32.AND P0, PT, R5, 0x3, PT ;  /* 0x000000030500780c */ /* 0x000fda0003f06070 */
[----:B------:R-:W-:Y:S05]  /*12ab0*/  @!P0 BRA `(.L_x_346) ;  /* 0x0000000000e08947 */ /* 0x000fea0003800000 */
[----:B------:R-:W-:-:S09]  /*12ac0*/  ULEA UR31, UR8, UR17, 0x2 ;  /* 0x00000011081f7291 */ /* 0x000fd2000f8e10ff */
[----:B------:R-:W2:Y:S01]  /*12ad0*/  LDL R6, [UR31+0x1c00] ;  /* 0x001c001fff067983 */ /* 0x000ea20008100800 */
[----:B------:R-:W-:Y:S01]  /*12ae0*/  HFMA2 R7, -RZ, RZ, 0.96630859375, -0.0022525787353515625 ;  /* 0x3bbb989dff077431 */ /* 0x000fe200000001ff */
[----:B------:R-:W-:Y:S01]  /*12af0*/  MOV R4, 0x437c0000 ;  /* 0x437c000000047802 */ /* 0x000fe20000000f00 */
[----:B------:R-:W-:-:S04]  /*12b00*/  UIMAD UR22, UR13, 0x80, UR18 ;  /* 0x000000800d1678a4 */ /* 0x000fc8000f8e0212 */
[----:B------:R-:W-:-:S04]  /*12b10*/  UIMAD UR22, UR6, 0x20, UR22 ;  /* 0x00000020061678a4 */ /* 0x000fc8000f8e0216 */
[----:B------:R-:W-:Y:S01]  /*12b20*/  ULEA UR22, UR8, UR22, 0x2 ;  /* 0x0000001608167291 */ /* 0x000fe2000f8e10ff */
[----:B--2--5:R-:W-:-:S04]  /*12b30*/  FADD R6, R6, -R18 ;  /* 0x8000001206067221 */ /* 0x024fc80000000000 */
[----:B------:R-:W-:-:S04]  /*12b40*/  FFMA.SAT R5, R6, R7, 0.5 ;  /* 0x3f00000006057423 */ /* 0x000fc80000002007 */
[----:B------:R-:W-:-:S04]  /*12b50*/  FFMA.RM R5, R5, R4, 12582913 ;  /* 0x4b40000105057423 */ /* 0x000fc80000004004 */
[C---:B01----:R-:W-:Y:S01]  /*12b60*/  FADD R12, R5.reuse, -12583039 ;  /* 0xcb40007f050c7421 */ /* 0x043fe20000000000 */
[----:B------:R-:W-:-:S03]  /*12b70*/  SHF.L.U32 R5, R5, 0x17, RZ ;  /* 0x0000001705057819 */ /* 0x000fc600000006ff */
[----:B------:R-:W-:-:S04]  /*12b80*/  FFMA R12, R6, 1.4426950216293334961, -R12 ;  /* 0x3fb8aa3b060c7823 */ /* 0x000fc8000000080c */
[----:B------:R-:W-:-:S06]  /*12b90*/  FFMA R6, R6, 1.925963033500011079e-08, R12 ;  /* 0x32a5706006067823 */ /* 0x000fcc000000000c */
[----:B------:R-:W0:Y:S02]  /*12ba0*/  MUFU.EX2 R6, R6 ;  /* 0x0000000600067308 */ /* 0x000e240000000800 */
[----:B0-----:R-:W-:-:S05]  /*12bb0*/  FMUL R5, R5, R6 ;  /* 0x0000000605057220 */ /* 0x001fca0000400000 */
[----:B------:R0:W-:Y:S04]  /*12bc0*/  STL [UR22], R5 ;  /* 0x00000005ff007987 */ /* 0x0001e80008100816 */
[----:B------:R-:W2:Y:S02]  /*12bd0*/  LDL R12, [UR31+0x1c04] ;  /* 0x001c041fff0c7983 */ /* 0x000ea40008100800 */
        /* <DEDUP_REMOVED lines=8> */
[----:B-1----:R-:W-:-:S05]  /*12c60*/  FMUL R6, R6, R12 ;  /* 0x0000000c06067220 */ /* 0x002fca0000400000 */
[----:B------:R2:W-:Y:S04]  /*12c70*/  STL [UR22+0x4], R6 ;  /* 0x00000406ff007987 */ /* 0x0005e80008100816 */
[----:B------:R-:W3:Y:S02]  /*12c80*/  LDL R13, [UR31+0x1c08] ;  /* 0x001c081fff0d7983 */ /* 0x000ee40008100800 */
[----:B---3--:R-:W-:-:S04]  /*12c90*/  FADD R13, R13, -R18 ;  /* 0x800000120d0d7221 */ /* 0x008fc80000000000 */
        /* <DEDUP_REMOVED lines=9> */
[----:B------:R-:W3:Y:S01]  /*12d30*/  LDL R12, [UR31+0x1c0c] ;  /* 0x001c0c1fff0c7983 */ /* 0x000ee20008100800 */
[----:B0-----:R-:W-:Y:S01]  /*12d40*/  FADD R5, R5, UR7 ;  /* 0x0000000705057e21 */ /* 0x001fe20008000000 */
[----:B------:R-:W-:-:S03]  /*12d50*/  UIADD3 UR8, UPT, UPT, UR8, 0x4, URZ ;  /* 0x0000000408087890 */ /* 0x000fc6000fffe0ff */
[----:B------:R-:W-:-:S04]  /*12d60*/  FADD R5, R5, R6 ;  /* 0x0000000605057221 */ /* 0x000fc80000000000 */
[----:B------:R-:W-:Y:S01]  /*12d70*/  FADD R5, R5, R13 ;  /* 0x0000000d05057221 */ /* 0x000fe20000000000 */
[----:B---3--:R-:W-:-:S04]  /*12d80*/  FADD R12, R12, -R18 ;  /* 0x800000120c0c7221 */ /* 0x008fc80000000000 */
        /* <DEDUP_REMOVED lines=9> */
[----:B------:R2:W-:Y:S04]  /*12e20*/  STL [UR22+0xc], R4 ;  /* 0x00000c04ff007987 */ /* 0x0005e80008100816 */
[----:B------:R-:W-:-:S15]  /*12e30*/  R2UR UR7, R5 ;  /* 0x00000000050772ca */ /* 0x000fde00000e0000 */
.L_x_346:
[----:B------:R-:W-:Y:S05]  /*12e40*/  @!P1 BRA `(.L_x_345) ;  /* 0x0000000000e09947 */ /* 0x000fea0003800000 */
[C---:B------:R-:W-:Y:S02]  /*12e50*/  LOP3.LUT P0, RZ, R132.reuse, 0x3, RZ, 0xc0, !PT ;  /* 0x0000000384ff7812 */ /* 0x040fe4000780c0ff */
[----:B--2---:R-:W-:-:S04]  /*12e60*/  LOP3.LUT R4, R132, 0x1, RZ, 0xc0, !PT ;  /* 0x0000000184047812 */ /* 0x004fc800078ec0ff */
[----:B------:R-:W-:-:S07]  /*12e70*/  ISETP.NE.U32.AND P1, PT, R4, 0x1, PT ;  /* 0x000000010400780c */ /* 0x000fce0003f25070 */
[----:B------:R-:W-:Y:S06]  /*12e80*/  @!P0 BRA `(.L_x_347) ;  /* 0x0000000000808947 */ /* 0x000fec0003800000 */
        /* <DEDUP_REMOVED lines=17> */
[----:B------:R-:W2:Y:S01]  /*12fa0*/  LDL R6, [UR31+0x1c04] ;  /* 0x001c041fff067983 */ /* 0x000ea20008100800 */
[----:B------:R-:W-:Y:S01]  /*12fb0*/  UIADD3 UR8, UPT, UPT, UR8, 0x2, URZ ;  /* 0x0000000208087890 */ /* 0x000fe2000fffe0ff */
[----:B0-----:R-:W-:Y:S01]  /*12fc0*/  FADD R7, R7, UR7 ;  /* 0x0000000707077e21 */ /* 0x001fe20008000000 */
        /* <DEDUP_REMOVED lines=12> */
.L_x_347:
[----:B------:R-:W-:Y:S05]  /*13090*/  @!P1 BRA `(.L_x_345) ;  /* 0x00000000004c9947 */ /* 0x000fea0003800000 */
[----:B------:R-:W-:-:S09]  /*130a0*/  ULEA UR22, UR8, UR17, 0x2 ;  /* 0x0000001108167291 */ /* 0x000fd2000f8e10ff */
[----:B--2---:R-:W2:Y:S01]  /*130b0*/  LDL R4, [UR22+0x1c00] ;  /* 0x001c0016ff047983 */ /* 0x004ea20008100800 */
[----:B------:R-:W-:Y:S01]  /*130c0*/  MOV R5, 0x437c0000 ;  /* 0x437c000000057802 */ /* 0x000fe20000000f00 */
[----:B------:R-:W-:-:S04]  /*130d0*/  UIMAD UR22, UR13, 0x80, UR18 ;  /* 0x000000800d1678a4 */ /* 0x000fc8000f8e0212 */
[----:B------:R-:W-:-:S04]  /*130e0*/  UIMAD UR22, UR6, 0x20, UR22 ;  /* 0x00000020061678a4 */ /* 0x000fc8000f8e0216 */
[----:B------:R-:W-:Y:S01]  /*130f0*/  ULEA UR8, UR8, UR22, 0x2 ;  /* 0x0000001608087291 */ /* 0x000fe2000f8e10ff */
[----:B--2--5:R-:W-:Y:S01]  /*13100*/  FADD R18, R4, -R18 ;  /* 0x8000001204127221 */ /* 0x024fe20000000000 */
[----:B------:R-:W-:-:S05]  /*13110*/  HFMA2 R4, -RZ, RZ, 0.96630859375, -0.0022525787353515625 ;  /* 0x3bbb989dff047431 */ /* 0x000fca00000001ff */
[----:B------:R-:W-:-:S04]  /*13120*/  FFMA.SAT R4, R18, R4, 0.5 ;  /* 0x3f00000012047423 */ /* 0x000fc80000002004 */
[----:B------:R-:W-:-:S04]  /*13130*/  FFMA.RM R4, R4, R5, 12582913 ;  /* 0x4b40000104047423 */ /* 0x000fc80000004005 */
[C---:B------:R-:W-:Y:S01]  /*13140*/  FADD R5, R4.reuse, -12583039 ;  /* 0xcb40007f04057421 */ /* 0x040fe20000000000 */
[----:B------:R-:W-:-:S03]  /*13150*/  SHF.L.U32 R4, R4, 0x17, RZ ;  /* 0x0000001704047819 */ /* 0x000fc600000006ff */
[----:B------:R-:W-:-:S04]  /*13160*/  FFMA R5, R18, 1.4426950216293334961, -R5 ;  /* 0x3fb8aa3b12057823 */ /* 0x000fc80000000805 */
[----:B------:R-:W-:-:S06]  /*13170*/  FFMA R5, R18, 1.925963033500011079e-08, R5 ;  /* 0x32a5706012057823 */ /* 0x000fcc0000000005 */
[----:B------:R-:W2:Y:S02]  /*13180*/  MUFU.EX2 R5, R5 ;  /* 0x0000000500057308 */ /* 0x000ea40000000800 */
[----:B--2---:R-:W-:-:S05]  /*13190*/  FMUL R4, R4, R5 ;  /* 0x0000000504047220 */ /* 0x004fca0000400000 */
[----:B------:R2:W-:Y:S02]  /*131a0*/  STL [UR8], R4 ;  /* 0x00000004ff007987 */ /* 0x0005e40008100808 */
[----:B--2---:R-:W-:-:S05]  /*131b0*/  FADD R4, R4, UR7 ;  /* 0x0000000704047e21 */ /* 0x004fca0008000000 */
[----:B------:R-:W-:-:S15]  /*131c0*/  R2UR UR7, R4 ;  /* 0x00000000040772ca */ /* 0x000fde00000e0000 */
.L_x_345:
[----:B------:R-:W-:Y:S02]  /*131d0*/  UIADD3 UR8, UPT, UPT, UR7, 0x1800000, URZ ;  /* 0x0180000007087890 */ /* 0x000fe4000fffe0ff */
[----:B------:R-:W-:Y:S02]  /*131e0*/  UISETP.GE.U32.AND UP3, UPT, UR13, 0xf, UPT ;  /* 0x0000000f0d00788c */ /* 0x000fe4000bf66070 */
[----:B------:R-:W-:-:S04]  /*131f0*/  ULOP3.LUT UR8, UR8, 0x7f800000, URZ, 0xc0, !UPT ;  /* 0x7f80000008087892 */ /* 0x000fc8000f8ec0ff */
[----:B------:R-:W-:-:S09]  /*13200*/  UISETP.GT.U32.AND UP0, UPT, UR8, 0x1ffffff, UPT ;  /* 0x01ffffff0800788c */ /* 0x000fd2000bf04070 */
[----:B------:R-:W-:Y:S05]  /*13210*/  BRA.U UP0, `(.L_x_348) ;  /* 0x0000000100147547 */ /* 0x000fea000b800000 */
[----:B--2---:R-:W-:Y:S01]  /*13220*/  MOV R4, 0x13250 ;  /* 0x0001325000047802 */ /* 0x004fe20000000f00 */
[----:B------:R-:W-:-:S06]  /*13230*/  UMOV UR8, UR7 ;  /* 0x0000000700087c82 */ /* 0x000fcc0008000000 */
[----:B01---5:R-:W-:Y:S05]  /*13240*/  CALL.REL.NOINC `($__internal_2_$__cuda_sm20_rcp_rn_f32_slowpath) ;  /* 0x0000032800747944 */ /* 0x023fea0003c00000 */
[----:B------:R-:W-:Y:S01]  /*13250*/  MOV R64, UR7 ;  /* 0x0000000700407c02 */ /* 0x000fe20008000f00 */
[----:B------:R-:W-:Y:S06]  /*13260*/  BRA `(.L_x_349) ;  /* 0x0000000000147947 */ /* 0x000fec0003800000 */
.L_x_348:
[----:B------:R-:W3:Y:S01]  /*13270*/  MUFU.RCP R64, UR7 ;  /* 0x0000000700407d08 */ /* 0x000ee20008001000 */
[----:B--2---:R-:W-:-:S05]  /*13280*/  MOV R4, UR7 ;  /* 0x0000000700047c02 */ /* 0x004fca0008000f00 */
[----:B---3--:R-:W-:-:S04]  /*13290*/  FFMA R4, R64, R4, -1 ;  /* 0xbf80000040047423 */ /* 0x008fc80000000004 */
[----:B------:R-:W-:-:S04]  /*132a0*/  FADD.FTZ R4, -R4, -RZ ;  /* 0x800000ff04047221 */ /* 0x000fc80000010100 */
[----:B------:R-:W-:-:S07]  /*132b0*/  FFMA R64, R64, R4, R64 ;  /* 0x0000000440407223 */ /* 0x000fce0000000040 */
.L_x_349:
[----:B------:R-:W-:Y:S01]  /*132c0*/  UMOV UR7, URZ ;  /* 0x000000ff00077c82 */ /* 0x000fe20008000000 */
[----:B------:R-:W-:Y:S05]  /*132d0*/  BRA.U !UP3, `(.L_x_350) ;  /* 0x000000010b847547 */ /* 0x000fea000b800000 */
[----:B------:R-:W-:Y:S02]  /*132e0*/  UIMAD UR7, UR13, 0x80, UR18 ;  /* 0x000000800d0778a4 */ /* 0x000fe4000f8e0212 */
[----:B------:R-:W-:Y:S02]  /*132f0*/  ULOP3.LUT UR8, UR5, 0xfffffff0, URZ, 0xc0, !UPT ;  /* 0xfffffff005087892 */ /* 0x000fe4000f8ec0ff */
[----:B------:R-:W-:-:S03]  /*13300*/  UIMAD UR22, UR6, 0x20, UR7 ;  /* 0x00000020061678a4 */ /* 0x000fc6000f8e0207 */
[----:B------:R-:W-:-:S09]  /*13310*/  UMOV UR7, URZ ;  /* 0x000000ff00077c82 */ /* 0x000fd20008000000 */
.L_x_351:
[----:B------:R-:W-:-:S09]  /*13320*/  ULEA UR31, UR7, UR22, 0x2 ;  /* 0x00000016071f7291 */ /* 0x000fd2000f8e10ff */
[----:B---3--:R-:W2:Y:S04]  /*13330*/  LDL.128 R4, [UR31] ;  /* 0x0000001fff047983 */ /* 0x008ea80008100c00 */
[----:B-----5:R-:W3:Y:S04]  /*13340*/  LDL.128 R16, [UR31+0x10] ;  /* 0x0000101fff107983 */ /* 0x020ee80008100c00 */
[----:B01----:R-:W4:Y:S01]  /*13350*/  LDL.128 R12, [UR31+0x20] ;  /* 0x0000201fff0c7983 */ /* 0x003f220008100c00 */
[-C--:B--2---:R-:W-:Y:S01]  /*13360*/  FMUL R20, R4, R64.reuse ;  /* 0x0000004004147220 */ /* 0x084fe20000400000 */
[-C--:B------:R-:W-:Y:S01]  /*13370*/  FMUL R21, R5, R64.reuse ;  /* 0x0000004005157220 */ /* 0x080fe20000400000 */
[-C--:B------:R-:W-:Y:S01]  /*13380*/  FMUL R22, R6, R64.reuse ;  /* 0x0000004006167220 */ /* 0x080fe20000400000 */
[----:B------:R-:W-:-:S02]  /*13390*/  FMUL R23, R7, R64 ;  /* 0x0000004007177220 */ /* 0x000fc40000400000 */
[----:B------:R-:W2:Y:S01]  /*133a0*/  LDL.128 R4, [UR31+0x30] ;  /* 0x0000301fff047983 */ /* 0x000ea20008100c00 */
[-C--:B---3--:R-:W-:Y:S01]  /*133b0*/  FMUL R16, R16, R64.reuse ;  /* 0x0000004010107220 */ /* 0x088fe20000400000 */
[-C--:B------:R-:W-:Y:S01]  /*133c0*/  FMUL R17, R17, R64.reuse ;  /* 0x0000004011117220 */ /* 0x080fe20000400000 */
[-C--:B------:R-:W-:Y:S01]  /*133d0*/  FMUL R18, R18, R64.reuse ;  /* 0x0000004012127220 */ /* 0x080fe20000400000 */
[-C--:B------:R-:W-:Y:S01]  /*133e0*/  FMUL R19, R19, R64.reuse ;  /* 0x0000004013137220 */ /* 0x080fe20000400000 */
[-C--:B----4-:R-:W-:Y:S01]  /*133f0*/  FMUL R12, R12, R64.reuse ;  /* 0x000000400c0c7220 */ /* 0x090fe20000400000 */
[-C--:B------:R-:W-:Y:S01]  /*13400*/  FMUL R13, R13, R64.reuse ;  /* 0x000000400d0d7220 */ /* 0x080fe20000400000 */
[-C--:B------:R-:W-:Y:S01]  /*13410*/  FMUL R14, R14, R64.reuse ;  /* 0x000000400e0e7220 */ /* 0x080fe20000400000 */
[----:B------:R-:W-:Y:S01]  /*13420*/  FMUL R15, R15, R64 ;  /* 0x000000400f0f7220 */ /* 0x000fe20000400000 */
[----:B------:R3:W-:Y:S04]  /*13430*/  STL.128 [UR31], R20 ;  /* 0x00000014ff007987 */ /* 0x0007e80008100c1f */
[----:B------:R3:W-:Y:S04]  /*13440*/  STL.128 [UR31+0x10], R16 ;  /* 0x00001010ff007987 */ /* 0x0007e80008100c1f */
[----:B------:R3:W-:Y:S01]  /*13450*/  STL.128 [UR31+0x20], R12 ;  /* 0x0000200cff007987 */ /* 0x0007e20008100c1f */
[----:B------:R-:W-:-:S04]  /*13460*/  UIADD3 UR7, UPT, UPT, UR7, 0x10, URZ ;  /* 0x0000001007077890 */ /* 0x000fc8000fffe0ff */
[----:B------:R-:W-:Y:S01]  /*13470*/  UISETP.NE.AND UP0, UPT, UR7, UR8, UPT ;  /* 0x000000080700728c */ /* 0x000fe2000bf05270 */
[-C--:B--2---:R-:W-:Y:S01]  /*13480*/  FMUL R4, R4, R64.reuse ;  /* 0x0000004004047220 */ /* 0x084fe20000400000 */
[-C--:B------:R-:W-:Y:S01]  /*13490*/  FMUL R5, R5, R64.reuse ;  /* 0x0000004005057220 */ /* 0x080fe20000400000 */
[-C--:B------:R-:W-:Y:S01]  /*134a0*/  FMUL R6, R6, R64.reuse ;  /* 0x0000004006067220 */ /* 0x080fe20000400000 */
[----:B------:R-:W-:-:S05]  /*134b0*/  FMUL R7, R7, R64 ;  /* 0x0000004007077220 */ /* 0x000fca0000400000 */
[----:B------:R3:W-:Y:S01]  /*134c0*/  STL.128 [UR31+0x30], R4 ;  /* 0x00003004ff007987 */ /* 0x0007e20008100c1f */
[----:B------:R-:W-:Y:S05]  /*134d0*/  BRA.U UP0, `(.L_x_351) ;  /* 0xfffffffd00907547 */ /* 0x000fea000b83ffff */
[----:B------:R-:W-:-:S05]  /*134e0*/  UMOV UR7, UR8 ;  /* 0x0000000800077c82 */ /* 0x000fca0008000000 */
.L_x_350:
[----:B------:R-:W-:-:S09]  /*134f0*/  ULOP3.LUT UP0, URZ, UR5, 0xf, URZ, 0xc0, !UPT ;  /* 0x0000000f05ff7892 */ /* 0x000fd2000f80c0ff */
[----:B------:R-:W-:Y:S05]  /*13500*/  BRA.U !UP0, `(.L_x_352) ;  /* 0x00000005082c7547 */ /* 0x000fea000b800000 */
[----:B---3--:R-:W-:-:S04]  /*13510*/  LOP3.LUT R4, R130, 0xffff, RZ, 0xc0, !PT ;  /* 0x0000ffff82047812 */ /* 0x008fc800078ec0ff */
[C---:B------:R-:W-:Y:S02]  /*13520*/  LOP3.LUT R5, R4.reuse, 0xf, RZ, 0xc0, !PT ;  /* 0x0000000f04057812 */ /* 0x040fe400078ec0ff */
[----:B------:R-:W-:Y:S02]  /*13530*/  LOP3.LUT P1, RZ, R4, 0x7, RZ, 0xc0, !PT ;  /* 0x0000000704ff7812 */ /* 0x000fe4000782c0ff */
[----:B------:R-:W-:-:S04]  /*13540*/  IADD3 R5, PT, PT, R5, -0x1, RZ ;  /* 0xffffffff05057810 */ /* 0x000fc80007ffe0ff */
[----:B------:R-:W-:-:S13]  /*13550*/  ISETP.GE.U32.AND P0, PT, R5, 0x7, PT ;  /* 0x000000070500780c */ /* 0x000fda0003f06070 */
[----:B------:R-:W-:Y:S05]  /*13560*/  @!P0 BRA `(.L_x_353) ;  /* 0x0000000000708947 */ /* 0x000fea0003800000 */
[----:B------:R-:W-:-:S04]  /*13570*/  UIMAD UR8, UR13, 0x80, UR18 ;  /* 0x000000800d0878a4 */ /* 0x000fc8000f8e0212 */
[----:B------:R-:W-:-:S04]  /*13580*/  UIMAD UR8, UR6, 0x20, UR8 ;  /* 0x00000020060878a4 */ /* 0x000fc8000f8e0208 */
[----:B------:R-:W-:-:S09]  /*13590*/  ULEA UR8, UR7, UR8, 0x2 ;  /* 0x0000000807087291 */ /* 0x000fd2000f8e10ff */
[----:B------:R-:W2:Y:S04]  /*135a0*/  LDL R5, [UR8] ;  /* 0x00000008ff057983 */ /* 0x000ea80008100800 */
[----:B------:R-:W3:Y:S04]  /*135b0*/  LDL R4, [UR8+0x4] ;  /* 0x00000408ff047983 */ /* 0x000ee80008100800 */
[----:B------:R-:W4:Y:S04]  /*135c0*/  LDL R7, [UR8+0x8] ;  /* 0x00000808ff077983 */ /* 0x000f280008100800 */
[----:B0-----:R-:W4:Y:S04]  /*135d0*/  LDL R13, [UR8+0xc] ;  /* 0x00000c08ff0d7983 */ /* 0x001f280008100800 */
[----:B-1----:R-:W4:Y:S04]  /*135e0*/  LDL R12, [UR8+0x10] ;  /* 0x00001008ff0c7983 */ /* 0x002f280008100800 */
[----:B------:R-:W4:Y:S01]  /*135f0*/  LDL R6, [UR8+0x14] ;  /* 0x00001408ff067983 */ /* 0x000f220008100800 */
[----:B--2---:R-:W-:Y:S01]  /*13600*/  FMUL R5, R5, R64 ;  /* 0x0000004005057220 */ /* 0x004fe20000400000 */
[----:B---3--:R-:W-:-:S04]  /*13610*/  FMUL R4, R64, R4 ;  /* 0x0000000440047220 */ /* 0x008fc80000400000 */
[----:B------:R0:W-:Y:S04]  /*13620*/  STL [UR8], R5 ;  /* 0x00000005ff007987 */ /* 0x0001e80008100808 */
[----:B------:R1:W-:Y:S04]  /*13630*/  STL [UR8+0x4], R4 ;  /* 0x00000404ff007987 */ /* 0x0003e80008100808 */
[----:B0-----:R-:W2:Y:S04]  /*13640*/  LDL R5, [UR8+0x1c] ;  /* 0x00001c08ff057983 */ /* 0x001ea80008100800 */
[----:B-1----:R-:W3:Y:S01]  /*13650*/  LDL R4, [UR8+0x18] ;  /* 0x00001808ff047983 */ /* 0x002ee20008100800 */
[C---:B----4-:R-:W-:Y:S01]  /*13660*/  FMUL R7, R64.reuse, R7 ;  /* 0x0000000740077220 */ /* 0x050fe20000400000 */
[----:B------:R-:W-:Y:S01]  /*13670*/  FMUL R13, R64, R13 ;  /* 0x0000000d400d7220 */ /* 0x000fe20000400000 */
[----:B------:R-:W-:Y:S01]  /*13680*/  FMUL R12, R12, R64 ;  /* 0x000000400c0c7220 */ /* 0x000fe20000400000 */
[----:B------:R-:W-:-:S02]  /*13690*/  FMUL R6, R64, R6 ;  /* 0x0000000640067220 */ /* 0x000fc40000400000 */
[----:B------:R4:W-:Y:S04]  /*136a0*/  STL [UR8+0x8], R7 ;  /* 0x00000807ff007987 */ /* 0x0009e80008100808 */
[----:B------:R4:W-:Y:S04]  /*136b0*/  STL [UR8+0xc], R13 ;  /* 0x00000c0dff007987 */ /* 0x0009e80008100808 */
[----:B------:R4:W-:Y:S04]  /*136c0*/  STL [UR8+0x10], R12 ;  /* 0x0000100cff007987 */ /* 0x0009e80008100808 */
[----:B------:R4:W-:Y:S01]  /*136d0*/  STL [UR8+0x14], R6 ;  /* 0x00001406ff007987 */ /* 0x0009e20008100808 */
[----:B------:R-:W-:Y:S01]  /*136e0*/  UIADD3 UR7, UPT, UPT, UR7, 0x8, URZ ;  /* 0x0000000807077890 */ /* 0x000fe2000fffe0ff */
[C---:B--2---:R-:W-:Y:S01]  /*136f0*/  FMUL R5, R64.reuse, R5 ;  /* 0x0000000540057220 */ /* 0x044fe20000400000 */
[----:B---3--:R-:W-:-:S04]  /*13700*/  FMUL R4, R64, R4 ;  /* 0x0000000440047220 */ /* 0x008fc80000400000 */
[----:B------:R4:W-:Y:S04]  /*13710*/  STL [UR8+0x1c], R5 ;  /* 0x00001c05ff007987 */ /* 0x0009e80008100808 */
[----:B------:R4:W-:Y:S02]  /*13720*/  STL [UR8+0x18], R4 ;  /* 0x00001804ff007987 */ /* 0x0009e40008100808 */
.L_x_353:
[----:B------:R-:W-:Y:S05]  /*13730*/  @!P1 BRA `(.L_x_352) ;  /* 0x0000000000a09947 */ /* 0x000fea0003800000 */
[----:B----4-:R-:W-:-:S04]  /*13740*/  LOP3.LUT R4, R133, 0xffff, RZ, 0xc0, !PT ;  /* 0x0000ffff85047812 */ /* 0x010fc800078ec0ff */
        /* <DEDUP_REMOVED lines=8> */
[----:B01----:R-:W2:Y:S04]  /*137d0*/  LDL R12, [UR8] ;  /* 0x00000008ff0c7983 */ /* 0x003ea80008100800 */
[----:B------:R-:W3:Y:S04]  /*137e0*/  LDL R7, [UR8+0x4] ;  /* 0x00000408ff077983 */ /* 0x000ee80008100800 */
[----:B------:R-:W4:Y:S04]  /*137f0*/  LDL R5, [UR8+0x8] ;  /* 0x00000808ff057983 */ /* 0x000f280008100800 */
[----:B------:R-:W4:Y:S01]  /*13800*/  LDL R6, [UR8+0xc] ;  /* 0x00000c08ff067983 */ /* 0x000f220008100800 */
[----:B------:R-:W-:Y:S01]  /*13810*/  UIADD3 UR7, UPT, UPT, UR7, 0x4, URZ ;  /* 0x0000000407077890 */ /* 0x000fe2000fffe0ff */
[----:B--2---:R-:W-:Y:S01]  /*13820*/  FMUL R12, R12, R64 ;  /* 0x000000400c0c7220 */ /* 0x004fe20000400000 */
[----:B---3--:R-:W-:-:S04]  /*13830*/  FMUL R7, R64, R7 ;  /* 0x0000000740077220 */ /* 0x008fc80000400000 */
[----:B------:R2:W-:Y:S01]  /*13840*/  STL [UR8], R12 ;  /* 0x0000000cff007987 */ /* 0x0005e20008100808 */
[----:B----4-:R-:W-:-:S03]  /*13850*/  FMUL R5, R64, R5 ;  /* 0x0000000540057220 */ /* 0x010fc60000400000 */
[----:B------:R2:W-:Y:S01]  /*13860*/  STL [UR8+0x4], R7 ;  /* 0x00000407ff007987 */ /* 0x0005e20008100808 */
[----:B------:R-:W-:-:S03]  /*13870*/  FMUL R6, R64, R6 ;  /* 0x0000000640067220 */ /* 0x000fc60000400000 */
[----:B------:R2:W-:Y:S04]  /*13880*/  STL [UR8+0x8], R5 ;  /* 0x00000805ff007987 */ /* 0x0005e80008100808 */
[----:B------:R2:W-:Y:S02]  /*13890*/  STL [UR8+0xc], R6 ;  /* 0x00000c06ff007987 */ /* 0x0005e40008100808 */
.L_x_354:
[----:B------:R-:W-:Y:S05]  /*138a0*/  @!P1 BRA `(.L_x_352) ;  /* 0x0000000000449947 */ /* 0x000fea0003800000 */
[----:B------:R-:W-:-:S04]  /*138b0*/  UIMAD UR8, UR13, 0x80, UR18 ;  /* 0x000000800d0878a4 */ /* 0x000fc8000f8e0212 */
[----:B------:R-:W-:-:S04]  /*138c0*/  UIMAD UR8, UR6, 0x20, UR8 ;  /* 0x00000020060878a4 */ /* 0x000fc8000f8e0208 */
[----:B------:R-:W-:-:S09]  /*138d0*/  ULEA UR7, UR7, UR8, 0x2 ;  /* 0x0000000807077291 */ /* 0x000fd2000f8e10ff */
[----:B--2---:R-:W2:Y:S01]  /*138e0*/  LDL R5, [UR7] ;  /* 0x00000007ff057983 */ /* 0x004ea20008100800 */
[----:B------:R-:W-:-:S04]  /*138f0*/  LOP3.LUT R4, R4, 0x3, RZ, 0xc0, !PT ;  /* 0x0000000304047812 */ /* 0x000fc800078ec0ff */
[----:B------:R-:W-:Y:S01]  /*13900*/  ISETP.NE.AND P0, PT, R4, 0x1, PT ;  /* 0x000000010400780c */ /* 0x000fe20003f05270 */
[----:B--2---:R-:W-:-:S05]  /*13910*/  FMUL R5, R5, R64 ;  /* 0x0000004005057220 */ /* 0x004fca0000400000 */
[----:B------:R2:W-:Y:S07]  /*13920*/  STL [UR7], R5 ;  /* 0x00000005ff007987 */ /* 0x0005ee0008100807 */
[----:B------:R-:W-:Y:S05]  /*13930*/  @!P0 BRA `(.L_x_352) ;  /* 0x0000000000208947 */ /* 0x000fea0003800000 */
[----:B--2---:R-:W2:Y:S01]  /*13940*/  LDL R5, [UR7+0x4] ;  /* 0x00000407ff057983 */ /* 0x004ea20008100800 */
[----:B------:R-:W-:Y:S01]  /*13950*/  ISETP.NE.AND P0, PT, R4, 0x2, PT ;  /* 0x000000020400780c */ /* 0x000fe20003f05270 */
[----:B--2---:R-:W-:-:S05]  /*13960*/  FMUL R5, R64, R5 ;  /* 0x0000000540057220 */ /* 0x004fca0000400000 */
[----:B------:R2:W-:Y:S07]  /*13970*/  STL [UR7+0x4], R5 ;  /* 0x00000405ff007987 */ /* 0x0005ee0008100807 */
[----:B------:R-:W-:Y:S05]  /*13980*/  @!P0 BRA `(.L_x_352) ;  /* 0x00000000000c8947 */ /* 0x000fea0003800000 */
[----:B------:R-:W3:Y:S02]  /*13990*/  LDL R4, [UR7+0x8] ;  /* 0x00000807ff047983 */ /* 0x000ee40008100800 */
[----:B---3--:R-:W-:-:S05]  /*139a0*/  FMUL R4, R64, R4 ;  /* 0x0000000440047220 */ /* 0x008fca0000400000 */
[----:B------:R3:W-:Y:S02]  /*139b0*/  STL [UR7+0x8], R4 ;  /* 0x00000804ff007987 */ /* 0x0007e40008100807 */
.L_x_352:
[----:B---3--:R-:W-:Y:S01]  /*139c0*/  HFMA2 R16, -RZ, RZ, 0, 0 ;  /* 0x00000000ff107431 */ /* 0x008fe200000001ff */
[----:B------:R-:W-:Y:S01]  /*139d0*/  UMOV UR7, URZ ;  /* 0x000000ff00077c82 */ /* 0x000fe20008000000 */
[----:B------:R-:W-:Y:S05]  /*139e0*/  BRA.U !UP3, `(.L_x_355) ;  /* 0x000000010bc47547 */ /* 0x000fea000b800000 */
[----:B------:R-:W-:Y:S01]  /*139f0*/  UIMAD UR7, UR13, 0x80, UR18 ;  /* 0x000000800d0778a4 */ /* 0x000fe2000f8e0212 */
[----:B------:R-:W-:Y:S01]  /*13a00*/  MOV R16, RZ ;  /* 0x000000ff00107202 */ /* 0x000fe20000000f00 */
[----:B------:R-:W-:Y:S02]  /*13a10*/  USHF.L.U32 UR8, UR6, 0x2, URZ ;  /* 0x0000000206087899 */ /* 0x000fe400080006ff */
[----:B------:R-:W-:Y:S02]  /*13a20*/  UIMAD UR22, UR6, 0x20, UR7 ;  /* 0x00000020061678a4 */ /* 0x000fe4000f8e0207 */
[----:B------:R-:W-:Y:S02]  /*13a30*/  ULOP3.LUT UR31, UR5, 0xfffffff0, URZ, 0xc0, !UPT ;  /* 0xfffffff0051f7892 */ /* 0x000fe4000f8ec0ff */
[----:B------:R-:W-:Y:S01]  /*13a40*/  UIMAD UR8, UR8, 0x4, UR27 ;  /* 0x00000004080878a4 */ /* 0x000fe2000f8e021b */
[----:B------:R-:W-:-:S11]  /*13a50*/  UMOV UR7, URZ ;  /* 0x000000ff00077c82 */ /* 0x000fd60008000000 */
.L_x_356:
[----:B------:R-:W-:Y:S02]  /*13a60*/  ULEA UR33, UR7, UR8, 0x6 ;  /* 0x0000000807217291 */ /* 0x000fe4000f8e30ff */
[----:B------:R-:W-:-:S07]  /*13a70*/  ULEA UR32, UR7, UR22, 0x2 ;  /* 0x0000001607207291 */ /* 0x000fce000f8e10ff */
[----:B----4-:R-:W3:Y:S04]  /*13a80*/  LDL R4, [UR33] ;  /* 0x00000021ff047983 */ /* 0x010ee80008100800 */
[----:B012---:R-:W3:Y:S04]  /*13a90*/  LDL.128 R12, [UR32] ;  /* 0x00000020ff0c7983 */ /* 0x007ee80008100c00 */
[----:B------:R-:W2:Y:S04]  /*13aa0*/  LDL R17, [UR33+0x80] ;  /* 0x00008021ff117983 */ /* 0x000ea80008100800 */
[----:B-----5:R-:W4:Y:S04]  /*13ab0*/  LDL R18, [UR33+0xc0] ;  /* 0x0000c021ff127983 */ /* 0x020f280008100800 */
[----:B------:R-:W4:Y:S04]  /*13ac0*/  LDL R19, [UR33+0x100] ;  /* 0x00010021ff137983 */ /* 0x000f280008100800 */
[----:B------:R-:W4:Y:S01]  /*13ad0*/  LDL R20, [UR33+0x240] ;  /* 0x00024021ff147983 */ /* 0x000f220008100800 */
[----:B---3--:R-:W-:-:S03]  /*13ae0*/  FFMA R12, R12, R4, R16 ;  /* 0x000000040c0c7223 */ /* 0x008fc60000000010 */
[----:B------:R-:W3:Y:S04]  /*13af0*/  LDL R16, [UR33+0x40] ;  /* 0x00004021ff107983 */ /* 0x000ee80008100800 */
[----:B------:R-:W4:Y:S01]  /*13b00*/  LDL.128 R4, [UR32+0x10] ;  /* 0x00001020ff047983 */ /* 0x000f220008100c00 */
[----:B---3--:R-:W-:-:S03]  /*13b10*/  FFMA R12, R13, R16, R12 ;  /* 0x000000100d0c7223 */ /* 0x008fc6000000000c */
[----:B------:R-:W3:Y:S01]  /*13b20*/  LDL R16, [UR33+0x140] ;  /* 0x00014021ff107983 */ /* 0x000ee20008100800 */
[----:B--2---:R-:W-:-:S03]  /*13b30*/  FFMA R12, R14, R17, R12 ;  /* 0x000000110e0c7223 */ /* 0x004fc6000000000c */
[----:B------:R-:W2:Y:S01]  /*13b40*/  LDL R17, [UR33+0x180] ;  /* 0x00018021ff117983 */ /* 0x000ea20008100800 */
[----:B----4-:R-:W-:-:S03]  /*13b50*/  FFMA R12, R15, R18, R12 ;  /* 0x000000120f0c7223 */ /* 0x010fc6000000000c */
[----:B------:R-:W4:Y:S01]  /*13b60*/  LDL R18, [UR33+0x1c0] ;  /* 0x0001c021ff127983 */ /* 0x000f220008100800 */
[----:B------:R-:W-:-:S03]  /*13b70*/  FFMA R4, R4, R19, R12 ;  /* 0x0000001304047223 */ /* 0x000fc6000000000c */
[----:B------:R-:W4:Y:S04]  /*13b80*/  LDL R19, [UR33+0x200] ;  /* 0x00020021ff137983 */ /* 0x000f280008100800 */
        /* <DEDUP_REMOVED lines=8> */
[----:B------:R-:W3:Y:S01]  /*13c10*/  LDL R12, [UR33+0x280] ;  /* 0x00028021ff0c7983 */ /* 0x000ee20008100800 */
[----:B------:R-:W-:-:S03]  /*13c20*/  FFMA R13, R13, R20, R4 ;  /* 0x000000140d0d7223 */ /* 0x000fc60000000004 */
[----:B------:R-:W2:Y:S04]  /*13c30*/  LDL.128 R4, [UR32+0x30] ;  /* 0x00003020ff047983 */ /* 0x000ea80008100c00 */
[----:B------:R-:W4:Y:S04]  /*13c40*/  LDL R19, [UR33+0x380] ;  /* 0x00038021ff137983 */ /* 0x000f280008100800 */
[----:B------:R-:W4:Y:S01]  /*13c50*/  LDL R20, [UR33+0x3c0] ;  /* 0x0003c021ff147983 */ /* 0x000f220008100800 */
[----:B------:R-:W-:-:S04]  /*13c60*/  UIADD3 UR7, UPT, UPT, UR7, 0x10, URZ ;  /* 0x0000001007077890 */ /* 0x000fc8000fffe0ff */
[----:B------:R-:W-:Y:S01]  /*13c70*/  UISETP.NE.AND UP0, UPT, UR7, UR31, UPT ;  /* 0x0000001f0700728c */ /* 0x000fe2000bf05270 */
[----:B---3--:R-:W-:-:S04]  /*13c80*/  FFMA R12, R14, R12, R13 ;  /* 0x0000000c0e0c7223 */ /* 0x008fc8000000000d */
[----:B------:R-:W-:-:S04]  /*13c90*/  FFMA R12, R15, R16, R12 ;  /* 0x000000100f0c7223 */ /* 0x000fc8000000000c */
[----:B--2---:R-:W-:-:S04]  /*13ca0*/  FFMA R4, R4, R17, R12 ;  /* 0x0000001104047223 */ /* 0x004fc8000000000c */
[----:B----4-:R-:W-:-:S04]  /*13cb0*/  FFMA R4, R5, R18, R4 ;  /* 0x0000001205047223 */ /* 0x010fc80000000004 */
[----:B------:R-:W-:-:S04]  /*13cc0*/  FFMA R4, R6, R19, R4 ;  /* 0x0000001306047223 */ /* 0x000fc80000000004 */
[----:B------:R-:W-:Y:S01]  /*13cd0*/  FFMA R16, R7, R20, R4 ;  /* 0x0000001407107223 */ /* 0x000fe20000000004 */
[----:B------:R-:W-:Y:S06]  /*13ce0*/  BRA.U UP0, `(.L_x_356) ;  /* 0xfffffffd005c7547 */ /* 0x000fec000b83ffff */
[----:B------:R-:W-:-:S05]  /*13cf0*/  UMOV UR7, UR31 ;  /* 0x0000001f00077c82 */ /* 0x000fca0008000000 */
.L_x_355:
[----:B------:R-:W-:-:S09]  /*13d00*/  ULOP3.LUT UP0, URZ, UR5, 0xf, URZ, 0xc0, !UPT ;  /* 0x0000000f05ff7892 */ /* 0x000fd2000f80c0ff */
[----:B------:R-:W-:Y:S05]  /*13d10*/  BRA.U !UP0, `(.L_x_357) ;  /* 0x0000000508247547 */ /* 0x000fea000b800000 */
[----:B----4-:R-:W-:-:S04]  /*13d20*/  LOP3.LUT R4, R130, 0xffff, RZ, 0xc0, !PT ;  /* 0x0000ffff82047812 */ /* 0x010fc800078ec0ff */
[C---:B--2---:R-:W-:Y:S02]  /*13d30*/  LOP3.LUT R5, R4.reuse, 0xf, RZ, 0xc0, !PT ;  /* 0x0000000f04057812 */ /* 0x044fe400078ec0ff */
[----:B------:R-:W-:Y:S02]  /*13d40*/  LOP3.LUT P1, RZ, R4, 0x7, RZ, 0xc0, !PT ;  /* 0x0000000704ff7812 */ /* 0x000fe4000782c0ff */
[----:B------:R-:W-:-:S04]  /*13d50*/  IADD3 R5, PT, PT, R5, -0x1, RZ ;  /* 0xffffffff05057810 */ /* 0x000fc80007ffe0ff */
[----:B------:R-:W-:-:S13]  /*13d60*/  ISETP.GE.U32.AND P0, PT, R5, 0x7, PT ;  /* 0x000000070500780c */ /* 0x000fda0003f06070 */
[----:B------:R-:W-:Y:S05]  /*13d70*/  @!P0 BRA `(.L_x_358) ;  /* 0x0000000000648947 */ /* 0x000fea0003800000 */
[----:B------:R-:W-:Y:S02]  /*13d80*/  USHF.L.U32 UR22, UR6, 0x2, URZ ;  /* 0x0000000206167899 */ /* 0x000fe400080006ff */
[----:B------:R-:W-:Y:S02]  /*13d90*/  UIMAD UR8, UR13, 0x80, UR18 ;  /* 0x000000800d0878a4 */ /* 0x000fe4000f8e0212 */
[----:B------:R-:W-:Y:S02]  /*13da0*/  UIMAD UR22, UR22, 0x4, UR27 ;  /* 0x00000004161678a4 */ /* 0x000fe4000f8e021b */
[----:B------:R-:W-:Y:S02]  /*13db0*/  UIMAD UR8, UR6, 0x20, UR8 ;  /* 0x00000020060878a4 */ /* 0x000fe4000f8e0208 */
[----:B------:R-:W-:Y:S02]  /*13dc0*/  ULEA UR22, UR7, UR22, 0x6 ;  /* 0x0000001607167291 */ /* 0x000fe4000f8e30ff */
[----:B------:R-:W-:-:S07]  /*13dd0*/  ULEA UR8, UR7, UR8, 0x2 ;  /* 0x0000000807087291 */ /* 0x000fce000f8e10ff */
[----:B01----:R-:W2:Y:S04]  /*13de0*/  LDL R12, [UR22] ;  /* 0x00000016ff0c7983 */ /* 0x003ea80008100800 */
[----:B------:R-:W2:Y:S04]  /*13df0*/  LDL.128 R4, [UR8] ;  /* 0x00000008ff047983 */ /* 0x000ea80008100c00 */
[----:B------:R-:W3:Y:S04]  /*13e00*/  LDL R13, [UR22+0x40] ;  /* 0x00004016ff0d7983 */ /* 0x000ee80008100800 */
[----:B------:R-:W4:Y:S04]  /*13e10*/  LDL R17, [UR22+0x100] ;  /* 0x00010016ff117983 */ /* 0x000f280008100800 */
[----:B-----5:R-:W4:Y:S04]  /*13e20*/  LDL R18, [UR22+0x140] ;  /* 0x00014016ff127983 */ /* 0x020f280008100800 */
[----:B------:R-:W4:Y:S04]  /*13e30*/  LDL R19, [UR22+0x180] ;  /* 0x00018016ff137983 */ /* 0x000f280008100800 */
[----:B------:R-:W4:Y:S01]  /*13e40*/  LDL R20, [UR22+0x1c0] ;  /* 0x0001c016ff147983 */ /* 0x000f220008100800 */
[----:B--2---:R-:W-:-:S03]  /*13e50*/  FFMA R4, R4, R12, R16 ;  /* 0x0000000c04047223 */ /* 0x004fc60000000010 */
[----:B------:R-:W2:Y:S01]  /*13e60*/  LDL R16, [UR22+0xc0] ;  /* 0x0000c016ff107983 */ /* 0x000ea20008100800 */
[----:B---3--:R-:W-:-:S03]  /*13e70*/  FFMA R5, R13, R5, R4 ;  /* 0x000000050d057223 */ /* 0x008fc60000000004 */
[----:B------:R-:W3:Y:S04]  /*13e80*/  LDL R4, [UR22+0x80] ;  /* 0x00008016ff047983 */ /* 0x000ee80008100800 */
[----:B------:R-:W4:Y:S01]  /*13e90*/  LDL.128 R12, [UR8+0x10] ;  /* 0x00001008ff0c7983 */ /* 0x000f220008100c00 */
[----:B------:R-:W-:Y:S01]  /*13ea0*/  UIADD3 UR7, UPT, UPT, UR7, 0x8, URZ ;  /* 0x0000000807077890 */ /* 0x000fe2000fffe0ff */
[----:B---3--:R-:W-:-:S04]  /*13eb0*/  FFMA R4, R4, R6, R5 ;  /* 0x0000000604047223 */ /* 0x008fc80000000005 */
[----:B--2---:R-:W-:-:S04]  /*13ec0*/  FFMA R4, R16, R7, R4 ;  /* 0x0000000710047223 */ /* 0x004fc80000000004 */
[----:B----4-:R-:W-:-:S04]  /*13ed0*/  FFMA R4, R12, R17, R4 ;  /* 0x000000110c047223 */ /* 0x010fc80000000004 */
[----:B------:R-:W-:-:S04]  /*13ee0*/  FFMA R4, R18, R13, R4 ;  /* 0x0000000d12047223 */ /* 0x000fc80000000004 */
[----:B------:R-:W-:-:S04]  /*13ef0*/  FFMA R4, R19, R14, R4 ;  /* 0x0000000e13047223 */ /* 0x000fc80000000004 */
[----:B------:R-:W-:-:S07]  /*13f00*/  FFMA R16, R20, R15, R4 ;  /* 0x0000000f14107223 */ /* 0x000fce0000000004 */
.L_x_358:
[----:B------:R-:W-:Y:S05]  /*13f10*/  @!P1 BRA `(.L_x_357) ;  /* 0x0000000000a49947 */ /* 0x000fea0003800000 */
[----:B01----:R-:W-:-:S04]  /*13f20*/  LOP3.LUT R12, R133, 0xffff, RZ, 0xc0, !PT ;  /* 0x0000ffff850c7812 */ /* 0x003fc800078ec0ff */
[C---:B------:R-:W-:Y:S02]  /*13f30*/  LOP3.LUT R4, R12.reuse, 0x7, RZ, 0xc0, !PT ;  /* 0x000000070c047812 */ /* 0x040fe400078ec0ff */
        /* <DEDUP_REMOVED lines=10> */
[----:B------:R-:W2:Y:S04]  /*13fe0*/  LDL R13, [UR22] ;  /* 0x00000016ff0d7983 */ /* 0x000ea80008100800 */
[----:B------:R-:W2:Y:S04]  /*13ff0*/  LDL.128 R4, [UR8] ;  /* 0x00000008ff047983 */ /* 0x000ea80008100c00 */
[----:B------:R-:W3:Y:S04]  /*14000*/  LDL R14, [UR22+0x40] ;  /* 0x00004016ff0e7983 */ /* 0x000ee80008100800 */
[----:B------:R-:W4:Y:S04]  /*14010*/  LDL R15, [UR22+0x80] ;  /* 0x00008016ff0f7983 */ /* 0x000f280008100800 */
[----:B------:R-:W4:Y:S01]  /*14020*/  LDL R17, [UR22+0xc0] ;  /* 0x0000c016ff117983 */ /* 0x000f220008100800 */
[----:B------:R-:W-:Y:S01]  /*14030*/  UIADD3 UR7, UPT, UPT, UR7, 0x4, URZ ;  /* 0x0000000407077890 */ /* 0x000fe2000fffe0ff */
[----:B--2---:R-:W-:-:S04]  /*14040*/  FFMA R4, R4, R13, R16 ;  /* 0x0000000d04047223 */ /* 0x004fc80000000010 */
[----:B---3--:R-:W-:-:S04]  /*14050*/  FFMA R4, R14, R5, R4 ;  /* 0x000000050e047223 */ /* 0x008fc80000000004 */
[----:B----4-:R-:W-:-:S04]  /*14060*/  FFMA R4, R15, R6, R4 ;  /* 0x000000060f047223 */ /* 0x010fc80000000004 */
[----:B------:R-:W-:-:S07]  /*14070*/  FFMA R16, R17, R7, R4 ;  /* 0x0000000711107223 */ /* 0x000fce0000000004 */
.L_x_359:
        /* <DEDUP_REMOVED lines=8> */
[----:B------:R-:W2:Y:S01]  /*14100*/  LDL.64 R4, [UR7] ;  /* 0x00000007ff047983 */ /* 0x000ea20008100a00 */
[----:B------:R-:W-:-:S04]  /*14110*/  LOP3.LUT R12, R12, 0x3, RZ, 0xc0, !PT ;  /* 0x000000030c0c7812 */ /* 0x000fc800078ec0ff */
[----:B------:R-:W-:Y:S01]  /*14120*/  ISETP.NE.AND P0, PT, R12, 0x1, PT ;  /* 0x000000010c00780c */ /* 0x000fe20003f05270 */
[----:B--2---:R-:W-:-:S12]  /*14130*/  FFMA R16, R4, R6, R16 ;  /* 0x0000000604107223 */ /* 0x004fd80000000010 */
[----:B------:R-:W-:Y:S05]  /*14140*/  @!P0 BRA `(.L_x_357) ;  /* 0x0000000000188947 */ /* 0x000fea0003800000 */
[----:B------:R-:W-:Y:S01]  /*14150*/  ISETP.NE.AND P0, PT, R12, 0x2, PT ;  /* 0x000000020c00780c */ /* 0x000fe20003f05270 */
[----:B------:R-:W2:Y:S04]  /*14160*/  LDL R4, [UR8+0x40] ;  /* 0x00004008ff047983 */ /* 0x000ea80008100800 */
[----:B------:R-:W3:Y:S08]  /*14170*/  LDL R6, [UR7+0x8] ;  /* 0x00000807ff067983 */ /* 0x000ef00008100800 */
[----:B------:R-:W3:Y:S01]  /*14180*/  @P0 LDL R7, [UR8+0x80] ;  /* 0x00008008ff070983 */ /* 0x000ee20008100800 */
[----:B--2---:R-:W-:-:S04]  /*14190*/  FFMA R16, R4, R5, R16 ;  /* 0x0000000504107223 */ /* 0x004fc80000000010 */
[----:B---3--:R-:W-:-:S07]  /*141a0*/  @P0 FFMA R16, R7, R6, R16 ;  /* 0x0000000607100223 */ /* 0x008fce0000000010 */
.L_x_357:
[----:B------:R-:W-:Y:S02]  /*141b0*/  USHF.L.U32 UR8, UR6, 0x2, URZ ;  /* 0x0000000206087899 */ /* 0x000fe400080006ff */
[----:B------:R-:W-:-:S04]  /*141c0*/  UIMAD UR7, UR13, 0x40, UR28 ;  /* 0x000000400d0778a4 */ /* 0x000fc8000f8e021c */
[----:B------:R-:W-:-:S09]  /*141d0*/  ULEA UR7, UR8, UR7, 0x2 ;  /* 0x0000000708077291 */ /* 0x000fd2000f8e10ff */
[----:B------:R3:W-:Y:S01]  /*141e0*/  STL [UR7], R16 ;  /* 0x00000010ff007987 */ /* 0x0007e20008100807 */
[----:B------:R-:W-:Y:S01]  /*141f0*/  UMOV UR7, URZ ;  /* 0x000000ff00077c82 */ /* 0x000fe20008000000 */
[----:B---3--:R-:W-:Y:S01]  /*14200*/  HFMA2 R16, -RZ, RZ, 0, 0 ;  /* 0x00000000ff107431 */ /* 0x008fe200000001ff */
[----:B------:R-:W-:Y:S06]  /*14210*/  BRA.U !UP3, `(.L_x_360) ;  /* 0x000000010bc07547 */ /* 0x000fec000b800000 */
[----:B------:R-:W-:Y:S01]  /*14220*/  UIMAD UR7, UR13, 0x80, UR18 ;  /* 0x000000800d0778a4 */ /* 0x000fe2000f8e0212 */
[----:B------:R-:W-:Y:S01]  /*14230*/  MOV R16, RZ ;  /* 0x000000ff00107202 */ /* 0x000fe20000000f00 */
[----:B------:R-:W-:Y:S02]  /*14240*/  UIMAD UR22, UR8, 0x4, UR27 ;  /* 0x00000004081678a4 */ /* 0x000fe4000f8e021b */
[----:B------:R-:W-:Y:S02]  /*14250*/  UIMAD UR8, UR6, 0x20, UR7 ;  /* 0x00000020060878a4 */ /* 0x000fe4000f8e0207 */
[----:B------:R-:W-:Y:S01]  /*14260*/  ULOP3.LUT UR31, UR5, 0xfffffff0, URZ, 0xc0, !UPT ;  /* 0xfffffff0051f7892 */ /* 0x000fe2000f8ec0ff */
[----:B------:R-:W-:-:S11]  /*14270*/  UMOV UR7, URZ ;  /* 0x000000ff00077c82 */ /* 0x000fd60008000000 */
.L_x_361:
[----:B------:R-:W-:Y:S02]  /*14280*/  ULEA UR33, UR7, UR22, 0x6 ;  /* 0x0000001607217291 */ /* 0x000fe4000f8e30ff */
[----:B------:R-:W-:-:S07]  /*14290*/  ULEA UR32, UR7, UR8, 0x2 ;  /* 0x0000000807207291 */ /* 0x000fce000f8e10ff */
[----:B----4-:R-:W3:Y:S04]  /*142a0*/  LDL R4, [UR33+0x4] ;  /* 0x00000421ff047983 */ /* 0x010ee80008100800 */
        /* <DEDUP_REMOVED lines=39> */
.L_x_360:
        /* <DEDUP_REMOVED lines=14> */
[----:B01----:R-:W2:Y:S04]  /*14600*/  LDL R12, [UR22+0x4] ;  /* 0x00000416ff0c7983 */ /* 0x003ea80008100800 */
        /* <DEDUP_REMOVED lines=18> */
.L_x_363:
        /* <DEDUP_REMOVED lines=13> */
[----:B------:R-:W2:Y:S04]  /*14800*/  LDL R13, [UR22+0x4] ;  /* 0x00000416ff0d7983 */ /* 0x000ea80008100800 */
        /* <DEDUP_REMOVED lines=9> */
.L_x_364:
        /* <DEDUP_REMOVED lines=19> */
.L_x_362:
[----:B------:R-:W-:Y:S02]  /*149d0*/  UIMAD UR7, UR13, 0x40, UR28 ;  /* 0x000000400d0778a4 */ /* 0x000fe4000f8e021c */
[----:B------:R-:W-:-:S04]  /*149e0*/  USHF.L.U32 UR8, UR6, 0x2, URZ ;  /* 0x0000000206087899 */ /* 0x000fc800080006ff */
[----:B------:R-:W-:-:S09]  /*149f0*/  ULEA UR7, UR8, UR7, 0x2 ;  /* 0x0000000708077291 */ /* 0x000fd2000f8e10ff */
[----:B------:R3:W-:Y:S01]  /*14a00*/  STL [UR7+0x4], R16 ;  /* 0x00000410ff007987 */ /* 0x0007e20008100807 */
        /* <DEDUP_REMOVED lines=9> */
.L_x_366:
        /* <DEDUP_REMOVED lines=42> */
.L_x_365:
        /* <DEDUP_REMOVED lines=33> */
.L_x_368:
        /* <DEDUP_REMOVED lines=23> */
.L_x_369:
        /* <DEDUP_REMOVED lines=19> */
.L_x_367:
        /* <DEDUP_REMOVED lines=13> */
.L_x_371:
        /* <DEDUP_REMOVED lines=42> */
.L_x_370:
        /* <DEDUP_REMOVED lines=33> */
.L_x_373:
        /* <DEDUP_REMOVED lines=23> */
.L_x_374:
        /* <DEDUP_REMOVED lines=19> */
.L_x_372:
[----:B------:R-:W-:Y:S02]  /*15a10*/  UIMAD UR7, UR13, 0x40, UR28 ;  /* 0x000000400d0778a4 */ /* 0x000fe4000f8e021c */
[----:B------:R-:W-:Y:S02]  /*15a20*/  USHF.L.U32 UR8, UR6, 0x2, URZ ;  /* 0x0000000206087899 */ /* 0x000fe400080006ff */
[----:B------:R-:W-:Y:S02]  /*15a30*/  UIADD3 UR6, UPT, UPT, UR6, 0x1, URZ ;  /* 0x0000000106067890 */ /* 0x000fe4000fffe0ff */
[----:B------:R-:W-:Y:S02]  /*15a40*/  ULEA UR7, UR8, UR7, 0x2 ;  /* 0x0000000708077291 */ /* 0x000fe4000f8e10ff */
[----:B------:R-:W-:-:S07]  /*15a50*/  UISETP.NE.AND UP0, UPT, UR6, 0x4, UPT ;  /* 0x000000040600788c */ /* 0x000fce000bf05270 */
[----:B------:R3:W-:Y:S02]  /*15a60*/  STL [UR7+0xc], R16 ;  /* 0x00000c10ff007987 */ /* 0x0007e40008100807 */
[----:B------:R-:W-:Y:S05]  /*15a70*/  BRA.U UP0, `(.L_x_375) ;  /* 0xffffffbd003c7547 */ /* 0x000fea000b83ffff */
[----:B012-4-:R-:W3:Y:S01]  /*15a80*/  LDC.64 R12, c[0x0][0x3b0] ;  /* 0x0000ec00ff0c7b82 */ /* 0x017ee20000000a00 */
[----:B------:R-:W-:-:S09]  /*15a90*/  ULEA UR7, UR13, UR17, 0x6 ;  /* 0x000000110d077291 */ /* 0x000fd2000f8e30ff */
[----:B------:R-:W2:Y:S04]  /*15aa0*/  LDL.128 R4, [UR7+0xc00] ;  /* 0x000c0007ff047983 */ /* 0x000ea80008100c00 */
[----:B---3--:R-:W2:Y:S04]  /*15ab0*/  LDG.E R16, desc[UR10][R12.64+0x140] ;  /* 0x0001400a0c107981 */ /* 0x008ea8000c1e1900 */
        /* <DEDUP_REMOVED lines=11> */
[----:B-----5:R-:W4:Y:S04]  /*15b70*/  LDG.E R18, desc[UR10][R12.64+0xc0] ;  /* 0x0000c00a0c127981 */ /* 0x020f28000c1e1900 */
        /* <DEDUP_REMOVED lines=13> */
[C---:B---3--:R-:W-:Y:S01]  /*15c50*/  FFMA R14, R4.reuse, R14, RZ ;  /* 0x0000000e040e7223 */ /* 0x048fe200000000ff */
[C---:B----4-:R-:W-:Y:S01]  /*15c60*/  FFMA R15, R4.reuse, R15, RZ ;  /* 0x0000000f040f7223 */ /* 0x050fe200000000ff */
[C---:B------:R-:W-:Y:S01]  /*15c70*/  FFMA R68, R4.reuse, R68, RZ ;  /* 0x0000004404447223 */ /* 0x040fe200000000ff */
[----:B------:R-:W-:Y:S01]  /*15c80*/  FFMA R17, R4, R17, RZ ;  /* 0x0000001104117223 */ /* 0x000fe200000000ff */
[----:B------:R-:W-:Y:S01]  /*15c90*/  FFMA R70, R70, R4, RZ ;  /* 0x0000000446467223 */ /* 0x000fe200000000ff */
[----:B------:R-:W-:-:S02]  /*15ca0*/  FFMA R69, R4, R69, RZ ;  /* 0x0000004504457223 */ /* 0x000fc400000000ff */
[C---:B------:R-:W-:Y:S01]  /*15cb0*/  FFMA R21, R5.reuse, R21, R17 ;  /* 0x0000001505157223 */ /* 0x040fe20000000011 */
[C---:B------:R-:W-:Y:S02]  /*15cc0*/  FFMA R19, R5.reuse, R19, R16 ;  /* 0x0000001305137223 */ /* 0x040fe40000000010 */
[----:B------:R-:W2:Y:S01]  /*15cd0*/  LDG.E R16, desc[UR10][R12.64+0x380] ;  /* 0x0003800a0c107981 */ /* 0x000ea2000c1e1900 */
[----:B------:R-:W-:-:S03]  /*15ce0*/  FFMA R71, R5, R71, R14 ;  /* 0x0000004705477223 */ /* 0x000fc6000000000e */
[----:B------:R-:W3:Y:S01]  /*15cf0*/  LDG.E R14, desc[UR10][R12.64+0x3c0] ;  /* 0x0003c00a0c0e7981 */ /* 0x000ee2000c1e1900 */
[----:B------:R-:W-:-:S03]  /*15d00*/  FFMA R66, R5, R66, R15 ;  /* 0x0000004205427223 */ /* 0x000fc6000000000f */
[----:B------:R-:W4:Y:S01]  /*15d10*/  LDG.E R15, desc[UR10][R12.64+0x340] ;  /* 0x0003400a0c0f7981 */ /* 0x000f22000c1e1900 */
[----:B------:R-:W-:-:S03]  /*15d20*/  FFMA R20, R5, R20, R68 ;  /* 0x0000001405147223 */ /* 0x000fc60000000044 */
[----:B------:R-:W4:Y:S01]  /*15d30*/  LDG.E R68, desc[UR10][R12.64+0x300] ;  /* 0x0003000a0c447981 */ /* 0x000f22000c1e1900 */
[C---:B------:R-:W-:Y:S01]  /*15d40*/  FFMA R18, R4.reuse, R18, RZ ;  /* 0x0000001204127223 */ /* 0x040fe200000000ff */
[----:B------:R-:W-:Y:S02]  /*15d50*/  FFMA R17, R4, R23, RZ ;  /* 0x0000001704117223 */ /* 0x000fe400000000ff */
        /* <DEDUP_REMOVED lines=9> */
[C---:B------:R-:W-:Y:S01]  /*15df0*/  FFMA R77, R4.reuse, R77, RZ ;  /* 0x0000004d044d7223 */ /* 0x040fe200000000ff */
[C---:B------:R-:W-:Y:S01]  /*15e00*/  FFMA R76, R4.reuse, R76, RZ ;  /* 0x0000004c044c7223 */ /* 0x040fe200000000ff */
[----:B------:R-:W-:Y:S01]  /*15e10*/  FFMA R75, R4, R75, RZ ;  /* 0x0000004b044b7223 */ /* 0x000fe200000000ff */
[----:B------:R-:W-:Y:S02]  /*15e20*/  FFMA R64, R6, R72, R64 ;  /* 0x0000004806407223 */ /* 0x000fe40000000040 */
[----:B------:R-:W4:Y:S01]  /*15e30*/  LDG.E R72, desc[UR10][R12.64+0x188] ;  /* 0x0001880a0c487981 */ /* 0x000f22000c1e1900 */
[C---:B--2---:R-:W-:Y:S01]  /*15e40*/  FFMA R16, R4.reuse, R16, RZ ;  /* 0x0000001004107223 */ /* 0x044fe200000000ff */
[C---:B---3--:R-:W-:Y:S01]  /*15e50*/  FFMA R14, R4.reuse, R14, RZ ;  /* 0x0000000e040e7223 */ /* 0x048fe200000000ff */
[C---:B----4-:R-:W-:Y:S01]  /*15e60*/  FFMA R15, R4.reuse, R15, RZ ;  /* 0x0000000f040f7223 */ /* 0x050fe200000000ff */
[----:B------:R-:W-:-:S03]  /*15e70*/  FFMA R68, R4, R68, RZ ;  /* 0x0000004404447223 */ /* 0x000fc600000000ff */
        /* <DEDUP_REMOVED lines=18> */
[----:B--2---:R-:W-:-:S03]  /*15fa0*/  FFMA R19, R6, R73, R19 ;  /* 0x0000004906137223 */ /* 0x004fc60000000013 */
[----:B------:R-:W2:Y:S01]  /*15fb0*/  LDG.E R73, desc[UR10][R12.64+0x4c] ;  /* 0x00004c0a0c497981 */ /* 0x000ea2000c1e1900 */
[----:B---3--:R-:W-:-:S03]  /*15fc0*/  FFMA R21, R6, R74, R21 ;  /* 0x0000004a06157223 */ /* 0x008fc60000000015 */
[----:B------:R-:W3:Y:S01]  /*15fd0*/  LDG.E R74, desc[UR10][R12.64+0xc] ;  /* 0x00000c0a0c4a7981 */ /* 0x000ee2000c1e1900 */
[----:B----4-:R-:W-:-:S03]  /*15fe0*/  FFMA R16, R6, R16, R71 ;  /* 0x0000001006107223 */ /* 0x010fc60000000047 */
        /* <DEDUP_REMOVED lines=43> */
[----:B------:R-:W2:Y:S01]  /*162a0*/  LDG.E R76, desc[UR10][R12.64+0x50] ;  /* 0x0000500a0c4c7981 */ /* 0x000ea2000c1e1900 */
[----:B------:R-:W-:-:S03]  /*162b0*/  FFMA R16, R7, R75, R16 ;  /* 0x0000004b07107223 */ /* 0x000fc60000000010 */
[----:B------:R-:W3:Y:S01]  /*162c0*/  LDG.E R75, desc[UR10][R12.64+0x90] ;  /* 0x0000900a0c4b7981 */ /* 0x000ee2000c1e1900 */
[----:B------:R-:W-:-:S03]  /*162d0*/  FFMA R66, R7, R68, R66 ;  /* 0x0000004407427223 */ /* 0x000fc60000000042 */
[----:B------:R-:W4:Y:S01]  /*162e0*/  LDG.E R68, desc[UR10][R12.64+0x1d0] ;  /* 0x0001d00a0c447981 */ /* 0x000f22000c1e1900 */
[----:B------:R-:W-:-:S03]  /*162f0*/  FFMA R19, R7, R77, R19 ;  /* 0x0000004d07137223 */ /* 0x000fc60000000013 */
[----:B------:R-:W2:Y:S01]  /*16300*/  LDG.E R77, desc[UR10][R12.64+0x10] ;  /* 0x0000100a0c4d7981 */ /* 0x000ea2000c1e1900 */
[C---:B------:R-:W-:Y:S01]  /*16310*/  FFMA R65, R7.reuse, R6, R65 ;  /* 0x0000000607417223 */ /* 0x040fe20000000041 */
[C---:B------:R-:W-:Y:S01]  /*16320*/  FFMA R23, R7.reuse, R5, R23 ;  /* 0x0000000507177223 */ /* 0x040fe20000000017 */
[----:B------:R-:W-:Y:S02]  /*16330*/  FFMA R67, R7, R4, R67 ;  /* 0x0000000407437223 */ /* 0x000fe40000000043 */
[----:B------:R-:W2:Y:S02]  /*16340*/  LDL.128 R4, [UR7+0xc10] ;  /* 0x000c1007ff047983 */ /* 0x000ea40008100c00 */
[----:B--2---:R-:W-:Y:S01]  /*16350*/  FFMA R64, R77, R4, R64 ;  /* 0x000000044d407223 */ /* 0x004fe20000000040 */
[C---:B------:R-:W-:Y:S01]  /*16360*/  FFMA R22, R4.reuse, R76, R22 ;  /* 0x0000004c04167223 */ /* 0x040fe20000000016 */
[C---:B---3--:R-:W-:Y:S01]  /*16370*/  FFMA R20, R4.reuse, R75, R20 ;  /* 0x0000004b04147223 */ /* 0x048fe20000000014 */
[C---:B------:R-:W-:Y:S01]  /*16380*/  FFMA R18, R4.reuse, R74, R18 ;  /* 0x0000004a04127223 */ /* 0x040fe20000000012 */
[C---:B------:R-:W-:Y:S01]  /*16390*/  FFMA R21, R4.reuse, R73, R21 ;  /* 0x0000004904157223 */ /* 0x040fe20000000015 */
[C---:B------:R-:W-:Y:S01]  /*163a0*/  FFMA R19, R4.reuse, R72, R19 ;  /* 0x0000004804137223 */ /* 0x040fe20000000013 */
[C---:B----4-:R-:W-:Y:S01]  /*163b0*/  FFMA R17, R4.reuse, R71, R17 ;  /* 0x0000004704117223 */ /* 0x050fe20000000011 */
[C---:B------:R-:W-:Y:S01]  /*163c0*/  FFMA R16, R4.reuse, R68, R16 ;  /* 0x0000004404107223 */ /* 0x040fe20000000010 */
[----:B------:R-:W2:Y:S04]  /*163d0*/  LDG.E R77, desc[UR10][R12.64+0x210] ;  /* 0x0002100a0c4d7981 */ /* 0x000ea8000c1e1900 */
[----:B------:R-:W3:Y:S04]  /*163e0*/  LDG.E R76, desc[UR10][R12.64+0x250] ;  /* 0x0002500a0c4c7981 */ /* 0x000ee8000c1e1900 */
[----:B------:R-:W4:Y:S04]  /*163f0*/  LDG.E R75, desc[UR10][R12.64+0x290] ;  /* 0x0002900a0c4b7981 */ /* 0x000f28000c1e1900 */
[----:B------:R-:W4:Y:S04]  /*16400*/  LDG.E R74, desc[UR10][R12.64+0x2d0] ;  /* 0x0002d00a0c4a7981 */ /* 0x000f28000c1e1900 */
[----:B------:R-:W4:Y:S04]  /*16410*/  LDG.E R73, desc[UR10][R12.64+0x310] ;  /* 0x0003100a0c497981 */ /* 0x000f28000c1e1900 */
[----:B------:R-:W4:Y:S04]  /*16420*/  LDG.E R72, desc[UR10][R12.64+0x350] ;  /* 0x0003500a0c487981 */ /* 0x000f28000c1e1900 */
[----:B------:R-:W4:Y:S04]  /*16430*/  LDG.E R71, desc[UR10][R12.64+0x390] ;  /* 0x0003900a0c477981 */ /* 0x000f28000c1e1900 */
        /* <DEDUP_REMOVED lines=18> */
[----:B---3--:R-:W-:-:S03]  /*16560*/  FFMA R64, R5, R76, R64 ;  /* 0x0000004c05407223 */ /* 0x008fc60000000040 */
[----:B------:R-:W3:Y:S01]  /*16570*/  LDG.E R76, desc[UR10][R12.64+0x254] ;  /* 0x0002540a0c4c7981 */ /* 0x000ee2000c1e1900 */
[----:B----4-:R-:W-:-:S03]  /*16580*/  FFMA R22, R5, R75, R22 ;  /* 0x0000004b05167223 */ /* 0x010fc60000000016 */
[----:B------:R-:W4:Y:S01]  /*16590*/  LDG.E R75, desc[UR10][R12.64+0x294] ;  /* 0x0002940a0c4b7981 */ /* 0x000f22000c1e1900 */
[----:B--2---:R-:W-:-:S03]  /*165a0*/  FFMA R20, R5, R74, R20 ;  /* 0x0000004a05147223 */ /* 0x004fc60000000014 */
        /* <DEDUP_REMOVED lines=87> */
[C---:B------:R-:W-:Y:S01]  /*16b20*/  FFMA R65, R7.reuse, R6, R65 ;  /* 0x0000000607417223 */ /* 0x040fe20000000041 */
[C---:B------:R-:W-:Y:S01]  /*16b30*/  FFMA R23, R7.reuse, R5, R23 ;  /* 0x0000000507177223 */ /* 0x040fe20000000017 */
[----:B------:R-:W-:Y:S02]  /*16b40*/  FFMA R67, R7, R4, R67 ;  /* 0x0000000407437223 */ /* 0x000fe40000000043 */
[----:B------:R-:W3:Y:S02]  /*16b50*/  LDL.128 R4, [UR7+0xc20] ;  /* 0x000c2007ff047983 */ /* 0x000ee40008100c00 */
[----:B---3--:R-:W-:Y:S01]  /*16b60*/  FFMA R64, R77, R4, R64 ;  /* 0x000000044d407223 */ /* 0x008fe20000000040 */
[C---:B------:R-:W-:Y:S01]  /*16b70*/  FFMA R22, R4.reuse, R76, R22 ;  /* 0x0000004c04167223 */ /* 0x040fe20000000016 */
[C---:B----4-:R-:W-:Y:S01]  /*16b80*/  FFMA R20, R4.reuse, R75, R20 ;  /* 0x0000004b04147223 */ /* 0x050fe20000000014 */
[C---:B--2---:R-:W-:Y:S01]  /*16b90*/  FFMA R18, R4.reuse, R74, R18 ;  /* 0x0000004a04127223 */ /* 0x044fe20000000012 */
[C---:B------:R-:W-:Y:S01]  /*16ba0*/  FFMA R21, R4.reuse, R73, R21 ;  /* 0x0000004904157223 */ /* 0x040fe20000000015 */
[C---:B------:R-:W-:Y:S01]  /*16bb0*/  FFMA R19, R4.reuse, R72, R19 ;  /* 0x0000004804137223 */ /* 0x040fe20000000013 */
[C---:B------:R-:W-:Y:S01]  /*16bc0*/  FFMA R17, R4.reuse, R71, R17 ;  /* 0x0000004704117223 */ /* 0x040fe20000000011 */
        /* <DEDUP_REMOVED lines=188> */
[C---:B------:R-:W-:Y:S01]  /*17790*/  FFMA R64, R6.reuse, R77, R64 ;  /* 0x0000004d06407223 */ /* 0x040fe20000000040 */
[C---:B------:R-:W-:Y:S02]  /*177a0*/  FFMA R15, R6.reuse, R67, R15 ;  /* 0x00000043060f7223 */ /* 0x040fe4000000000f */
        /* <DEDUP_REMOVED lines=38> */
[----:B------:R0:W4:Y:S01]  /*17a10*/  LDG.E R65, desc[UR10][R12.64+0x3fc] ;  /* 0x0003fc0a0c417981 */ /* 0x000122000c1e1900 */
[----:B------:R-:W-:Y:S01]  /*17a20*/  FADD R8, R8, R64 ;  /* 0x0000004008087221 */ /* 0x000fe20000000000 */
[C---:B------:R-:W-:Y:S01]  /*17a30*/  FFMA R21, R7.reuse, R78, R21 ;  /* 0x0000004e07157223 */ /* 0x040fe20000000015 */
[C---:B------:R-:W-:Y:S01]  /*17a40*/  FFMA R19, R7.reuse, R77, R19 ;  /* 0x0000004d07137223 */ /* 0x040fe20000000013 */
[----:B------:R-:W-:Y:S01]  /*17a50*/  FFMA R5, R7, R67, R5 ;  /* 0x0000004307057223 */ /* 0x000fe20000000005 */
[----:B------:R-:W-:Y:S01]  /*17a60*/  FADD R9, R9, R22 ;  /* 0x0000001609097221 */ /* 0x000fe20000000000 */
[----:B------:R-:W-:Y:S01]  /*17a70*/  FADD R10, R10, R20 ;  /* 0x000000140a0a7221 */ /* 0x000fe20000000000 */
[----:B------:R-:W-:Y:S01]  /*17a80*/  FADD R11, R11, R18 ;  /* 0x000000120b0b7221 */ /* 0x000fe20000000000 */
[----:B------:R-:W-:Y:S01]  /*17a90*/  FADD R104, R104, R21 ;  /* 0x0000001568687221 */ /* 0x000fe20000000000 */
[----:B------:R-:W-:Y:S01]  /*17aa0*/  FADD R105, R105, R19 ;  /* 0x0000001369697221 */ /* 0x000fe20000000000 */
[----:B------:R-:W-:Y:S01]  /*17ab0*/  FADD R113, R113, R5 ;  /* 0x0000000571717221 */ /* 0x000fe20000000000 */
[----:B------:R-:W-:Y:S01]  /*17ac0*/  ULEA UR6, UR13, UR24, 0x2 ;  /* 0x000000180d067291 */ /* 0x000fe2000f8e10ff */
[----:B------:R-:W-:Y:S01]  /*17ad0*/  STL.128 [UR7+0xa00], R8 ;  /* 0x000a0008ff007987 */ /* 0x000fe20008100c07 */
[C---:B--2---:R-:W-:Y:S01]  /*17ae0*/  FFMA R17, R7.reuse, R76, R17 ;  /* 0x0000004c07117223 */ /* 0x044fe20000000011 */
[C---:B---3--:R-:W-:Y:S01]  /*17af0*/  FFMA R16, R7.reuse, R75, R16 ;  /* 0x0000004b07107223 */ /* 0x048fe20000000010 */
[C---:B----4-:R-:W-:Y:S01]  /*17b00*/  FFMA R15, R7.reuse, R74, R15 ;  /* 0x0000004a070f7223 */ /* 0x050fe2000000000f */
[C---:B------:R-:W-:Y:S01]  /*17b10*/  FFMA R14, R7.reuse, R73, R14 ;  /* 0x00000049070e7223 */ /* 0x040fe2000000000e */
[C---:B0-----:R-:W-:Y:S01]  /*17b20*/  FFMA R13, R7.reuse, R72, R70 ;  /* 0x00000048070d7223 */ /* 0x041fe20000000046 */
[C---:B------:R-:W-:Y:S01]  /*17b30*/  FFMA R12, R7.reuse, R71, R69 ;  /* 0x00000047070c7223 */ /* 0x040fe20000000045 */
[C---:B------:R-:W-:Y:S01]  /*17b40*/  FFMA R23, R7.reuse, R68, R23 ;  /* 0x0000004407177223 */ /* 0x040fe20000000017 */
[C---:B------:R-:W-:Y:S01]  /*17b50*/  FFMA R6, R7.reuse, R6, R66 ;  /* 0x0000000607067223 */ /* 0x040fe20000000042 */
[----:B------:R-:W-:Y:S01]  /*17b60*/  FFMA R4, R7, R65, R4 ;  /* 0x0000004107047223 */ /* 0x000fe20000000004 */
[----:B------:R-:W-:-:S04]  /*17b70*/  FFMA R7, R8, R8, RZ ;  /* 0x0000000808077223 */ /* 0x000fc800000000ff */
        /* <DEDUP_REMOVED lines=18> */
[----:B------:R-:W-:Y:S01]  /*17ca0*/  FFMA R7, R112, R112, R7 ;  /* 0x0000007070077223 */ /* 0x000fe20000000007 */
[----:B------:R-:W-:Y:S01]  /*17cb0*/  FADD R114, R114, R23 ;  /* 0x0000001772727221 */ /* 0x000fe20000000000 */
[----:B------:R-:W-:Y:S02]  /*17cc0*/  FADD R115, R115, R4 ;  /* 0x0000000473737221 */ /* 0x000fe40000000000 */
[----:B------:R-:W-:Y:S01]  /*17cd0*/  FFMA R7, R113, R113, R7 ;  /* 0x0000007171077223 */ /* 0x000fe20000000007 */
[----:B------:R-:W-:-:S03]  /*17ce0*/  HFMA2 R4, -RZ, RZ, 1.375, 0 ;  /* 0x3d800000ff047431 */ /* 0x000fc600000001ff */
[----:B------:R-:W-:-:S04]  /*17cf0*/  FFMA R7, R114, R114, R7 ;  /* 0x0000007272077223 */ /* 0x000fc80000000007 */
[----:B------:R-:W-:-:S04]  /*17d00*/  FFMA R7, R115, R115, R7 ;  /* 0x0000007373077223 */ /* 0x000fc80000000007 */
[----:B------:R-:W-:-:S05]  /*17d10*/  FFMA R7, R7, R4, 9.9999997473787516356e-06 ;  /* 0x3727c5ac07077423 */ /* 0x000fca0000000004 */
[----:B------:R-:W-:-:S13]  /*17d20*/  FSETP.GEU.AND P0, PT, |R7|, 1.175494350822287508e-38, PT ;  /* 0x008000000700780b */ /* 0x000fda0003f0e200 */
[----:B------:R-:W-:-:S04]  /*17d30*/  @!P0 FMUL R7, R7, 16777216 ;  /* 0x4b80000007078820 */ /* 0x000fc80000400000 */
[----:B------:R-:W0:Y:S01]  /*17d40*/  MUFU.RSQ R23, R7 ;  /* 0x0000000700177308 */ /* 0x000e220000001400 */
[----:B------:R-:W-:Y:S04]  /*17d50*/  STL.128 [UR7+0xa10], R104 ;  /* 0x000a1068ff007987 */ /* 0x000fe80008100c07 */
[----:B------:R-:W-:Y:S04]  /*17d60*/  STL.128 [UR7+0xa20], R108 ;  /* 0x000a206cff007987 */ /* 0x000fe80008100c07 */
[----:B------:R-:W-:Y:S01]  /*17d70*/  STL.128 [UR7+0xa30], R112 ;  /* 0x000a3070ff007987 */ /* 0x000fe20008100c07 */
[----:B0-----:R-:W-:-:S04]  /*17d80*/  @!P0 FMUL R23, R23, 4096 ;  /* 0x4580000017178820 */ /* 0x001fc80000400000 */
[-C--:B------:R-:W-:Y:S01]  /*17d90*/  FMUL R4, R8, R23.reuse ;  /* 0x0000001708047220 */ /* 0x080fe20000400000 */
[----:B------:R0:W-:Y:S01]  /*17da0*/  STL [UR6], R23 ;  /* 0x00000017ff007987 */ /* 0x0001e20008100806 */
        /* <DEDUP_REMOVED lines=14> */
[----:B0-----:R-:W-:Y:S01]  /*17e90*/  FMUL R23, R115, R23 ;  /* 0x0000001773177220 */ /* 0x001fe20000400000 */
[----:B------:R0:W-:Y:S04]  /*17ea0*/  STL.128 [UR7+0x1200], R4 ;  /* 0x00120004ff007987 */ /* 0x0001e80008100c07 */
[----:B------:R0:W-:Y:S04]  /*17eb0*/  STL.128 [UR7+0x1210], R12 ;  /* 0x0012100cff007987 */ /* 0x0001e80008100c07 */
[----:B------:R0:W-:Y:S04]  /*17ec0*/  STL.128 [UR7+0x1220], R16 ;  /* 0x00122010ff007987 */ /* 0x0001e80008100c07 */
[----:B------:R0:W-:Y:S01]  /*17ed0*/  STL.128 [UR7+0x1230], R20 ;  /* 0x00123014ff007987 */ /* 0x0001e20008100c07 */
[----:B------:R-:W-:-:S07]  /*17ee0*/  MOV R66, RZ ;  /* 0x000000ff00427202 */ /* 0x000fce0000000f00 */
.L_x_376:
[----:B------:R-:W1:Y:S01]  /*17ef0*/  LDC.64 R64, c[0x0][0x3b8] ;  /* 0x0000ee00ff407b82 */ /* 0x000e620000000a00 */
[----:B------:R-:W-:-:S05]  /*17f00*/  SHF.L.U32 R67, R66, 0x4, RZ ;  /* 0x0000000442437819 */ /* 0x000fca00000006ff */
[----:B-1----:R-:W-:-:S05]  /*17f10*/  IMAD.WIDE.U32 R64, R67, 0x4, R64 ;  /* 0x0000000443407825 */ /* 0x002fca00078e0040 */
        /* <DEDUP_REMOVED lines=16> */
[----:B------:R-:W4:Y:S01]  /*18020*/  LDG.E R70, desc[UR10][R64.64+0x10] ;  /* 0x0000100a40467981 */ /* 0x000f22000c1e1900 */
[----:B------:R-:W-:-:S04]  /*18030*/  FFMA R68, R4, R68, RZ ;  /* 0x0000004404447223 */ /* 0x000fc800000000ff */
[----:B------:R-:W-:Y:S02]  /*18040*/  FFMA R75, R5, R75, R68 ;  /* 0x0000004b054b7223 */ /* 0x000fe40000000044 */
[----:B------:R-:W5:Y:S02]  /*18050*/  LDG.E R68, desc[UR10][R64.64+0x1c] ;  /* 0x00001c0a40447981 */ /* 0x000f64000c1e1900 */
[----:B------:R-:W-:Y:S02]  /*18060*/  FFMA R75, R6, R67, R75 ;  /* 0x00000043064b7223 */ /* 0x000fe4000000004b */
[----:B------:R-:W5:Y:S02]  /*18070*/  LDG.E R67, desc[UR10][R64.64+0x58] ;  /* 0x0000580a40437981 */ /* 0x000f64000c1e1900 */
[----:B---3--:R-:W-:Y:S02]  /*18080*/  FFMA R71, R7, R71, R75 ;  /* 0x0000004707477223 */ /* 0x008fe4000000004b */
[----:B------:R-:W3:Y:S02]  /*18090*/  LDG.E R75, desc[UR10][R64.64+0x64] ;  /* 0x0000640a404b7981 */ /* 0x000ee4000c1e1900 */
[C---:B------:R-:W-:Y:S01]  /*180a0*/  FFMA R71, R12.reuse, R73, R71 ;  /* 0x000000490c477223 */ /* 0x040fe20000000047 */
[----:B----4-:R-:W-:Y:S01]  /*180b0*/  FFMA R69, R12, R70, R69 ;  /* 0x000000460c457223 */ /* 0x010fe20000000045 */
[----:B------:R-:W4:Y:S04]  /*180c0*/  LDG.E R73, desc[UR10][R64.64+0x60] ;  /* 0x0000600a40497981 */ /* 0x000f28000c1e1900 */
[----:B------:R-:W3:Y:S01]  /*180d0*/  LDG.E R70, desc[UR10][R64.64+0x20] ;  /* 0x0000200a40467981 */ /* 0x000ee2000c1e1900 */
[C---:B--2---:R-:W-:Y:S01]  /*180e0*/  FFMA R69, R13.reuse, R72, R69 ;  /* 0x000000480d457223 */ /* 0x044fe20000000045 */
[----:B------:R-:W-:-:S02]  /*180f0*/  FFMA R76, R13, R76, R71 ;  /* 0x0000004c0d4c7223 */ /* 0x000fc40000000047 */
[----:B------:R-:W2:Y:S01]  /*18100*/  LDG.E R71, desc[UR10][R64.64+0x5c] ;  /* 0x00005c0a40477981 */ /* 0x000ea2000c1e1900 */
[----:B------:R-:W-:-:S03]  /*18110*/  FFMA R69, R14, R74, R69 ;  /* 0x0000004a0e457223 */ /* 0x000fc60000000045 */
[----:B------:R-:W4:Y:S04]  /*18120*/  LDG.E R72, desc[UR10][R64.64+0x24] ;  /* 0x0000240a40487981 */ /* 0x000f28000c1e1900 */
[----:B------:R-:W4:Y:S01]  /*18130*/  LDG.E R74, desc[UR10][R64.64+0x28] ;  /* 0x0000280a404a7981 */ /* 0x000f22000c1e1900 */
[----:B-----5:R-:W-:-:S03]  /*18140*/  FFMA R68, R15, R68, R69 ;  /* 0x000000440f447223 */ /* 0x020fc60000000045 */
[----:B------:R-:W5:Y:S01]  /*18150*/  LDG.E R69, desc[UR10][R64.64+0x2c] ;  /* 0x00002c0a40457981 */ /* 0x000f62000c1e1900 */
[----:B------:R-:W-:-:S03]  /*18160*/  FFMA R76, R14, R67, R76 ;  /* 0x000000430e4c7223 */ /* 0x000fc6000000004c */
[----:B------:R-:W5:Y:S01]  /*18170*/  LDG.E R67, desc[UR10][R64.64+0x68] ;  /* 0x0000680a40437981 */ /* 0x000f62000c1e1900 */
[----:B---3--:R-:W-:-:S03]  /*18180*/  FFMA R68, R16, R70, R68 ;  /* 0x0000004610447223 */ /* 0x008fc60000000044 */
[----:B------:R-:W3:Y:S01]  /*18190*/  LDG.E R70, desc[UR10][R64.64+0x78] ;  /* 0x0000780a40467981 */ /* 0x000ee2000c1e1900 */
[----:B--2---:R-:W-:-:S03]  /*181a0*/  FFMA R71, R15, R71, R76 ;  /* 0x000000470f477223 */ /* 0x004fc6000000004c */
[----:B------:R-:W2:Y:S01]  /*181b0*/  LDG.E R76, desc[UR10][R64.64+0x6c] ;  /* 0x00006c0a404c7981 */ /* 0x000ea2000c1e1900 */
[C---:B----4-:R-:W-:Y:S01]  /*181c0*/  FFMA R68, R17.reuse, R72, R68 ;  /* 0x0000004811447223 */ /* 0x050fe20000000044 */
[----:B------:R-:W-:Y:S02]  /*181d0*/  FFMA R71, R16, R73, R71 ;  /* 0x0000004910477223 */ /* 0x000fe40000000047 */
[----:B------:R-:W4:Y:S01]  /*181e0*/  LDG.E R72, desc[UR10][R64.64+0x74] ;  /* 0x0000740a40487981 */ /* 0x000f22000c1e1900 */
[----:B------:R-:W-:Y:S01]  /*181f0*/  FFMA R74, R18, R74, R68 ;  /* 0x0000004a124a7223 */ /* 0x000fe20000000044 */
[----:B------:R-:W-:Y:S02]  /*18200*/  FFMA R68, R17, R75, R71 ;  /* 0x0000004b11447223 */ /* 0x000fe40000000047 */
[----:B------:R-:W3:Y:S01]  /*18210*/  LDG.E R73, desc[UR10][R64.64+0x34] ;  /* 0x0000340a40497981 */ /* 0x000ee2000c1e1900 */
[----:B-----5:R-:W-:-:S03]  /*18220*/  FFMA R69, R19, R69, R74 ;  /* 0x0000004513457223 */ /* 0x020fc6000000004a */
[----:B------:R-:W5:Y:S04]  /*18230*/  LDG.E R75, desc[UR10][R64.64+0x30] ;  /* 0x0000300a404b7981 */ /* 0x000f68000c1e1900 */
[----:B------:R-:W4:Y:S01]  /*18240*/  LDG.E R74, desc[UR10][R64.64+0x70] ;  /* 0x0000700a404a7981 */ /* 0x000f22000c1e1900 */
[----:B------:R-:W-:-:S03]  /*18250*/  FFMA R68, R18, R67, R68 ;  /* 0x0000004312447223 */ /* 0x000fc60000000044 */
[----:B------:R-:W3:Y:S04]  /*18260*/  LDG.E R71, desc[UR10][R64.64+0x38] ;  /* 0x0000380a40477981 */ /* 0x000ee8000c1e1900 */
[----:B------:R-:W3:Y:S04]  /*18270*/  LDG.E R67, desc[UR10][R64.64+0x3c] ;  /* 0x00003c0a40437981 */ /* 0x000ee8000c1e1900 */
[----:B------:R1:W3:Y:S01]  /*18280*/  LDG.E R65, desc[UR10][R64.64+0x7c] ;  /* 0x00007c0a40417981 */ /* 0x0002e2000c1e1900 */
[----:B------:R-:W-:Y:S01]  /*18290*/  UIMAD UR6, UR13, 0x100, UR29 ;  /* 0x000001000d0678a4 */ /* 0x000fe2000f8e021d */
[----:B--2---:R-:W-:Y:S01]  /*182a0*/  FFMA R68, R19, R76, R68 ;  /* 0x0000004c13447223 */ /* 0x004fe20000000044 */
[----:B-----5:R-:W-:-:S03]  /*182b0*/  FFMA R69, R20, R75, R69 ;  /* 0x0000004b14457223 */ /* 0x020fc60000000045 */
[----:B----4-:R-:W-:Y:S01]  /*182c0*/  FFMA R68, R20, R74, R68 ;  /* 0x0000004a14447223 */ /* 0x010fe20000000044 */
[----:B---3--:R-:W-:-:S03]  /*182d0*/  FFMA R69, R21, R73, R69 ;  /* 0x0000004915457223 */ /* 0x008fc60000000045 */
[----:B------:R-:W-:Y:S01]  /*182e0*/  FFMA R68, R21, R72, R68 ;  /* 0x0000004815447223 */ /* 0x000fe20000000044 */
[----:B-1----:R-:W-:-:S03]  /*182f0*/  FFMA R64, R22, R71, R69 ;  /* 0x0000004716407223 */ /* 0x002fc60000000045 */
[----:B------:R-:W-:Y:S01]  /*18300*/  FFMA R68, R22, R70, R68 ;  /* 0x0000004616447223 */ /* 0x000fe20000000044 */
[C---:B------:R-:W-:Y:S01]  /*18310*/  FFMA R64, R23.reuse, R67, R64 ;  /* 0x0000004317407223 */ /* 0x040fe20000000040 */
[C---:B------:R-:W-:Y:S02]  /*18320*/  LEA R67, R66.reuse, UR6, 0x2 ;  /* 0x0000000642437c11 */ /* 0x040fe4000f8e10ff */
[----:B------:R-:W-:Y:S01]  /*18330*/  IADD3 R66, PT, PT, R66, 0x2, RZ ;  /* 0x0000000242427810 */ /* 0x000fe20007ffe0ff */
[----:B------:R-:W-:-:S05]  /*18340*/  FFMA R65, R23, R65, R68 ;  /* 0x0000004117417223 */ /* 0x000fca0000000044 */
[----:B------:R1:W-:Y:S01]  /*18350*/  STL.64 [R67], R64 ;  /* 0x0000004043007387 */ /* 0x0003e20000100a00 */
[----:B------:R-:W-:-:S13]  /*18360*/  ISETP.NE.AND P0, PT, R66, 0x40, PT ;  /* 0x000000404200780c */ /* 0x000fda0003f05270 */
[----:B-1----:R-:W-:Y:S05]  /*18370*/  @P0 BRA `(.L_x_376) ;  /* 0xfffffff800dc0947 */ /* 0x002fea000383ffff */
[----:B------:R-:W-:-:S09]  /*18380*/  ULEA UR6, UR13, UR17, 0x8 ;  /* 0x000000110d067291 */ /* 0x000fd2000f8e40ff */
[----:B0-----:R-:W2:Y:S04]  /*18390*/  LDL.128 R4, [UR6+0x2b80] ;  /* 0x002b8006ff047983 */ /* 0x001ea80008100c00 */
[----:B------:R-:W3:Y:S04]  /*183a0*/  LDL.128 R120, [UR6+0x2b90] ;  /* 0x002b9006ff787983 */ /* 0x000ee80008100c00 */
[----:B------:R-:W4:Y:S04]  /*183b0*/  LDL.128 R100, [UR6+0x2ba0] ;  /* 0x002ba006ff647983 */ /* 0x000f280008100c00 */
[----:B------:R-:W5:Y:S04]  /*183c0*/  LDL.128 R96, [UR6+0x2bb0] ;  /* 0x002bb006ff607983 */ /* 0x000f680008100c00 */
        /* <DEDUP_REMOVED lines=11> */
[----:B------:R-:W5:Y:S01]  /*18480*/  LDL.128 R116, [UR6+0x2c70] ;  /* 0x002c7006ff747983 */ /* 0x000f620008100c00 */
[C---:B--2---:R-:W-:Y:S01]  /*18490*/  FSETP.GT.AND P6, PT, R4.reuse, RZ, PT ;  /* 0x000000ff0400720b */ /* 0x044fe20003fc4000 */
[----:B------:R-:W-:Y:S01]  /*184a0*/  FMUL R4, R4, R4 ;  /* 0x0000000404047220 */ /* 0x000fe20000400000 */
[C---:B------:R-:W-:Y:S01]  /*184b0*/  FSETP.GT.AND P5, PT, R5.reuse, RZ, PT ;  /* 0x000000ff0500720b */ /* 0x040fe20003fa4000 */
[----:B------:R-:W-:Y:S01]  /*184c0*/  FMUL R5, R5, R5 ;  /* 0x0000000505057220 */ /* 0x000fe20000400000 */
[C---:B------:R-:W-:Y:S01]  /*184d0*/  FSETP.GT.AND P3, PT, R6.reuse, RZ, PT ;  /* 0x000000ff0600720b */ /* 0x040fe20003f64000 */
[----:B------:R-:W-:Y:S01]  /*184e0*/  FMUL R6, R6, R6 ;  /* 0x0000000606067220 */ /* 0x000fe20000400000 */
[C---:B------:R-:W-:Y:S01]  /*184f0*/  FSETP.GT.AND P2, PT, R7.reuse, RZ, PT ;  /* 0x000000ff0700720b */ /* 0x040fe20003f44000 */
[C---:B---3--:R-:W-:Y:S01]  /*18500*/  FMUL R244, R120.reuse, R120 ;  /* 0x0000007878f47220 */ /* 0x048fe20000400000 */
[----:B------:R-:W-:Y:S01]  /*18510*/  FMUL R7, R7, R7 ;  /* 0x0000000707077220 */ /* 0x000fe20000400000 */
[----:B------:R-:W-:Y:S01]  /*18520*/  FSETP.GT.AND P1, PT, R120, RZ, PT ;  /* 0x000000ff7800720b */ /* 0x000fe20003f24000 */
[----:B------:R-:W-:Y:S01]  /*18530*/  FMUL R166, R121, R121 ;  /* 0x0000007979a67220 */ /* 0x000fe20000400000 */
[----:B------:R-:W-:Y:S01]  /*18540*/  FSEL R4, R4, RZ, P6 ;  /* 0x000000ff04047208 */ /* 0x000fe20003000000 */
        /* <DEDUP_REMOVED lines=9> */
[----:B------:R-:W-:Y:S01]  /*185e0*/  FSETP.GT.AND P5, PT, R100, RZ, PT ;  /* 0x000000ff6400720b */ /* 0x000fe20003fa4000 */
[----:B------:R-:W-:Y:S01]  /*185f0*/  FMUL R122, R102, R102 ;  /* 0x00000066667a7220 */ /* 0x000fe20000400000 */
[----:B------:R-:W-:-:S02]  /*18600*/  FSEL R6, R6, RZ, P3 ;  /* 0x000000ff06067208 */ /* 0x000fc40001800000 */
[----:B------:R-:W-:Y:S02]  /*18610*/  FSEL R100, R244, RZ, P1 ;  /* 0x000000fff4647208 */ /* 0x000fe40000800000 */
[----:B------:R-:W-:Y:S02]  /*18620*/  FSETP.GT.AND P3, PT, R101, RZ, PT ;  /* 0x000000ff6500720b */ /* 0x000fe40003f64000 */
[----:B------:R-:W-:Y:S02]  /*18630*/  FSEL R7, R7, RZ, P2 ;  /* 0x000000ff07077208 */ /* 0x000fe40001000000 */
[----:B------:R-:W-:Y:S02]  /*18640*/  FSETP.GT.AND P1, PT, R103, RZ, PT ;  /* 0x000000ff6700720b */ /* 0x000fe40003f24000 */
[----:B------:R-:W-:Y:S01]  /*18650*/  FSETP.GT.AND P2, PT, R102, RZ, PT ;  /* 0x000000ff6600720b */ /* 0x000fe20003f44000 */
[----:B------:R0:W-:Y:S01]  /*18660*/  STL.128 [UR6+0x2380], R4 ;  /* 0x00238004ff007987 */ /* 0x0001e20008100c06 */
[----:B------:R-:W-:Y:S01]  /*18670*/  FSEL R101, R166, RZ, P0 ;  /* 0x000000ffa6657208 */ /* 0x000fe20000000000 */
[----:B-----5:R-:W-:Y:S01]  /*18680*/  FMUL R166, R96, R96 ;  /* 0x0000006060a67220 */ /* 0x020fe20000400000 */
[----:B------:R-:W-:Y:S01]  /*18690*/  FSEL R103, R243, RZ, P6 ;  /* 0x000000fff3677208 */ /* 0x000fe20003000000 */
[----:B------:R-:W-:Y:S01]  /*186a0*/  FMUL R243, R98, R98 ;  /* 0x0000006262f37220 */ /* 0x000fe20000400000 */
[----:B------:R-:W-:-:S02]  /*186b0*/  FSETP.GT.AND P0, PT, R96, RZ, PT ;  /* 0x000000ff6000720b */ /* 0x000fc40003f04000 */
[----:B------:R-:W-:Y:S01]  /*186c0*/  FSEL R102, R120, RZ, P4 ;  /* 0x000000ff78667208 */ /* 0x000fe20002000000 */
[----:B------:R-:W-:Y:S01]  /*186d0*/  FMUL R120, R97, R97 ;  /* 0x0000006161787220 */ /* 0x000fe20000400000 */
[----:B------:R-:W-:Y:S02]  /*186e0*/  FSETP.GT.AND P6, PT, R98, RZ, PT ;  /* 0x000000ff6200720b */ /* 0x000fe40003fc4000 */
[----:B------:R-:W-:Y:S01]  /*186f0*/  FSEL R96, R167, RZ, P5 ;  /* 0x000000ffa7607208 */ /* 0x000fe20002800000 */
[----:B------:R-:W-:Y:S01]  /*18700*/  FMUL R167, R99, R99 ;  /* 0x0000006363a77220 */ /* 0x000fe20000400000 */
[----:B------:R-:W-:Y:S01]  /*18710*/  FSETP.GT.AND P4, PT, R97, RZ, PT ;  /* 0x000000ff6100720b */ /* 0x000fe20003f84000 */
[----:B------:R0:W-:Y:S01]  /*18720*/  STL.128 [UR6+0x2390], R100 ;  /* 0x00239064ff007987 */ /* 0x0001e20008100c06 */
[----:B------:R-:W-:Y:S02]  /*18730*/  FSETP.GT.AND P5, PT, R99, RZ, PT ;  /* 0x000000ff6300720b */ /* 0x000fe40003fa4000 */
[----:B------:R-:W-:Y:S01]  /*18740*/  FSEL R97, R121, RZ, P3 ;  /* 0x000000ff79617208 */ /* 0x000fe20001800000 */
[----:B------:R-:W-:Y:S01]  /*18750*/  FMUL R121, R92, R92 ;  /* 0x0000005c5c797220 */ /* 0x000fe20000400000 */
[----:B------:R-:W-:Y:S01]  /*18760*/  FSEL R99, R123, RZ, P1 ;  /* 0x000000ff7b637208 */ /* 0x000fe20000800000 */
[----:B------:R-:W-:Y:S01]  /*18770*/  FMUL R123, R94, R94 ;  /* 0x0000005e5e7b7220 */ /* 0x000fe20000400000 */
[----:B------:R-:W-:-:S02]  /*18780*/  FSETP.GT.AND P3, PT, R92, RZ, PT ;  /* 0x000000ff5c00720b */ /* 0x000fc40003f64000 */
[----:B------:R-:W-:Y:S01]  /*18790*/  FSEL R98, R122, RZ, P2 ;  /* 0x000000ff7a627208 */ /* 0x000fe20001000000 */
[C---:B------:R-:W-:Y:S01]  /*187a0*/  FMUL R122, R93.reuse, R93 ;  /* 0x0000005d5d7a7220 */ /* 0x040fe20000400000 */
[----:B------:R-:W-:Y:S01]  /*187b0*/  FSETP.GT.AND P1, PT, R94, RZ, PT ;  /* 0x000000ff5e00720b */ /* 0x000fe20003f24000 */
[----:B------:R-:W-:Y:S01]  /*187c0*/  FMUL R244, R118, R118 ;  /* 0x0000007676f47220 */ /* 0x000fe20000400000 */
[----:B------:R-:W-:Y:S01]  /*187d0*/  FSETP.GT.AND P2, PT, R93, RZ, PT ;  /* 0x000000ff5d00720b */ /* 0x000fe20003f44000 */
[----:B------:R0:W-:Y:S01]  /*187e0*/  STL.128 [UR6+0x23a0], R96 ;  /* 0x0023a060ff007987 */ /* 0x0001e20008100c06 */
        /* <DEDUP_REMOVED lines=10> */
[----:B------:R-:W-:Y:S02]  /*18890*/  FSETP.GT.AND P4, PT, R88, RZ, PT ;  /* 0x000000ff5800720b */ /* 0x000fe40003f84000 */
        /* <DEDUP_REMOVED lines=8> */
[C---:B------:R-:W-:Y:S01]  /*18920*/  FMUL R122, R84.reuse, R84 ;  /* 0x00000054547a7220 */ /* 0x040fe20000400000 */
[----:B------:R-:W-:Y:S02]  /*18930*/  FSETP.GT.AND P1, PT, R85, RZ, PT ;  /* 0x000000ff5500720b */ /* 0x000fe40003f24000 */
[----:B------:R-:W-:Y:S02]  /*18940*/  FSETP.GT.AND P2, PT, R84, RZ, PT ;  /* 0x000000ff5400720b */ /* 0x000fe40003f44000 */
[----:B------:R-:W-:Y:S01]  /*18950*/  FSEL R91, R166, RZ, P0 ;  /* 0x000000ffa65b7208 */ /* 0x000fe20000000000 */
[----:B------:R-:W-:Y:S01]  /*18960*/  FMUL R166, R86, R86 ;  /* 0x0000005656a67220 */ /* 0x000fe20000400000 */
[----:B------:R-:W-:Y:S01]  /*18970*/  FSEL R85, R243, RZ, P6 ;  /* 0x000000fff3557208 */ /* 0x000fe20003000000 */
[----:B------:R-:W-:Y:S01]  /*18980*/  FMUL R243, R80, R80 ;  /* 0x0000005050f37220 */ /* 0x000fe20000400000 */
[----:B------:R-:W-:Y:S01]  /*18990*/  FSETP.GT.AND P0, PT, R86, RZ, PT ;  /* 0x000000ff5600720b */ /* 0x000fe20003f04000 */
[----:B------:R0:W-:Y:S01]  /*189a0*/  STL.128 [UR6+0x23c0], R88 ;  /* 0x0023c058ff007987 */ /* 0x0001e20008100c06 */
        /* <DEDUP_REMOVED lines=16> */
[----:B------:R-:W-:Y:S02]  /*18ab0*/  FSETP.GT.AND P2, PT, R83, RZ, PT ;  /* 0x000000ff5300720b */ /* 0x000fe40003f44000 */
[----:B------:R-:W-:Y:S01]  /*18ac0*/  FSEL R82, R166, RZ, P0 ;  /* 0x000000ffa6527208 */ /* 0x000fe20000000000 */
[----:B------:R-:W-:Y:S01]  /*18ad0*/  FMUL R166, R77, R77 ;  /* 0x0000004d4da67220 */ /* 0x000fe20000400000 */
[----:B------:R-:W-:Y:S01]  /*18ae0*/  FSEL R76, R243, RZ, P6 ;  /* 0x000000fff34c7208 */ /* 0x000fe20003000000 */
[----:B------:R-:W-:Y:S01]  /*18af0*/  FMUL R243, R79, R79 ;  /* 0x0000004f4ff37220 */ /* 0x000fe20000400000 */
[----:B------:R-:W-:Y:S02]  /*18b00*/  FSETP.GT.AND P0, PT, R77, RZ, PT ;  /* 0x000000ff4d00720b */ /* 0x000fe40003f04000 */
[----:B------:R-:W-:Y:S01]  /*18b10*/  FSEL R83, R120, RZ, P4 ;  /* 0x000000ff78537208 */ /* 0x000fe20002000000 */
[----:B------:R-:W-:Y:S01]  /*18b20*/  FMUL R120, R78, R78 ;  /* 0x0000004e4e787220 */ /* 0x000fe20000400000 */
[----:B------:R-:W-:-:S02]  /*18b30*/  FSETP.GT.AND P6, PT, R79, RZ, PT ;  /* 0x000000ff4f00720b */ /* 0x000fc40003fc4000 */
        /* <DEDUP_REMOVED lines=87> */
[----:B------:R-:W-:Y:S02]  /*190b0*/  FSEL R15, R120, RZ, P4 ;  /* 0x000000ff780f7208 */ /* 0x000fe40002000000 */
[----:B------:R-:W-:Y:S02]  /*190c0*/  FSETP.GT.AND P0, PT, R117, RZ, PT ;  /* 0x000000ff7500720b */ /* 0x000fe40003f04000 */
[----:B------:R-:W-:Y:S01]  /*190d0*/  FSETP.GT.AND P4, PT, R118, RZ, PT ;  /* 0x000000ff7600720b */ /* 0x000fe20003f84000 */
[----:B------:R0:W-:Y:S01]  /*190e0*/  STL.128 [UR6+0x2450], R12 ;  /* 0x0024500cff007987 */ /* 0x0001e20008100c06 */
[----:B------:R-:W-:-:S02]  /*190f0*/  FSETP.GT.AND P6, PT, R119, RZ, PT ;  /* 0x000000ff7700720b */ /* 0x000fc40003fc4000 */
[----:B------:R-:W-:Y:S02]  /*19100*/  FSEL R118, R121, RZ, P3 ;  /* 0x000000ff79767208 */ /* 0x000fe40001800000 */
[----:B------:R-:W-:Y:S02]  /*19110*/  FSEL R119, R122, RZ, P2 ;  /* 0x000000ff7a777208 */ /* 0x000fe40001000000 */
[----:B------:R-:W-:Y:S02]  /*19120*/  FSEL R120, R123, RZ, P1 ;  /* 0x000000ff7b787208 */ /* 0x000fe40000800000 */
[----:B------:R-:W-:Y:S02]  /*19130*/  FSEL R117, R167, RZ, P5 ;  /* 0x000000ffa7757208 */ /* 0x000fe40002800000 */
[----:B------:R-:W-:Y:S02]  /*19140*/  FSEL R121, R166, RZ, P0 ;  /* 0x000000ffa6797208 */ /* 0x000fe40000000000 */
[----:B------:R-:W-:Y:S01]  /*19150*/  FSEL R122, R244, RZ, P4 ;  /* 0x000000fff47a7208 */ /* 0x000fe20002000000 */
[----:B------:R0:W-:Y:S01]  /*19160*/  STL.128 [UR6+0x2460], R116 ;  /* 0x00246074ff007987 */ /* 0x0001e20008100c06 */
[----:B------:R-:W-:Y:S01]  /*19170*/  FSEL R123, R243, RZ, P6 ;  /* 0x000000fff37b7208 */ /* 0x000fe20003000000 */
[----:B------:R-:W-:-:S04]  /*19180*/  HFMA2 R243, -RZ, RZ, 0, 0 ;  /* 0x00000000fff37431 */ /* 0x000fc800000001ff */
[----:B------:R0:W-:Y:S03]  /*19190*/  STL.128 [UR6+0x2470], R120 ;  /* 0x00247078ff007987 */ /* 0x0001e60008100c06 */
.L_x_377:
[----:B-1----:R-:W1:Y:S01]  /*191a0*/  LDC.64 R166, c[0x0][0x3c0] ;  /* 0x0000f000ffa67b82 */ /* 0x002e620000000a00 */
        /* <DEDUP_REMOVED lines=24> */
[----:B---3--:R-:W-:-:S02]  /*19330*/  FFMA R244, R103, R245, R244 ;  /* 0x000000f567f47223 */ /* 0x008fc400000000f4 */
[----:B------:R-:W3:Y:S02]  /*19340*/  LDG.E R245, desc[UR10][R166.64+0x40] ;  /* 0x0000400aa6f57981 */ /* 0x000ee4000c1e1900 */
[----:B--2---:R-:W-:Y:S02]  /*19350*/  FFMA R244, R96, R246, R244 ;  /* 0x000000f660f47223 */ /* 0x004fe400000000f4 */
[----:B------:R-:W2:Y:S02]  /*19360*/  LDG.E R246, desc[UR10][R166.64+0x44] ;  /* 0x0000440aa6f67981 */ /* 0x000ea4000c1e1900 */
[----:B-----5:R-:W-:Y:S02]  /*19370*/  FFMA R244, R97, R247, R244 ;  /* 0x000000f761f47223 */ /* 0x020fe400000000f4 */
[----:B------:R-:W5:Y:S02]  /*19380*/  LDG.E R247, desc[UR10][R166.64+0x48] ;  /* 0x0000480aa6f77981 */ /* 0x000f64000c1e1900 */
[----:B----4-:R-:W-:-:S02]  /*19390*/  FFMA R244, R98, R248, R244 ;  /* 0x000000f862f47223 */ /* 0x010fc400000000f4 */
        /* <DEDUP_REMOVED lines=8> */
[----:B------:R-:W3:Y:S02]  /*19420*/  LDG.E R244, desc[UR10][R166.64+0x3c] ;  /* 0x00003c0aa6f47981 */ /* 0x000ee4000c1e1900 */
[----:B---3--:R-:W-:Y:S02]  /*19430*/  FFMA R244, R95, R244, R252 ;  /* 0x000000f45ff47223 */ /* 0x008fe400000000fc */
[----:B------:R-:W3:Y:S02]  /*19440*/  LDG.E R252, desc[UR10][R166.64+0x78] ;  /* 0x0000780aa6fc7981 */ /* 0x000ee4000c1e1900 */
[----:B------:R-:W-:-:S02]  /*19450*/  FFMA R244, R88, R245, R244 ;  /* 0x000000f558f47223 */ /* 0x000fc400000000f4 */
        /* <DEDUP_REMOVED lines=12> */
[----:B------:R-:W3:Y:S02]  /*19520*/  LDG.E R244, desc[UR10][R166.64+0x5c] ;  /* 0x00005c0aa6f47981 */ /* 0x000ee4000c1e1900 */
[----:B---3--:R-:W-:Y:S02]  /*19530*/  FFMA R244, R87, R244, R251 ;  /* 0x000000f457f47223 */ /* 0x008fe400000000fb */
[----:B------:R-:W3:Y:S02]  /*19540*/  LDG.E R251, desc[UR10][R166.64+0x98] ;  /* 0x0000980aa6fb7981 */ /* 0x000ee4000c1e1900 */
[----:B------:R-:W-:Y:S02]  /*19550*/  FFMA R244, R80, R245, R244 ;  /* 0x000000f550f47223 */ /* 0x000fe400000000f4 */
[----:B------:R-:W3:Y:S02]  /*19560*/  LDG.E R245, desc[UR10][R166.64+0x80] ;  /* 0x0000800aa6f57981 */ /* 0x000ee4000c1e1900 */
[----:B--2---:R-:W-:-:S02]  /*19570*/  FFMA R244, R81, R246, R244 ;  /* 0x000000f651f47223 */ /* 0x004fc400000000f4 */
[----:B------:R-:W2:Y:S02]  /*19580*/  LDG.E R246, desc[UR10][R166.64+0x84] ;  /* 0x0000840aa6f67981 */ /* 0x000ea4000c1e1900 */
[----:B-----5:R-:W-:Y:S02]  /*19590*/  FFMA R244, R82, R247, R244 ;  /* 0x000000f752f47223 */ /* 0x020fe400000000f4 */
[----:B------:R-:W5:Y:S02]  /*195a0*/  LDG.E R247, desc[UR10][R166.64+0x88] ;  /* 0x0000880aa6f77981 */ /* 0x000f64000c1e1900 */
[----:B----4-:R-:W-:Y:S02]  /*195b0*/  FFMA R244, R83, R248, R244 ;  /* 0x000000f853f47223 */ /* 0x010fe400000000f4 */
[----:B------:R-:W4:Y:S02]  /*195c0*/  LDG.E R248, desc[UR10][R166.64+0x8c] ;  /* 0x00008c0aa6f87981 */ /* 0x000f24000c1e1900 */
[----:B------:R-:W-:-:S02]  /*195d0*/  FFMA R244, R76, R249, R244 ;  /* 0x000000f94cf47223 */ /* 0x000fc400000000f4 */
[----:B------:R-:W4:Y:S02]  /*195e0*/  LDG.E R249, desc[UR10][R166.64+0x90] ;  /* 0x0000900aa6f97981 */ /* 0x000f24000c1e1900 */
[----:B------:R-:W-:Y:S02]  /*195f0*/  FFMA R244, R77, R250, R244 ;  /* 0x000000fa4df47223 */ /* 0x000fe400000000f4 */
[----:B------:R-:W4:Y:S02]  /*19600*/  LDG.E R250, desc[UR10][R166.64+0x94] ;  /* 0x0000940aa6fa7981 */ /* 0x000f24000c1e1900 */
[----:B------:R-:W-:Y:S02]  /*19610*/  FFMA R252, R78, R252, R244 ;  /* 0x000000fc4efc7223 */ /* 0x000fe400000000f4 */
[----:B------:R-:W3:Y:S02]  /*19620*/  LDG.E R244, desc[UR10][R166.64+0x7c] ;  /* 0x00007c0aa6f47981 */ /* 0x000ee4000c1e1900 */
[----:B---3--:R-:W-:-:S02]  /*19630*/  FFMA R244, R79, R244, R252 ;  /* 0x000000f44ff47223 */ /* 0x008fc400000000fc */
[----:B------:R-:W3:Y:S02]  /*19640*/  LDG.E R252, desc[UR10][R166.64+0xb8] ;  /* 0x0000b80aa6fc7981 */ /* 0x000ee4000c1e1900 */
[----:B------:R-:W-:Y:S02]  /*19650*/  FFMA R244, R72, R245, R244 ;  /* 0x000000f548f47223 */ /* 0x000fe400000000f4 */
[----:B------:R-:W3:Y:S02]  /*19660*/  LDG.E R245, desc[UR10][R166.64+0xa0] ;  /* 0x0000a00aa6f57981 */ /* 0x000ee4000c1e1900 */
[----:B--2---:R-:W-:Y:S02]  /*19670*/  FFMA R244, R73, R246, R244 ;  /* 0x000000f649f47223 */ /* 0x004fe400000000f4 */
[----:B------:R-:W2:Y:S02]  /*19680*/  LDG.E R246, desc[UR10][R166.64+0xa4] ;  /* 0x0000a40aa6f67981 */ /* 0x000ea4000c1e1900 */
[----:B-----5:R-:W-:-:S02]  /*19690*/  FFMA R244, R74, R247, R244 ;  /* 0x000000f74af47223 */ /* 0x020fc400000000f4 */
[----:B------:R-:W5:Y:S02]  /*196a0*/  LDG.E R247, desc[UR10][R166.64+0xa8] ;  /* 0x0000a80aa6f77981 */ /* 0x000f64000c1e1900 */
[----:B----4-:R-:W-:Y:S02]  /*196b0*/  FFMA R244, R75, R248, R244 ;  /* 0x000000f84bf47223 */ /* 0x010fe400000000f4 */
        /* <DEDUP_REMOVED lines=38> */
[----:B------:R-:W3:Y:S04]  /*19920*/  LDG.E R244, desc[UR10][R166.64+0xdc] ;  /* 0x0000dc0aa6f47981 */ /* 0x000ee8000c1e1900 */
[----:B------:R1:W4:Y:S02]  /*19930*/  LDG.E R166, desc[UR10][R166.64+0xfc] ;  /* 0x0000fc0aa6a67981 */ /* 0x000324000c1e1900 */
[----:B-1----:R-:W-:-:S02]  /*19940*/  LEA R167, R243, UR21, 0x2 ;  /* 0x00000015f3a77c11 */ /* 0x002fc4000f8e10ff */
[----:B------:R-:W-:-:S04]  /*19950*/  IADD3 R243, PT, PT, R243, 0x1, RZ ;  /* 0x00000001f3f37810 */ /* 0x000fc80007ffe0ff */
[----:B------:R-:W-:Y:S01]  /*19960*/  ISETP.NE.AND P0, PT, R243, 0x10, PT ;  /* 0x00000010f300780c */ /* 0x000fe20003f05270 */
[----:B---3--:R-:W-:-:S04]  /*19970*/  FFMA R244, R15, R244, R251 ;  /* 0x000000f40ff47223 */ /* 0x008fc800000000fb */
[----:B------:R-:W-:-:S04]  /*19980*/  FFMA R244, R116, R245, R244 ;  /* 0x000000f574f47223 */ /* 0x000fc800000000f4 */
[----:B--2---:R-:W-:-:S04]  /*19990*/  FFMA R244, R117, R246, R244 ;  /* 0x000000f675f47223 */ /* 0x004fc800000000f4 */
[----:B-----5:R-:W-:-:S04]  /*199a0*/  FFMA R244, R118, R247, R244 ;  /* 0x000000f776f47223 */ /* 0x020fc800000000f4 */
[----:B----4-:R-:W-:-:S04]  /*199b0*/  FFMA R244, R119, R248, R244 ;  /* 0x000000f877f47223 */ /* 0x010fc800000000f4 */
[----:B------:R-:W-:-:S04]  /*199c0*/  FFMA R244, R120, R249, R244 ;  /* 0x000000f978f47223 */ /* 0x000fc800000000f4 */
[----:B------:R-:W-:-:S04]  /*199d0*/  FFMA R244, R121, R250, R244 ;  /* 0x000000fa79f47223 */ /* 0x000fc800000000f4 */
[----:B------:R-:W-:-:S04]  /*199e0*/  FFMA R244, R122, R252, R244 ;  /* 0x000000fc7af47223 */ /* 0x000fc800000000f4 */
[----:B------:R-:W-:-:S05]  /*199f0*/  FFMA R166, R123, R166, R244 ;  /* 0x000000a67ba67223 */ /* 0x000fca00000000f4 */
[----:B------:R1:W-:Y:S01]  /*19a00*/  STL [R167], R166 ;  /* 0x000000a6a7007387 */ /* 0x0003e20000100800 */
[----:B------:R-:W-:Y:S05]  /*19a10*/  @P0 BRA `(.L_x_377) ;  /* 0xfffffff400e00947 */ /* 0x000fea000383ffff */
[----:B0-----:R-:W2:Y:S01]  /*19a20*/  LDL.128 R4, [R1+0x1800] ;  /* 0x0018000001047983 */ /* 0x001ea20000100c00 */
[----:B------:R-:W-:Y:S01]  /*19a30*/  ULEA UR6, UR13, UR19, 0x6 ;  /* 0x000000130d067291 */ /* 0x000fe2000f8e30ff */
[----:B------:R-:W0:Y:S01]  /*19a40*/  LDCU UR16, c[0x0][0x380] ;  /* 0x00007000ff1077ac */ /* 0x000e220008000800 */
[----:B--2---:R-:W-:Y:S01]  /*19a50*/  FADD R8, R8, R4 ;  /* 0x0000000408087221 */ /* 0x004fe20000000000 */
[----:B------:R-:W-:Y:S01]  /*19a60*/  FADD R9, R9, R5 ;  /* 0x0000000509097221 */ /* 0x000fe20000000000 */
[----:B------:R-:W-:Y:S01]  /*19a70*/  FADD R10, R10, R6 ;  /* 0x000000060a0a7221 */ /* 0x000fe20000000000 */
[----:B------:R-:W-:-:S05]  /*19a80*/  FADD R11, R11, R7 ;  /* 0x000000070b0b7221 */ /* 0x000fca0000000000 */
[----:B------:R2:W-:Y:S04]  /*19a90*/  STL.128 [UR6], R8 ;  /* 0x00000008ff007987 */ /* 0x0005e80008100c06 */
[----:B------:R-:W3:Y:S02]  /*19aa0*/  LDL.128 R4, [R1+0x1810] ;  /* 0x0018100001047983 */ /* 0x000ee40000100c00 */
[----:B---3--:R-:W-:Y:S01]  /*19ab0*/  FADD R104, R104, R4 ;  /* 0x0000000468687221 */ /* 0x008fe20000000000 */
[----:B------:R-:W-:Y:S01]  /*19ac0*/  FADD R105, R105, R5 ;  /* 0x0000000569697221 */ /* 0x000fe20000000000 */
[----:B------:R-:W-:Y:S01]  /*19ad0*/  FADD R106, R106, R6 ;  /* 0x000000066a6a7221 */ /* 0x000fe20000000000 */
[----:B------:R-:W-:-:S05]  /*19ae0*/  FADD R107, R107, R7 ;  /* 0x000000076b6b7221 */ /* 0x000fca0000000000 */
[----:B------:R2:W-:Y:S04]  /*19af0*/  STL.128 [UR6+0x10], R104 ;  /* 0x00001068ff007987 */ /* 0x0005e80008100c06 */
[----:B------:R-:W3:Y:S02]  /*19b00*/  LDL.128 R4, [R1+0x1820] ;  /* 0x0018200001047983 */ /* 0x000ee40000100c00 */
[----:B---3--:R-:W-:Y:S01]  /*19b10*/  FADD R108, R108, R4 ;  /* 0x000000046c6c7221 */ /* 0x008fe20000000000 */
[----:B------:R-:W-:Y:S01]  /*19b20*/  FADD R109, R109, R5 ;  /* 0x000000056d6d7221 */ /* 0x000fe20000000000 */
[----:B------:R-:W-:Y:S01]  /*19b30*/  FADD R110, R110, R6 ;  /* 0x000000066e6e7221 */ /* 0x000fe20000000000 */
[----:B------:R-:W-:-:S05]  /*19b40*/  FADD R111, R111, R7 ;  /* 0x000000076f6f7221 */ /* 0x000fca0000000000 */
[----:B------:R2:W-:Y:S04]  /*19b50*/  STL.128 [UR6+0x20], R108 ;  /* 0x0000206cff007987 */ /* 0x0005e80008100c06 */
[----:B------:R-:W3:Y:S01]  /*19b60*/  LDL.128 R4, [R1+0x1830] ;  /* 0x0018300001047983 */ /* 0x000ee20000100c00 */
[----:B0-----:R-:W-:Y:S01]  /*19b70*/  UISETP.GE.AND UP3, UPT, UR16, 0x1, UPT ;  /* 0x000000011000788c */ /* 0x001fe2000bf66270 */
[----:B---3--:R-:W-:Y:S01]  /*19b80*/  FADD R4, R112, R4 ;  /* 0x0000000470047221 */ /* 0x008fe20000000000 */
[----:B------:R-:W-:Y:S01]  /*19b90*/  FADD R5, R113, R5 ;  /* 0x0000000571057221 */ /* 0x000fe20000000000 */
[----:B------:R-:W-:Y:S01]  /*19ba0*/  FADD R6, R114, R6 ;  /* 0x0000000672067221 */ /* 0x000fe20000000000 */
[----:B------:R-:W-:-:S05]  /*19bb0*/  FADD R7, R115, R7 ;  /* 0x0000000773077221 */ /* 0x000fca0000000000 */
[----:B------:R2:W-:Y:S01]  /*19bc0*/  STL.128 [UR6+0x30], R4 ;  /* 0x00003004ff007987 */ /* 0x0005e20008100c06 */
[----:B------:R-:W-:Y:S05]  /*19bd0*/  BRA.U !UP3, `(.L_x_378) ;  /* 0x000000010ba87547 */ /* 0x000fea000b800000 */
[----:B------:R-:W-:-:S07]  /*19be0*/  MOV R14, RZ ;  /* 0x000000ff000e7202 */ /* 0x000fce0000000f00 */
.L_x_379:
[----:B0-----:R-:W0:Y:S01]  /*19bf0*/  LDC.64 R12, c[0x0][0x388] ;  /* 0x0000e200ff0c7b82 */ /* 0x001e220000000a00 */
[----:B------:R-:W-:-:S05]  /*19c00*/  SHF.L.U32 R15, R14, 0x4, RZ ;  /* 0x000000040e0f7819 */ /* 0x000fca00000006ff */
[----:B0-----:R-:W-:-:S05]  /*19c10*/  IMAD.WIDE.U32 R12, R15, 0x4, R12 ;  /* 0x000000040f0c7825 */ /* 0x001fca00078e000c */
[----:B------:R-:W3:Y:S04]  /*19c20*/  LDG.E R21, desc[UR10][R12.64] ;  /* 0x0000000a0c157981 */ /* 0x000ee8000c1e1900 */
[----:B------:R-:W4:Y:S04]  /*19c30*/  LDG.E R20, desc[UR10][R12.64+0x4] ;  /* 0x0000040a0c147981 */ /* 0x000f28000c1e1900 */
[----:B------:R-:W5:Y:S04]  /*19c40*/  LDG.E R19, desc[UR10][R12.64+0x8] ;  /* 0x0000080a0c137981 */ /* 0x000f68000c1e1900 */
[----:B------:R-:W2:Y:S04]  /*19c50*/  LDG.E R18, desc[UR10][R12.64+0xc] ;  /* 0x00000c0a0c127981 */ /* 0x000ea8000c1e1900 */
[----:B------:R-:W2:Y:S04]  /*19c60*/  LDG.E R17, desc[UR10][R12.64+0x10] ;  /* 0x0000100a0c117981 */ /* 0x000ea8000c1e1900 */
[----:B------:R-:W2:Y:S04]  /*19c70*/  LDG.E R16, desc[UR10][R12.64+0x14] ;  /* 0x0000140a0c107981 */ /* 0x000ea8000c1e1900 */
[----:B------:R-:W2:Y:S04]  /*19c80*/  LDG.E R15, desc[UR10][R12.64+0x18] ;  /* 0x0000180a0c0f7981 */ /* 0x000ea8000c1e1900 */
[----:B------:R-:W2:Y:S04]  /*19c90*/  LDG.E R22, desc[UR10][R12.64+0x34] ;  /* 0x0000340a0c167981 */ /* 0x000ea8000c1e1900 */
[----:B------:R-:W2:Y:S01]  /*19ca0*/  LDG.E R23, desc[UR10][R12.64+0x38] ;  /* 0x0000380a0c177981 */ /* 0x000ea2000c1e1900 */
[----:B---3--:R-:W-:-:S04]  /*19cb0*/  FFMA R21, R8, R21, RZ ;  /* 0x0000001508157223 */ /* 0x008fc800000000ff */
[----:B----4-:R-:W-:Y:S02]  /*19cc0*/  FFMA R20, R9, R20, R21 ;  /* 0x0000001409147223 */ /* 0x010fe40000000015 */
[----:B------:R-:W3:Y:S02]  /*19cd0*/  LDG.E R21, desc[UR10][R12.64+0x30] ;  /* 0x0000300a0c157981 */ /* 0x000ee4000c1e1900 */
[----:B-----5:R-:W-:Y:S02]  /*19ce0*/  FFMA R19, R10, R19, R20 ;  /* 0x000000130a137223 */ /* 0x020fe40000000014 */
[----:B------:R-:W4:Y:S02]  /*19cf0*/  LDG.E R20, desc[UR10][R12.64+0x2c] ;  /* 0x00002c0a0c147981 */ /* 0x000f24000c1e1900 */
[----:B--2---:R-:W-:Y:S02]  /*19d00*/  FFMA R18, R11, R18, R19 ;  /* 0x000000120b127223 */ /* 0x004fe40000000013 */
[----:B------:R-:W2:Y:S02]  /*19d10*/  LDG.E R19, desc[UR10][R12.64+0x28] ;  /* 0x0000280a0c137981 */ /* 0x000ea4000c1e1900 */
[----:B------:R-:W-:-:S02]  /*19d20*/  FFMA R17, R104, R17, R18 ;  /* 0x0000001168117223 */ /* 0x000fc40000000012 */
[----:B------:R-:W5:Y:S02]  /*19d30*/  LDG.E R18, desc[UR10][R12.64+0x24] ;  /* 0x0000240a0c127981 */ /* 0x000f64000c1e1900 */
[----:B------:R-:W-:Y:S02]  /*19d40*/  FFMA R16, R105, R16, R17 ;  /* 0x0000001069107223 */ /* 0x000fe40000000011 */
[----:B------:R-:W3:Y:S02]  /*19d50*/  LDG.E R17, desc[UR10][R12.64+0x20] ;  /* 0x0000200a0c117981 */ /* 0x000ee4000c1e1900 */
[----:B------:R-:W-:Y:S02]  /*19d60*/  FFMA R15, R106, R15, R16 ;  /* 0x0000000f6a0f7223 */ /* 0x000fe40000000010 */
[----:B------:R-:W4:Y:S04]  /*19d70*/  LDG.E R16, desc[UR10][R12.64+0x1c] ;  /* 0x00001c0a0c107981 */ /* 0x000f28000c1e1900 */
[----:B------:R0:W2:Y:S01]  /*19d80*/  LDG.E R12, desc[UR10][R12.64+0x3c] ;  /* 0x00003c0a0c0c7981 */ /* 0x0000a2000c1e1900 */
[----:B------:R-:W-:-:S06]  /*19d90*/  UIMAD UR6, UR13, 0x400, UR23 ;  /* 0x000004000d0678a4 */ /* 0x000fcc000f8e0217 */
[C---:B0-----:R-:W-:Y:S02]  /*19da0*/  LEA R13, R14.reuse, UR6, 0x2 ;  /* 0x000000060e0d7c11 */ /* 0x041fe4000f8e10ff */
[----:B------:R-:W-:-:S04]  /*19db0*/  IADD3 R14, PT, PT, R14, 0x1, RZ ;  /* 0x000000010e0e7810 */ /* 0x000fc80007ffe0ff */
[----:B------:R-:W-:Y:S01]  /*19dc0*/  ISETP.NE.AND P0, PT, R14, UR16, PT ;  /* 0x000000100e007c0c */ /* 0x000fe2000bf05270 */
[----:B----4-:R-:W-:-:S04]  /*19dd0*/  FFMA R15, R107, R16, R15 ;  /* 0x000000106b0f7223 */ /* 0x010fc8000000000f */
[----:B---3--:R-:W-:-:S04]  /*19de0*/  FFMA R15, R108, R17, R15 ;  /* 0x000000116c0f7223 */ /* 0x008fc8000000000f */
[----:B-----5:R-:W-:-:S04]  /*19df0*/  FFMA R15, R109, R18, R15 ;  /* 0x000000126d0f7223 */ /* 0x020fc8000000000f */
[----:B--2---:R-:W-:-:S04]  /*19e00*/  FFMA R15, R110, R19, R15 ;  /* 0x000000136e0f7223 */ /* 0x004fc8000000000f */
[----:B------:R-:W-:-:S04]  /*19e10*/  FFMA R15, R111, R20, R15 ;  /* 0x000000146f0f7223 */ /* 0x000fc8000000000f */
[----:B------:R-:W-:-:S04]  /*19e20*/  FFMA R15, R4, R21, R15 ;  /* 0x00000015040f7223 */ /* 0x000fc8000000000f */
[----:B------:R-:W-:-:S04]  /*19e30*/  FFMA R15, R5, R22, R15 ;  /* 0x00000016050f7223 */ /* 0x000fc8000000000f */
[----:B------:R-:W-:-:S04]  /*19e40*/  FFMA R15, R6, R23, R15 ;  /* 0x00000017060f7223 */ /* 0x000fc8000000000f */
[----:B------:R-:W-:-:S05]  /*19e50*/  FFMA R12, R7, R12, R15 ;  /* 0x0000000c070c7223 */ /* 0x000fca000000000f */
[----:B------:R0:W-:Y:S01]  /*19e60*/  STL [R13], R12 ;  /* 0x0000000c0d007387 */ /* 0x0001e20000100800 */
[----:B------:R-:W-:Y:S05]  /*19e70*/  @P0 BRA `(.L_x_379) ;  /* 0xfffffffc005c0947 */ /* 0x000fea000383ffff */
.L_x_378:
[----:B------:R-:W-:-:S09]  /*19e80*/  UIMAD UR14, UR13, 0x400, UR23 ;  /* 0x000004000d0e78a4 */ /* 0x000fd2000f8e0217 */
[----:B--2---:R-:W2:Y:S01]  /*19e90*/  LDL R4, [UR14] ;  /* 0x0000000eff047983 */ /* 0x004ea20008100800 */
[----:B------:R-:W-:Y:S01]  /*19ea0*/  UISETP.GE.AND UP0, UPT, UR16, 0x2, UPT ;  /* 0x000000021000788c */ /* 0x000fe2000bf06270 */
[----:B--2---:R-:W-:-:S08]  /*19eb0*/  R2UR UR15, R4 ;  /* 0x00000000040f72ca */ /* 0x004fd000000e0000 */
[----:B------:R-:W-:Y:S07]  /*19ec0*/  BRA.U !UP0, `(.L_x_380) ;  /* 0x0000000908087547 */ /* 0x000fee000b800000 */
[----:B------:R-:W-:-:S04]  /*19ed0*/  UIADD3 UR6, UPT, UPT, UR16, -0x2, URZ ;  /* 0xfffffffe10067890 */ /* 0x000fc8000fffe0ff */
[----:B------:R-:W-:-:S03]  /*19ee0*/  UISETP.GE.U32.AND UP0, UPT, UR6, 0xf, UPT ;  /* 0x0000000f0600788c */ /* 0x000fc6000bf06070 */
[----:B------:R-:W-:-:S06]  /*19ef0*/  UMOV UR6, 0x1 ;  /* 0x0000000100067882 */ /* 0x000fcc0000000000 */
[----:B------:R-:W-:Y:S05]  /*19f00*/  BRA.U !UP0, `(.L_x_381) ;  /* 0x0000000108bc7547 */ /* 0x000fea000b800000 */
[----:B------:R-:W-:-:S04]  /*19f10*/  UIADD3 UR6, UPT, UPT, UR16, -0x1, URZ ;  /* 0xffffffff10067890 */ /* 0x000fc8000fffe0ff */
[----:B------:R-:W-:-:S03]  /*19f20*/  ULOP3.LUT UR7, UR6, 0xfffffff0, URZ, 0xc0, !UPT ;  /* 0xfffffff006077892 */ /* 0x000fc6000f8ec0ff */
[----:B------:R-:W-:-:S09]  /*19f30*/  UMOV UR6, 0x1 ;  /* 0x0000000100067882 */ /* 0x000fd20000000000 */
.L_x_382:
[----:B------:R-:W-:-:S09]  /*19f40*/  ULEA UR8, UR6, UR14, 0x2 ;  /* 0x0000000e06087291 */ /* 0x000fd2000f8e10ff */
[----:B------:R-:W2:Y:S04]  /*19f50*/  LDL R14, [UR8] ;  /* 0x00000008ff0e7983 */ /* 0x000ea80008100800 */
[----:B0-----:R-:W3:Y:S04]  /*19f60*/  LDL.64 R12, [UR8+0x4] ;  /* 0x00000408ff0c7983 */ /* 0x001ee80008100a00 */
[----:B------:R-:W4:Y:S04]  /*19f70*/  LDL.128 R4, [UR8+0xc] ;  /* 0x00000c08ff047983 */ /* 0x000f280008100c00 */
[----:B------:R-:W5:Y:S04]  /*19f80*/  LDL.128 R8, [UR8+0x1c] ;  /* 0x00001c08ff087983 */ /* 0x000f680008100c00 */
[----:B------:R-:W5:Y:S01]  /*19f90*/  LDL R17, [UR8+0x3c] ;  /* 0x00003c08ff117983 */ /* 0x000f620008100800 */
[----:B--2---:R-:W-:-:S04]  /*19fa0*/  FSETP.GT.AND P0, PT, R14, UR15, PT ;  /* 0x0000000f0e007c0b */ /* 0x004fc8000bf04000 */
[----:B------:R-:W-:-:S04]  /*19fb0*/  FSEL R14, R14, UR15, P0 ;  /* 0x0000000f0e0e7c08 */ /* 0x000fc80008000000 */
[----:B---3--:R-:W-:-:S04]  /*19fc0*/  FSETP.GT.AND P0, PT, R12, R14, PT ;  /* 0x0000000e0c00720b */ /* 0x008fc80003f04000 */
[----:B------:R-:W-:-:S04]  /*19fd0*/  FSEL R12, R12, R14, P0 ;  /* 0x0000000e0c0c7208 */ /* 0x000fc80000000000 */
[----:B------:R-:W-:-:S04]  /*19fe0*/  FSETP.GT.AND P0, PT, R13, R12, PT ;  /* 0x0000000c0d00720b */ /* 0x000fc80003f04000 */
[----:B------:R-:W-:Y:S02]  /*19ff0*/  FSEL R16, R13, R12, P0 ;  /* 0x0000000c0d107208 */ /* 0x000fe40000000000 */
[----:B------:R-:W2:Y:S02]  /*1a000*/  LDL.128 R12, [UR8+0x2c] ;  /* 0x00002c08ff0c7983 */ /* 0x000ea40008100c00 */
        /* <DEDUP_REMOVED lines=17> */
[----:B------:R-:W-:Y:S02]  /*1a120*/  UISETP.NE.AND UP0, UPT, UR8, UR7, UPT ;  /* 0x000000070800728c */ /* 0x000fe4000bf05270 */
        /* <DEDUP_REMOVED lines=11> */
[----:B------:R-:W-:Y:S01]  /*1a1e0*/  R2UR UR15, R4 ;  /* 0x00000000040f72ca */ /* 0x000fe200000e0000 */
[----:B------:R-:W-:-:S14]  /*1a1f0*/  BRA.U UP0, `(.L_x_382) ;  /* 0xfffffffd00507547 */ /* 0x000fdc000b83ffff */
.L_x_381:
[----:B------:R-:W-:-:S04]  /*1a200*/  UIADD3 UR8, UPT, UPT, UR16, -0x1, URZ ;  /* 0xffffffff10087890 */ /* 0x000fc8000fffe0ff */
[----:B------:R-:W-:-:S09]  /*1a210*/  ULOP3.LUT UP0, URZ, UR8, 0xf, URZ, 0xc0, !UPT ;  /* 0x0000000f08ff7892 */ /* 0x000fd2000f80c0ff */
[----:B------:R-:W-:Y:S05]  /*1a220*/  BRA.U !UP0, `(.L_x_380) ;  /* 0x0000000508307547 */ /* 0x000fea000b800000 */
[----:B------:R-:W-:Y:S02]  /*1a230*/  ULOP3.LUT UR7, UR8, 0xf, URZ, 0xc0, !UPT ;  /* 0x0000000f08077892 */ /* 0x000fe4000f8ec0ff */
[----:B------:R-:W-:Y:S02]  /*1a240*/  ULOP3.LUT UP1, URZ, UR8, 0x7, URZ, 0xc0, !UPT ;  /* 0x0000000708ff7892 */ /* 0x000fe4000f82c0ff */
[----:B------:R-:W-:-:S04]  /*1a250*/  UIADD3 UR7, UPT, UPT, UR7, -0x1, URZ ;  /* 0xffffffff07077890 */ /* 0x000fc8000fffe0ff */
[----:B------:R-:W-:-:S09]  /*1a260*/  UISETP.GE.U32.AND UP0, UPT, UR7, 0x7, UPT ;  /* 0x000000070700788c */ /* 0x000fd2000bf06070 */
[----:B------:R-:W-:Y:S05]  /*1a270*/  BRA.U !UP0, `(.L_x_383) ;  /* 0x0000000108707547 */ /* 0x000fea000b800000 */
[----:B------:R-:W-:-:S04]  /*1a280*/  UIMAD UR7, UR13, 0x400, UR23 ;  /* 0x000004000d0778a4 */ /* 0x000fc8000f8e0217 */
[----:B------:R-:W-:-:S09]  /*1a290*/  ULEA UR7, UR6, UR7, 0x2 ;  /* 0x0000000706077291 */ /* 0x000fd2000f8e10ff */
[----:B------:R-:W2:Y:S04]  /*1a2a0*/  LDL R10, [UR7] ;  /* 0x00000007ff0a7983 */ /* 0x000ea80008100800 */
[----:B------:R-:W3:Y:S04]  /*1a2b0*/  LDL R9, [UR7+0x4] ;  /* 0x00000407ff097983 */ /* 0x000ee80008100800 */
[----:B------:R-:W4:Y:S04]  /*1a2c0*/  LDL R8, [UR7+0x8] ;  /* 0x00000807ff087983 */ /* 0x000f280008100800 */
[----:B------:R-:W5:Y:S04]  /*1a2d0*/  LDL R7, [UR7+0xc] ;  /* 0x00000c07ff077983 */ /* 0x000f680008100800 */
[----:B------:R-:W5:Y:S04]  /*1a2e0*/  LDL R6, [UR7+0x10] ;  /* 0x00001007ff067983 */ /* 0x000f680008100800 */
[----:B------:R-:W5:Y:S04]  /*1a2f0*/  LDL R5, [UR7+0x14] ;  /* 0x00001407ff057983 */ /* 0x000f680008100800 */
[----:B------:R-:W5:Y:S01]  /*1a300*/  LDL R4, [UR7+0x18] ;  /* 0x00001807ff047983 */ /* 0x000f620008100800 */
[----:B--2---:R-:W-:-:S04]  /*1a310*/  FSETP.GT.AND P0, PT, R10, UR15, PT ;  /* 0x0000000f0a007c0b */ /* 0x004fc8000bf04000 */
[----:B------:R-:W-:-:S04]  /*1a320*/  FSEL R10, R10, UR15, P0 ;  /* 0x0000000f0a0a7c08 */ /* 0x000fc80008000000 */
[----:B---3--:R-:W-:-:S04]  /*1a330*/  FSETP.GT.AND P0, PT, R9, R10, PT ;  /* 0x0000000a0900720b */ /* 0x008fc80003f04000 */
[----:B------:R-:W-:Y:S02]  /*1a340*/  FSEL R9, R9, R10, P0 ;  /* 0x0000000a09097208 */ /* 0x000fe40000000000 */
[----:B------:R-:W2:Y:S02]  /*1a350*/  LDL R10, [UR7+0x1c] ;  /* 0x00001c07ff0a7983 */ /* 0x000ea40008100800 */
        /* <DEDUP_REMOVED lines=10> */
[----:B------:R-:W-:-:S03]  /*1a400*/  UIADD3 UR6, UPT, UPT, UR6, 0x8, URZ ;  /* 0x0000000806067890 */ /* 0x000fc6000fffe0ff */
[----:B--2---:R-:W-:-:S04]  /*1a410*/  FSETP.GT.AND P0, PT, R10, R4, PT ;  /* 0x000000040a00720b */ /* 0x004fc80003f04000 */
[----:B------:R-:W-:-:S04]  /*1a420*/  FSEL R4, R10, R4, P0 ;  /* 0x000000040a047208 */ /* 0x000fc80000000000 */
[----:B------:R-:W-:-:S15]  /*1a430*/  R2UR UR15, R4 ;  /* 0x00000000040f72ca */ /* 0x000fde00000e0000 */
.L_x_383:
        /* <DEDUP_REMOVED lines=11> */
[----:B------:R-:W5:Y:S01]  /*1a4f0*/  LDL R4, [UR7+0xc] ;  /* 0x00000c07ff047983 */ /* 0x000f620008100800 */
[----:B------:R-:W-:Y:S01]  /*1a500*/  UIADD3 UR6, UPT, UPT, UR6, 0x4, URZ ;  /* 0x0000000406067890 */ /* 0x000fe2000fffe0ff */
[----:B--2---:R-:W-:-:S04]  /*1a510*/  FSETP.GT.AND P0, PT, R7, UR15, PT ;  /* 0x0000000f07007c0b */ /* 0x004fc8000bf04000 */
[----:B------:R-:W-:-:S04]  /*1a520*/  FSEL R7, R7, UR15, P0 ;  /* 0x0000000f07077c08 */ /* 0x000fc80008000000 */
[----:B---3--:R-:W-:-:S04]  /*1a530*/  FSETP.GT.AND P0, PT, R6, R7, PT ;  /* 0x000000070600720b */ /* 0x008fc80003f04000 */
[----:B------:R-:W-:-:S04]  /*1a540*/  FSEL R6, R6, R7, P0 ;  /* 0x0000000706067208 */ /* 0x000fc80000000000 */
[----:B----4-:R-:W-:-:S04]  /*1a550*/  FSETP.GT.AND P0, PT, R5, R6, PT ;  /* 0x000000060500720b */ /* 0x010fc80003f04000 */
[----:B------:R-:W-:-:S04]  /*1a560*/  FSEL R5, R5, R6, P0 ;  /* 0x0000000605057208 */ /* 0x000fc80000000000 */
[----:B-----5:R-:W-:-:S04]  /*1a570*/  FSETP.GT.AND P0, PT, R4, R5, PT ;  /* 0x000000050400720b */ /* 0x020fc80003f04000 */
[----:B------:R-:W-:-:S04]  /*1a580*/  FSEL R4, R4, R5, P0 ;  /* 0x0000000504047208 */ /* 0x000fc80000000000 */
[----:B------:R-:W-:-:S15]  /*1a590*/  R2UR UR15, R4 ;  /* 0x00000000040f72ca */ /* 0x000fde00000e0000 */
.L_x_384:
[----:B------:R-:W-:Y:S05]  /*1a5a0*/  BRA.U !UP1, `(.L_x_380) ;  /* 0x0000000109507547 */ /* 0x000fea000b800000 */
[----:B------:R-:W-:-:S04]  /*1a5b0*/  UIMAD UR7, UR13, 0x400, UR23 ;  /* 0x000004000d0778a4 */ /* 0x000fc8000f8e0217 */
[----:B------:R-:W-:-:S09]  /*1a5c0*/  ULEA UR7, UR6, UR7, 0x2 ;  /* 0x0000000706077291 */ /* 0x000fd2000f8e10ff */
[----:B------:R-:W2:Y:S01]  /*1a5d0*/  LDL R4, [UR7] ;  /* 0x00000007ff047983 */ /* 0x000ea20008100800 */
[----:B------:R-:W-:-:S04]  /*1a5e0*/  ULOP3.LUT UR6, UR8, 0x3, URZ, 0xc0, !UPT ;  /* 0x0000000308067892 */ /* 0x000fc8000f8ec0ff */
[----:B------:R-:W-:Y:S01]  /*1a5f0*/  UISETP.NE.AND UP0, UPT, UR6, 0x1, UPT ;  /* 0x000000010600788c */ /* 0x000fe2000bf05270 */
[----:B--2---:R-:W-:-:S04]  /*1a600*/  FSETP.GT.AND P0, PT, R4, UR15, PT ;  /* 0x0000000f04007c0b */ /* 0x004fc8000bf04000 */
[----:B------:R-:W-:-:S04]  /*1a610*/  FSEL R4, R4, UR15, P0 ;  /* 0x0000000f04047c08 */ /* 0x000fc80008000000 */
[----:B------:R-:W-:Y:S01]  /*1a620*/  R2UR UR15, R4 ;  /* 0x00000000040f72ca */ /* 0x000fe200000e0000 */
[----:B------:R-:W-:-:S14]  /*1a630*/  BRA.U !UP0, `(.L_x_380) ;  /* 0x00000001082c7547 */ /* 0x000fdc000b800000 */
[----:B------:R-:W2:Y:S01]  /*1a640*/  LDL R4, [UR7+0x4] ;  /* 0x00000407ff047983 */ /* 0x000ea20008100800 */
[----:B------:R-:W-:Y:S01]  /*1a650*/  UISETP.NE.AND UP0, UPT, UR6, 0x2, UPT ;  /* 0x000000020600788c */ /* 0x000fe2000bf05270 */
[----:B--2---:R-:W-:-:S04]  /*1a660*/  FSETP.GT.AND P0, PT, R4, UR15, PT ;  /* 0x0000000f04007c0b */ /* 0x004fc8000bf04000 */
[----:B------:R-:W-:-:S04]  /*1a670*/  FSEL R4, R4, UR15, P0 ;  /* 0x0000000f04047c08 */ /* 0x000fc80008000000 */
[----:B------:R-:W-:Y:S01]  /*1a680*/  R2UR UR15, R4 ;  /* 0x00000000040f72ca */ /* 0x000fe200000e0000 */
[----:B------:R-:W-:-:S14]  /*1a690*/  BRA.U !UP0, `(.L_x_380) ;  /* 0x0000000108147547 */ /* 0x000fdc000b800000 */
[----:B------:R-:W2:Y:S02]  /*1a6a0*/  LDL R4, [UR7+0x8] ;  /* 0x00000807ff047983 */ /* 0x000ea40008100800 */
[C---:B--2---:R-:W-:Y:S02]  /*1a6b0*/  FSETP.GT.AND P0, PT, R4.reuse, UR15, PT ;  /* 0x0000000f04007c0b */ /* 0x044fe4000bf04000 */
[----:B------:R-:W-:-:S13]  /*1a6c0*/  R2UR UR6, R4 ;  /* 0x00000000040672ca */ /* 0x000fda00000e0000 */
[----:B------:R-:W-:-:S04]  /*1a6d0*/  @P0 MOV R4, UR6 ;  /* 0x0000000600040c02 */ /* 0x000fc80008000f00 */
[----:B------:R-:W-:-:S15]  /*1a6e0*/  @P0 R2UR UR15, R4 ;  /* 0x00000000040f02ca */ /* 0x000fde00000e0000 */
.L_x_380:
[----:B------:R-:W-:Y:S01]  /*1a6f0*/  UMOV UR6, URZ ;  /* 0x000000ff00067c82 */ /* 0x000fe20008000000 */
[----:B------:R-:W-:Y:S05]  /*1a700*/  BRA.U !UP3, `(.L_x_385) ;  /* 0x0000000d0b7c7547 */ /* 0x000fea000b800000 */
[----:B------:R-:W-:Y:S01]  /*1a710*/  UIADD3 UR6, UPT, UPT, UR16, -0x1, URZ ;  /* 0xffffffff10067890 */ /* 0x000fe2000fffe0ff */
[----:B------:R-:W-:-:S03]  /*1a720*/  UMOV UR7, URZ ;  /* 0x000000ff00077c82 */ /* 0x000fc60008000000 */
[----:B------:R-:W-:-:S03]  /*1a730*/  UISETP.GE.U32.AND UP0, UPT, UR6, 0x7, UPT ;  /* 0x000000070600788c */ /* 0x000fc6000bf06070 */
[----:B------:R-:W-:-:S06]  /*1a740*/  UMOV UR6, URZ ;  /* 0x000000ff00067c82 */ /* 0x000fcc0008000000 */
[----:B------:R-:W-:Y:S05]  /*1a750*/  BRA.U !UP0, `(.L_x_386) ;  /* 0x0000000508887547 */ /* 0x000fea000b800000 */
[----:B------:R-:W-:Y:S01]  /*1a760*/  UMOV UR6, URZ ;  /* 0x000000ff00067c82 */ /* 0x000fe20008000000 */
[----:B------:R-:W-:-:S05]  /*1a770*/  UMOV UR7, URZ ;  /* 0x000000ff00077c82 */ /* 0x000fca0008000000 */
.L_x_387:
[----:B------:R-:W-:-:S04]  /*1a780*/  UIMAD UR8, UR13, 0x400, UR23 ;  /* 0x000004000d0878a4 */ /* 0x000fc8000f8e0217 */
[----:B------:R-:W-:-:S09]  /*1a790*/  ULEA UR8, UR7, UR8, 0x2 ;  /* 0x0000000807087291 */ /* 0x000fd2000f8e10ff */
[----:B--2---:R-:W2:Y:S01]  /*1a7a0*/  LDL.128 R4, [UR8] ;  /* 0x00000008ff047983 */ /* 0x004ea20008100c00 */
[----:B0-----:R-:W-:Y:S01]  /*1a7b0*/  HFMA2 R12, -RZ, RZ, 0.96630859375, -0.0022525787353515625 ;  /* 0x3bbb989dff0c7431 */ /* 0x001fe200000001ff */
[----:B------:R-:W-:Y:S01]  /*1a7c0*/  MOV R13, 0x437c0000 ;  /* 0x437c0000000d7802 */ /* 0x000fe20000000f00 */
[----:B------:R-:W-:-:S04]  /*1a7d0*/  UIMAD UR14, UR13, 0x400, UR20 ;  /* 0x000004000d0e78a4 */ /* 0x000fc8000f8e0214 */
[----:B------:R-:W-:Y:S01]  /*1a7e0*/  ULEA UR14, UR7, UR14, 0x2 ;  /* 0x0000000e070e7291 */ /* 0x000fe2000f8e10ff */
[----:B--2---:R-:W-:Y:S01]  /*1a7f0*/  FADD R11, R4, -UR15 ;  /* 0x8000000f040b7e21 */ /* 0x004fe20008000000 */
[----:B------:R-:W-:Y:S01]  /*1a800*/  FADD R9, R6, -UR15 ;  /* 0x8000000f06097e21 */ /* 0x000fe20008000000 */
[----:B------:R-:W-:Y:S01]  /*1a810*/  FADD R10, R5, -UR15 ;  /* 0x8000000f050a7e21 */ /* 0x000fe20008000000 */
[----:B------:R-:W-:Y:S01]  /*1a820*/  FADD R7, R7, -UR15 ;  /* 0x8000000f07077e21 */ /* 0x000fe20008000000 */
[-C--:B------:R-:W-:Y:S01]  /*1a830*/  FFMA.SAT R4, R11, R12.reuse, 0.5 ;  /* 0x3f0000000b047423 */ /* 0x080fe2000000200c */
[-C--:B------:R-:W-:Y:S01]  /*1a840*/  FFMA.SAT R6, R9, R12.reuse, 0.5 ;  /* 0x3f00000009067423 */ /* 0x080fe2000000200c */
[----:B------:R-:W-:Y:S02]  /*1a850*/  FFMA.SAT R5, R10, R12, 0.5 ;  /* 0x3f0000000a057423 */ /* 0x000fe4000000200c */
[-C--:B------:R-:W-:Y:S01]  /*1a860*/  FFMA.RM R4, R4, R13.reuse, 12582913 ;  /* 0x4b40000104047423 */ /* 0x080fe2000000400d */
[-C--:B------:R-:W-:Y:S01]  /*1a870*/  FFMA.RM R6, R6, R13.reuse, 12582913 ;  /* 0x4b40000106067423 */ /* 0x080fe2000000400d */
[----:B------:R-:W-:-:S02]  /*1a880*/  FFMA.RM R5, R5, R13, 12582913 ;  /* 0x4b40000105057423 */ /* 0x000fc4000000400d */
[C---:B------:R-:W-:Y:S01]  /*1a890*/  FADD R8, R4.reuse, -12583039 ;  /* 0xcb40007f04087421 */ /* 0x040fe20000000000 */
[----:B------:R-:W-:Y:S01]  /*1a8a0*/  SHF.L.U32 R4, R4, 0x17, RZ ;  /* 0x0000001704047819 */ /* 0x000fe200000006ff */
[C---:B------:R-:W-:Y:S01]  /*1a8b0*/  FADD R14, R5.reuse, -12583039 ;  /* 0xcb40007f050e7421 */ /* 0x040fe20000000000 */
[----:B------:R-:W-:Y:S01]  /*1a8c0*/  SHF.L.U32 R5, R5, 0x17, RZ ;  /* 0x0000001705057819 */ /* 0x000fe200000006ff */
[C---:B------:R-:W-:Y:S02]  /*1a8d0*/  FFMA R8, R11.reuse, 1.4426950216293334961, -R8 ;  /* 0x3fb8aa3b0b087823 */ /* 0x040fe40000000808 */
[----:B------:R-:W-:Y:S02]  /*1a8e0*/  FFMA R14, R10, 1.4426950216293334961, -R14 ;  /* 0x3fb8aa3b0a0e7823 */ /* 0x000fe4000000080e */
[----:B------:R-:W-:Y:S01]  /*1a8f0*/  FFMA R11, R11, 1.925963033500011079e-08, R8 ;  /* 0x32a570600b0b7823 */ /* 0x000fe20000000008 */
[----:B------:R-:W-:Y:S01]  /*1a900*/  FADD R8, R6, -12583039 ;  /* 0xcb40007f06087421 */ /* 0x000fe20000000000 */
[----:B------:R-:W-:Y:S01]  /*1a910*/  FFMA R10, R10, 1.925963033500011079e-08, R14 ;  /* 0x32a570600a0a7823 */ /* 0x000fe2000000000e */
[----:B------:R-:W-:-:S02]  /*1a920*/  SHF.L.U32 R6, R6, 0x17, RZ ;  /* 0x0000001706067819 */ /* 0x000fc400000006ff */
[C---:B------:R-:W-:Y:S01]  /*1a930*/  FFMA R8, R9.reuse, 1.4426950216293334961, -R8 ;  /* 0x3fb8aa3b09087823 */ /* 0x040fe20000000808 */
[----:B------:R-:W0:Y:S03]  /*1a940*/  MUFU.EX2 R11, R11 ;  /* 0x0000000b000b7308 */ /* 0x000e260000000800 */
[----:B------:R-:W-:Y:S01]  /*1a950*/  FFMA R9, R9, 1.925963033500011079e-08, R8 ;  /* 0x32a5706009097823 */ /* 0x000fe20000000008 */
[----:B------:R-:W-:-:S04]  /*1a960*/  FFMA.SAT R8, R7, R12, 0.5 ;  /* 0x3f00000007087423 */ /* 0x000fc8000000200c */
[----:B------:R-:W-:Y:S01]  /*1a970*/  FFMA.RM R8, R8, R13, 12582913 ;  /* 0x4b40000108087423 */ /* 0x000fe2000000400d */
[----:B------:R-:W2:Y:S03]  /*1a980*/  MUFU.EX2 R10, R10 ;  /* 0x0000000a000a7308 */ /* 0x000ea60000000800 */
[C---:B------:R-:W-:Y:S01]  /*1a990*/  FADD R14, R8.reuse, -12583039 ;  /* 0xcb40007f080e7421 */ /* 0x040fe20000000000 */
[----:B------:R-:W-:-:S03]  /*1a9a0*/  SHF.L.U32 R8, R8, 0x17, RZ ;  /* 0x0000001708087819 */ /* 0x000fc600000006ff */
[C---:B------:R-:W-:Y:S01]  /*1a9b0*/  FFMA R14, R7.reuse, 1.4426950216293334961, -R14 ;  /* 0x3fb8aa3b070e7823 */ /* 0x040fe2000000080e */
[----:B------:R-:W3:Y:S01]  /*1a9c0*/  MUFU.EX2 R9, R9 ;  /* 0x0000000900097308 */ /* 0x000ee20000000800 */
[----:B0-----:R-:W-:Y:S02]  /*1a9d0*/  FMUL R4, R4, R11 ;  /* 0x0000000b04047220 */ /* 0x001fe40000400000 */
[----:B------:R-:W-:-:S06]  /*1a9e0*/  FFMA R7, R7, 1.925963033500011079e-08, R14 ;  /* 0x32a5706007077823 */ /* 0x000fcc000000000e */
[----:B------:R-:W0:Y:S01]  /*1a9f0*/  MUFU.EX2 R7, R7 ;  /* 0x0000000700077308 */ /* 0x000e220000000800 */
[----:B--2---:R-:W-:Y:S01]  /*1aa00*/  FMUL R5, R5, R10 ;  /* 0x0000000a05057220 */ /* 0x004fe20000400000 */
[----:B---3--:R-:W-:Y:S01]  /*1aa10*/  FMUL R6, R6, R9 ;  /* 0x0000000906067220 */ /* 0x008fe20000400000 */
[----:B0-----:R-:W-:-:S05]  /*1aa20*/  FMUL R7, R8, R7 ;  /* 0x0000000708077220 */ /* 0x001fca0000400000 */
[----:B------:R0:W-:Y:S04]  /*1aa30*/  STL.128 [UR14], R4 ;  /* 0x00000004ff007987 */ /* 0x0001e80008100c0e */
[----:B------:R-:W2:Y:S01]  /*1aa40*/  LDL.128 R8, [UR8+0x10] ;  /* 0x00001008ff087983 */ /* 0x000ea20008100c00 */
[----:B------:R-:W-:Y:S02]  /*1aa50*/  ULOP3.LUT UR8, UR16, 0x7ffffff8, URZ, 0xc0, !UPT ;  /* 0x7ffffff810087892 */ /* 0x000fe4000f8ec0ff */
[----:B------:R-:W-:-:S04]  /*1aa60*/  UIADD3 UR7, UPT, UPT, UR7, 0x8, URZ ;  /* 0x0000000807077890 */ /* 0x000fc8000fffe0ff */
[----:B------:R-:W-:Y:S01]  /*1aa70*/  UISETP.NE.AND UP0, UPT, UR7, UR8, UPT ;  /* 0x000000080700728c */ /* 0x000fe2000bf05270 */
[----:B0-----:R-:W-:-:S04]  /*1aa80*/  FADD R4, R4, UR6 ;  /* 0x0000000604047e21 */ /* 0x001fc80008000000 */
[----:B------:R-:W-:-:S04]  /*1aa90*/  FADD R4, R4, R5 ;  /* 0x0000000504047221 */ /* 0x000fc80000000000 */
[----:B------:R-:W-:Y:S01]  /*1aaa0*/  FADD R4, R4, R6 ;  /* 0x0000000604047221 */ /* 0x000fe20000000000 */
[----:B--2---:R-:W-:Y:S01]  /*1aab0*/  FADD R8, R8, -UR15 ;  /* 0x8000000f08087e21 */ /* 0x004fe20008000000 */
[----:B------:R-:W-:Y:S01]  /*1aac0*/  FADD R10, R10, -UR15 ;  /* 0x8000000f0a0a7e21 */ /* 0x000fe20008000000 */
[----:B------:R-:W-:Y:S01]  /*1aad0*/  FADD R15, R9, -UR15 ;  /* 0x8000000f090f7e21 */ /* 0x000fe20008000000 */
[----:B------:R-:W-:Y:S01]  /*1aae0*/  FADD R11, R11, -UR15 ;  /* 0x8000000f0b0b7e21 */ /* 0x000fe20008000000 */
        /* <DEDUP_REMOVED lines=17> */
[C---:B------:R-:W-:Y:S01]  /*1ac00*/  FFMA R17, R15.reuse, 1.4426950216293334961, -R17 ;  /* 0x3fb8aa3b0f117823 */ /* 0x040fe20000000811 */
[----:B------:R-:W-:Y:S02]  /*1ac10*/  SHF.L.U32 R6, R16, 0x17, RZ ;  /* 0x0000001710067819 */ /* 0x000fe400000006ff */
[----:B------:R-:W-:Y:S01]  /*1ac20*/  FFMA R10, R10, 1.925963033500011079e-08, R13 ;  /* 0x32a570600a0a7823 */ /* 0x000fe2000000000d */
[----:B------:R-:W-:Y:S01]  /*1ac30*/  FADD R13, R12, -12583039 ;  /* 0xcb40007f0c0d7421 */ /* 0x000fe20000000000 */
[----:B------:R-:W-:-:S03]  /*1ac40*/  FFMA R17, R15, 1.925963033500011079e-08, R17 ;  /* 0x32a570600f117823 */ /* 0x000fc60000000011 */
[C---:B------:R-:W-:Y:S01]  /*1ac50*/  FFMA R13, R11.reuse, 1.4426950216293334961, -R13 ;  /* 0x3fb8aa3b0b0d7823 */ /* 0x040fe2000000080d */
[----:B------:R-:W2:Y:S03]  /*1ac60*/  MUFU.EX2 R10, R10 ;  /* 0x0000000a000a7308 */ /* 0x000ea60000000800 */
[----:B------:R-:W-:Y:S01]  /*1ac70*/  FFMA R13, R11, 1.925963033500011079e-08, R13 ;  /* 0x32a570600b0d7823 */ /* 0x000fe2000000000d */
[----:B------:R-:W-:Y:S01]  /*1ac80*/  FADD R11, R4, R7 ;  /* 0x00000007040b7221 */ /* 0x000fe20000000000 */
[----:B0-----:R-:W-:Y:S01]  /*1ac90*/  FMUL R4, R14, R9 ;  /* 0x000000090e047220 */ /* 0x001fe20000400000 */
[----:B------:R-:W-:Y:S02]  /*1aca0*/  SHF.L.U32 R7, R12, 0x17, RZ ;  /* 0x000000170c077819 */ /* 0x000fe400000006ff */
[----:B------:R-:W0:Y:S01]  /*1acb0*/  MUFU.EX2 R17, R17 ;  /* 0x0000001100117308 */ /* 0x000e220000000800 */
[----:B------:R-:W-:-:S07]  /*1acc0*/  FADD R11, R11, R4 ;  /* 0x000000040b0b7221 */ /* 0x000fce0000000000 */
[----:B------:R-:W3:Y:S01]  /*1acd0*/  MUFU.EX2 R13, R13 ;  /* 0x0000000d000d7308 */ /* 0x000ee20000000800 */
[----:B--2---:R-:W-:Y:S01]  /*1ace0*/  FMUL R6, R6, R10 ;  /* 0x0000000a06067220 */ /* 0x004fe20000400000 */
[----:B0-----:R-:W-:-:S04]  /*1acf0*/  FMUL R5, R5, R17 ;  /* 0x0000001105057220 */ /* 0x001fc80000400000 */
[----:B------:R-:W-:Y:S01]  /*1ad00*/  FADD R11, R11, R5 ;  /* 0x000000050b0b7221 */ /* 0x000fe20000000000 */
[----:B---3--:R-:W-:-:S03]  /*1ad10*/  FMUL R7, R7, R13 ;  /* 0x0000000d07077220 */ /* 0x008fc60000400000 */
[----:B------:R-:W-:Y:S02]  /*1ad20*/  FADD R11, R11, R6 ;  /* 0x000000060b0b7221 */ /* 0x000fe40000000000 */
[----:B------:R2:W-:Y:S02]  /*1ad30*/  STL.128 [UR14+0x10], R4 ;  /* 0x00001004ff007987 */ /* 0x0005e40008100c0e */
[----:B------:R-:W-:-:S05]  /*1ad40*/  FADD R11, R11, R7 ;  /* 0x000000070b0b7221 */ /* 0x000fca0000000000 */
[----:B------:R-:W-:Y:S01]  /*1ad50*/  R2UR UR6, R11 ;  /* 0x000000000b0672ca */ /* 0x000fe200000e0000 */
[----:B------:R-:W-:-:S14]  /*1ad60*/  BRA.U UP0, `(.L_x_387) ;  /* 0xfffffff900847547 */ /* 0x000fdc000b83ffff */
[----:B------:R-:W-:-:S05]  /*1ad70*/  UMOV UR7, UR8 ;  /* 0x0000000800077c82 */ /* 0x000fca0008000000 */
.L_x_386:
[----:B------:R-:W-:-:S09]  /*1ad80*/  ULOP3.LUT UP0, URZ, UR16, 0x7, URZ, 0xc0, !UPT ;  /* 0x0000000710ff7892 */ /* 0x000fd2000f80c0ff */
[----:B------:R-:W-:Y:S05]  /*1ad90*/  BRA.U !UP0, `(.L_x_385) ;  /* 0x0000000508d87547 */ /* 0x000fea000b800000 */
[----:B------:R-:W-:Y:S02]  /*1ada0*/  ULOP3.LUT UR8, UR16, 0x7, URZ, 0xc0, !UPT ;  /* 0x0000000710087892 */ /* 0x000fe4000f8ec0ff */
[----:B------:R-:W-:Y:S02]  /*1adb0*/  ULOP3.LUT UP1, UR22, UR16, 0x3, URZ, 0xc0, !UPT ;  /* 0x0000000310167892 */ /* 0x000fe4000f82c0ff */
[----:B------:R-:W-:-:S04]  /*1adc0*/  UIADD3 UR8, UPT, UPT, UR8, -0x1, URZ ;  /* 0xffffffff08087890 */ /* 0x000fc8000fffe0ff */
[----:B------:R-:W-:-:S09]  /*1add0*/  UISETP.GE.U32.AND UP0, UPT, UR8, 0x3, UPT ;  /* 0x000000030800788c */ /* 0x000fd2000bf06070 */
[----:B------:R-:W-:Y:S05]  /*1ade0*/  BRA.U !UP0, `(.L_x_388) ;  /* 0x0000000108e07547 */ /* 0x000fea000b800000 */
[----:B------:R-:W-:-:S04]  /*1adf0*/  UIMAD UR8, UR13, 0x400, UR23 ;  /* 0x000004000d0878a4 */ /* 0x000fc8000f8e0217 */
[----:B------:R-:W-:-:S09]  /*1ae00*/  ULEA UR8, UR7, UR8, 0x2 ;  /* 0x0000000807087291 */ /* 0x000fd2000f8e10ff */
[----:B--2---:R-:W2:Y:S01]  /*1ae10*/  LDL R5, [UR8] ;  /* 0x00000008ff057983 */ /* 0x004ea20008100800 */
[----:B------:R-:W-:Y:S01]  /*1ae20*/  HFMA2 R9, -RZ, RZ, 0.96630859375, -0.0022525787353515625 ;  /* 0x3bbb989dff097431 */ /* 0x000fe200000001ff */
[----:B------:R-:W-:Y:S01]  /*1ae30*/  MOV R10, 0x437c0000 ;  /* 0x437c0000000a7802 */ /* 0x000fe20000000f00 */
[----:B------:R-:W-:-:S04]  /*1ae40*/  UIMAD UR14, UR13, 0x400, UR20 ;  /* 0x000004000d0e78a4 */ /* 0x000fc8000f8e0214 */
[----:B------:R-:W-:Y:S01]  /*1ae50*/  ULEA UR14, UR7, UR14, 0x2 ;  /* 0x0000000e070e7291 */ /* 0x000fe2000f8e10ff */
[----:B--2---:R-:W-:-:S04]  /*1ae60*/  FADD R5, R5, -UR15 ;  /* 0x8000000f05057e21 */ /* 0x004fc80008000000 */
        /* <DEDUP_REMOVED lines=8> */
[----:B------:R2:W-:Y:S04]  /*1aef0*/  STL [UR14], R5 ;  /* 0x00000005ff007987 */ /* 0x0005e8000810080e */
[----:B------:R-:W3:Y:S02]  /*1af00*/  LDL R6, [UR8+0x4] ;  /* 0x00000408ff067983 */ /* 0x000ee40008100800 */
[----:B---3--:R-:W-:-:S04]  /*1af10*/  FADD R6, R6, -UR15 ;  /* 0x8000000f06067e21 */ /* 0x008fc80008000000 */
[----:B------:R-:W-:-:S04]  /*1af20*/  FFMA.SAT R4, R6, R9, 0.5 ;  /* 0x3f00000006047423 */ /* 0x000fc80000002009 */
[----:B------:R-:W-:-:S04]  /*1af30*/  FFMA.RM R4, R4, R10, 12582913 ;  /* 0x4b40000104047423 */ /* 0x000fc8000000400a */
[C---:B------:R-:W-:Y:S01]  /*1af40*/  FADD R7, R4.reuse, -12583039 ;  /* 0xcb40007f04077421 */ /* 0x040fe20000000000 */
[----:B------:R-:W-:-:S03]  /*1af50*/  SHF.L.U32 R4, R4, 0x17, RZ ;  /* 0x0000001704047819 */ /* 0x000fc600000006ff */
[----:B------:R-:W-:-:S04]  /*1af60*/  FFMA R7, R6, 1.4426950216293334961, -R7 ;  /* 0x3fb8aa3b06077823 */ /* 0x000fc80000000807 */
[----:B------:R-:W-:-:S06]  /*1af70*/  FFMA R6, R6, 1.925963033500011079e-08, R7 ;  /* 0x32a5706006067823 */ /* 0x000fcc0000000007 */
[----:B------:R-:W3:Y:S02]  /*1af80*/  MUFU.EX2 R6, R6 ;  /* 0x0000000600067308 */ /* 0x000ee40000000800 */
[----:B---3--:R-:W-:-:S05]  /*1af90*/  FMUL R6, R4, R6 ;  /* 0x0000000604067220 */ /* 0x008fca0000400000 */
[----:B------:R3:W-:Y:S04]  /*1afa0*/  STL [UR14+0x4], R6 ;  /* 0x00000406ff007987 */ /* 0x0007e8000810080e */
[----:B------:R-:W4:Y:S02]  /*1afb0*/  LDL R7, [UR8+0x8] ;  /* 0x00000808ff077983 */ /* 0x000f240008100800 */
[----:B----4-:R-:W-:-:S04]  /*1afc0*/  FADD R7, R7, -UR15 ;  /* 0x8000000f07077e21 */ /* 0x010fc80008000000 */
[----:B------:R-:W-:-:S04]  /*1afd0*/  FFMA.SAT R4, R7, R9, 0.5 ;  /* 0x3f00000007047423 */ /* 0x000fc80000002009 */
[----:B------:R-:W-:-:S04]  /*1afe0*/  FFMA.RM R4, R4, R10, 12582913 ;  /* 0x4b40000104047423 */ /* 0x000fc8000000400a */
[C---:B------:R-:W-:Y:S01]  /*1aff0*/  FADD R8, R4.reuse, -12583039 ;  /* 0xcb40007f04087421 */ /* 0x040fe20000000000 */
[----:B------:R-:W-:-:S03]  /*1b000*/  SHF.L.U32 R4, R4, 0x17, RZ ;  /* 0x0000001704047819 */ /* 0x000fc600000006ff */
[----:B------:R-:W-:-:S04]  /*1b010*/  FFMA R8, R7, 1.4426950216293334961, -R8 ;  /* 0x3fb8aa3b07087823 */ /* 0x000fc80000000808 */
[----:B------:R-:W-:-:S06]  /*1b020*/  FFMA R7, R7, 1.925963033500011079e-08, R8 ;  /* 0x32a5706007077823 */ /* 0x000fcc0000000008 */
[----:B------:R-:W4:Y:S02]  /*1b030*/  MUFU.EX2 R7, R7 ;  /* 0x0000000700077308 */ /* 0x000f240000000800 */
[----:B----4-:R-:W-:-:S05]  /*1b040*/  FMUL R4, R4, R7 ;  /* 0x0000000704047220 */ /* 0x010fca0000400000 */
[----:B------:R3:W-:Y:S04]  /*1b050*/  STL [UR14+0x8], R4 ;  /* 0x00000804ff007987 */ /* 0x0007e8000810080e */
[----:B------:R-:W4:Y:S01]  /*1b060*/  LDL R8, [UR8+0xc] ;  /* 0x00000c08ff087983 */ /* 0x000f220008100800 */
[----:B--2---:R-:W-:Y:S01]  /*1b070*/  FADD R5, R5, UR6 ;  /* 0x0000000605057e21 */ /* 0x004fe20008000000 */
[----:B------:R-:W-:-:S03]  /*1b080*/  UIADD3 UR7, UPT, UPT, UR7, 0x4, URZ ;  /* 0x0000000407077890 */ /* 0x000fc6000fffe0ff */
[----:B------:R-:W-:-:S04]  /*1b090*/  FADD R5, R5, R6 ;  /* 0x0000000605057221 */ /* 0x000fc80000000000 */
[----:B------:R-:W-:Y:S01]  /*1b0a0*/  FADD R5, R5, R4 ;  /* 0x0000000405057221 */ /* 0x000fe20000000000 */
[----:B----4-:R-:W-:-:S04]  /*1b0b0*/  FADD R8, R8, -UR15 ;  /* 0x8000000f08087e21 */ /* 0x010fc80008000000 */
[----:B------:R-:W-:-:S04]  /*1b0c0*/  FFMA.SAT R7, R8, R9, 0.5 ;  /* 0x3f00000008077423 */ /* 0x000fc80000002009 */
[----:B------:R-:W-:-:S04]  /*1b0d0*/  FFMA.RM R7, R7, R10, 12582913 ;  /* 0x4b40000107077423 */ /* 0x000fc8000000400a */
[C---:B------:R-:W-:Y:S01]  /*1b0e0*/  FADD R9, R7.reuse, -12583039 ;  /* 0xcb40007f07097421 */ /* 0x040fe20000000000 */
[----:B------:R-:W-:-:S03]  /*1b0f0*/  SHF.L.U32 R7, R7, 0x17, RZ ;  /* 0x0000001707077819 */ /* 0x000fc600000006ff */
[----:B------:R-:W-:-:S04]  /*1b100*/  FFMA R9, R8, 1.4426950216293334961, -R9 ;  /* 0x3fb8aa3b08097823 */ /* 0x000fc80000000809 */
[----:B------:R-:W-:-:S06]  /*1b110*/  FFMA R8, R8, 1.925963033500011079e-08, R9 ;  /* 0x32a5706008087823 */ /* 0x000fcc0000000009 */
[----:B------:R-:W2:Y:S02]  /*1b120*/  MUFU.EX2 R8, R8 ;  /* 0x0000000800087308 */ /* 0x000ea40000000800 */
[----:B--2---:R-:W-:-:S04]  /*1b130*/  FMUL R7, R7, R8 ;  /* 0x0000000807077220 */ /* 0x004fc80000400000 */
[----:B------:R-:W-:Y:S01]  /*1b140*/  FADD R5, R5, R7 ;  /* 0x0000000705057221 */ /* 0x000fe20000000000 */
[----:B------:R3:W-:Y:S04]  /*1b150*/  STL [UR14+0xc], R7 ;  /* 0x00000c07ff007987 */ /* 0x0007e8000810080e */
[----:B------:R-:W-:-:S15]  /*1b160*/  R2UR UR6, R5 ;  /* 0x00000000050672ca */ /* 0x000fde00000e0000 */
.L_x_388:
[----:B------:R-:W-:Y:S05]  /*1b170*/  BRA.U !UP1, `(.L_x_385) ;  /* 0x0000000109e07547 */ /* 0x000fea000b800000 */
[----:B------:R-:W-:Y:S02]  /*1b180*/  UISETP.NE.AND UP0, UPT, UR22, 0x1, UPT ;  /* 0x000000011600788c */ /* 0x000fe4000bf05270 */
[----:B------:R-:W-:-:S04]  /*1b190*/  ULOP3.LUT UR8, UR16, 0x1, URZ, 0xc0, !UPT ;  /* 0x0000000110087892 */ /* 0x000fc8000f8ec0ff */
[----:B------:R-:W-:-:S03]  /*1b1a0*/  UISETP.NE.U32.AND UP1, UPT, UR8, 0x1, UPT ;  /* 0x000000010800788c */ /* 0x000fc6000bf25070 */
[----:B------:R-:W-:Y:S08]  /*1b1b0*/  BRA.U !UP0, `(.L_x_389) ;  /* 0x0000000108807547 */ /* 0x000ff0000b800000 */
[----:B------:R-:W-:-:S04]  /*1b1c0*/  UIMAD UR8, UR13, 0x400, UR23 ;  /* 0x000004000d0878a4 */ /* 0x000fc8000f8e0217 */
[----:B------:R-:W-:-:S09]  /*1b1d0*/  ULEA UR8, UR7, UR8, 0x2 ;  /* 0x0000000807087291 */ /* 0x000fd2000f8e10ff */
[----:B--2---:R-:W2:Y:S01]  /*1b1e0*/  LDL R5, [UR8] ;  /* 0x00000008ff057983 */ /* 0x004ea20008100800 */
[----:B---3--:R-:W-:Y:S01]  /*1b1f0*/  HFMA2 R7, -RZ, RZ, 0.96630859375, -0.0022525787353515625 ;  /* 0x3bbb989dff077431 */ /* 0x008fe200000001ff */
        /* <DEDUP_REMOVED lines=13> */
[----:B------:R-:W3:Y:S01]  /*1b2d0*/  LDL R6, [UR8+0x4] ;  /* 0x00000408ff067983 */ /* 0x000ee20008100800 */
[----:B------:R-:W-:Y:S01]  /*1b2e0*/  UIADD3 UR7, UPT, UPT, UR7, 0x2, URZ ;  /* 0x0000000207077890 */ /* 0x000fe2000fffe0ff */
[----:B--2---:R-:W-:Y:S01]  /*1b2f0*/  FADD R4, R4, UR6 ;  /* 0x0000000604047e21 */ /* 0x004fe20008000000 */
[----:B---3--:R-:W-:-:S04]  /*1b300*/  FADD R6, R6, -UR15 ;  /* 0x8000000f06067e21 */ /* 0x008fc80008000000 */
        /* <DEDUP_REMOVED lines=11> */
.L_x_389:
[----:B------:R-:W-:Y:S05]  /*1b3c0*/  BRA.U UP1, `(.L_x_385) ;  /* 0x00000001014c7547 */ /* 0x000fea000b800000 */
[----:B------:R-:W-:-:S04]  /*1b3d0*/  UIMAD UR8, UR13, 0x400, UR23 ;  /* 0x000004000d0878a4 */ /* 0x000fc8000f8e0217 */
[----:B------:R-:W-:-:S09]  /*1b3e0*/  ULEA UR8, UR7, UR8, 0x2 ;  /* 0x0000000807087291 */ /* 0x000fd2000f8e10ff */
[----:B--2-4-:R-:W2:Y:S01]  /*1b3f0*/  LDL R5, [UR8] ;  /* 0x00000008ff057983 */ /* 0x014ea20008100800 */
        /* <DEDUP_REMOVED lines=16> */
.L_x_385:
[----:B------:R-:W-:Y:S02]  /*1b500*/  UMOV UR8, UR6 ;  /* 0x0000000600087c82 */ /* 0x000fe40008000000 */
[----:B------:R-:W-:-:S04]  /*1b510*/  UIADD3 UR6, UPT, UPT, UR8, 0x1800000, URZ ;  /* 0x0180000008067890 */ /* 0x000fc8000fffe0ff */
[----:B------:R-:W-:-:S04]  /*1b520*/  ULOP3.LUT UR6, UR6, 0x7f800000, URZ, 0xc0, !UPT ;  /* 0x7f80000006067892 */ /* 0x000fc8000f8ec0ff */
[----:B------:R-:W-:-:S09]  /*1b530*/  UISETP.GT.U32.AND UP0, UPT, UR6, 0x1ffffff, UPT ;  /* 0x01ffffff0600788c */ /* 0x000fd2000bf04070 */
[----:B------:R-:W-:Y:S05]  /*1b540*/  BRA.U UP0, `(.L_x_390) ;  /* 0x0000000100107547 */ /* 0x000fea000b800000 */
[----:B--23--:R-:W-:-:S07]  /*1b550*/  MOV R4, 0x1b570 ;  /* 0x0001b57000047802 */ /* 0x00cfce0000000f00 */
[----:B01--4-:R-:W-:Y:S05]  /*1b560*/  CALL.REL.NOINC `($__internal_2_$__cuda_sm20_rcp_rn_f32_slowpath) ;  /* 0x000002a400ac7944 */ /* 0x013fea0003c00000 */
[----:B------:R-:W-:Y:S01]  /*1b570*/  MOV R20, UR7 ;  /* 0x0000000700147c02 */ /* 0x000fe20008000f00 */
[----:B------:R-:W-:Y:S06]  /*1b580*/  BRA `(.L_x_391) ;  /* 0x0000000000147947 */ /* 0x000fec0003800000 */
.L_x_390:
[----:B------:R-:W5:Y:S01]  /*1b590*/  MUFU.RCP R20, UR8 ;  /* 0x0000000800147d08 */ /* 0x000f620008001000 */
[----:B--23--:R-:W-:-:S05]  /*1b5a0*/  MOV R4, UR8 ;  /* 0x0000000800047c02 */ /* 0x00cfca0008000f00 */
[----:B-----5:R-:W-:-:S04]  /*1b5b0*/  FFMA R4, R20, R4, -1 ;  /* 0xbf80000014047423 */ /* 0x020fc80000000004 */
[----:B------:R-:W-:-:S04]  /*1b5c0*/  FADD.FTZ R4, -R4, -RZ ;  /* 0x800000ff04047221 */ /* 0x000fc80000010100 */
[----:B------:R-:W-:-:S07]  /*1b5d0*/  FFMA R20, R20, R4, R20 ;  /* 0x0000000414147223 */ /* 0x000fce0000000014 */
.L_x_391:
[----:B------:R-:W-:Y:S05]  /*1b5e0*/  BRA.U !UP3, `(.L_x_392) ;  /* 0x000000050bb47547 */ /* 0x000fea000b800000 */
[----:B------:R-:W2:Y:S02]  /*1b5f0*/  LDCU UR14, c[0x0][0x380] ;  /* 0x00007000ff0e77ac */ /* 0x000ea40008000800 */
[----:B--2---:R-:W-:-:S04]  /*1b600*/  UIADD3 UR6, UPT, UPT, UR14, -0x1, URZ ;  /* 0xffffffff0e067890 */ /* 0x004fc8000fffe0ff */
[----:B------:R-:W-:-:S03]  /*1b610*/  UISETP.GE.U32.AND UP0, UPT, UR6, 0xf, UPT ;  /* 0x0000000f0600788c */ /* 0x000fc6000bf06070 */
[----:B------:R-:W-:-:S06]  /*1b620*/  UMOV UR6, URZ ;  /* 0x000000ff00067c82 */ /* 0x000fcc0008000000 */
[----:B------:R-:W-:Y:S05]  /*1b630*/  BRA.U !UP0, `(.L_x_393) ;  /* 0x0000000108807547 */ /* 0x000fea000b800000 */
[----:B------:R-:W-:Y:S02]  /*1b640*/  UIMAD UR22, UR13, 0x400, UR20 ;  /* 0x000004000d1678a4 */ /* 0x000fe4000f8e0214 */
[----:B------:R-:W-:Y:S01]  /*1b650*/  ULOP3.LUT UR7, UR14, 0x7ffffff0, URZ, 0xc0, !UPT ;  /* 0x7ffffff00e077892 */ /* 0x000fe2000f8ec0ff */
[----:B------:R-:W-:-:S11]  /*1b660*/  UMOV UR6, URZ ;  /* 0x000000ff00067c82 */ /* 0x000fd60008000000 */
.L_x_394:
[----:B------:R-:W-:-:S09]  /*1b670*/  ULEA UR16, UR6, UR22, 0x2 ;  /* 0x0000001606107291 */ /* 0x000fd2000f8e10ff */
[----:B---34-:R-:W2:Y:S04]  /*1b680*/  LDL.128 R4, [UR16] ;  /* 0x00000010ff047983 */ /* 0x018ea80008100c00 */
[----:B0-----:R-:W3:Y:S04]  /*1b690*/  LDL.128 R12, [UR16+0x10] ;  /* 0x00001010ff0c7983 */ /* 0x001ee80008100c00 */
[----:B------:R-:W4:Y:S01]  /*1b6a0*/  LDL.128 R8, [UR16+0x20] ;  /* 0x00002010ff087983 */ /* 0x000f220008100c00 */
        /* <DEDUP_REMOVED lines=25> */
.L_x_393:
        /* <DEDUP_REMOVED lines=9> */
[----:B---34-:R-:W2:Y:S04]  /*1b8d0*/  LDL R5, [UR7] ;  /* 0x00000007ff057983 */ /* 0x018ea80008100800 */
[----:B------:R-:W3:Y:S04]  /*1b8e0*/  LDL R4, [UR7+0x4] ;  /* 0x00000407ff047983 */ /* 0x000ee80008100800 */
[----:B------:R-:W4:Y:S04]  /*1b8f0*/  LDL R7, [UR7+0x8] ;  /* 0x00000807ff077983 */ /* 0x000f280008100800 */
[----:B------:R-:W5:Y:S04]  /*1b900*/  LDL R9, [UR7+0xc] ;  /* 0x00000c07ff097983 */ /* 0x000f680008100800 */
[----:B------:R-:W5:Y:S04]  /*1b910*/  LDL R8, [UR7+0x10] ;  /* 0x00001007ff087983 */ /* 0x000f680008100800 */
[----:B------:R-:W5:Y:S01]  /*1b920*/  LDL R6, [UR7+0x14] ;  /* 0x00001407ff067983 */ /* 0x000f620008100800 */
[----:B--2---:R-:W-:Y:S01]  /*1b930*/  FMUL R5, R5, R20 ;  /* 0x0000001405057220 */ /* 0x004fe20000400000 */
[----:B---3--:R-:W-:-:S04]  /*1b940*/  FMUL R4, R20, R4 ;  /* 0x0000000414047220 */ /* 0x008fc80000400000 */
[----:B------:R2:W-:Y:S04]  /*1b950*/  STL [UR7], R5 ;  /* 0x00000005ff007987 */ /* 0x0005e80008100807 */
[----:B------:R3:W-:Y:S04]  /*1b960*/  STL [UR7+0x4], R4 ;  /* 0x00000404ff007987 */ /* 0x0007e80008100807 */
[----:B--2---:R-:W2:Y:S04]  /*1b970*/  LDL R5, [UR7+0x1c] ;  /* 0x00001c07ff057983 */ /* 0x004ea80008100800 */
[----:B---3--:R-:W3:Y:S01]  /*1b980*/  LDL R4, [UR7+0x18] ;  /* 0x00001807ff047983 */ /* 0x008ee20008100800 */
[C---:B----4-:R-:W-:Y:S01]  /*1b990*/  FMUL R7, R20.reuse, R7 ;  /* 0x0000000714077220 */ /* 0x050fe20000400000 */
[----:B-----5:R-:W-:Y:S01]  /*1b9a0*/  FMUL R9, R20, R9 ;  /* 0x0000000914097220 */ /* 0x020fe20000400000 */
        /* <DEDUP_REMOVED lines=11> */
.L_x_395:
        /* <DEDUP_REMOVED lines=11> */
[----:B------:R-:W5:Y:S01]  /*1bb10*/  LDL R5, [UR7+0xc] ;  /* 0x00000c07ff057983 */ /* 0x000f620008100800 */
[----:B------:R-:W-:Y:S01]  /*1bb20*/  UIADD3 UR6, UPT, UPT, UR6, 0x4, URZ ;  /* 0x0000000406067890 */ /* 0x000fe2000fffe0ff */
[----:B--2---:R-:W-:Y:S01]  /*1bb30*/  FMUL R7, R7, R20 ;  /* 0x0000001407077220 */ /* 0x004fe20000400000 */
[----:B---3--:R-:W-:-:S04]  /*1bb40*/  FMUL R6, R20, R6 ;  /* 0x0000000614067220 */ /* 0x008fc80000400000 */
[----:B------:R2:W-:Y:S01]  /*1bb50*/  STL [UR7], R7 ;  /* 0x00000007ff007987 */ /* 0x0005e20008100807 */
[----:B----4-:R-:W-:-:S03]  /*1bb60*/  FMUL R4, R20, R4 ;  /* 0x0000000414047220 */ /* 0x010fc60000400000 */
[----:B------:R2:W-:Y:S01]  /*1bb70*/  STL [UR7+0x4], R6 ;  /* 0x00000406ff007987 */ /* 0x0005e20008100807 */
[----:B-----5:R-:W-:-:S03]  /*1bb80*/  FMUL R5, R20, R5 ;  /* 0x0000000514057220 */ /* 0x020fc60000400000 */
[----:B------:R2:W-:Y:S04]  /*1bb90*/  STL [UR7+0x8], R4 ;  /* 0x00000804ff007987 */ /* 0x0005e80008100807 */
[----:B------:R2:W-:Y:S02]  /*1bba0*/  STL [UR7+0xc], R5 ;  /* 0x00000c05ff007987 */ /* 0x0005e40008100807 */
.L_x_396:
[----:B------:R-:W-:Y:S05]  /*1bbb0*/  BRA.U !UP0, `(.L_x_392) ;  /* 0x0000000108407547 */ /* 0x000fea000b800000 */
[----:B------:R-:W-:-:S04]  /*1bbc0*/  UIMAD UR7, UR13, 0x400, UR20 ;  /* 0x000004000d0778a4 */ /* 0x000fc8000f8e0214 */
[----:B------:R-:W-:-:S09]  /*1bbd0*/  ULEA UR7, UR6, UR7, 0x2 ;  /* 0x0000000706077291 */ /* 0x000fd2000f8e10ff */
[----:B--234-:R-:W2:Y:S01]  /*1bbe0*/  LDL R4, [UR7] ;  /* 0x00000007ff047983 */ /* 0x01cea20008100800 */
[----:B------:R-:W-:-:S04]  /*1bbf0*/  ULOP3.LUT UR6, UR14, 0x3, URZ, 0xc0, !UPT ;  /* 0x000000030e067892 */ /* 0x000fc8000f8ec0ff */
[----:B------:R-:W-:Y:S01]  /*1bc00*/  UISETP.NE.AND UP0, UPT, UR6, 0x1, UPT ;  /* 0x000000010600788c */ /* 0x000fe2000bf05270 */
[----:B--2---:R-:W-:-:S05]  /*1bc10*/  FMUL R4, R4, R20 ;  /* 0x0000001404047220 */ /* 0x004fca0000400000 */
[----:B------:R2:W-:Y:S03]  /*1bc20*/  STL [UR7], R4 ;  /* 0x00000004ff007987 */ /* 0x0005e60008100807 */
[----:B------:R-:W-:Y:S05]  /*1bc30*/  BRA.U !UP0, `(.L_x_392) ;  /* 0x0000000108207547 */ /* 0x000fea000b800000 */
[----:B------:R-:W-:Y:S01]  /*1bc40*/  UISETP.NE.AND UP0, UPT, UR6, 0x2, UPT ;  /* 0x000000020600788c */ /* 0x000fe2000bf05270 */
[----:B------:R-:W3:Y:S05]  /*1bc50*/  LDL R5, [UR7+0x4] ;  /* 0x00000407ff057983 */ /* 0x000eea0008100800 */
[----:B------:R-:W-:-:S13]  /*1bc60*/  PLOP3.LUT P0, PT, PT, PT, UP0, 0x80, 0x8 ;  /* 0x000000000008781c */ /* 0x000fda0003f0f008 */
[----:B--2---:R-:W2:Y:S01]  /*1bc70*/  @P0 LDL R4, [UR7+0x8] ;  /* 0x00000807ff040983 */ /* 0x004ea20008100800 */
[----:B---3--:R-:W-:-:S05]  /*1bc80*/  FMUL R5, R20, R5 ;  /* 0x0000000514057220 */ /* 0x008fca0000400000 */
[----:B------:R3:W-:Y:S01]  /*1bc90*/  STL [UR7+0x4], R5 ;  /* 0x00000405ff007987 */ /* 0x0007e20008100807 */
[----:B--2---:R-:W-:-:S05]  /*1bca0*/  @P0 FMUL R4, R20, R4 ;  /* 0x0000000414040220 */ /* 0x004fca0000400000 */
[----:B------:R3:W-:Y:S02]  /*1bcb0*/  @P0 STL [UR7+0x8], R4 ;  /* 0x00000804ff000987 */ /* 0x0007e40008100807 */
.L_x_392:
[----:B------:R-:W-:-:S06]  /*1bcc0*/  UIMAD UR6, UR13, 0x400, UR23 ;  /* 0x000004000d0678a4 */ /* 0x000fcc000f8e0217 */
[----:B--234-:R-:W-:-:S06]  /*1bcd0*/  LEA R4, R131, UR6, 0x2 ;  /* 0x0000000683047c11 */ /* 0x01cfcc000f8e10ff */
[----:B------:R-:W2:Y:S01]  /*1bce0*/  LDL R4, [R4] ;  /* 0x0000000004047983 */ /* 0x000ea20000100800 */
[----:B------:R-:W-:Y:S01]  /*1bcf0*/  MOV R5, UR8 ;  /* 0x0000000800057c02 */ /* 0x000fe20008000f00 */
[----:B------:R-:W-:Y:S01]  /*1bd00*/  HFMA2 R6, -RZ, RZ, 1.5048828125, 33.21875 ;  /* 0x3e055027ff067431 */ /* 0x000fe200000001ff */
[----:B------:R-:W-:Y:S02]  /*1bd10*/  IADD3 R132, PT, PT, R132, 0x1, RZ ;  /* 0x0000000184847810 */ /* 0x000fe40007ffe0ff */
[----:B------:R-:W-:-:S13]  /*1bd20*/  FSETP.GEU.AND P0, PT, R5, 1.175494350822287508e-38, PT ;  /* 0x008000000500780b */ /* 0x000fda0003f0e000 */
[----:B------:R-:W-:-:S05]  /*1bd30*/  @!P0 FMUL R5, R5, 8388608 ;  /* 0x4b00000005058820 */ /* 0x000fca0000400000 */
[----:B------:R-:W-:-:S13]  /*1bd40*/  @!P0 R2UR UR8, R5 ;  /* 0x00000000050882ca */ /* 0x000fda00000e0000 */
[----:B------:R-:W-:Y:S02]  /*1bd50*/  UIADD3 UR6, UPT, UPT, UR8, -0x3f2aaaab, URZ ;  /* 0xc0d5555508067890 */ /* 0x000fe4000fffe0ff */
[----:B------:R-:W-:Y:S02]  /*1bd60*/  UISETP.GT.U32.AND UP0, UPT, UR8, 0x7f7fffff, UPT ;  /* 0x7f7fffff0800788c */ /* 0x000fe4000bf04070 */
[----:B------:R-:W-:-:S04]  /*1bd70*/  ULOP3.LUT UR6, UR6, 0xff800000, URZ, 0xc0, !UPT ;  /* 0xff80000006067892 */ /* 0x000fc8000f8ec0ff */
[----:B------:R-:W-:Y:S02]  /*1bd80*/  UIADD3 UR7, UPT, UPT, UR8, -UR6, URZ ;  /* 0x8000000608077290 */ /* 0x000fe4000fffe0ff */
[----:B------:R-:W-:-:S04]  /*1bd90*/  I2FP.F32.S32 R7, UR6 ;  /* 0x0000000600077c45 */ /* 0x000fc80008201400 */
[----:B------:R-:W-:-:S05]  /*1bda0*/  MOV R5, UR7 ;  /* 0x0000000700057c02 */ /* 0x000fca0008000f00 */
[----:B------:R-:W-:Y:S01]  /*1bdb0*/  FADD R5, R5, -1 ;  /* 0xbf80000005057421 */ /* 0x000fe20000000000 */
[----:B------:R-:W3:Y:S03]  /*1bdc0*/  LDCU UR7, c[0x0][0x490] ;  /* 0x00009200ff0777ac */ /* 0x000ee60008000800 */
        /* <DEDUP_REMOVED lines=11> */
[----:B------:R-:W-:Y:S01]  /*1be80*/  PLOP3.LUT P0, PT, PT, PT, UP0, 0x80, 0x8 ;  /* 0x000000000008781c */ /* 0x000fe20003f0f008 */
[----:B---3--:R-:W-:Y:S02]  /*1be90*/  UISETP.NE.AND UP0, UPT, UR5, UR7, UPT ;  /* 0x000000070500728c */ /* 0x008fe4000bf05270 */
[----:B------:R-:W-:Y:S01]  /*1bea0*/  FFMA R6, R7, 1.1920928955078125e-07, R6 ;  /* 0x3400000007067823 */ /* 0x000fe20000000006 */
[----:B------:R-:W-:-:S03]  /*1beb0*/  MOV R7, 0x7f800000 ;  /* 0x7f80000000077802 */ /* 0x000fc60000000f00 */
[----:B------:R-:W-:Y:S01]  /*1bec0*/  FFMA R5, R6, 0.69314718246459960938, R5 ;  /* 0x3f31721806057823 */ /* 0x000fe20000000005 */
[----:B------:R-:W-:-:S05]  /*1bed0*/  MOV R6, UR8 ;  /* 0x0000000800067c02 */ /* 0x000fca0008000f00 */
[----:B------:R-:W-:Y:S01]  /*1bee0*/  @P0 FFMA R5, R7, R6, +INF ;  /* 0x7f80000007050423 */ /* 0x000fe20000000006 */
[----:B------:R-:W-:-:S04]  /*1bef0*/  FSETP.NEU.AND P0, PT, RZ, UR8, PT ;  /* 0x00000008ff007c0b */ /* 0x000fc8000bf0d000 */
[----:B------:R-:W-:Y:S01]  /*1bf00*/  FSEL R5, R5, -INF , P0 ;  /* 0xff80000005057808 */ /* 0x000fe20000000000 */
[----:B--2---:R-:W-:-:S04]  /*1bf10*/  FADD R4, R4, -UR15 ;  /* 0x8000000f04047e21 */ /* 0x004fc80008000000 */
[----:B------:R-:W-:-:S04]  /*1bf20*/  FADD R4, R4, -R5 ;  /* 0x8000000504047221 */ /* 0x000fc80000000000 */
[----:B------:R-:W-:-:S05]  /*1bf30*/  FADD R4, -R4, UR4 ;  /* 0x0000000404047e21 */ /* 0x000fca0008000100 */
[----:B------:R-:W-:Y:S01]  /*1bf40*/  R2UR UR4, R4 ;  /* 0x00000000040472ca */ /* 0x000fe200000e0000 */
[----:B------:R-:W-:-:S14]  /*1bf50*/  BRA.U UP0, `(.L_x_397) ;  /* 0xfffffef5008c7547 */ /* 0x000fdc000b83ffff */
[----:B------:R-:W-:Y:S01]  /*1bf60*/  I2FP.F32.S32 R0, UR7 ;  /* 0x0000000700007c45 */ /* 0x000fe20008201400 */
[----:B------:R-:W-:Y:S02]  /*1bf70*/  UISETP.GE.U32.AND UP0, UPT, UR7, 0x8, UPT ;  /* 0x000000080700788c */ /* 0x000fe4000bf06070 */
[----:B------:R-:W-:Y:S01]  /*1bf80*/  ULOP3.LUT UR12, UR7, 0x7, URZ, 0xc0, !UPT ;  /* 0x00000007070c7892 */ /* 0x000fe2000f8ec0ff */
[----:B------:R-:W-:Y:S01]  /*1bf90*/  R2UR UR8, R0 ;  /* 0x00000000000872ca */ /* 0x000fe200000e0000 */
[----:B------:R-:W-:Y:S02]  /*1bfa0*/  UMOV UR5, URZ ;  /* 0x000000ff00057c82 */ /* 0x000fe40008000000 */
[----:B------:R-:W-:-:S03]  /*1bfb0*/  UISETP.NE.AND UP1, UPT, UR12, URZ, UPT ;  /* 0x000000ff0c00728c */ /* 0x000fc6000bf25270 */
[----:B------:R-:W-:Y:S09]  /*1bfc0*/  BRA.U !UP0, `(.L_x_398) ;  /* 0x0000000508187547 */ /* 0x000ff2000b800000 */
[----:B------:R-:W-:Y:S01]  /*1bfd0*/  ULOP3.LUT UR5, UR7, 0x8, URZ, 0xc0, !UPT ;  /* 0x0000000807057892 */ /* 0x000fe2000f8ec0ff */
[----:B------:R-:W-:-:S11]  /*1bfe0*/  UMOV UR6, URZ ;  /* 0x000000ff00067c82 */ /* 0x000fd60008000000 */
.L_x_399:
[----:B------:R-:W-:Y:S02]  /*1bff0*/  ULEA UR13, UR6, UR17, 0x6 ;  /* 0x00000011060d7291 */ /* 0x000fe4000f8e30ff */
[----:B------:R-:W-:-:S04]  /*1c000*/  UIADD3 UR6, UPT, UPT, UR6, 0x8, URZ ;  /* 0x0000000806067890 */ /* 0x000fc8000fffe0ff */
[----:B------:R-:W-:-:S03]  /*1c010*/  UISETP.NE.AND UP0, UPT, UR6, UR5, UPT ;  /* 0x000000050600728c */ /* 0x000fc6000bf05270 */
[----:B------:R-:W-:Y:S04]  /*1c020*/  STL.128 [UR13], RZ ;  /* 0x000000ffff007987 */ /* 0x000fe80008100c0d */
[----:B------:R-:W-:Y:S04]  /*1c030*/  STL.128 [UR13+0x10], RZ ;  /* 0x000010ffff007987 */ /* 0x000fe80008100c0d */
        /* <DEDUP_REMOVED lines=61> */
[----:B------:R-:W-:Y:S01]  /*1c410*/  STL.128 [UR13+0x3f0], RZ ;  /* 0x0003f0ffff007987 */ /* 0x000fe20008100c0d */
[----:B------:R-:W-:Y:S05]  /*1c420*/  BRA.U UP0, `(.L_x_399) ;  /* 0xfffffff900f07547 */ /* 0x000fea000b83ffff */
.L_x_398:
[----:B------:R-:W-:Y:S05]  /*1c430*/  BRA.U !UP1, `(.L_x_400) ;  /* 0x00000005091c7547 */ /* 0x000fea000b800000 */
[----:B------:R-:W-:Y:S02]  /*1c440*/  UISETP.GE.U32.AND UP0, UPT, UR12, 0x4, UPT ;  /* 0x000000040c00788c */ /* 0x000fe4000bf06070 */
[----:B------:R-:W-:-:S04]  /*1c450*/  ULOP3.LUT UR13, UR7, 0x3, URZ, 0xc0, !UPT ;  /* 0x00000003070d7892 */ /* 0x000fc8000f8ec0ff */
[----:B------:R-:W-:-:S03]  /*1c460*/  UISETP.NE.AND UP1, UPT, UR13, URZ, UPT ;  /* 0x000000ff0d00728c */ /* 0x000fc6000bf25270 */
[----:B------:R-:W-:Y:S08]  /*1c470*/  BRA.U !UP0, `(.L_x_401) ;  /* 0x0000000108887547 */ /* 0x000ff0000b800000 */
[----:B------:R-:W-:Y:S02]  /*1c480*/  ULEA UR6, UR5, UR17, 0x6 ;  /* 0x0000001105067291 */ /* 0x000fe4000f8e30ff */
[----:B------:R-:W-:-:S07]  /*1c490*/  UIADD3 UR5, UPT, UPT, UR5, 0x4, URZ ;  /* 0x0000000405057890 */ /* 0x000fce000fffe0ff */
        /* <DEDUP_REMOVED lines=32> */
.L_x_401:
[----:B------:R-:W-:Y:S05]  /*1c6a0*/  BRA.U !UP1, `(.L_x_400) ;  /* 0x0000000109807547 */ /* 0x000fea000b800000 */
[----:B------:R-:W-:Y:S02]  /*1c6b0*/  UISETP.NE.AND UP0, UPT, UR13, 0x1, UPT ;  /* 0x000000010d00788c */ /* 0x000fe4000bf05270 */
[----:B------:R-:W-:-:S04]  /*1c6c0*/  ULOP3.LUT UR6, UR7, 0x1, URZ, 0xc0, !UPT ;  /* 0x0000000107067892 */ /* 0x000fc8000f8ec0ff */
[----:B------:R-:W-:-:S03]  /*1c6d0*/  UISETP.NE.U32.AND UP1, UPT, UR6, 0x1, UPT ;  /* 0x000000010600788c */ /* 0x000fc6000bf25070 */
        /* <DEDUP_REMOVED lines=19> */
.L_x_402:
[----:B------:R-:W-:Y:S05]  /*1c810*/  BRA.U UP1, `(.L_x_400) ;  /* 0x0000000101247547 */ /* 0x000fea000b800000 */
[----:B------:R-:W-:-:S09]  /*1c820*/  ULEA UR5, UR5, UR17, 0x6 ;  /* 0x0000001105057291 */ /* 0x000fd2000f8e30ff */
[----:B------:R-:W-:Y:S04]  /*1c830*/  STL.128 [UR5], RZ ;  /* 0x000000ffff007987 */ /* 0x000fe80008100c05 */
[----:B------:R-:W-:Y:S04]  /*1c840*/  STL.128 [UR5+0x10], RZ ;  /* 0x000010ffff007987 */ /* 0x000fe80008100c05 */
[----:B------:R-:W-:Y:S04]  /*1c850*/  STL.128 [UR5+0x20], RZ ;  /* 0x000020ffff007987 */ /* 0x000fe80008100c05 */
[----:B------:R-:W-:Y:S04]  /*1c860*/  STL.128 [UR5+0x30], RZ ;  /* 0x000030ffff007987 */ /* 0x000fe80008100c05 */
[----:B------:R-:W-:Y:S04]  /*1c870*/  STL.128 [UR5+0x200], RZ ;  /* 0x000200ffff007987 */ /* 0x000fe80008100c05 */
[----:B------:R-:W-:Y:S04]  /*1c880*/  STL.128 [UR5+0x210], RZ ;  /* 0x000210ffff007987 */ /* 0x000fe80008100c05 */
[----:B------:R-:W-:Y:S04]  /*1c890*/  STL.128 [UR5+0x220], RZ ;  /* 0x000220ffff007987 */ /* 0x000fe80008100c05 */
[----:B------:R-:W-:Y:S01]  /*1c8a0*/  STL.128 [UR5+0x230], RZ ;  /* 0x000230ffff007987 */ /* 0x000fe20008100c05 */
.L_x_400:
[----:B------:R-:W-:Y:S01]  /*1c8b0*/  UIADD3 UR5, UPT, UPT, UR8, 0x1800000, URZ ;  /* 0x0180000008057890 */ /* 0x000fe2000fffe0ff */
[----:B------:R-:W2:Y:S03]  /*1c8c0*/  LDCU UR12, c[0x0][0x490] ;  /* 0x00009200ff0c77ac */ /* 0x000ea60008000800 */
[----:B------:R-:W-:-:S04]  /*1c8d0*/  ULOP3.LUT UR5, UR5, 0x7f800000, URZ, 0xc0, !UPT ;  /* 0x7f80000005057892 */ /* 0x000fc8000f8ec0ff */
[----:B------:R-:W-:-:S09]  /*1c8e0*/  UISETP.GT.U32.AND UP0, UPT, UR5, 0x1ffffff, UPT ;  /* 0x01ffffff0500788c */ /* 0x000fd2000bf04070 */
[----:B------:R-:W-:Y:S05]  /*1c8f0*/  BRA.U UP0, `(.L_x_403) ;  /* 0x0000000100107547 */ /* 0x000fea000b800000 */
[----:B------:R-:W-:-:S07]  /*1c900*/  MOV R4, 0x1c920 ;  /* 0x0001c92000047802 */ /* 0x000fce0000000f00 */
[----:B012---:R-:W-:Y:S05]  /*1c910*/  CALL.REL.NOINC `($__internal_2_$__cuda_sm20_rcp_rn_f32_slowpath) ;  /* 0x0000029000c07944 */ /* 0x007fea0003c00000 */
[----:B------:R-:W-:Y:S01]  /*1c920*/  MOV R0, UR7 ;  /* 0x0000000700007c02 */ /* 0x000fe20008000f00 */
[----:B------:R-:W-:Y:S06]  /*1c930*/  BRA `(.L_x_404) ;  /* 0x0000000000147947 */ /* 0x000fec0003800000 */
.L_x_403:
[----:B------:R-:W3:Y:S01]  /*1c940*/  MUFU.RCP R0, UR8 ;  /* 0x0000000800007d08 */ /* 0x000ee20008001000 */
[----:B------:R-:W-:-:S05]  /*1c950*/  MOV R3, UR8 ;  /* 0x0000000800037c02 */ /* 0x000fca0008000f00 */
[----:B---3--:R-:W-:-:S04]  /*1c960*/  FFMA R2, R0, R3, -1 ;  /* 0xbf80000000027423 */ /* 0x008fc80000000003 */
[----:B------:R-:W-:-:S04]  /*1c970*/  FADD.FTZ R3, -R2, -RZ ;  /* 0x800000ff02037221 */ /* 0x000fc80000010100 */
[----:B------:R-:W-:-:S07]  /*1c980*/  FFMA R0, R0, R3, R0 ;  /* 0x0000000300007223 */ /* 0x000fce0000000000 */
.L_x_404:
[----:B------:R-:W3:Y:S01]  /*1c990*/  LDC R72, c[0x0][0x380] ;  /* 0x0000e000ff487b82 */ /* 0x000ee20000000800 */
[C---:B------:R-:W-:Y:S01]  /*1c9a0*/  IADD3 R64, PT, PT, R1.reuse, 0x1820, RZ ;  /* 0x0000182001407810 */ /* 0x040fe20007ffe0ff */
[----:B------:R-:W-:Y:S01]  /*1c9b0*/  UIADD3 UR9, UPT, UPT, UR9, 0x53a0, URZ ;  /* 0x000053a009097890 */ /* 0x000fe2000fffe0ff */
[----:B------:R-:W-:Y:S01]  /*1c9c0*/  PRMT R66, RZ, 0x7610, R66 ;  /* 0x00007610ff427816 */ /* 0x000fe20000000042 */
[----:B------:R-:W4:Y:S01]  /*1c9d0*/  LDCU.U16 UR16, c[0x0][0x490] ;  /* 0x00009200ff1077ac */ /* 0x000f220008000400 */
[----:B------:R-:W-:Y:S02]  /*1c9e0*/  PRMT R73, RZ, 0x7610, R73 ;  /* 0x00007610ff497816 */ /* 0x000fe40000000049 */
[C---:B------:R-:W-:Y:S01]  /*1c9f0*/  IADD3 R67, PT, PT, R1.reuse, 0x1e00, RZ ;  /* 0x00001e0001437810 */ /* 0x040fe20007ffe0ff */
[----:B------:R-:W-:Y:S01]  /*1ca00*/  UMOV UR5, URZ ;  /* 0x000000ff00057c82 */ /* 0x000fe20008000000 */
[C---:B------:R-:W-:Y:S02]  /*1ca10*/  IADD3 R68, PT, PT, R1.reuse, 0x1e40, RZ ;  /* 0x00001e4001447810 */ /* 0x040fe40007ffe0ff */
[----:B------:R-:W-:-:S02]  /*1ca20*/  IADD3 R69, PT, PT, R1, 0x1d00, RZ ;  /* 0x00001d0001457810 */ /* 0x000fc40007ffe0ff */
[----:B------:R-:W-:Y:S02]  /*1ca30*/  IADD3 R71, PT, PT, R1, 0x1ec0, RZ ;  /* 0x00001ec001477810 */ /* 0x000fe40007ffe0ff */
[C---:B---3--:R-:W-:Y:S02]  /*1ca40*/  LOP3.LUT R70, R72.reuse, 0x7ffffff0, RZ, 0xc0, !PT ;  /* 0x7ffffff048467812 */ /* 0x048fe400078ec0ff */
[C---:B------:R-:W-:Y:S02]  /*1ca50*/  LOP3.LUT R245, R72.reuse, 0x3, RZ, 0xc0, !PT ;  /* 0x0000000348f57812 */ /* 0x040fe400078ec0ff */
[----:B------:R-:W-:Y:S02]  /*1ca60*/  IADD3 R72, PT, PT, R72, -0x1, RZ ;  /* 0xffffffff48487810 */ /* 0x000fe40007ffe0ff */
[----:B----4-:R-:W-:-:S07]  /*1ca70*/  IADD3 R65, PT, PT, -R70, RZ, RZ ;  /* 0x000000ff46417210 */ /* 0x010fce0007ffe1ff */
.L_x_483:
[----:B---3--:R-:W3:Y:S01]  /*1ca80*/  LDCU.64 UR6, c[0x0][0x488] ;  /* 0x00009100ff0677ac */ /* 0x008ee20008000a00 */
[----:B--2---:R-:W-:-:S04]  /*1ca90*/  UIADD3 UR13, UPT, UPT, UR12, -0x1, URZ ;  /* 0xffffffff0c0d7890 */ /* 0x004fc8000fffe0ff */
[----:B---3--:R-:W-:Y:S02]  /*1caa0*/  UIMAD.WIDE.U32 UR14, UR13, 0x4, UR6 ;  /* 0x000000040d0e78a5 */ /* 0x008fe4000f8e0006 */
[----:B------:R-:W-:-:S04]  /*1cab0*/  UIMAD.WIDE.U32 UR6, UR12, 0x4, UR6 ;  /* 0x000000040c0678a5 */ /* 0x000fc8000f8e0006 */
[----:B------:R-:W-:Y:S02]  /*1cac0*/  MOV R2, UR14 ;  /* 0x0000000e00027c02 */ /* 0x000fe40008000f00 */
[----:B------:R-:W-:Y:S02]  /*1cad0*/  MOV R3, UR15 ;  /* 0x0000000f00037c02 */ /* 0x000fe40008000f00 */
[----:B------:R-:W-:Y:S02]  /*1cae0*/  MOV R4, UR6 ;  /* 0x0000000600047c02 */ /* 0x000fe40008000f00 */
[----:B------:R-:W-:Y:S01]  /*1caf0*/  MOV R5, UR7 ;  /* 0x0000000700057c02 */ /* 0x000fe20008000f00 */
[----:B------:R2:W5:Y:S01]  /*1cb00*/  LDG.E R75, desc[UR10][R2.64] ;  /* 0x0000000a024b7981 */ /* 0x000562000c1e1900 */
[----:B------:R-:W3:Y:S03]  /*1cb10*/  LDCU UR7, c[0x0][0x380] ;  /* 0x00007000ff0777ac */ /* 0x000ee60008000800 */
[----:B------:R2:W5:Y:S01]  /*1cb20*/  LDG.E R16, desc[UR10][R4.64] ;  /* 0x0000000a04107981 */ /* 0x000562000c1e1900 */
[----:B------:R-:W-:Y:S01]  /*1cb30*/  IADD3 R74, PT, PT, RZ, -R66, RZ ;  /* 0x80000042ff4a7210 */ /* 0x000fe20007ffe0ff */
[----:B------:R-:W4:Y:S01]  /*1cb40*/  LDCU UR6, c[0x0][0x490] ;  /* 0x00009200ff0677ac */ /* 0x000f220008000800 */
[----:B------:R-:W-:-:S02]  /*1cb50*/  IADD3 R112, PT, PT, RZ, -R73, RZ ;  /* 0x80000049ff707210 */ /* 0x000fc40007ffe0ff */
[----:B------:R-:W-:Y:S01]  /*1cb60*/  PRMT R74, R74, 0x7710, RZ ;  /* 0x000077104a4a7816 */ /* 0x000fe200000000ff */
[----:B------:R-:W-:Y:S01]  /*1cb70*/  ULOP3.LUT UR15, URZ, UR5, URZ, 0x33, !UPT ;  /* 0x00000005ff0f7292 */ /* 0x000fe2000f8e33ff */
[----:B------:R-:W-:Y:S02]  /*1cb80*/  PRMT R112, R112, 0x7710, RZ ;  /* 0x0000771070707816 */ /* 0x000fe400000000ff */
[----:B------:R-:W-:Y:S02]  /*1cb90*/  IADD3 R74, PT, PT, R74, UR16, RZ ;  /* 0x000000104a4a7c10 */ /* 0x000fe4000fffe0ff */
[----:B------:R-:W-:Y:S02]  /*1cba0*/  IADD3 R112, PT, PT, R112, UR16, RZ ;  /* 0x0000001070707c10 */ /* 0x000fe4000fffe0ff */
[----:B------:R-:W-:Y:S01]  /*1cbb0*/  LOP3.LUT R74, R74, 0x7, RZ, 0xc0, !PT ;  /* 0x000000074a4a7812 */ /* 0x000fe200078ec0ff */
[----:B---3--:R-:W-:Y:S01]  /*1cbc0*/  UISETP.GE.AND UP1, UPT, UR7, 0x1, UPT ;  /* 0x000000010700788c */ /* 0x008fe2000bf26270 */
[----:B------:R-:W-:Y:S01]  /*1cbd0*/  LOP3.LUT R112, R112, 0xf, RZ, 0xc0, !PT ;  /* 0x0000000f70707812 */ /* 0x000fe200078ec0ff */
[----:B------:R-:W-:Y:S01]  /*1cbe0*/  ULOP3.LUT UR22, UR7, 0x7, URZ, 0xc0, !UPT ;  /* 0x0000000707167892 */ /* 0x000fe2000f8ec0ff */
[----:B------:R-:W-:Y:S01]  /*1cbf0*/  IADD3 R113, PT, PT, R74, -0x1, RZ ;  /* 0xffffffff4a717810 */ /* 0x000fe20007ffe0ff */
[----:B------:R-:W-:Y:S01]  /*1cc00*/  ULOP3.LUT UR24, UR7, 0xf, URZ, 0xc0, !UPT ;  /* 0x0000000f07187892 */ /* 0x000fe2000f8ec0ff */
[----:B------:R-:W-:Y:S01]  /*1cc10*/  IADD3 R114, PT, PT, R112, -0x1, RZ ;  /* 0xffffffff70727810 */ /* 0x000fe20007ffe0ff */
[----:B----4-:R-:W-:-:S02]  /*1cc20*/  UIADD3 UR15, UPT, UPT, UR15, UR6, URZ ;  /* 0x000000060f0f7290 */ /* 0x010fc4000fffe0ff */
[----:B------:R-:W-:Y:S02]  /*1cc30*/  UIADD3 UR23, UPT, UPT, UR22, -0x1, URZ ;  /* 0xffffffff16177890 */ /* 0x000fe4000fffe0ff */
[----:B------:R-:W-:Y:S01]  /*1cc40*/  UIADD3 UR25, UPT, UPT, UR24, -0x1, URZ ;  /* 0xffffffff18197890 */ /* 0x000fe2000fffe0ff */
[----:B--2---:R-:W-:Y:S11]  /*1cc50*/  BRA.U !UP1, `(.L_x_405) ;  /* 0x00000005099c7547 */ /* 0x004ff6000b800000 */
[----:B------:R-:W-:Y:S01]  /*1cc60*/  ISETP.GE.U32.AND P0, PT, R72, 0xf, PT ;  /* 0x0000000f4800780c */ /* 0x000fe20003f06070 */
[----:B------:R-:W-:-:S12]  /*1cc70*/  HFMA2 R2, -RZ, RZ, 0, 0 ;  /* 0x00000000ff027431 */ /* 0x000fd800000001ff */
[----:B------:R-:W-:Y:S05]  /*1cc80*/  @!P0 BRA `(.L_x_406) ;  /* 0x0000000000848947 */ /* 0x000fea0003800000 */
[----:B------:R-:W-:Y:S01]  /*1cc90*/  MOV R3, R64 ;  /* 0x0000004000037202 */ /* 0x000fe20000000f00 */
[----:B------:R-:W-:Y:S01]  /*1cca0*/  UIMAD UR6, UR13, 0x400, UR9 ;  /* 0x000004000d0678a4 */ /* 0x000fe2000f8e0209 */
[----:B------:R-:W-:-:S11]  /*1ccb0*/  MOV R2, R65 ;  /* 0x0000004100027202 */ /* 0x000fd60000000f00 */
.L_x_407:
[----:B------:R-:W2:Y:S02]  /*1ccc0*/  LDL.128 R4, [UR6+-0x20] ;  /* 0xffffe006ff047983 */ /* 0x000ea40008100c00 */
[-C--:B--2---:R-:W-:Y:S01]  /*1ccd0*/  FMUL R4, R4, R0.reuse ;  /* 0x0000000004047220 */ /* 0x084fe20000400000 */
[-C--:B------:R-:W-:Y:S01]  /*1cce0*/  FMUL R5, R5, R0.reuse ;  /* 0x0000000005057220 */ /* 0x080fe20000400000 */
[-C--:B------:R-:W-:Y:S01]  /*1ccf0*/  FMUL R6, R6, R0.reuse ;  /* 0x0000000006067220 */ /* 0x080fe20000400000 */
[----:B------:R-:W-:-:S05]  /*1cd00*/  FMUL R7, R7, R0 ;  /* 0x0000000007077220 */ /* 0x000fca0000400000 */
[----:B------:R2:W-:Y:S04]  /*1cd10*/  STL.128 [R3+-0x20], R4 ;  /* 0xffffe00403007387 */ /* 0x0005e80000100c00 */
[----:B------:R-:W3:Y:S02]  /*1cd20*/  LDL.128 R8, [UR6+-0x10] ;  /* 0xfffff006ff087983 */ /* 0x000ee40008100c00 */
[-C--:B---3--:R-:W-:Y:S01]  /*1cd30*/  FMUL R8, R8, R0.reuse ;  /* 0x0000000008087220 */ /* 0x088fe20000400000 */
[-C--:B------:R-:W-:Y:S01]  /*1cd40*/  FMUL R9, R9, R0.reuse ;  /* 0x0000000009097220 */ /* 0x080fe20000400000 */
[-C--:B------:R-:W-:Y:S01]  /*1cd50*/  FMUL R10, R10, R0.reuse ;  /* 0x000000000a0a7220 */ /* 0x080fe20000400000 */
[----:B------:R-:W-:-:S05]  /*1cd60*/  FMUL R11, R11, R0 ;  /* 0x000000000b0b7220 */ /* 0x000fca0000400000 */
[----:B------:R-:W-:Y:S04]  /*1cd70*/  STL.128 [R3+-0x10], R8 ;  /* 0xfffff00803007387 */ /* 0x000fe80000100c00 */
[----:B0-----:R-:W3:Y:S01]  /*1cd80*/  LDL.128 R12, [UR6] ;  /* 0x00000006ff0c7983 */ /* 0x001ee20008100c00 */
[----:B------:R-:W-:Y:S01]  /*1cd90*/  IADD3 R2, PT, PT, R2, 0x10, RZ ;  /* 0x0000001002027810 */ /* 0x000fe20007ffe0ff */
[-C--:B---3--:R-:W-:Y:S01]  /*1cda0*/  FMUL R12, R12, R0.reuse ;  /* 0x000000000c0c7220 */ /* 0x088fe20000400000 */
[-C--:B------:R-:W-:Y:S01]  /*1cdb0*/  FMUL R13, R13, R0.reuse ;  /* 0x000000000d0d7220 */ /* 0x080fe20000400000 */
[-C--:B------:R-:W-:Y:S01]  /*1cdc0*/  FMUL R14, R14, R0.reuse ;  /* 0x000000000e0e7220 */ /* 0x080fe20000400000 */
[----:B------:R-:W-:-:S05]  /*1cdd0*/  FMUL R15, R15, R0 ;  /* 0x000000000f0f7220 */ /* 0x000fca0000400000 */
[----:B------:R-:W-:Y:S04]  /*1cde0*/  STL.128 [R3], R12 ;  /* 0x0000000c03007387 */ /* 0x000fe80000100c00 */
[----:B--2---:R-:W2:Y:S01]  /*1cdf0*/  LDL.128 R4, [UR6+0x10] ;  /* 0x00001006ff047983 */ /* 0x004ea20008100c00 */
[----:B------:R-:W-:Y:S01]  /*1ce00*/  ISETP.NE.AND P0, PT, R2, RZ, PT ;  /* 0x000000ff0200720c */ /* 0x000fe20003f05270 */
[----:B------:R-:W-:Y:S01]  /*1ce10*/  UIADD3 UR6, UPT, UPT, UR6, 0x40, URZ ;  /* 0x0000004006067890 */ /* 0x000fe2000fffe0ff */
        /* <DEDUP_REMOVED lines=8> */
.L_x_406:
[----:B------:R-:W-:-:S09]  /*1cea0*/  UISETP.NE.AND UP0, UPT, UR24, URZ, UPT ;  /* 0x000000ff1800728c */ /* 0x000fd2000bf05270 */
[----:B------:R-:W-:Y:S05]  /*1ceb0*/  BRA.U !UP0, `(.L_x_405) ;  /* 0x0000000508047547 */ /* 0x000fea000b800000 */
[----:B------:R-:W-:Y:S02]  /*1cec0*/  UISETP.GE.U32.AND UP2, UPT, UR25, 0x7, UPT ;  /* 0x000000071900788c */ /* 0x000fe4000bf46070 */
[----:B------:R-:W-:Y:S02]  /*1ced0*/  UISETP.NE.AND UP0, UPT, UR22, URZ, UPT ;  /* 0x000000ff1600728c */ /* 0x000fe4000bf05270 */
[----:B------:R-:W-:-:S05]  /*1cee0*/  UIMAD UR6, UR13, 0x400, UR20 ;  /* 0x000004000d0678a4 */ /* 0x000fca000f8e0214 */
[----:B------:R-:W-:Y:S07]  /*1cef0*/  BRA.U !UP2, `(.L_x_408) ;  /* 0x000000010a6c7547 */ /* 0x000fee000b800000 */
[----:B------:R-:W-:-:S05]  /*1cf00*/  LEA R3, R2, UR6, 0x2 ;  /* 0x0000000602037c11 */ /* 0x000fca000f8e10ff */
[----:B------:R-:W2:Y:S01]  /*1cf10*/  LDL R5, [R3] ;  /* 0x0000000003057983 */ /* 0x000ea20000100800 */
[----:B------:R-:W-:Y:S01]  /*1cf20*/  LEA R4, R2, UR17, 0x2 ;  /* 0x0000001102047c11 */ /* 0x000fe2000f8e10ff */
[----:B--2---:R-:W-:-:S05]  /*1cf30*/  FMUL R5, R5, R0 ;  /* 0x0000000005057220 */ /* 0x004fca0000400000 */
[----:B------:R2:W-:Y:S04]  /*1cf40*/  STL [R4+0x1800], R5 ;  /* 0x0018000504007387 */ /* 0x0005e80000100800 */
[----:B------:R-:W3:Y:S02]  /*1cf50*/  LDL R7, [R3+0x4] ;  /* 0x0000040003077983 */ /* 0x000ee40000100800 */
[----:B---3--:R-:W-:-:S05]  /*1cf60*/  FMUL R7, R7, R0 ;  /* 0x0000000007077220 */ /* 0x008fca0000400000 */
[----:B------:R3:W-:Y:S04]  /*1cf70*/  STL [R4+0x1804], R7 ;  /* 0x0018040704007387 */ /* 0x0007e80000100800 */
[----:B------:R-:W4:Y:S02]  /*1cf80*/  LDL R9, [R3+0x8] ;  /* 0x0000080003097983 */ /* 0x000f240000100800 */
[----:B----4-:R-:W-:-:S05]  /*1cf90*/  FMUL R9, R9, R0 ;  /* 0x0000000009097220 */ /* 0x010fca0000400000 */
[----:B------:R4:W-:Y:S04]  /*1cfa0*/  STL [R4+0x1808], R9 ;  /* 0x0018080904007387 */ /* 0x0009e80000100800 */
[----:B------:R-:W2:Y:S02]  /*1cfb0*/  LDL R11, [R3+0xc] ;  /* 0x00000c00030b7983 */ /* 0x000ea40000100800 */
[----:B--2---:R-:W-:-:S05]  /*1cfc0*/  FMUL R11, R11, R0 ;  /* 0x000000000b0b7220 */ /* 0x004fca0000400000 */
[----:B------:R2:W-:Y:S04]  /*1cfd0*/  STL [R4+0x180c], R11 ;  /* 0x00180c0b04007387 */ /* 0x0005e80000100800 */
[----:B0-----:R-:W3:Y:S02]  /*1cfe0*/  LDL R13, [R3+0x10] ;  /* 0x00001000030d7983 */ /* 0x001ee40000100800 */
[----:B---3--:R-:W-:-:S05]  /*1cff0*/  FMUL R13, R13, R0 ;  /* 0x000000000d0d7220 */ /* 0x008fca0000400000 */
[----:B------:R2:W-:Y:S04]  /*1d000*/  STL [R4+0x1810], R13 ;  /* 0x0018100d04007387 */ /* 0x0005e80000100800 */
[----:B------:R-:W3:Y:S02]  /*1d010*/  LDL R5, [R3+0x14] ;  /* 0x0000140003057983 */ /* 0x000ee40000100800 */
[----:B---3--:R-:W-:-:S05]  /*1d020*/  FMUL R5, R5, R0 ;  /* 0x0000000005057220 */ /* 0x008fca0000400000 */
[----:B------:R2:W-:Y:S04]  /*1d030*/  STL [R4+0x1814], R5 ;  /* 0x0018140504007387 */ /* 0x0005e80000100800 */
[----:B------:R-:W3:Y:S02]  /*1d040*/  LDL R7, [R3+0x18] ;  /* 0x0000180003077983 */ /* 0x000ee40000100800 */
[----:B---3--:R-:W-:-:S05]  /*1d050*/  FMUL R7, R7, R0 ;  /* 0x0000000007077220 */ /* 0x008fca0000400000 */
[----:B------:R2:W-:Y:S04]  /*1d060*/  STL [R4+0x1818], R7 ;  /* 0x0018180704007387 */ /* 0x0005e80000100800 */
[----:B----4-:R-:W3:Y:S01]  /*1d070*/  LDL R9, [R3+0x1c] ;  /* 0x00001c0003097983 */ /* 0x010ee20000100800 */
[----:B------:R-:W-:Y:S01]  /*1d080*/  IADD3 R2, PT, PT, R2, 0x8, RZ ;  /* 0x0000000802027810 */ /* 0x000fe20007ffe0ff */
[----:B---3--:R-:W-:-:S05]  /*1d090*/  FMUL R9, R9, R0 ;  /* 0x0000000009097220 */ /* 0x008fca0000400000 */
[----:B------:R2:W-:Y:S02]  /*1d0a0*/  STL [R4+0x181c], R9 ;  /* 0x00181c0904007387 */ /* 0x0005e40000100800 */
.L_x_408:
[----:B------:R-:W-:Y:S05]  /*1d0b0*/  BRA.U !UP0, `(.L_x_405) ;  /* 0x0000000108847547 */ /* 0x000fea000b800000 */
[----:B------:R-:W-:Y:S01]  /*1d0c0*/  UISETP.GE.U32.AND UP0, UPT, UR23, 0x3, UPT ;  /* 0x000000031700788c */ /* 0x000fe2000bf06070 */
[----:B------:R-:W-:-:S08]  /*1d0d0*/  ISETP.NE.AND P0, PT, R245, RZ, PT ;  /* 0x000000fff500720c */ /* 0x000fd00003f05270 */
[----:B------:R-:W-:Y:S05]  /*1d0e0*/  BRA.U !UP0, `(.L_x_409) ;  /* 0x00000001083c7547 */ /* 0x000fea000b800000 */
[----:B--2---:R-:W-:-:S05]  /*1d0f0*/  LEA R4, R2, UR6, 0x2 ;  /* 0x0000000602047c11 */ /* 0x004fca000f8e10ff */
[----:B------:R-:W2:Y:S01]  /*1d100*/  LDL R3, [R4] ;  /* 0x0000000004037983 */ /* 0x000ea20000100800 */
[----:B------:R-:W-:Y:S01]  /*1d110*/  LEA R6, R2, UR17, 0x2 ;  /* 0x0000001102067c11 */ /* 0x000fe2000f8e10ff */
[----:B--2---:R-:W-:-:S05]  /*1d120*/  FMUL R3, R3, R0 ;  /* 0x0000000003037220 */ /* 0x004fca0000400000 */
[----:B------:R3:W-:Y:S04]  /*1d130*/  STL [R6+0x1800], R3 ;  /* 0x0018000306007387 */ /* 0x0007e80000100800 */
[----:B------:R-:W2:Y:S02]  /*1d140*/  LDL R5, [R4+0x4] ;  /* 0x0000040004057983 */ /* 0x000ea40000100800 */
[----:B--2---:R-:W-:-:S05]  /*1d150*/  FMUL R5, R5, R0 ;  /* 0x0000000005057220 */ /* 0x004fca0000400000 */
[----:B------:R3:W-:Y:S04]  /*1d160*/  STL [R6+0x1804], R5 ;  /* 0x0018040506007387 */ /* 0x0007e80000100800 */
[----:B------:R-:W2:Y:S02]  /*1d170*/  LDL R7, [R4+0x8] ;  /* 0x0000080004077983 */ /* 0x000ea40000100800 */
[----:B--2---:R-:W-:-:S05]  /*1d180*/  FMUL R7, R7, R0 ;  /* 0x0000000007077220 */ /* 0x004fca0000400000 */
[----:B------:R3:W-:Y:S04]  /*1d190*/  STL [R6+0x1808], R7 ;  /* 0x0018080706007387 */ /* 0x0007e80000100800 */
[----:B------:R-:W2:Y:S01]  /*1d1a0*/  LDL R9, [R4+0xc] ;  /* 0x00000c0004097983 */ /* 0x000ea20000100800 */
[----:B------:R-:W-:Y:S01]  /*1d1b0*/  IADD3 R2, PT, PT, R2, 0x4, RZ ;  /* 0x0000000402027810 */ /* 0x000fe20007ffe0ff */
[----:B--2---:R-:W-:-:S05]  /*1d1c0*/  FMUL R9, R9, R0 ;  /* 0x0000000009097220 */ /* 0x004fca0000400000 */
[----:B------:R3:W-:Y:S02]  /*1d1d0*/  STL [R6+0x180c], R9 ;  /* 0x00180c0906007387 */ /* 0x0007e40000100800 */
.L_x_409:
[----:B------:R-:W-:Y:S05]  /*1d1e0*/  @!P0 BRA `(.L_x_405) ;  /* 0x0000000000388947 */ /* 0x000fea0003800000 */
[----:B---3--:R-:W-:-:S05]  /*1d1f0*/  LEA R3, R2, UR6, 0x2 ;  /* 0x0000000602037c11 */ /* 0x008fca000f8e10ff */
[----:B--2---:R-:W2:Y:S01]  /*1d200*/  LDL R5, [R3] ;  /* 0x0000000003057983 */ /* 0x004ea20000100800 */
[----:B------:R-:W-:Y:S02]  /*1d210*/  LEA R2, R2, UR17, 0x2 ;  /* 0x0000001102027c11 */ /* 0x000fe4000f8e10ff */
[----:B------:R-:W-:Y:S01]  /*1d220*/  ISETP.NE.AND P0, PT, R245, 0x1, PT ;  /* 0x00000001f500780c */ /* 0x000fe20003f05270 */
[----:B--2---:R-:W-:-:S05]  /*1d230*/  FMUL R5, R5, R0 ;  /* 0x0000000005057220 */ /* 0x004fca0000400000 */
[----:B------:R4:W-:Y:S07]  /*1d240*/  STL [R2+0x1800], R5 ;  /* 0x0018000502007387 */ /* 0x0009ee0000100800 */
[----:B------:R-:W-:Y:S05]  /*1d250*/  @!P0 BRA `(.L_x_405) ;  /* 0x00000000001c8947 */ /* 0x000fea0003800000 */
[----:B----4-:R-:W2:Y:S01]  /*1d260*/  LDL R5, [R3+0x4] ;  /* 0x0000040003057983 */ /* 0x010ea20000100800 */
[----:B------:R-:W-:Y:S01]  /*1d270*/  ISETP.NE.AND P0, PT, R245, 0x2, PT ;  /* 0x00000002f500780c */ /* 0x000fe20003f05270 */
[----:B--2---:R-:W-:-:S05]  /*1d280*/  FMUL R5, R5, R0 ;  /* 0x0000000005057220 */ /* 0x004fca0000400000 */
[----:B------:R2:W-:Y:S07]  /*1d290*/  STL [R2+0x1804], R5 ;  /* 0x0018040502007387 */ /* 0x0005ee0000100800 */
[----:B------:R-:W3:Y:S02]  /*1d2a0*/  @P0 LDL R7, [R3+0x8] ;  /* 0x0000080003070983 */ /* 0x000ee40000100800 */
[----:B---3--:R-:W-:-:S05]  /*1d2b0*/  @P0 FMUL R7, R7, R0 ;  /* 0x0000000007070220 */ /* 0x008fca0000400000 */
[----:B------:R2:W-:Y:S02]  /*1d2c0*/  @P0 STL [R2+0x1808], R7 ;  /* 0x0018080702000387 */ /* 0x0005e40000100800 */
.L_x_405:
[----:B--2-45:R-:W-:-:S05]  /*1d2d0*/  LEA R2, R16, UR21, 0x2 ;  /* 0x0000001510027c11 */ /* 0x034fca000f8e10ff */
[----:B---3--:R-:W2:Y:S02]  /*1d2e0*/  LDL R3, [R2] ;  /* 0x0000000002037983 */ /* 0x008ea40000100800 */
[----:B--2---:R-:W-:-:S05]  /*1d2f0*/  FADD R3, R3, -R0 ;  /* 0x8000000003037221 */ /* 0x004fca0000000000 */
[----:B------:R2:W-:Y:S01]  /*1d300*/  STL [R2], R3 ;  /* 0x0000000302007387 */ /* 0x0005e20000100800 */
[----:B------:R-:W-:Y:S05]  /*1d310*/  BRA.U !UP1, `(.L_x_410) ;  /* 0x0000000109f87547 */ /* 0x000fea000b800000 */
[----:B------:R-:W-:-:S09]  /*1d320*/  ULEA UR6, UR13, UR19, 0x6 ;  /* 0x000000130d067291 */ /* 0x000fd2000f8e30ff */
[----:B------:R-:W5:Y:S04]  /*1d330*/  LDL.128 R32, [UR6] ;  /* 0x00000006ff207983 */ /* 0x000f680008100c00 */
[----:B------:R-:W5:Y:S04]  /*1d340*/  LDL.128 R36, [UR6+0x10] ;  /* 0x00001006ff247983 */ /* 0x000f680008100c00 */
[----:B------:R-:W5:Y:S04]  /*1d350*/  LDL.128 R40, [UR6+0x20] ;  /* 0x00002006ff287983 */ /* 0x000f680008100c00 */
[----:B------:R-:W5:Y:S01]  /*1d360*/  LDL.128 R44, [UR6+0x30] ;  /* 0x00003006ff2c7983 */ /* 0x000f620008100c00 */
[----:B------:R-:W-:-:S07]  /*1d370*/  HFMA2 R4, -RZ, RZ, 0, 0 ;  /* 0x00000000ff047431 */ /* 0x000fce00000001ff */
.L_x_411:
[----:B--23--:R-:W2:Y:S01]  /*1d380*/  LDC.64 R2, c[0x0][0x3c8] ;  /* 0x0000f200ff027b82 */ /* 0x00cea20000000a00 */
[C---:B------:R-:W-:Y:S02]  /*1d390*/  SHF.L.U32 R7, R4.reuse, 0x4, RZ ;  /* 0x0000000404077819 */ /* 0x040fe400000006ff */
[----:B------:R-:W-:-:S06]  /*1d3a0*/  LEA R5, R4, UR21, 0x2 ;  /* 0x0000001504057c11 */ /* 0x000fcc000f8e10ff */
[----:B------:R-:W3:Y:S01]  /*1d3b0*/  LDL R5, [R5] ;  /* 0x0000000005057983 */ /* 0x000ee20000100800 */
[----:B--2---:R-:W-:-:S05]  /*1d3c0*/  IMAD.WIDE.U32 R2, R7, 0x4, R2 ;  /* 0x0000000407027825 */ /* 0x004fca00078e0002 */
[----:B------:R-:W3:Y:S04]  /*1d3d0*/  LDG.E R7, desc[UR10][R2.64] ;  /* 0x0000000a02077981 */ /* 0x000ee8000c1e1900 */
[----:B------:R-:W2:Y:S04]  /*1d3e0*/  LDG.E R6, desc[UR10][R2.64+0x4] ;  /* 0x0000040a02067981 */ /* 0x000ea8000c1e1900 */
[----:B------:R-:W4:Y:S04]  /*1d3f0*/  LDG.E R11, desc[UR10][R2.64+0x8] ;  /* 0x0000080a020b7981 */ /* 0x000f28000c1e1900 */
[----:B------:R-:W4:Y:S04]  /*1d400*/  LDG.E R8, desc[UR10][R2.64+0xc] ;  /* 0x00000c0a02087981 */ /* 0x000f28000c1e1900 */
[----:B------:R-:W4:Y:S04]  /*1d410*/  LDG.E R15, desc[UR10][R2.64+0x10] ;  /* 0x0000100a020f7981 */ /* 0x000f28000c1e1900 */
        /* <DEDUP_REMOVED lines=11> */
[----:B------:R-:W-:-:S04]  /*1d4d0*/  IADD3 R4, PT, PT, R4, 0x1, RZ ;  /* 0x0000000104047810 */ /* 0x000fc80007ffe0ff */
[----:B------:R-:W-:Y:S01]  /*1d4e0*/  ISETP.NE.AND P0, PT, R4, UR7, PT ;  /* 0x0000000704007c0c */ /* 0x000fe2000bf05270 */
[-C--:B---3-5:R-:W-:Y:S01]  /*1d4f0*/  FFMA R7, R32, R5.reuse, R7 ;  /* 0x0000000520077223 */ /* 0x0a8fe20000000007 */
[-C--:B--2---:R-:W-:Y:S01]  /*1d500*/  FFMA R9, R33, R5.reuse, R6 ;  /* 0x0000000521097223 */ /* 0x084fe20000000006 */
[----:B----4-:R-:W-:-:S03]  /*1d510*/  FFMA R11, R34, R5, R11 ;  /* 0x00000005220b7223 */ /* 0x010fc6000000000b */
[----:B------:R0:W-:Y:S01]  /*1d520*/  STG.E desc[UR10][R2.64], R7 ;  /* 0x0000000702007986 */ /* 0x0001e2000c10190a */
[----:B------:R-:W-:-:S03]  /*1d530*/  FFMA R13, R35, R5, R8 ;  /* 0x00000005230d7223 */ /* 0x000fc60000000008 */
[----:B------:R2:W-:Y:S01]  /*1d540*/  STG.E desc[UR10][R2.64+0x4], R9 ;  /* 0x0000040902007986 */ /* 0x0005e2000c10190a */
[----:B------:R-:W-:-:S03]  /*1d550*/  FFMA R15, R36, R5, R15 ;  /* 0x00000005240f7223 */ /* 0x000fc6000000000f */
[----:B------:R3:W-:Y:S01]  /*1d560*/  STG.E desc[UR10][R2.64+0x8], R11 ;  /* 0x0000080b02007986 */ /* 0x0007e2000c10190a */
[-C--:B------:R-:W-:Y:S01]  /*1d570*/  FFMA R17, R37, R5.reuse, R10 ;  /* 0x0000000525117223 */ /* 0x080fe2000000000a */
[-C--:B------:R-:W-:Y:S01]  /*1d580*/  FFMA R19, R38, R5.reuse, R19 ;  /* 0x0000000526137223 */ /* 0x080fe20000000013 */
[-C--:B0-----:R-:W-:Y:S01]  /*1d590*/  FFMA R7, R39, R5.reuse, R12 ;  /* 0x0000000527077223 */ /* 0x081fe2000000000c */
[-C--:B------:R-:W-:Y:S01]  /*1d5a0*/  FFMA R21, R40, R5.reuse, R21 ;  /* 0x0000000528157223 */ /* 0x080fe20000000015 */
[-C--:B------:R-:W-:Y:S01]  /*1d5b0*/  FFMA R23, R41, R5.reuse, R14 ;  /* 0x0000000529177223 */ /* 0x080fe2000000000e */
[-C--:B------:R-:W-:Y:S01]  /*1d5c0*/  FFMA R25, R42, R5.reuse, R25 ;  /* 0x000000052a197223 */ /* 0x080fe20000000019 */
[-C--:B--2---:R-:W-:Y:S01]  /*1d5d0*/  FFMA R9, R43, R5.reuse, R16 ;  /* 0x000000052b097223 */ /* 0x084fe20000000010 */
[-C--:B------:R-:W-:Y:S01]  /*1d5e0*/  FFMA R27, R44, R5.reuse, R27 ;  /* 0x000000052c1b7223 */ /* 0x080fe2000000001b */
[-C--:B---3--:R-:W-:Y:S01]  /*1d5f0*/  FFMA R11, R45, R5.reuse, R18 ;  /* 0x000000052d0b7223 */ /* 0x088fe20000000012 */
[-C--:B------:R-:W-:Y:S01]  /*1d600*/  FFMA R29, R46, R5.reuse, R29 ;  /* 0x000000052e1d7223 */ /* 0x080fe2000000001d */
[----:B------:R-:W-:Y:S01]  /*1d610*/  FFMA R5, R47, R5, R20 ;  /* 0x000000052f057223 */ /* 0x000fe20000000014 */
        /* <DEDUP_REMOVED lines=14> */
.L_x_410:
[----:B------:R-:W-:-:S07]  /*1d700*/  MOV R26, RZ ;  /* 0x000000ff001a7202 */ /* 0x000fce0000000f00 */
.L_x_417:
[----:B------:R-:W4:Y:S01]  /*1d710*/  LDCU UR14, c[0x0][0x380] ;  /* 0x00007000ff0e77ac */ /* 0x000f220008000800 */
[----:B---3--:R-:W-:Y:S01]  /*1d720*/  HFMA2 R27, -RZ, RZ, 0, 0 ;  /* 0x00000000ff1b7431 */ /* 0x008fe200000001ff */
[----:B----4-:R-:W-:-:S09]  /*1d730*/  UISETP.GE.AND UP1, UPT, UR14, 0x1, UPT ;  /* 0x000000010e00788c */ /* 0x010fd2000bf26270 */
[----:B------:R-:W-:Y:S05]  /*1d740*/  BRA.U !UP1, `(.L_x_412) ;  /* 0x0000000909887547 */ /* 0x000fea000b800000 */
[----:B------:R-:W-:Y:S02]  /*1d750*/  ISETP.GE.U32.AND P0, PT, R72, 0xf, PT ;  /* 0x0000000f4800780c */ /* 0x000fe40003f06070 */
[----:B------:R-:W-:Y:S02]  /*1d760*/  MOV R27, RZ ;  /* 0x000000ff001b7202 */ /* 0x000fe40000000f00 */
[----:B------:R-:W-:-:S09]  /*1d770*/  MOV R15, RZ ;  /* 0x000000ff000f7202 */ /* 0x000fd20000000f00 */
[----:B------:R-:W-:Y:S05]  /*1d780*/  @!P0 BRA `(.L_x_413) ;  /* 0x0000000400208947 */ /* 0x000fea0003800000 */
[----:B------:R-:W-:Y:S01]  /*1d790*/  HFMA2 R29, -RZ, RZ, 0, 0 ;  /* 0x00000000ff1d7431 */ /* 0x000fe200000001ff */
[----:B------:R-:W-:-:S07]  /*1d7a0*/  MOV R27, RZ ;  /* 0x000000ff001b7202 */ /* 0x000fce0000000f00 */
.L_x_414:
[----:B------:R-:W2:Y:S01]  /*1d7b0*/  LDC.64 R24, c[0x0][0x388] ;  /* 0x0000e200ff187b82 */ /* 0x000ea20000000a00 */
[C---:B------:R-:W-:Y:S02]  /*1d7c0*/  LEA R31, R29.reuse, R26, 0x4 ;  /* 0x0000001a1d1f7211 */ /* 0x040fe400078e20ff */
[----:B------:R-:W-:Y:S02]  /*1d7d0*/  LEA R30, R29, UR21, 0x2 ;  /* 0x000000151d1e7c11 */ /* 0x000fe4000f8e10ff */
[----:B0-----:R-:W-:-:S03]  /*1d7e0*/  IADD3 R13, PT, PT, R31, 0x30, RZ ;  /* 0x000000301f0d7810 */ /* 0x001fc60007ffe0ff */
[----:B------:R-:W3:Y:S01]  /*1d7f0*/  LDL.128 R4, [R30] ;  /* 0x000000001e047983 */ /* 0x000ee20000100c00 */
[C---:B------:R-:W-:Y:S02]  /*1d800*/  IADD3 R15, PT, PT, R31.reuse, 0x40, RZ ;  /* 0x000000401f0f7810 */ /* 0x040fe40007ffe0ff */
[C---:B------:R-:W-:Y:S01]  /*1d810*/  IADD3 R17, PT, PT, R31.reuse, 0x50, RZ ;  /* 0x000000501f117810 */ /* 0x040fe20007ffe0ff */
[----:B------:R-:W4:Y:S01]  /*1d820*/  LDL.128 R8, [R30+0x10] ;  /* 0x000010001e087983 */ /* 0x000f220000100c00 */
[----:B--2---:R-:W-:-:S05]  /*1d830*/  IMAD.WIDE.U32 R2, R31, 0x4, R24 ;  /* 0x000000041f027825 */ /* 0x004fca00078e0018 */
[----:B------:R-:W3:Y:S01]  /*1d840*/  LDG.E R28, desc[UR10][R2.64] ;  /* 0x0000000a021c7981 */ /* 0x000ee2000c1e1900 */
[----:B------:R-:W-:-:S03]  /*1d850*/  IMAD.WIDE.U32 R12, R13, 0x4, R24 ;  /* 0x000000040d0c7825 */ /* 0x000fc600078e0018 */
[----:B------:R-:W2:Y:S01]  /*1d860*/  LDG.E R32, desc[UR10][R2.64+0x40] ;  /* 0x0000400a02207981 */ /* 0x000ea2000c1e1900 */
[----:B------:R-:W-:-:S03]  /*1d870*/  IMAD.WIDE.U32 R14, R15, 0x4, R24 ;  /* 0x000000040f0e7825 */ /* 0x000fc600078e0018 */
[----:B------:R0:W5:Y:S01]  /*1d880*/  LDG.E R33, desc[UR10][R2.64+0x80] ;  /* 0x0000800a02217981 */ /* 0x000162000c1e1900 */
[----:B------:R-:W-:-:S03]  /*1d890*/  IADD3 R19, PT, PT, R31, 0x60, RZ ;  /* 0x000000601f137810 */ /* 0x000fc60007ffe0ff */
[----:B------:R-:W4:Y:S01]  /*1d8a0*/  LDG.E R34, desc[UR10][R12.64] ;  /* 0x0000000a0c227981 */ /* 0x000f22000c1e1900 */
[--C-:B------:R-:W-:Y:S01]  /*1d8b0*/  IMAD.WIDE.U32 R16, R17, 0x4, R24.reuse ;  /* 0x0000000411107825 */ /* 0x100fe200078e0018 */
[C---:B------:R-:W-:Y:S02]  /*1d8c0*/  IADD3 R21, PT, PT, R31.reuse, 0x70, RZ ;  /* 0x000000701f157810 */ /* 0x040fe40007ffe0ff */
[----:B------:R-:W4:Y:S01]  /*1d8d0*/  LDG.E R36, desc[UR10][R14.64] ;  /* 0x0000000a0e247981 */ /* 0x000f22000c1e1900 */
[----:B------:R-:W-:Y:S01]  /*1d8e0*/  IADD3 R23, PT, PT, R31, 0x80, RZ ;  /* 0x000000801f177810 */ /* 0x000fe20007ffe0ff */
[--C-:B0-----:R-:W-:Y:S02]  /*1d8f0*/  IMAD.WIDE.U32 R2, R19, 0x4, R24.reuse ;  /* 0x0000000413027825 */ /* 0x101fe400078e0018 */
[----:B------:R0:W4:Y:S02]  /*1d900*/  LDG.E R35, desc[UR10][R16.64] ;  /* 0x0000000a10237981 */ /* 0x000124000c1e1900 */
[----:B------:R-:W-:-:S02]  /*1d910*/  IMAD.WIDE.U32 R18, R21, 0x4, R24 ;  /* 0x0000000415127825 */ /* 0x000fc400078e0018 */
[----:B------:R1:W4:Y:S02]  /*1d920*/  LDG.E R37, desc[UR10][R2.64] ;  /* 0x0000000a02257981 */ /* 0x000324000c1e1900 */
[----:B------:R-:W-:Y:S01]  /*1d930*/  IMAD.WIDE.U32 R20, R23, 0x4, R24 ;  /* 0x0000000417147825 */ /* 0x000fe200078e0018 */
[C---:B------:R-:W-:Y:S01]  /*1d940*/  IADD3 R23, PT, PT, R31.reuse, 0x90, RZ ;  /* 0x000000901f177810 */ /* 0x040fe20007ffe0ff */
[----:B------:R1:W4:Y:S01]  /*1d950*/  LDG.E R38, desc[UR10][R18.64] ;  /* 0x0000000a12267981 */ /* 0x000322000c1e1900 */
[----:B------:R-:W-:-:S03]  /*1d960*/  IADD3 R39, PT, PT, R31, 0xa0, RZ ;  /* 0x000000a01f277810 */ /* 0x000fc60007ffe0ff */
[----:B------:R-:W-:Y:S01]  /*1d970*/  IMAD.WIDE.U32 R22, R23, 0x4, R24 ;  /* 0x0000000417167825 */ /* 0x000fe200078e0018 */
[----:B------:R1:W4:Y:S01]  /*1d980*/  LDG.E R40, desc[UR10][R20.64] ;  /* 0x0000000a14287981 */ /* 0x000322000c1e1900 */
[----:B------:R-:W-:-:S03]  /*1d990*/  IADD3 R43, PT, PT, R31, 0xb0, RZ ;  /* 0x000000b01f2b7810 */ /* 0x000fc60007ffe0ff */
[----:B------:R-:W4:Y:S01]  /*1d9a0*/  LDL.128 R12, [R30+0x20] ;  /* 0x000020001e0c7983 */ /* 0x000f220000100c00 */
[--C-:B0-----:R-:W-:Y:S01]  /*1d9b0*/  IMAD.WIDE.U32 R16, R39, 0x4, R24.reuse ;  /* 0x0000000427107825 */ /* 0x101fe200078e0018 */
[----:B------:R-:W-:Y:S02]  /*1d9c0*/  IADD3 R45, PT, PT, R31, 0xc0, RZ ;  /* 0x000000c01f2d7810 */ /* 0x000fe40007ffe0ff */
[----:B------:R0:W4:Y:S01]  /*1d9d0*/  LDG.E R39, desc[UR10][R22.64] ;  /* 0x0000000a16277981 */ /* 0x000122000c1e1900 */
[--C-:B-1----:R-:W-:Y:S01]  /*1d9e0*/  IMAD.WIDE.U32 R2, R43, 0x4, R24.reuse ;  /* 0x000000042b027825 */ /* 0x102fe200078e0018 */
[----:B------:R-:W-:Y:S02]  /*1d9f0*/  IADD3 R43, PT, PT, R31, 0xd0, RZ ;  /* 0x000000d01f2b7810 */ /* 0x000fe40007ffe0ff */
[----:B------:R1:W4:Y:S01]  /*1da00*/  LDG.E R41, desc[UR10][R16.64] ;  /* 0x0000000a10297981 */ /* 0x000322000c1e1900 */
[----:B------:R-:W-:Y:S01]  /*1da10*/  IMAD.WIDE.U32 R18, R45, 0x4, R24 ;  /* 0x000000042d127825 */ /* 0x000fe200078e0018 */
[----:B------:R-:W-:-:S02]  /*1da20*/  IADD3 R49, PT, PT, R31, 0xe0, RZ ;  /* 0x000000e01f317810 */ /* 0x000fc40007ffe0ff */
[----:B------:R-:W4:Y:S01]  /*1da30*/  LDG.E R2, desc[UR10][R2.64] ;  /* 0x0000000a02027981 */ /* 0x000f22000c1e1900 */
[--C-:B------:R-:W-:Y:S01]  /*1da40*/  IMAD.WIDE.U32 R20, R43, 0x4, R24.reuse ;  /* 0x000000042b147825 */ /* 0x100fe200078e0018 */
[----:B------:R-:W-:Y:S02]  /*1da50*/  IADD3 R31, PT, PT, R31, 0xf0, RZ ;  /* 0x000000f01f1f7810 */ /* 0x000fe40007ffe0ff */
[----:B------:R-:W4:Y:S01]  /*1da60*/  LDG.E R18, desc[UR10][R18.64] ;  /* 0x0000000a12127981 */ /* 0x000f22000c1e1900 */
[----:B0-----:R-:W-:-:S03]  /*1da70*/  IMAD.WIDE.U32 R22, R49, 0x4, R24 ;  /* 0x0000000431167825 */ /* 0x001fc600078e0018 */
[----:B------:R-:W4:Y:S01]  /*1da80*/  LDL.128 R44, [R30+0x30] ;  /* 0x000030001e2c7983 */ /* 0x000f220000100c00 */
[----:B-1----:R-:W-:-:S03]  /*1da90*/  IMAD.WIDE.U32 R16, R31, 0x4, R24 ;  /* 0x000000041f107825 */ /* 0x002fc600078e0018 */
[----:B------:R-:W4:Y:S04]  /*1daa0*/  LDG.E R20, desc[UR10][R20.64] ;  /* 0x0000000a14147981 */ /* 0x000f28000c1e1900 */
[----:B------:R-:W4:Y:S04]  /*1dab0*/  LDG.E R22, desc[UR10][R22.64] ;  /* 0x0000000a16167981 */ /* 0x000f28000c1e1900 */
[----:B------:R-:W4:Y:S01]  /*1dac0*/  LDG.E R16, desc[UR10][R16.64] ;  /* 0x0000000a10107981 */ /* 0x000f22000c1e1900 */
[----:B------:R-:W-:-:S04]  /*1dad0*/  IADD3 R29, PT, PT, R29, 0x10, RZ ;  /* 0x000000101d1d7810 */ /* 0x000fc80007ffe0ff */
[----:B------:R-:W-:Y:S01]  /*1dae0*/  ISETP.NE.AND P0, PT, R29, R70, PT ;  /* 0x000000461d00720c */ /* 0x000fe20003f05270 */
[----:B---3--:R-:W-:-:S04]  /*1daf0*/  FFMA R4, R28, R4, R27 ;  /* 0x000000041c047223 */ /* 0x008fc8000000001b */
[----:B--2---:R-:W-:-:S04]  /*1db00*/  FFMA R5, R5, R32, R4 ;  /* 0x0000002005057223 */ /* 0x004fc80000000004 */
[----:B-----5:R-:W-:-:S04]  /*1db10*/  FFMA R6, R6, R33, R5 ;  /* 0x0000002106067223 */ /* 0x020fc80000000005 */
[----:B----4-:R-:W-:-:S04]  /*1db20*/  FFMA R7, R7, R34, R6 ;  /* 0x0000002207077223 */ /* 0x010fc80000000006 */
        /* <DEDUP_REMOVED lines=12> */
[----:B------:R-:W-:Y:S06]  /*1dbf0*/  @P0 BRA `(.L_x_414) ;  /* 0xfffffff800ec0947 */ /* 0x000fec000383ffff */
[----:B------:R-:W-:-:S07]  /*1dc00*/  MOV R15, R70 ;  /* 0x00000046000f7202 */ /* 0x000fce0000000f00 */
.L_x_413:
[----:B------:R-:W-:-:S09]  /*1dc10*/  UISETP.NE.AND UP0, UPT, UR24, URZ, UPT ;  /* 0x000000ff1800728c */ /* 0x000fd2000bf05270 */
[----:B------:R-:W-:Y:S05]  /*1dc20*/  BRA.U !UP0, `(.L_x_412) ;  /* 0x0000000508507547 */ /* 0x000fea000b800000 */
[----:B------:R-:W-:Y:S02]  /*1dc30*/  UISETP.GE.U32.AND UP0, UPT, UR25, 0x7, UPT ;  /* 0x000000071900788c */ /* 0x000fe4000bf06070 */
[----:B------:R-:W-:-:S07]  /*1dc40*/  UISETP.NE.AND UP2, UPT, UR22, URZ, UPT ;  /* 0x000000ff1600728c */ /* 0x000fce000bf45270 */
[----:B------:R-:W-:Y:S05]  /*1dc50*/  BRA.U !UP0, `(.L_x_415) ;  /* 0x0000000108947547 */ /* 0x000fea000b800000 */
[----:B0-----:R-:W2:Y:S01]  /*1dc60*/  LDC.64 R12, c[0x0][0x388] ;  /* 0x0000e200ff0c7b82 */ /* 0x001ea20000000a00 */
[C---:B------:R-:W-:Y:S02]  /*1dc70*/  LEA R17, R15.reuse, R26, 0x4 ;  /* 0x0000001a0f117211 */ /* 0x040fe400078e20ff */
[----:B------:R-:W-:Y:S02]  /*1dc80*/  LEA R16, R15, UR21, 0x2 ;  /* 0x000000150f107c11 */ /* 0x000fe4000f8e10ff */
[C---:B------:R-:W-:Y:S02]  /*1dc90*/  IADD3 R5, PT, PT, R17.reuse, 0x10, RZ ;  /* 0x0000001011057810 */ /* 0x040fe40007ffe0ff */
[C---:B------:R-:W-:Y:S01]  /*1dca0*/  IADD3 R7, PT, PT, R17.reuse, 0x20, RZ ;  /* 0x0000002011077810 */ /* 0x040fe20007ffe0ff */
[----:B------:R-:W3:Y:S01]  /*1dcb0*/  LDL.128 R20, [R16] ;  /* 0x0000000010147983 */ /* 0x000ee20000100c00 */
[C---:B------:R-:W-:Y:S02]  /*1dcc0*/  IADD3 R9, PT, PT, R17.reuse, 0x30, RZ ;  /* 0x0000003011097810 */ /* 0x040fe40007ffe0ff */
[C---:B------:R-:W-:Y:S01]  /*1dcd0*/  IADD3 R11, PT, PT, R17.reuse, 0x40, RZ ;  /* 0x00000040110b7810 */ /* 0x040fe20007ffe0ff */
[----:B------:R-:W4:Y:S01]  /*1dce0*/  LDL.128 R28, [R16+0x10] ;  /* 0x00001000101c7983 */ /* 0x000f220000100c00 */
[----:B--2---:R-:W-:-:S04]  /*1dcf0*/  IMAD.WIDE.U32 R2, R17, 0x4, R12 ;  /* 0x0000000411027825 */ /* 0x004fc800078e000c */
[--C-:B------:R-:W-:Y:S01]  /*1dd00*/  IMAD.WIDE.U32 R4, R5, 0x4, R12.reuse ;  /* 0x0000000405047825 */ /* 0x100fe200078e000c */
[----:B------:R0:W3:Y:S03]  /*1dd10*/  LDG.E R14, desc[UR10][R2.64] ;  /* 0x0000000a020e7981 */ /* 0x0000e6000c1e1900 */
[--C-:B------:R-:W-:Y:S01]  /*1dd20*/  IMAD.WIDE.U32 R6, R7, 0x4, R12.reuse ;  /* 0x0000000407067825 */ /* 0x100fe200078e000c */
[----:B------:R2:W5:Y:S03]  /*1dd30*/  LDG.E R19, desc[UR10][R4.64] ;  /* 0x0000000a04137981 */ /* 0x000566000c1e1900 */
[----:B------:R-:W-:Y:S01]  /*1dd40*/  IMAD.WIDE.U32 R8, R9, 0x4, R12 ;  /* 0x0000000409087825 */ /* 0x000fe200078e000c */
[----:B------:R1:W4:Y:S01]  /*1dd50*/  LDG.E R18, desc[UR10][R6.64] ;  /* 0x0000000a06127981 */ /* 0x000322000c1e1900 */
[----:B------:R-:W-:-:S02]  /*1dd60*/  IADD3 R25, PT, PT, R17, 0x50, RZ ;  /* 0x0000005011197810 */ /* 0x000fc40007ffe0ff */
[--C-:B------:R-:W-:Y:S01]  /*1dd70*/  IMAD.WIDE.U32 R10, R11, 0x4, R12.reuse ;  /* 0x000000040b0a7825 */ /* 0x100fe200078e000c */
[----:B------:R-:W-:Y:S01]  /*1dd80*/  IADD3 R33, PT, PT, R17, 0x60, RZ ;  /* 0x0000006011217810 */ /* 0x000fe20007ffe0ff */
[----:B------:R-:W4:Y:S02]  /*1dd90*/  LDG.E R9, desc[UR10][R8.64] ;  /* 0x0000000a08097981 */ /* 0x000f24000c1e1900 */
[--C-:B0-----:R-:W-:Y:S01]  /*1dda0*/  IMAD.WIDE.U32 R2, R25, 0x4, R12.reuse ;  /* 0x0000000419027825 */ /* 0x101fe200078e000c */
[----:B------:R-:W-:Y:S01]  /*1ddb0*/  IADD3 R17, PT, PT, R17, 0x70, RZ ;  /* 0x0000007011117810 */ /* 0x000fe20007ffe0ff */
[----:B------:R-:W4:Y:S02]  /*1ddc0*/  LDG.E R10, desc[UR10][R10.64] ;  /* 0x0000000a0a0a7981 */ /* 0x000f24000c1e1900 */
[--C-:B--2---:R-:W-:Y:S02]  /*1ddd0*/  IMAD.WIDE.U32 R4, R33, 0x4, R12.reuse ;  /* 0x0000000421047825 */ /* 0x104fe400078e000c */
[----:B------:R-:W2:Y:S02]  /*1dde0*/  LDG.E R3, desc[UR10][R2.64] ;  /* 0x0000000a02037981 */ /* 0x000ea4000c1e1900 */
[----:B-1----:R-:W-:-:S02]  /*1ddf0*/  IMAD.WIDE.U32 R6, R17, 0x4, R12 ;  /* 0x0000000411067825 */ /* 0x002fc400078e000c */
[----:B------:R-:W2:Y:S04]  /*1de00*/  LDG.E R4, desc[UR10][R4.64] ;  /* 0x0000000a04047981 */ /* 0x000ea8000c1e1900 */
[----:B------:R-:W2:Y:S01]  /*1de10*/  LDG.E R7, desc[UR10][R6.64] ;  /* 0x0000000a06077981 */ /* 0x000ea2000c1e1900 */
[----:B------:R-:W-:Y:S01]  /*1de20*/  IADD3 R15, PT, PT, R15, 0x8, RZ ;  /* 0x000000080f0f7810 */ /* 0x000fe20007ffe0ff */
[----:B---3--:R-:W-:-:S04]  /*1de30*/  FFMA R14, R14, R20, R27 ;  /* 0x000000140e0e7223 */ /* 0x008fc8000000001b */
[----:B-----5:R-:W-:-:S04]  /*1de40*/  FFMA R19, R19, R21, R14 ;  /* 0x0000001513137223 */ /* 0x020fc8000000000e */
[----:B----4-:R-:W-:-:S04]  /*1de50*/  FFMA R18, R18, R22, R19 ;  /* 0x0000001612127223 */ /* 0x010fc80000000013 */
[----:B------:R-:W-:-:S04]  /*1de60*/  FFMA R9, R9, R23, R18 ;  /* 0x0000001709097223 */ /* 0x000fc80000000012 */
[----:B------:R-:W-:-:S04]  /*1de70*/  FFMA R10, R10, R28, R9 ;  /* 0x0000001c0a0a7223 */ /* 0x000fc80000000009 */
[----:B--2---:R-:W-:-:S04]  /*1de80*/  FFMA R29, R3, R29, R10 ;  /* 0x0000001d031d7223 */ /* 0x004fc8000000000a */
[----:B------:R-:W-:-:S04]  /*1de90*/  FFMA R30, R4, R30, R29 ;  /* 0x0000001e041e7223 */ /* 0x000fc8000000001d */
[----:B------:R-:W-:-:S07]  /*1dea0*/  FFMA R27, R7, R31, R30 ;  /* 0x0000001f071b7223 */ /* 0x000fce000000001e */
.L_x_415:
[----:B------:R-:W-:Y:S05]  /*1deb0*/  BRA.U !UP2, `(.L_x_412) ;  /* 0x000000010aac7547 */ /* 0x000fea000b800000 */
[----:B------:R-:W-:Y:S01]  /*1dec0*/  UISETP.GE.U32.AND UP0, UPT, UR23, 0x3, UPT ;  /* 0x000000031700788c */ /* 0x000fe2000bf06070 */
[----:B------:R-:W-:-:S08]  /*1ded0*/  ISETP.NE.AND P0, PT, R245, RZ, PT ;  /* 0x000000fff500720c */ /* 0x000fd00003f05270 */
[----:B------:R-:W-:Y:S05]  /*1dee0*/  BRA.U !UP0, `(.L_x_416) ;  /* 0x0000000108507547 */ /* 0x000fea000b800000 */
[----:B--2---:R-:W2:Y:S01]  /*1def0*/  LDC.64 R2, c[0x0][0x388] ;  /* 0x0000e200ff027b82 */ /* 0x004ea20000000a00 */
[C---:B------:R-:W-:Y:S02]  /*1df00*/  LEA R9, R15.reuse, R26, 0x4 ;  /* 0x0000001a0f097211 */ /* 0x040fe400078e20ff */
[----:B------:R-:W-:Y:S02]  /*1df10*/  LEA R10, R15, UR21, 0x2 ;  /* 0x000000150f0a7c11 */ /* 0x000fe4000f8e10ff */
[C---:B------:R-:W-:Y:S02]  /*1df20*/  IADD3 R7, PT, PT, R9.reuse, 0x10, RZ ;  /* 0x0000001009077810 */ /* 0x040fe40007ffe0ff */
[C---:B------:R-:W-:Y:S01]  /*1df30*/  IADD3 R11, PT, PT, R9.reuse, 0x20, RZ ;  /* 0x00000020090b7810 */ /* 0x040fe20007ffe0ff */
[----:B------:R-:W3:Y:S01]  /*1df40*/  LDL.128 R16, [R10] ;  /* 0x000000000a107983 */ /* 0x000ee20000100c00 */
[C---:B0-----:R-:W-:Y:S01]  /*1df50*/  IADD3 R13, PT, PT, R9.reuse, 0x30, RZ ;  /* 0x00000030090d7810 */ /* 0x041fe20007ffe0ff */
[----:B--2---:R-:W-:-:S04]  /*1df60*/  IMAD.WIDE.U32 R4, R9, 0x4, R2 ;  /* 0x0000000409047825 */ /* 0x004fc800078e0002 */
[--C-:B------:R-:W-:Y:S02]  /*1df70*/  IMAD.WIDE.U32 R6, R7, 0x4, R2.reuse ;  /* 0x0000000407067825 */ /* 0x100fe400078e0002 */
[----:B------:R-:W3:Y:S02]  /*1df80*/  LDG.E R4, desc[UR10][R4.64] ;  /* 0x0000000a04047981 */ /* 0x000ee4000c1e1900 */
[--C-:B------:R-:W-:Y:S02]  /*1df90*/  IMAD.WIDE.U32 R8, R11, 0x4, R2.reuse ;  /* 0x000000040b087825 */ /* 0x100fe400078e0002 */
[----:B------:R-:W2:Y:S02]  /*1dfa0*/  LDG.E R7, desc[UR10][R6.64] ;  /* 0x0000000a06077981 */ /* 0x000ea4000c1e1900 */
[----:B------:R-:W-:Y:S02]  /*1dfb0*/  IMAD.WIDE.U32 R2, R13, 0x4, R2 ;  /* 0x000000040d027825 */ /* 0x000fe400078e0002 */
[----:B------:R-:W4:Y:S04]  /*1dfc0*/  LDG.E R8, desc[UR10][R8.64] ;  /* 0x0000000a08087981 */ /* 0x000f28000c1e1900 */
[----:B------:R-:W5:Y:S01]  /*1dfd0*/  LDG.E R3, desc[UR10][R2.64] ;  /* 0x0000000a02037981 */ /* 0x000f62000c1e1900 */
[----:B------:R-:W-:Y:S01]  /*1dfe0*/  IADD3 R15, PT, PT, R15, 0x4, RZ ;  /* 0x000000040f0f7810 */ /* 0x000fe20007ffe0ff */
[----:B---3--:R-:W-:-:S04]  /*1dff0*/  FFMA R16, R4, R16, R27 ;  /* 0x0000001004107223 */ /* 0x008fc8000000001b */
[----:B--2---:R-:W-:-:S04]  /*1e000*/  FFMA R17, R7, R17, R16 ;  /* 0x0000001107117223 */ /* 0x004fc80000000010 */
[----:B----4-:R-:W-:-:S04]  /*1e010*/  FFMA R18, R8, R18, R17 ;  /* 0x0000001208127223 */ /* 0x010fc80000000011 */
[----:B-----5:R-:W-:-:S07]  /*1e020*/  FFMA R27, R3, R19, R18 ;  /* 0x00000013031b7223 */ /* 0x020fce0000000012 */
.L_x_416:
[----:B------:R-:W-:Y:S05]  /*1e030*/  @!P0 BRA `(.L_x_412) ;  /* 0x00000000004c8947 */ /* 0x000fea0003800000 */
[----:B------:R-:W2:Y:S01]  /*1e040*/  LDC.64 R4, c[0x0][0x388] ;  /* 0x0000e200ff047b82 */ /* 0x000ea20000000a00 */
[C---:B------:R-:W-:Y:S02]  /*1e050*/  LEA R7, R15.reuse, R26, 0x4 ;  /* 0x0000001a0f077211 */ /* 0x040fe400078e20ff */
[----:B------:R-:W-:-:S05]  /*1e060*/  LEA R6, R15, UR21, 0x2 ;  /* 0x000000150f067c11 */ /* 0x000fca000f8e10ff */
[----:B------:R-:W3:Y:S01]  /*1e070*/  LDL.64 R8, [R6] ;  /* 0x0000000006087983 */ /* 0x000ee20000100a00 */
[----:B--2---:R-:W-:-:S06]  /*1e080*/  IMAD.WIDE.U32 R2, R7, 0x4, R4 ;  /* 0x0000000407027825 */ /* 0x004fcc00078e0004 */
[----:B------:R-:W3:Y:S01]  /*1e090*/  LDG.E R2, desc[UR10][R2.64] ;  /* 0x0000000a02027981 */ /* 0x000ee2000c1e1900 */
[----:B------:R-:W-:Y:S01]  /*1e0a0*/  ISETP.NE.AND P0, PT, R245, 0x1, PT ;  /* 0x00000001f500780c */ /* 0x000fe20003f05270 */
[----:B---3--:R-:W-:-:S12]  /*1e0b0*/  FFMA R27, R2, R8, R27 ;  /* 0x00000008021b7223 */ /* 0x008fd8000000001b */
[----:B------:R-:W-:Y:S05]  /*1e0c0*/  @!P0 BRA `(.L_x_412) ;  /* 0x0000000000288947 */ /* 0x000fea0003800000 */
[----:B------:R-:W-:Y:S01]  /*1e0d0*/  ISETP.NE.AND P0, PT, R245, 0x2, PT ;  /* 0x00000002f500780c */ /* 0x000fe20003f05270 */
[----:B------:R-:W2:Y:S01]  /*1e0e0*/  LDL R6, [R6+0x8] ;  /* 0x0000080006067983 */ /* 0x000ea20000100800 */
[----:B------:R-:W-:-:S05]  /*1e0f0*/  IADD3 R3, PT, PT, R7, 0x10, RZ ;  /* 0x0000001007037810 */ /* 0x000fca0007ffe0ff */
[----:B------:R-:W-:-:S06]  /*1e100*/  IMAD.WIDE.U32 R2, R3, 0x4, R4 ;  /* 0x0000000403027825 */ /* 0x000fcc00078e0004 */
[----:B------:R-:W-:Y:S01]  /*1e110*/  @P0 IADD3 R7, PT, PT, R7, 0x20, RZ ;  /* 0x0000002007070810 */ /* 0x000fe20007ffe0ff */
[----:B------:R-:W3:Y:S04]  /*1e120*/  LDG.E R2, desc[UR10][R2.64] ;  /* 0x0000000a02027981 */ /* 0x000ee8000c1e1900 */
[----:B------:R-:W-:-:S06]  /*1e130*/  @P0 IMAD.WIDE.U32 R4, R7, 0x4, R4 ;  /* 0x0000000407040825 */ /* 0x000fcc00078e0004 */
[----:B------:R-:W2:Y:S01]  /*1e140*/  @P0 LDG.E R4, desc[UR10][R4.64] ;  /* 0x0000000a04040981 */ /* 0x000ea2000c1e1900 */
[----:B---3--:R-:W-:-:S04]  /*1e150*/  FFMA R27, R2, R9, R27 ;  /* 0x00000009021b7223 */ /* 0x008fc8000000001b */
[----:B--2---:R-:W-:-:S07]  /*1e160*/  @P0 FFMA R27, R4, R6, R27 ;  /* 0x00000006041b0223 */ /* 0x004fce000000001b */
.L_x_412:
[C---:B--2---:R-:W-:Y:S02]  /*1e170*/  LEA R2, R26.reuse, R67, 0x2 ;  /* 0x000000431a027211 */ /* 0x044fe400078e10ff */
[----:B------:R-:W-:-:S03]  /*1e180*/  IADD3 R26, PT, PT, R26, 0x1, RZ ;  /* 0x000000011a1a7810 */ /* 0x000fc60007ffe0ff */
[----:B------:R4:W-:Y:S01]  /*1e190*/  STL [R2], R27 ;  /* 0x0000001b02007387 */ /* 0x0009e20000100800 */
[----:B------:R-:W-:-:S13]  /*1e1a0*/  ISETP.NE.AND P0, PT, R26, 0x10, PT ;  /* 0x000000101a00780c */ /* 0x000fda0003f05270 */
[----:B----4-:R-:W-:Y:S05]  /*1e1b0*/  @P0 BRA `(.L_x_417) ;  /* 0xfffffff400540947 */ /* 0x010fea000383ffff */
[----:B------:R-:W2:Y:S04]  /*1e1c0*/  LDL.128 R16, [R1+0x1e00] ;  /* 0x001e000001107983 */ /* 0x000ea80000100c00 */
[----:B0-----:R-:W3:Y:S04]  /*1e1d0*/  LDL.128 R12, [R1+0x1e10] ;  /* 0x001e1000010c7983 */ /* 0x001ee80000100c00 */
[----:B------:R-:W4:Y:S04]  /*1e1e0*/  LDL.128 R8, [R1+0x1e20] ;  /* 0x001e200001087983 */ /* 0x000f280000100c00 */
[----:B------:R-:W4:Y:S01]  /*1e1f0*/  LDL.128 R4, [R1+0x1e30] ;  /* 0x001e300001047983 */ /* 0x000f220000100c00 */
[----:B------:R-:W-:-:S03]  /*1e200*/  ULEA UR6, UR13, UR17, 0x8 ;  /* 0x000000110d067291 */ /* 0x000fc6000f8e40ff */
[----:B--2---:R0:W-:Y:S04]  /*1e210*/  STL.128 [R1+0x1e40], R16 ;  /* 0x001e401001007387 */ /* 0x0041e80000100c00 */
[----:B---3--:R0:W-:Y:S04]  /*1e220*/  STL.128 [R1+0x1e50], R12 ;  /* 0x001e500c01007387 */ /* 0x0081e80000100c00 */
[----:B----4-:R0:W-:Y:S04]  /*1e230*/  STL.128 [R1+0x1e60], R8 ;  /* 0x001e600801007387 */ /* 0x0101e80000100c00 */
[----:B------:R0:W-:Y:S04]  /*1e240*/  STL.128 [R1+0x1e70], R4 ;  /* 0x001e700401007387 */ /* 0x0001e80000100c00 */
        /* <DEDUP_REMOVED lines=16> */
[----:B0-----:R-:W-:-:S07]  /*1e350*/  HFMA2 R96, -RZ, RZ, 0, 0 ;  /* 0x00000000ff607431 */ /* 0x001fce00000001ff */
.L_x_418:
[----:B------:R-:W0:Y:S01]  /*1e360*/  LDC.64 R2, c[0x0][0x400] ;  /* 0x00010000ff027b82 */ /* 0x000e220000000a00 */
[C---:B------:R-:W-:Y:S02]  /*1e370*/  SHF.L.U32 R97, R96.reuse, 0x6, RZ ;  /* 0x0000000660617819 */ /* 0x040fe400000006ff */
[----:B------:R-:W-:-:S06]  /*1e380*/  LEA R98, R96, R67, 0x2 ;  /* 0x0000004360627211 */ /* 0x000fcc00078e10ff */
[----:B------:R-:W2:Y:S01]  /*1e390*/  LDL R98, [R98] ;  /* 0x0000000062627983 */ /* 0x000ea20000100800 */
[----:B0-----:R-:W-:-:S05]  /*1e3a0*/  IMAD.WIDE.U32 R2, R97, 0x4, R2 ;  /* 0x0000000461027825 */ /* 0x001fca00078e0002 */
        /* <DEDUP_REMOVED lines=60> */
[----:B-1----:R-:W4:Y:S04]  /*1e770*/  LDG.E R167, desc[UR10][R2.64+0xf0] ;  /* 0x0000f00a02a77981 */ /* 0x002f28000c1e1900 */
[----:B------:R-:W4:Y:S04]  /*1e780*/  LDG.E R164, desc[UR10][R2.64+0xf4] ;  /* 0x0000f40a02a47981 */ /* 0x000f28000c1e1900 */
[----:B------:R-:W4:Y:S04]  /*1e790*/  LDG.E R169, desc[UR10][R2.64+0xf8] ;  /* 0x0000f80a02a97981 */ /* 0x000f28000c1e1900 */
[----:B------:R-:W4:Y:S01]  /*1e7a0*/  LDG.E R166, desc[UR10][R2.64+0xfc] ;  /* 0x0000fc0a02a67981 */ /* 0x000f22000c1e1900 */
[----:B------:R-:W-:Y:S01]  /*1e7b0*/  IADD3 R96, PT, PT, R96, 0x1, RZ ;  /* 0x0000000160607810 */ /* 0x000fe20007ffe0ff */
[-C--:B--2--5:R-:W-:Y:S01]  /*1e7c0*/  FFMA R97, R20, R98.reuse, R97 ;  /* 0x0000006214617223 */ /* 0x0a4fe20000000061 */
[-C--:B---3--:R-:W-:Y:S01]  /*1e7d0*/  FFMA R99, R21, R98.reuse, R100 ;  /* 0x0000006215637223 */ /* 0x088fe20000000064 */
[----:B----4-:R-:W-:-:S03]  /*1e7e0*/  FFMA R101, R22, R98, R101 ;  /* 0x0000006216657223 */ /* 0x010fc60000000065 */
[----:B------:R0:W-:Y:S01]  /*1e7f0*/  STG.E desc[UR10][R2.64], R97 ;  /* 0x0000006102007986 */ /* 0x0001e2000c10190a */
[----:B------:R-:W-:-:S03]  /*1e800*/  FFMA R103, R23, R98, R102 ;  /* 0x0000006217677223 */ /* 0x000fc60000000066 */
[----:B------:R1:W-:Y:S01]  /*1e810*/  STG.E desc[UR10][R2.64+0x4], R99 ;  /* 0x0000046302007986 */ /* 0x0003e2000c10190a */
[----:B------:R-:W-:-:S03]  /*1e820*/  FFMA R105, R24, R98, R105 ;  /* 0x0000006218697223 */ /* 0x000fc60000000069 */
[----:B------:R2:W-:Y:S01]  /*1e830*/  STG.E desc[UR10][R2.64+0x8], R101 ;  /* 0x0000086502007986 */ /* 0x0005e2000c10190a */
[-C--:B0-----:R-:W-:Y:S01]  /*1e840*/  FFMA R97, R29, R98.reuse, R108 ;  /* 0x000000621d617223 */ /* 0x081fe2000000006c */
[-C--:B-1----:R-:W-:Y:S01]  /*1e850*/  FFMA R99, R31, R98.reuse, R110 ;  /* 0x000000621f637223 */ /* 0x082fe2000000006e */
[-C--:B--2---:R-:W-:Y:S01]  /*1e860*/  FFMA R101, R33, R98.reuse, R116 ;  /* 0x0000006221657223 */ /* 0x084fe20000000074 */
[----:B------:R0:W-:Y:S04]  /*1e870*/  STG.E desc[UR10][R2.64+0xc], R103 ;  /* 0x00000c6702007986 */ /* 0x0001e8000c10190a */
[----:B------:R1:W-:Y:S04]  /*1e880*/  STG.E desc[UR10][R2.64+0x10], R105 ;  /* 0x0000106902007986 */ /* 0x0003e8000c10190a */
[----:B------:R2:W-:Y:S04]  /*1e890*/  STG.E desc[UR10][R2.64+0x24], R97 ;  /* 0x0000246102007986 */ /* 0x0005e8000c10190a */
[----:B------:R3:W-:Y:S01]  /*1e8a0*/  STG.E desc[UR10][R2.64+0x2c], R99 ;  /* 0x00002c6302007986 */ /* 0x0007e2000c10190a */
[----:B0-----:R-:W-:-:S03]  /*1e8b0*/  FFMA R103, R35, R98, R118 ;  /* 0x0000006223677223 */ /* 0x001fc60000000076 */
[----:B------:R0:W-:Y:S01]  /*1e8c0*/  STG.E desc[UR10][R2.64+0x34], R101 ;  /* 0x0000346502007986 */ /* 0x0001e2000c10190a */
[-C--:B-1----:R-:W-:Y:S01]  /*1e8d0*/  FFMA R105, R37, R98.reuse, R120 ;  /* 0x0000006225697223 */ /* 0x082fe20000000078 */
[-C--:B--2---:R-:W-:Y:S01]  /*1e8e0*/  FFMA R97, R39, R98.reuse, R122 ;  /* 0x0000006227617223 */ /* 0x084fe2000000007a */
[-C--:B---3--:R-:W-:Y:S01]  /*1e8f0*/  FFMA R99, R41, R98.reuse, R124 ;  /* 0x0000006229637223 */ /* 0x088fe2000000007c */
[-C--:B0-----:R-:W-:Y:S01]  /*1e900*/  FFMA R101, R43, R98.reuse, R126 ;  /* 0x000000622b657223 */ /* 0x081fe2000000007e */
        /* <DEDUP_REMOVED lines=30> */
[----:B------:R0:W-:Y:S01]  /*1eaf0*/  STG.E desc[UR10][R2.64+0xb4], R103 ;  /* 0x0000b46702007986 */ /* 0x0001e2000c10190a */
[-C--:B------:R-:W-:Y:S01]  /*1eb00*/  FFMA R107, R25, R98.reuse, R104 ;  /* 0x00000062196b7223 */ /* 0x080fe20000000068 */
[-C--:B------:R-:W-:Y:S01]  /*1eb10*/  FFMA R109, R26, R98.reuse, R109 ;  /* 0x000000621a6d7223 */ /* 0x080fe2000000006d */
[-C--:B------:R-:W-:Y:S01]  /*1eb20*/  FFMA R111, R27, R98.reuse, R106 ;  /* 0x000000621b6f7223 */ /* 0x080fe2000000006a */
        /* <DEDUP_REMOVED lines=28> */
[-C--:B0-----:R-:W-:Y:S01]  /*1ecf0*/  FFMA R103, R87, R98.reuse, R158 ;  /* 0x0000006257677223 */ /* 0x081fe2000000009e */
[-C--:B------:R-:W-:Y:S01]  /*1ed00*/  FFMA R163, R88, R98.reuse, R163 ;  /* 0x0000006258a37223 */ /* 0x080fe200000000a3 */
[-C--:B-1----:R-:W-:Y:S01]  /*1ed10*/  FFMA R105, R89, R98.reuse, R160 ;  /* 0x0000006259697223 */ /* 0x082fe200000000a0 */
[-C--:B------:R-:W-:Y:S01]  /*1ed20*/  FFMA R165, R90, R98.reuse, R165 ;  /* 0x000000625aa57223 */ /* 0x080fe200000000a5 */
[-C--:B--2---:R-:W-:Y:S01]  /*1ed30*/  FFMA R97, R91, R98.reuse, R162 ;  /* 0x000000625b617223 */ /* 0x084fe200000000a2 */
[-C--:B------:R-:W-:Y:S01]  /*1ed40*/  FFMA R167, R92, R98.reuse, R167 ;  /* 0x000000625ca77223 */ /* 0x080fe200000000a7 */
[-C--:B---3--:R-:W-:Y:S01]  /*1ed50*/  FFMA R99, R93, R98.reuse, R164 ;  /* 0x000000625d637223 */ /* 0x088fe200000000a4 */
[-C--:B------:R-:W-:Y:S01]  /*1ed60*/  FFMA R169, R94, R98.reuse, R169 ;  /* 0x000000625ea97223 */ /* 0x080fe200000000a9 */
[----:B----4-:R-:W-:Y:S01]  /*1ed70*/  FFMA R101, R95, R98, R166 ;  /* 0x000000625f657223 */ /* 0x010fe200000000a6 */
        /* <DEDUP_REMOVED lines=36> */
[----:B------:R-:W-:-:S13]  /*1efc0*/  ISETP.NE.AND P0, PT, R96, 0x10, PT ;  /* 0x000000106000780c */ /* 0x000fda0003f05270 */
[----:B0-----:R-:W-:Y:S05]  /*1efd0*/  @P0 BRA `(.L_x_418) ;  /* 0xfffffff000e00947 */ /* 0x001fea000383ffff */
[----:B------:R-:W-:-:S07]  /*1efe0*/  MOV R23, RZ ;  /* 0x000000ff00177202 */ /* 0x000fce0000000f00 */
.L_x_419:
[----:B0-----:R-:W0:Y:S02]  /*1eff0*/  LDC.64 R20, c[0x0][0x3c0] ;  /* 0x0000f000ff147b82 */ /* 0x001e240000000a00 */
[----:B0-----:R-:W-:-:S05]  /*1f000*/  IMAD.WIDE.U32 R20, R23, 0x4, R20 ;  /* 0x0000000417147825 */ /* 0x001fca00078e0014 */
        /* <DEDUP_REMOVED lines=31> */
[----:B------:R0:W5:Y:S02]  /*1f200*/  LDG.E R53, desc[UR10][R20.64+0xf04] ;  /* 0x000f040a14357981 */ /* 0x000164000c1e1900 */
[----:B0-----:R-:W-:-:S02]  /*1f210*/  LEA R20, R23, UR17, 0x2 ;  /* 0x0000001117147c11 */ /* 0x001fc4000f8e10ff */
[----:B------:R-:W-:-:S04]  /*1f220*/  IADD3 R23, PT, PT, R23, 0x2, RZ ;  /* 0x0000000217177810 */ /* 0x000fc80007ffe0ff */
[----:B------:R-:W-:Y:S01]  /*1f230*/  ISETP.NE.AND P0, PT, R23, 0x40, PT ;  /* 0x000000401700780c */ /* 0x000fe20003f05270 */
        /* <DEDUP_REMOVED lines=32> */
[----:B------:R0:W-:Y:S01]  /*1f440*/  STL.64 [R20+0x1c00], R2 ;  /* 0x001c000214007387 */ /* 0x0001e20000100a00 */
[----:B------:R-:W-:Y:S05]  /*1f450*/  @P0 BRA `(.L_x_419) ;  /* 0xfffffff800e40947 */ /* 0x000fea000383ffff */
[----:B------:R-:W-:Y:S01]  /*1f460*/  ULEA UR6, UR13, UR17, 0x8 ;  /* 0x000000110d067291 */ /* 0x000fe2000f8e40ff */
[----:B------:R-:W2:Y:S04]  /*1f470*/  LDL.128 R24, [R1+0x1c00] ;  /* 0x001c000001187983 */ /* 0x000ea80000100c00 */
[----:B------:R-:W3:Y:S04]  /*1f480*/  LDL.128 R28, [R1+0x1c10] ;  /* 0x001c1000011c7983 */ /* 0x000ee80000100c00 */
[----:B0-----:R-:W4:Y:S04]  /*1f490*/  LDL.128 R20, [UR6+0x2b80] ;  /* 0x002b8006ff147983 */ /* 0x001f280008100c00 */
[----:B------:R-:W3:Y:S04]  /*1f4a0*/  LDL.128 R32, [R1+0x1c20] ;  /* 0x001c200001207983 */ /* 0x000ee80000100c00 */
        /* <DEDUP_REMOVED lines=12> */
[----:B------:R-:W3:Y:S01]  /*1f570*/  LDL.128 R96, [R1+0x1cf0] ;  /* 0x001cf00001607983 */ /* 0x000ee20000100c00 */
[C---:B----4-:R-:W-:Y:S01]  /*1f580*/  FSETP.GT.AND P0, PT, R20.reuse, RZ, PT ;  /* 0x000000ff1400720b */ /* 0x050fe20003f04000 */
[----:B------:R-:W-:Y:S01]  /*1f590*/  FADD R3, R20, R20 ;  /* 0x0000001414037221 */ /* 0x000fe20000000000 */
[C---:B------:R-:W-:Y:S01]  /*1f5a0*/  FSETP.GT.AND P1, PT, R21.reuse, RZ, PT ;  /* 0x000000ff1500720b */ /* 0x040fe20003f24000 */
[----:B------:R-:W-:Y:S01]  /*1f5b0*/  FADD R2, R21, R21 ;  /* 0x0000001515027221 */ /* 0x000fe20000000000 */
[C---:B------:R-:W-:Y:S01]  /*1f5c0*/  FADD R21, R22.reuse, R22 ;  /* 0x0000001616157221 */ /* 0x040fe20000000000 */
[----:B------:R-:W-:Y:S01]  /*1f5d0*/  FADD R20, R23, R23 ;  /* 0x0000001717147221 */ /* 0x000fe20000000000 */
[----:B------:R-:W-:Y:S01]  /*1f5e0*/  FSETP.GT.AND P2, PT, R22, RZ, PT ;  /* 0x000000ff1600720b */ /* 0x000fe20003f44000 */
[----:B--2---:R-:W-:Y:S01]  /*1f5f0*/  FMUL R3, R3, R24 ;  /* 0x0000001803037220 */ /* 0x004fe20000400000 */
[----:B------:R-:W-:Y:S01]  /*1f600*/  FMUL R2, R25, R2 ;  /* 0x0000000219027220 */ /* 0x000fe20000400000 */
[----:B------:R-:W-:Y:S01]  /*1f610*/  FMUL R22, R26, R21 ;  /* 0x000000151a167220 */ /* 0x000fe20000400000 */
[----:B------:R-:W-:Y:S01]  /*1f620*/  FMUL R27, R27, R20 ;  /* 0x000000141b1b7220 */ /* 0x000fe20000400000 */
[----:B------:R-:W-:-:S02]  /*1f630*/  FSETP.GT.AND P3, PT, R23, RZ, PT ;  /* 0x000000ff1700720b */ /* 0x000fc40003f64000 */
[----:B------:R-:W-:Y:S02]  /*1f640*/  FSEL R20, R3, RZ, P0 ;  /* 0x000000ff03147208 */ /* 0x000fe40000000000 */
[----:B------:R-:W-:Y:S02]  /*1f650*/  FSEL R21, R2, RZ, P1 ;  /* 0x000000ff02157208 */ /* 0x000fe40000800000 */
[----:B------:R-:W-:Y:S02]  /*1f660*/  FSEL R22, R22, RZ, P2 ;  /* 0x000000ff16167208 */ /* 0x000fe40001000000 */
[----:B------:R-:W-:-:S05]  /*1f670*/  FSEL R23, R27, RZ, P3 ;  /* 0x000000ff1b177208 */ /* 0x000fca0001800000 */
[----:B------:R0:W-:Y:S04]  /*1f680*/  STL.128 [R1+0x1d00], R20 ;  /* 0x001d001401007387 */ /* 0x0001e80000100c00 */
[----:B------:R-:W2:Y:S02]  /*1f690*/  LDL.128 R24, [UR6+0x2b90] ;  /* 0x002b9006ff187983 */ /* 0x000ea40008100c00 */
[C---:B--2---:R-:W-:Y:S01]  /*1f6a0*/  FSETP.GT.AND P0, PT, R24.reuse, RZ, PT ;  /* 0x000000ff1800720b */ /* 0x044fe20003f04000 */
[----:B------:R-:W-:Y:S01]  /*1f6b0*/  FADD R3, R24, R24 ;  /* 0x0000001818037221 */ /* 0x000fe20000000000 */
[C---:B------:R-:W-:Y:S01]  /*1f6c0*/  FSETP.GT.AND P1, PT, R25.reuse, RZ, PT ;  /* 0x000000ff1900720b */ /* 0x040fe20003f24000 */
[----:B------:R-:W-:Y:S01]  /*1f6d0*/  FADD R2, R25, R25 ;  /* 0x0000001919027221 */ /* 0x000fe20000000000 */
[C---:B------:R-:W-:Y:S01]  /*1f6e0*/  FADD R25, R26.reuse, R26 ;  /* 0x0000001a1a197221 */ /* 0x040fe20000000000 */
[----:B------:R-:W-:Y:S01]  /*1f6f0*/  FADD R24, R27, R27 ;  /* 0x0000001b1b187221 */ /* 0x000fe20000000000 */
[----:B------:R-:W-:Y:S01]  /*1f700*/  FSETP.GT.AND P2, PT, R26, RZ, PT ;  /* 0x000000ff1a00720b */ /* 0x000fe20003f44000 */
[----:B---3--:R-:W-:Y:S01]  /*1f710*/  FMUL R3, R3, R28 ;  /* 0x0000001c03037220 */ /* 0x008fe20000400000 */
        /* <DEDUP_REMOVED lines=17> */
[----:B------:R-:W-:Y:S01]  /*1f830*/  FMUL R3, R3, R32 ;  /* 0x0000002003037220 */ /* 0x000fe20000400000 */
        /* <DEDUP_REMOVED lines=225> */
[----:B------:R-:W2:Y:S01]  /*20650*/  LDL.128 R92, [UR6+0x2c70] ;  /* 0x002c7006ff5c7983 */ /* 0x000ea20008100c00 */
[----:B------:R-:W-:Y:S01]  /*20660*/  ULEA UR6, UR13, UR17, 0x6 ;  /* 0x000000110d067291 */ /* 0x000fe2000f8e30ff */
        /* <DEDUP_REMOVED lines=8> */
[----:B------:R-:W-:Y:S01]  /*206f0*/  FSETP.GT.AND P3, PT, R95, RZ, PT ;  /* 0x000000ff5f00720b */ /* 0x000fe20003f64000 */
[----:B------:R-:W-:Y:S01]  /*20700*/  FMUL R2, R97, R2 ;  /* 0x0000000261027220 */ /* 0x000fe20000400000 */
[----:B------:R-:W-:Y:S01]  /*20710*/  FMUL R94, R98, R93 ;  /* 0x0000005d625e7220 */ /* 0x000fe20000400000 */
[----:B------:R-:W-:Y:S01]  /*20720*/  FMUL R95, R99, R92 ;  /* 0x0000005c635f7220 */ /* 0x000fe20000400000 */
[----:B------:R-:W-:-:S02]  /*20730*/  FSEL R92, R3, RZ, P0 ;  /* 0x000000ff035c7208 */ /* 0x000fc40000000000 */
[----:B------:R-:W-:Y:S02]  /*20740*/  FSEL R93, R2, RZ, P1 ;  /* 0x000000ff025d7208 */ /* 0x000fe40000800000 */
[----:B------:R-:W-:Y:S02]  /*20750*/  FSEL R94, R94, RZ, P2 ;  /* 0x000000ff5e5e7208 */ /* 0x000fe40001000000 */
[----:B------:R-:W-:-:S05]  /*20760*/  FSEL R95, R95, RZ, P3 ;  /* 0x000000ff5f5f7208 */ /* 0x000fca0001800000 */
[----:B------:R0:W-:Y:S04]  /*20770*/  STL.128 [R1+0x1df0], R92 ;  /* 0x001df05c01007387 */ /* 0x0001e80000100c00 */
[----:B------:R-:W5:Y:S04]  /*20780*/  LDL.128 R96, [UR6+0x1200] ;  /* 0x00120006ff607983 */ /* 0x000f680008100c00 */
[----:B------:R-:W5:Y:S04]  /*20790*/  LDL.128 R100, [UR6+0x1210] ;  /* 0x00121006ff647983 */ /* 0x000f680008100c00 */
[----:B------:R-:W5:Y:S04]  /*207a0*/  LDL.128 R104, [UR6+0x1220] ;  /* 0x00122006ff687983 */ /* 0x000f680008100c00 */
[----:B------:R-:W5:Y:S01]  /*207b0*/  LDL.128 R108, [UR6+0x1230] ;  /* 0x00123006ff6c7983 */ /* 0x000f620008100c00 */
[----:B0-----:R-:W-:-:S07]  /*207c0*/  HFMA2 R2, -RZ, RZ, 0, 0 ;  /* 0x00000000ff027431 */ /* 0x001fce00000001ff */
.L_x_420:
[----:B0-----:R-:W0:Y:S01]  /*207d0*/  LDC.64 R116, c[0x0][0x3f8] ;  /* 0x0000fe00ff747b82 */ /* 0x001e220000000a00 */
        /* <DEDUP_REMOVED lines=21> */
[----:B------:R-:W-:Y:S01]  /*20930*/  ISETP.NE.AND P0, PT, R2, 0x40, PT ;  /* 0x000000400200780c */ /* 0x000fe20003f05270 */
        /* <DEDUP_REMOVED lines=14> */
[-C--:B-1----:R-:W-:Y:S01]  /*20a20*/  FFMA R119, R107, R3.reuse, R128 ;  /* 0x000000036b777223 */ /* 0x082fe20000000080 */
[-C--:B------:R-:W-:Y:S01]  /*20a30*/  FFMA R137, R108, R3.reuse, R137 ;  /* 0x000000036c897223 */ /* 0x080fe20000000089 */
[-C--:B--2---:R-:W-:Y:S01]  /*20a40*/  FFMA R121, R109, R3.reuse, R130 ;  /* 0x000000036d797223 */ /* 0x084fe20000000082 */
        /* <DEDUP_REMOVED lines=16> */
[----:B------:R-:W-:-:S07]  /*20b50*/  MOV R97, RZ ;  /* 0x000000ff00617202 */ /* 0x000fce0000000f00 */
.L_x_421:
        /* <DEDUP_REMOVED lines=80> */
[----:B0-----:R-:W-:-:S04]  /*21060*/  FFMA R2, R34, R115, R111 ;  /* 0x0000007322027223 */ /* 0x001fc8000000006f */
        /* <DEDUP_REMOVED lines=48> */
[C---:B------:R-:W-:Y:S02]  /*21370*/  LEA R3, R97.reuse, UR17, 0x2 ;  /* 0x0000001161037c11 */ /* 0x040fe4000f8e10ff */
[----:B------:R-:W-:Y:S01]  /*21380*/  IADD3 R97, PT, PT, R97, 0x1, RZ ;  /* 0x0000000161617810 */ /* 0x000fe20007ffe0ff */
[----:B------:R-:W-:-:S03]  /*21390*/  FFMA R2, R95, R164, R2 ;  /* 0x000000a45f027223 */ /* 0x000fc60000000002 */
[----:B------:R-:W-:Y:S02]  /*213a0*/  ISETP.NE.AND P0, PT, R97, 0x10, PT ;  /* 0x000000106100780c */ /* 0x000fe40003f05270 */
[----:B------:R1:W-:Y:S11]  /*213b0*/  STL [R3+0x1e80], R2 ;  /* 0x001e800203007387 */ /* 0x0003f60000100800 */
[----:B-1----:R-:W-:Y:S05]  /*213c0*/  @P0 BRA `(.L_x_421) ;  /* 0xfffffff400e40947 */ /* 0x002fea000383ffff */
[----:B------:R-:W-:Y:S01]  /*213d0*/  ULEA UR7, UR13, UR17, 0x6 ;  /* 0x000000110d077291 */ /* 0x000fe2000f8e30ff */
[----:B------:R-:W2:Y:S04]  /*213e0*/  LDL.128 R32, [R1+0x1e80] ;  /* 0x001e800001207983 */ /* 0x000ea80000100c00 */
[----:B------:R-:W3:Y:S04]  /*213f0*/  LDL.128 R28, [R1+0x1e90] ;  /* 0x001e9000011c7983 */ /* 0x000ee80000100c00 */
[----:B------:R-:W2:Y:S04]  /*21400*/  LDL.128 R40, [UR7+0xa00] ;  /* 0x000a0007ff287983 */ /* 0x000ea80008100c00 */
[----:B------:R-:W3:Y:S04]  /*21410*/  LDL.128 R48, [UR7+0xa10] ;  /* 0x000a1007ff307983 */ /* 0x000ee80008100c00 */
[----:B------:R-:W4:Y:S04]  /*21420*/  LDL.128 R24, [R1+0x1ea0] ;  /* 0x001ea00001187983 */ /* 0x000f280000100c00 */
[----:B------:R-:W4:Y:S01]  /*21430*/  LDL.128 R52, [UR7+0xa20] ;  /* 0x000a2007ff347983 */ /* 0x000f220008100c00 */
[----:B------:R-:W-:-:S03]  /*21440*/  ULEA UR6, UR13, UR17, 0x2 ;  /* 0x000000110d067291 */ /* 0x000fc6000f8e10ff */
[----:B------:R-:W4:Y:S04]  /*21450*/  LDL.128 R20, [R1+0x1eb0] ;  /* 0x001eb00001147983 */ /* 0x000f280000100c00 */
[----:B------:R-:W4:Y:S04]  /*21460*/  LDL.128 R36, [UR7+0xa30] ;  /* 0x000a3007ff247983 */ /* 0x000f280008100c00 */
[----:B------:R-:W4:Y:S01]  /*21470*/  LDL R2, [UR6+0x1f60] ;  /* 0x001f6006ff027983 */ /* 0x000f220008100800 */
[----:B--2---:R-:W-:-:S04]  /*21480*/  FFMA R44, R32, R40, RZ ;  /* 0x00000028202c7223 */ /* 0x004fc800000000ff */
[----:B------:R-:W-:-:S04]  /*21490*/  FFMA R3, R33, R41, R44 ;  /* 0x0000002921037223 */ /* 0x000fc8000000002c */
[----:B------:R-:W-:-:S04]  /*214a0*/  FFMA R44, R34, R42, R3 ;  /* 0x0000002a222c7223 */ /* 0x000fc80000000003 */
[----:B------:R-:W-:-:S04]  /*214b0*/  FFMA R3, R35, R43, R44 ;  /* 0x0000002b23037223 */ /* 0x000fc8000000002c */
[----:B---3--:R-:W-:-:S04]  /*214c0*/  FFMA R44, R28, R48, R3 ;  /* 0x000000301c2c7223 */ /* 0x008fc80000000003 */
[----:B------:R-:W-:-:S04]  /*214d0*/  FFMA R3, R29, R49, R44 ;  /* 0x000000311d037223 */ /* 0x000fc8000000002c */
[----:B------:R-:W-:-:S04]  /*214e0*/  FFMA R44, R30, R50, R3 ;  /* 0x000000321e2c7223 */ /* 0x000fc80000000003 */
[----:B------:R-:W-:-:S04]  /*214f0*/  FFMA R3, R31, R51, R44 ;  /* 0x000000331f037223 */ /* 0x000fc8000000002c */
[----:B----4-:R-:W-:-:S04]  /*21500*/  FFMA R44, R24, R52, R3 ;  /* 0x00000034182c7223 */ /* 0x010fc80000000003 */
[----:B------:R-:W-:-:S04]  /*21510*/  FFMA R3, R25, R53, R44 ;  /* 0x0000003519037223 */ /* 0x000fc8000000002c */
[----:B------:R-:W-:-:S04]  /*21520*/  FFMA R44, R26, R54, R3 ;  /* 0x000000361a2c7223 */ /* 0x000fc80000000003 */
[----:B------:R-:W-:-:S04]  /*21530*/  FFMA R3, R27, R55, R44 ;  /* 0x000000371b037223 */ /* 0x000fc8000000002c */
[----:B------:R-:W-:-:S04]  /*21540*/  FFMA R44, R20, R36, R3 ;  /* 0x00000024142c7223 */ /* 0x000fc80000000003 */
[----:B------:R-:W-:-:S04]  /*21550*/  FFMA R3, R21, R37, R44 ;  /* 0x0000002515037223 */ /* 0x000fc8000000002c */
[----:B------:R-:W-:Y:S01]  /*21560*/  FFMA R44, R22, R38, R3 ;  /* 0x00000026162c7223 */ /* 0x000fe20000000003 */
[----:B------:R-:W-:-:S03]  /*21570*/  FMUL R3, R2, R2 ;  /* 0x0000000202037220 */ /* 0x000fc60000400000 */
[----:B------:R-:W-:Y:S01]  /*21580*/  FFMA R44, R23, R39, R44 ;  /* 0x00000027172c7223 */ /* 0x000fe2000000002c */
[----:B------:R-:W-:-:S03]  /*21590*/  FMUL R3, R2, R3 ;  /* 0x0000000302037220 */ /* 0x000fc60000400000 */
        /* <DEDUP_REMOVED lines=15> */
[----:B------:R-:W-:Y:S01]  /*21690*/  FMUL R3, R3, 0.0625 ;  /* 0x3d80000003037820 */ /* 0x000fe20000400000 */
[----:B------:R-:W-:-:S03]  /*216a0*/  FMUL R44, R39, R44 ;  /* 0x0000002c272c7220 */ /* 0x000fc60000400000 */
[C---:B------:R-:W-:Y:S01]  /*216b0*/  FMUL R37, R3.reuse, R40 ;  /* 0x0000002803257220 */ /* 0x040fe20000400000 */
        /* <DEDUP_REMOVED lines=14> */
[----:B------:R-:W-:Y:S01]  /*217a0*/  FMUL R44, R3, R44 ;  /* 0x0000002c032c7220 */ /* 0x000fe20000400000 */
[C---:B------:R-:W-:Y:S01]  /*217b0*/  FFMA R37, R2.reuse, R32, -R37 ;  /* 0x0000002002257223 */ /* 0x040fe20000000825 */
        /* <DEDUP_REMOVED lines=14> */
[----:B------:R-:W-:Y:S01]  /*218a0*/  FFMA R44, R2, R23, -R44 ;  /* 0x00000017022c7223 */ /* 0x000fe2000000082c */
        /* <DEDUP_REMOVED lines=16> */
[----:B------:R0:W-:Y:S04]  /*219b0*/  STL.128 [R1+0x1e40], R16 ;  /* 0x001e401001007387 */ /* 0x0001e80000100c00 */
[----:B------:R0:W-:Y:S04]  /*219c0*/  STL.128 [R1+0x1e50], R12 ;  /* 0x001e500c01007387 */ /* 0x0001e80000100c00 */
[----:B------:R0:W-:Y:S04]  /*219d0*/  STL.128 [R1+0x1e60], R8 ;  /* 0x001e600801007387 */ /* 0x0001e80000100c00 */
[----:B------:R0:W-:Y:S04]  /*219e0*/  STL.128 [R1+0x1e70], R4 ;  /* 0x001e700401007387 */ /* 0x0001e80000100c00 */
[----:B------:R-:W5:Y:S04]  /*219f0*/  LDL.128 R20, [UR7+0xc00] ;  /* 0x000c0007ff147983 */ /* 0x000f680008100c00 */
[----:B------:R-:W5:Y:S04]  /*21a00*/  LDL.128 R24, [UR7+0xc10] ;  /* 0x000c1007ff187983 */ /* 0x000f680008100c00 */
[----:B------:R-:W5:Y:S04]  /*21a10*/  LDL.128 R28, [UR7+0xc20] ;  /* 0x000c2007ff1c7983 */ /* 0x000f680008100c00 */
[----:B------:R-:W5:Y:S01]  /*21a20*/  LDL.128 R32, [UR7+0xc30] ;  /* 0x000c3007ff207983 */ /* 0x000f620008100c00 */
[----:B0-----:R-:W-:-:S07]  /*21a30*/  HFMA2 R3, -RZ, RZ, 0, 0 ;  /* 0x00000000ff037431 */ /* 0x001fce00000001ff */
.L_x_422:
        /* <DEDUP_REMOVED lines=25> */
[-C--:B----4-:R-:W-:Y:S01]  /*21bd0*/  FFMA R43, R22, R2.reuse, R43 ;  /* 0x00000002162b7223 */ /* 0x090fe2000000002b */
[-C--:B------:R-:W-:Y:S02]  /*21be0*/  FFMA R45, R23, R2.reuse, R40 ;  /* 0x00000002172d7223 */ /* 0x080fe40000000028 */
[----:B------:R0:W-:Y:S01]  /*21bf0*/  STG.E desc[UR10][R36.64], R39 ;  /* 0x0000002724007986 */ /* 0x0001e2000c10190a */
[----:B------:R-:W-:-:S03]  /*21c00*/  FFMA R47, R24, R2, R47 ;  /* 0x00000002182f7223 */ /* 0x000fc6000000002f */
[----:B------:R1:W-:Y:S01]  /*21c10*/  STG.E desc[UR10][R36.64+0x4], R41 ;  /* 0x0000042924007986 */ /* 0x0003e2000c10190a */
[----:B------:R-:W-:-:S03]  /*21c20*/  FFMA R49, R25, R2, R42 ;  /* 0x0000000219317223 */ /* 0x000fc6000000002a */
[----:B------:R2:W-:Y:S01]  /*21c30*/  STG.E desc[UR10][R36.64+0x8], R43 ;  /* 0x0000082b24007986 */ /* 0x0005e2000c10190a */
[----:B------:R-:W-:-:S03]  /*21c40*/  FFMA R51, R26, R2, R51 ;  /* 0x000000021a337223 */ /* 0x000fc60000000033 */
[----:B------:R3:W-:Y:S01]  /*21c50*/  STG.E desc[UR10][R36.64+0xc], R45 ;  /* 0x00000c2d24007986 */ /* 0x0007e2000c10190a */
        /* <DEDUP_REMOVED lines=8> */
[----:B---3--:R-:W-:Y:S01]  /*21ce0*/  FFMA R45, R35, R2, R52 ;  /* 0x00000002232d7223 */ /* 0x008fe20000000034 */
        /* <DEDUP_REMOVED lines=13> */
[----:B------:R-:W0:Y:S02]  /*21dc0*/  LDC.64 R26, c[0x0][0x3b0] ;  /* 0x0000ec00ff1a7b82 */ /* 0x000e240000000a00 */
        /* <DEDUP_REMOVED lines=74> */
[----:B------:R-:W5:Y:S01]  /*22270*/  LDG.E R187, desc[UR10][R26.64+0x18c] ;  /* 0x00018c0a1abb7981 */ /* 0x000f62000c1e1900 */
[----:B--2---:R-:W-:-:S03]  /*22280*/  FFMA R2, R16, R51, RZ ;  /* 0x0000003310027223 */ /* 0x004fc600000000ff */
[----:B------:R-:W2:Y:S01]  /*22290*/  LDG.E R186, desc[UR10][R26.64+0x150] ;  /* 0x0001500a1aba7981 */ /* 0x000ea2000c1e1900 */
[----:B---3--:R-:W-:-:S03]  /*222a0*/  FFMA R51, R17, R52, R2 ;  /* 0x0000003411337223 */ /* 0x008fc60000000002 */
[----:B------:R-:W3:Y:S01]  /*222b0*/  LDG.E R189, desc[UR10][R26.64+0x114] ;  /* 0x0001140a1abd7981 */ /* 0x000ee2000c1e1900 */
[----:B----4-:R-:W-:-:S03]  /*222c0*/  FFMA R2, R16, R3, RZ ;  /* 0x0000000310027223 */ /* 0x010fc600000000ff */
[----:B------:R-:W4:Y:S01]  /*222d0*/  LDG.E R191, desc[UR10][R26.64+0x118] ;  /* 0x0001180a1abf7981 */ /* 0x000f22000c1e1900 */
[----:B-----5:R-:W-:-:S03]  /*222e0*/  FFMA R52, R18, R53, R51 ;  /* 0x0000003512347223 */ /* 0x020fc60000000033 */
[----:B------:R-:W5:Y:S01]  /*222f0*/  LDG.E R188, desc[UR10][R26.64+0x1cc] ;  /* 0x0001cc0a1abc7981 */ /* 0x000f62000c1e1900 */
[----:B------:R-:W-:-:S03]  /*22300*/  FFMA R21, R17, R21, R2 ;  /* 0x0000001511157223 */ /* 0x000fc60000000002 */
[----:B------:R-:W5:Y:S01]  /*22310*/  LDG.E R193, desc[UR10][R26.64+0x190] ;  /* 0x0001900a1ac17981 */ /* 0x000f62000c1e1900 */
[----:B------:R-:W-:-:S03]  /*22320*/  FFMA R3, R19, R54, R52 ;  /* 0x0000003613037223 */ /* 0x000fc60000000034 */
[----:B------:R-:W5:Y:S01]  /*22330*/  LDG.E R190, desc[UR10][R26.64+0x154] ;  /* 0x0001540a1abe7981 */ /* 0x000f62000c1e1900 */
[----:B------:R-:W-:-:S03]  /*22340*/  FFMA R2, R16, R33, RZ ;  /* 0x0000002110027223 */ /* 0x000fc600000000ff */
[----:B------:R-:W5:Y:S01]  /*22350*/  LDG.E R192, desc[UR10][R26.64+0x158] ;  /* 0x0001580a1ac07981 */ /* 0x000f62000c1e1900 */
[----:B------:R-:W-:-:S03]  /*22360*/  FFMA R52, R12, R55, R3 ;  /* 0x000000370c347223 */ /* 0x000fc60000000003 */
[----:B------:R-:W2:Y:S01]  /*22370*/  LDG.E R33, desc[UR10][R26.64+0x10] ;  /* 0x0000100a1a217981 */ /* 0x000ea2000c1e1900 */
[----:B------:R-:W-:-:S03]  /*22380*/  FFMA R3, R17, R34, R2 ;  /* 0x0000002211037223 */ /* 0x000fc60000000002 */
[----:B------:R-:W5:Y:S01]  /*22390*/  LDG.E R195, desc[UR10][R26.64+0x20c] ;  /* 0x00020c0a1ac37981 */ /* 0x000f62000c1e1900 */
        /* <DEDUP_REMOVED lines=23> */
[----:B------:R-:W3:Y:S01]  /*22510*/  LDG.E R3, desc[UR10][R26.64+0x308] ;  /* 0x0003080a1a037981 */ /* 0x000ee2000c1e1900 */
[----:B------:R-:W-:-:S03]  /*22520*/  FFMA R29, R15, R29, R28 ;  /* 0x0000001d0f1d7223 */ /* 0x000fc6000000001c */
[----:B------:R-:W4:Y:S01]  /*22530*/  LDG.E R25, desc[UR10][R26.64+0x18] ;  /* 0x0000180a1a197981 */ /* 0x000f22000c1e1900 */
[----:B------:R-:W-:-:S03]  /*22540*/  FFMA R30, R8, R30, R29 ;  /* 0x0000001e081e7223 */ /* 0x000fc6000000001d */
[----:B------:R-:W5:Y:S04]  /*22550*/  LDG.E R204, desc[UR10][R26.64+0x2cc] ;  /* 0x0002cc0a1acc7981 */ /* 0x000f68000c1e1900 */
        /* <DEDUP_REMOVED lines=13> */
[----:B------:R-:W-:-:S03]  /*22630*/  FFMA R21, R13, R56, R52 ;  /* 0x000000380d157223 */ /* 0x000fc60000000034 */
        /* <DEDUP_REMOVED lines=9> */
[----:B------:R-:W-:-:S03]  /*226d0*/  FFMA R20, R16, R43, RZ ;  /* 0x0000002b10147223 */ /* 0x000fc600000000ff */
[----:B------:R-:W5:Y:S01]  /*226e0*/  LDG.E R226, desc[UR10][R26.64+0x3d0] ;  /* 0x0003d00a1ae27981 */ /* 0x000f62000c1e1900 */
[----:B------:R-:W-:-:S03]  /*226f0*/  FFMA R23, R15, R58, R34 ;  /* 0x0000003a0f177223 */ /* 0x000fc60000000022 */
[----:B------:R-:W5:Y:S04]  /*22700*/  LDG.E R169, desc[UR10][R26.64+0x394] ;  /* 0x0003940a1aa97981 */ /* 0x000f68000c1e1900 */
[----:B------:R-:W5:Y:S04]  /*22710*/  LDG.E R166, desc[UR10][R26.64+0x5c] ;  /* 0x00005c0a1aa67981 */ /* 0x000f68000c1e1900 */
[----:B------:R-:W5:Y:S04]  /*22720*/  LDG.E R171, desc[UR10][R26.64+0x398] ;  /* 0x0003980a1aab7981 */ /* 0x000f68000c1e1900 */
[----:B------:R-:W5:Y:S01]  /*22730*/  LDG.E R173, desc[UR10][R26.64+0x20] ;  /* 0x0000200a1aad7981 */ /* 0x000f62000c1e1900 */
[----:B------:R-:W-:-:S03]  /*22740*/  FFMA R21, R17, R42, R20 ;  /* 0x0000002a11157223 */ /* 0x000fc60000000014 */
[----:B------:R-:W5:Y:S01]  /*22750*/  LDG.E R168, desc[UR10][R26.64+0x3d4] ;  /* 0x0003d40a1aa87981 */ /* 0x000f62000c1e1900 */
[----:B------:R-:W-:-:S03]  /*22760*/  FFMA R20, R8, R59, R23 ;  /* 0x0000003b08147223 */ /* 0x000fc60000000017 */
        /* <DEDUP_REMOVED lines=123> */
[C---:B------:R-:W-:Y:S01]  /*22f20*/  FFMA R31, R9.reuse, R31, R30 ;  /* 0x0000001f091f7223 */ /* 0x040fe2000000001e */
[----:B------:R-:W-:-:S02]  /*22f30*/  FFMA R250, R9, R22, R24 ;  /* 0x0000001609fa7223 */ /* 0x000fc40000000018 */
        /* <DEDUP_REMOVED lines=22> */
[----:B------:R-:W-:Y:S01]  /*230a0*/  FFMA R241, R4, R249, R241 ;  /* 0x000000f904f17223 */ /* 0x000fe200000000f1 */
[C---:B------:R-:W-:Y:S01]  /*230b0*/  FFMA R248, R10.reuse, R248, R243 ;  /* 0x000000f80af87223 */ /* 0x040fe200000000f3 */
[----:B------:R-:W-:-:S02]  /*230c0*/  FFMA R247, R10, R247, R250 ;  /* 0x000000f70af77223 */ /* 0x000fc400000000fa */
[----:B------:R-:W-:Y:S01]  /*230d0*/  FFMA R246, R5, R246, R241 ;  /* 0x000000f605f67223 */ /* 0x000fe200000000f1 */
[C---:B------:R-:W-:Y:S01]  /*230e0*/  FFMA R241, R11.reuse, R242, R248 ;  /* 0x000000f20bf17223 */ /* 0x040fe200000000f8 */
[----:B------:R-:W-:Y:S01]  /*230f0*/  FFMA R240, R11, R240, R247 ;  /* 0x000000f00bf07223 */ /* 0x000fe200000000f7 */
[C---:B------:R-:W-:Y:S02]  /*23100*/  FFMA R243, R5.reuse, R244, R28 ;  /* 0x000000f405f37223 */ /* 0x040fe4000000001c */
[C---:B------:R-:W-:Y:S01]  /*23110*/  FFMA R28, R4.reuse, R235, R241 ;  /* 0x000000eb041c7223 */ /* 0x040fe200000000f1 */
[----:B---3--:R-:W-:Y:S01]  /*23120*/  FFMA R235, R4, R3, R240 ;  /* 0x0000000304eb7223 */ /* 0x008fe200000000f0 */
[----:B0-----:R-:W-:Y:S02]  /*23130*/  FFMA R26, R16, R229, RZ ;  /* 0x000000e5101a7223 */ /* 0x001fe400000000ff */
[C---:B------:R-:W-:Y:S01]  /*23140*/  FFMA R27, R5.reuse, R236, R28 ;  /* 0x000000ec051b7223 */ /* 0x040fe2000000001c */
[----:B------:R-:W-:-:S03]  /*23150*/  FFMA R234, R5, R234, R235 ;  /* 0x000000ea05ea7223 */ /* 0x000fc600000000eb */
[C---:B------:R-:W-:Y:S01]  /*23160*/  FFMA R28, R6.reuse, R233, R27 ;  /* 0x000000e9061c7223 */ /* 0x040fe2000000001b */
[----:B------:R-:W-:Y:S01]  /*23170*/  FFMA R27, R17, R232, R26 ;  /* 0x000000e8111b7223 */ /* 0x000fe2000000001a */
[----:B------:R-:W-:Y:S01]  /*23180*/  FFMA R231, R6, R231, R234 ;  /* 0x000000e706e77223 */ /* 0x000fe200000000ea */
[----:B--2---:R-:W-:Y:S02]  /*23190*/  FFMA R232, R16, R33, RZ ;  /* 0x0000002110e87223 */ /* 0x004fe400000000ff */
[----:B----4-:R-:W-:Y:S01]  /*231a0*/  FFMA R26, R18, R29, R27 ;  /* 0x0000001d121a7223 */ /* 0x010fe2000000001b */
[----:B------:R-:W-:Y:S01]  /*231b0*/  FFMA R33, R7, R228, R231 ;  /* 0x000000e407217223 */ /* 0x000fe200000000e7 */
[----:B------:R-:W-:Y:S01]  /*231c0*/  FFMA R27, R17, R170, R232 ;  /* 0x000000aa111b7223 */ /* 0x000fe200000000e8 */
[C---:B------:R-:W-:Y:S01]  /*231d0*/  FFMA R228, R16.reuse, R175, RZ ;  /* 0x000000af10e47223 */ /* 0x040fe200000000ff */
[----:B------:R-:W-:Y:S01]  /*231e0*/  FFMA R175, R16, R25, RZ ;  /* 0x0000001910af7223 */ /* 0x000fe200000000ff */
        /* <DEDUP_REMOVED lines=16> */
[----:B-----5:R-:W-:Y:S01]  /*232f0*/  FFMA R25, R15, R188, R26 ;  /* 0x000000bc0f197223 */ /* 0x020fe2000000001a */
        /* <DEDUP_REMOVED lines=34> */
[----:B------:R-:W-:Y:S01]  /*23520*/  FFMA R170, R16, R227, RZ ;  /* 0x000000e310aa7223 */ /* 0x000fe200000000ff */
[----:B------:R-:W-:Y:S01]  /*23530*/  FFMA R224, R5, R224, R223 ;  /* 0x000000e005e07223 */ /* 0x000fe200000000df */
[----:B------:R-:W-:Y:S01]  /*23540*/  FFMA R29, R7, R226, R26 ;  /* 0x000000e2071d7223 */ /* 0x000fe2000000001a */
[C---:B------:R-:W-:Y:S01]  /*23550*/  FFMA R26, R6.reuse, R169, R25 ;  /* 0x000000a9061a7223 */ /* 0x040fe20000000019 */
[----:B------:R-:W-:Y:S01]  /*23560*/  FFMA R25, R17, R166, R170 ;  /* 0x000000a611197223 */ /* 0x000fe200000000aa */
[----:B------:R-:W-:Y:S01]  /*23570*/  FFMA R169, R6, R171, R224 ;  /* 0x000000ab06a97223 */ /* 0x000fe200000000e0 */
[----:B------:R-:W-:Y:S01]  /*23580*/  FFMA R166, R16, R173, RZ ;  /* 0x000000ad10a67223 */ /* 0x000fe200000000ff */
[C---:B------:R-:W-:Y:S01]  /*23590*/  FFMA R168, R7.reuse, R168, R26 ;  /* 0x000000a807a87223 */ /* 0x040fe2000000001a */
[----:B------:R-:W-:Y:S01]  /*235a0*/  FFMA R26, R18, R109, R25 ;  /* 0x0000006d121a7223 */ /* 0x000fe20000000019 */
[----:B------:R-:W-:Y:S01]  /*235b0*/  FFMA R169, R7, R164, R169 ;  /* 0x000000a407a97223 */ /* 0x000fe200000000a9 */
[----:B------:R-:W-:Y:S01]  /*235c0*/  FFMA R25, R17, R102, R166 ;  /* 0x0000006611197223 */ /* 0x000fe200000000a6 */
[C---:B------:R-:W-:Y:S01]  /*235d0*/  FFMA R164, R16.reuse, R111, RZ ;  /* 0x0000006f10a47223 */ /* 0x040fe200000000ff */
[----:B------:R-:W-:Y:S01]  /*235e0*/  FFMA R109, R16, R23, RZ ;  /* 0x00000017106d7223 */ /* 0x000fe200000000ff */
        /* <DEDUP_REMOVED lines=55> */
[----:B------:R-:W-:Y:S01]  /*23960*/  FFMA R26, R16, R47, RZ ;  /* 0x0000002f101a7223 */ /* 0x000fe200000000ff */
[----:B------:R-:W-:-:S02]  /*23970*/  FFMA R160, R5, R160, R161 ;  /* 0x000000a005a07223 */ /* 0x000fc400000000a1 */
[----:B------:R-:W-:Y:S01]  /*23980*/  FFMA R2, R18, R49, R25 ;  /* 0x0000003112027223 */ /* 0x000fe20000000019 */
[----:B------:R-:W-:Y:S01]  /*23990*/  FFMA R25, R17, R42, R26 ;  /* 0x0000002a11197223 */ /* 0x000fe2000000001a */
[----:B------:R-:W-:Y:S01]  /*239a0*/  FFMA R26, R16, R51, RZ ;  /* 0x00000033101a7223 */ /* 0x000fe200000000ff */
[----:B------:R-:W-:Y:S01]  /*239b0*/  FFMA R43, R6, R45, R160 ;  /* 0x0000002d062b7223 */ /* 0x000fe200000000a0 */
[----:B------:R-:W-:Y:S01]  /*239c0*/  FFMA R102, R7, R20, R102 ;  /* 0x0000001407667223 */ /* 0x000fe20000000066 */
        /* <DEDUP_REMOVED lines=37> */
[----:B------:R0:W-:Y:S01]  /*23c20*/  STL.128 [R1+0x1ec0], RZ ;  /* 0x001ec0ff01007387 */ /* 0x0001e20000100c00 */
[----:B------:R-:W-:-:S03]  /*23c30*/  FFMA R25, R11, R94, R20 ;  /* 0x0000005e0b197223 */ /* 0x000fc60000000014 */
[----:B------:R0:W-:Y:S01]  /*23c40*/  STL.128 [R1+0x1ed0], RZ ;  /* 0x001ed0ff01007387 */ /* 0x0001e20000100c00 */
[----:B------:R-:W-:-:S03]  /*23c50*/  FFMA R2, R4, R99, R21 ;  /* 0x0000006304027223 */ /* 0x000fc60000000015 */
[----:B------:R0:W-:Y:S01]  /*23c60*/  STL.128 [R1+0x1ee0], RZ ;  /* 0x001ee0ff01007387 */ /* 0x0001e20000100c00 */
[----:B------:R-:W-:-:S03]  /*23c70*/  FFMA R20, R10, R101, R27 ;  /* 0x000000650a147223 */ /* 0x000fc6000000001b */
[----:B------:R0:W-:Y:S01]  /*23c80*/  STL.128 [R1+0x1ef0], RZ ;  /* 0x001ef0ff01007387 */ /* 0x0001e20000100c00 */
[----:B------:R-:W-:Y:S01]  /*23c90*/  FFMA R103, R10, R103, R92 ;  /* 0x000000670a677223 */ /* 0x000fe2000000005c */
[----:B------:R-:W-:Y:S01]  /*23ca0*/  FFMA R26, R4, R105, R25 ;  /* 0x00000069041a7223 */ /* 0x000fe20000000019 */
[----:B------:R-:W-:Y:S01]  /*23cb0*/  FFMA R21, R5, R96, R2 ;  /* 0x0000006005157223 */ /* 0x000fe20000000002 */
[C---:B------:R-:W-:Y:S01]  /*23cc0*/  FFMA R25, R11.reuse, R98, R20 ;  /* 0x000000620b197223 */ /* 0x040fe20000000014 */
[----:B------:R-:W-:Y:S01]  /*23cd0*/  FFMA R100, R11, R100, R103 ;  /* 0x000000640b647223 */ /* 0x000fe20000000067 */
[----:B------:R-:W-:Y:S01]  /*23ce0*/  UISETP.NE.AND UP0, UPT, UR15, URZ, UPT ;  /* 0x000000ff0f00728c */ /* 0x000fe2000bf05270 */
[----:B------:R-:W-:Y:S01]  /*23cf0*/  FFMA R2, R6, R167, R21 ;  /* 0x000000a706027223 */ /* 0x000fe20000000015 */
[C---:B------:R-:W-:Y:S01]  /*23d00*/  FFMA R20, R4.reuse, R107, R25 ;  /* 0x0000006b04147223 */ /* 0x040fe20000000019 */
[----:B------:R-:W-:Y:S01]  /*23d10*/  FFMA R21, R5, R22, R26 ;  /* 0x0000001605157223 */ /* 0x000fe2000000001a */
[----:B------:R-:W-:-:S02]  /*23d20*/  FFMA R22, R4, R41, R100 ;  /* 0x0000002904167223 */ /* 0x000fc40000000064 */
        /* <DEDUP_REMOVED lines=8> */
[----:B------:R-:W-:Y:S02]  /*23db0*/  HFMA2 R20, -RZ, RZ, 0, 0 ;  /* 0x00000000ff147431 */ /* 0x000fe400000001ff */
[C---:B------:R-:W-:Y:S01]  /*23dc0*/  FFMA R30, R7.reuse, R30, R242 ;  /* 0x0000001e071e7223 */ /* 0x040fe200000000f2 */
[----:B------:R-:W-:Y:S01]  /*23dd0*/  UIMAD UR22, UR13, 0x80, UR18 ;  /* 0x000000800d1678a4 */ /* 0x000fe2000f8e0212 */
[C---:B------:R-:W-:Y:S01]  /*23de0*/  FFMA R3, R7.reuse, R238, R237 ;  /* 0x000000ee07037223 */ /* 0x040fe200000000ed */
[----:B------:R-:W-:Y:S01]  /*23df0*/  ULOP3.LUT UR23, UR12, 0x1, URZ, 0xc0, !UPT ;  /* 0x000000010c177892 */ /* 0x000fe2000f8ec0ff */
[C---:B------:R-:W-:Y:S01]  /*23e00*/  FFMA R28, R7.reuse, R230, R28 ;  /* 0x000000e6071c7223 */ /* 0x040fe2000000001c */
[C---:B------:R-:W-:Y:S01]  /*23e10*/  FFMA R43, R7.reuse, R40, R43 ;  /* 0x00000028072b7223 */ /* 0x040fe2000000002b */
[C---:B------:R-:W-:Y:S01]  /*23e20*/  FFMA R2, R7.reuse, R38, R2 ;  /* 0x0000002607027223 */ /* 0x040fe20000000002 */
[C---:B------:R-:W-:Y:S01]  /*23e30*/  FFMA R36, R7.reuse, R35, R22 ;  /* 0x0000002307247223 */ /* 0x040fe20000000016 */
[----:B------:R-:W-:Y:S01]  /*23e40*/  FFMA R37, R7, R34, R21 ;  /* 0x0000002207257223 */ /* 0x000fe20000000015 */
[----:B0-----:R-:W-:Y:S06]  /*23e50*/  BRA.U !UP0, `(.L_x_423) ;  /* 0x0000000d08647547 */ /* 0x001fec000b800000 */
[----:B------:R-:W-:Y:S01]  /*23e60*/  ULOP3.LUT UR27, UR12, 0xfffffffe, URZ, 0xc0, !UPT ;  /* 0xfffffffe0c1b7892 */ /* 0x000fe2000f8ec0ff */
[----:B------:R-:W-:-:S03]  /*23e70*/  UMOV UR6, URZ ;  /* 0x000000ff00067c82 */ /* 0x000fc60008000000 */
[----:B------:R-:W-:-:S09]  /*23e80*/  UISETP.GT.AND UP0, UPT, UR27, URZ, UPT ;  /* 0x000000ff1b00728c */ /* 0x000fd2000bf04270 */
[----:B------:R-:W-:Y:S05]  /*23e90*/  BRA.U !UP0, `(.L_x_424) ;  /* 0x0000000908d87547 */ /* 0x000fea000b800000 */
[----:B------:R-:W-:Y:S02]  /*23ea0*/  UIADD3 UR7, UPT, UPT, UR27, -UR6, URZ ;  /* 0x800000061b077290 */ /* 0x000fe4000fffe0ff */
[----:B------:R-:W-:Y:S02]  /*23eb0*/  UPLOP3.LUT UP0, UPT, UPT, UPT, UPT, 0x80, 0x8 ;  /* 0x000000000008789c */ /* 0x000fe40003f0f070 */
[----:B------:R-:W-:-:S09]  /*23ec0*/  UISETP.GT.AND UP2, UPT, UR7, 0x6, UPT ;  /* 0x000000060700788c */ /* 0x000fd2000bf44270 */
[----:B------:R-:W-:Y:S05]  /*23ed0*/  BRA.U !UP2, `(.L_x_425) ;  /* 0x000000050ad07547 */ /* 0x000fea000b800000 */
[----:B------:R-:W-:Y:S02]  /*23ee0*/  UIADD3 UR28, UPT, UPT, UR27, -0x6, URZ ;  /* 0xfffffffa1b1c7890 */ /* 0x000fe4000fffe0ff */
[----:B------:R-:W-:-:S11]  /*23ef0*/  UPLOP3.LUT UP0, UPT, UPT, UPT, UPT, 0x40, 0x4 ;  /* 0x000000000004789c */ /* 0x000fd60003f0e870 */
.L_x_426:
[----:B------:R-:W-:Y:S02]  /*23f00*/  ULEA UR25, UR6, UR17, 0x6 ;  /* 0x0000001106197291 */ /* 0x000fe4000f8e30ff */
[----:B------:R-:W-:-:S07]  /*23f10*/  ULEA UR7, UR6, UR22, 0x2 ;  /* 0x0000001606077291 */ /* 0x000fce000f8e10ff */
[----:B--2---:R-:W2:Y:S04]  /*23f20*/  LDL.128 R44, [UR25+0x800] ;  /* 0x00080019ff2c7983 */ /* 0x004ea80008100c00 */
[----:B------:R-:W3:Y:S04]  /*23f30*/  LDL.128 R24, [UR25+0x840] ;  /* 0x00084019ff187983 */ /* 0x000ee80008100c00 */
[----:B------:R-:W4:Y:S04]  /*23f40*/  LDL.64 R34, [UR7] ;  /* 0x00000007ff227983 */ /* 0x000f280008100a00 */
[----:B------:R-:W4:Y:S01]  /*23f50*/  LDL.128 R48, [UR25+0x200] ;  /* 0x00020019ff307983 */ /* 0x000f220008100c00 */
[----:B------:R-:W-:Y:S01]  /*23f60*/  ULEA UR7, UR6, UR17, 0x2 ;  /* 0x0000001106077291 */ /* 0x000fe2000f8e10ff */
[C---:B--2---:R-:W-:Y:S01]  /*23f70*/  FFMA R21, R3.reuse, R44, RZ ;  /* 0x0000002c03157223 */ /* 0x044fe200000000ff */
[----:B---3--:R-:W-:-:S03]  /*23f80*/  FFMA R24, R3, R24, RZ ;  /* 0x0000001803187223 */ /* 0x008fc600000000ff */
[C---:B------:R-:W-:Y:S01]  /*23f90*/  FFMA R20, R28.reuse, R45, R21 ;  /* 0x0000002d1c147223 */ /* 0x040fe20000000015 */
[----:B------:R-:W-:-:S03]  /*23fa0*/  FFMA R25, R28, R25, R24 ;  /* 0x000000191c197223 */ /* 0x000fc60000000018 */
[C---:B------:R-:W-:Y:S01]  /*23fb0*/  FFMA R20, R33.reuse, R46, R20 ;  /* 0x0000002e21147223 */ /* 0x040fe20000000014 */
[----:B------:R-:W-:Y:S01]  /*23fc0*/  FFMA R26, R33, R26, R25 ;  /* 0x0000001a211a7223 */ /* 0x000fe20000000019 */
[-C--:B----4-:R-:W-:Y:S01]  /*23fd0*/  FFMA R48, R3, R34.reuse, R48 ;  /* 0x0000002203307223 */ /* 0x090fe20000000030 */
[-C--:B------:R-:W-:Y:S01]  /*23fe0*/  FFMA R49, R28, R34.reuse, R49 ;  /* 0x000000221c317223 */ /* 0x080fe20000000031 */
[-C--:B------:R-:W-:Y:S01]  /*23ff0*/  FFMA R50, R33, R34.reuse, R50 ;  /* 0x0000002221327223 */ /* 0x080fe20000000032 */
[C---:B------:R-:W-:Y:S01]  /*24000*/  FFMA R51, R220.reuse, R34, R51 ;  /* 0x00000022dc337223 */ /* 0x040fe20000000033 */
[C---:B------:R-:W-:Y:S01]  /*24010*/  FFMA R20, R220.reuse, R47, R20 ;  /* 0x0000002fdc147223 */ /* 0x040fe20000000014 */
[----:B------:R-:W-:-:S03]  /*24020*/  FFMA R21, R220, R27, R26 ;  /* 0x0000001bdc157223 */ /* 0x000fc6000000001a */
[----:B------:R0:W-:Y:S04]  /*24030*/  STL.128 [UR25+0x200], R48 ;  /* 0x00020030ff007987 */ /* 0x0001e80008100c19 */
[----:B------:R1:W-:Y:S04]  /*24040*/  STL.64 [UR7+0x1f00], R20 ;  /* 0x001f0014ff007987 */ /* 0x0003e80008100a07 */
[----:B------:R-:W2:Y:S01]  /*24050*/  LDL.128 R24, [UR25+0x240] ;  /* 0x00024019ff187983 */ /* 0x000ea20008100c00 */
[----:B------:R-:W-:-:S04]  /*24060*/  UIADD3 UR7, UPT, UPT, UR6, 0x2, URZ ;  /* 0x0000000206077890 */ /* 0x000fc8000fffe0ff */
[----:B------:R-:W-:Y:S02]  /*24070*/  ULEA UR26, UR7, UR17, 0x6 ;  /* 0x00000011071a7291 */ /* 0x000fe4000f8e30ff */
[----:B------:R-:W-:Y:S01]  /*24080*/  ULEA UR24, UR7, UR22, 0x2 ;  /* 0x0000001607187291 */ /* 0x000fe2000f8e10ff */
[-C--:B--2---:R-:W-:Y:S01]  /*24090*/  FFMA R44, R3, R35.reuse, R24 ;  /* 0x00000023032c7223 */ /* 0x084fe20000000018 */
[-C--:B------:R-:W-:Y:S01]  /*240a0*/  FFMA R45, R28, R35.reuse, R25 ;  /* 0x000000231c2d7223 */ /* 0x080fe20000000019 */
[-C--:B------:R-:W-:Y:S01]  /*240b0*/  FFMA R46, R33, R35.reuse, R26 ;  /* 0x00000023212e7223 */ /* 0x080fe2000000001a */
[----:B------:R-:W-:-:S05]  /*240c0*/  FFMA R47, R220, R35, R27 ;  /* 0x00000023dc2f7223 */ /* 0x000fca000000001b */
[----:B------:R2:W-:Y:S04]  /*240d0*/  STL.128 [UR25+0x240], R44 ;  /* 0x0002402cff007987 */ /* 0x0005e80008100c19 */
[----:B0-----:R-:W1:Y:S04]  /*240e0*/  LDL.128 R48, [UR26+0x800] ;  /* 0x0008001aff307983 */ /* 0x001e680008100c00 */
[----:B------:R-:W3:Y:S04]  /*240f0*/  LDL.128 R24, [UR26+0x840] ;  /* 0x0008401aff187983 */ /* 0x000ee80008100c00 */
[----:B------:R-:W4:Y:S04]  /*24100*/  LDL.64 R34, [UR24] ;  /* 0x00000018ff227983 */ /* 0x000f280008100a00 */
[----:B------:R-:W4:Y:S01]  /*24110*/  LDL.128 R52, [UR26+0x200] ;  /* 0x0002001aff347983 */ /* 0x000f220008100c00 */
[----:B------:R-:W-:Y:S01]  /*24120*/  ULEA UR7, UR7, UR17, 0x2 ;  /* 0x0000001107077291 */ /* 0x000fe2000f8e10ff */
[C---:B-1----:R-:W-:Y:S01]  /*24130*/  FFMA R21, R3.reuse, R48, RZ ;  /* 0x0000003003157223 */ /* 0x042fe200000000ff */
        /* <DEDUP_REMOVED lines=22> */
[----:B------:R-:W1:Y:S04]  /*242a0*/  LDL.128 R48, [UR25+0x800] ;  /* 0x00080019ff307983 */ /* 0x000e680008100c00 */
[----:B------:R-:W3:Y:S04]  /*242b0*/  LDL.128 R24, [UR25+0x840] ;  /* 0x00084019ff187983 */ /* 0x000ee80008100c00 */
[----:B------:R-:W4:Y:S04]  /*242c0*/  LDL.64 R34, [UR24] ;  /* 0x00000018ff227983 */ /* 0x000f280008100a00 */
[----:B0-----:R-:W4:Y:S01]  /*242d0*/  LDL.128 R52, [UR25+0x200] ;  /* 0x00020019ff347983 */ /* 0x001f220008100c00 */
        /* <DEDUP_REMOVED lines=43> */
[----:B------:R-:W3:Y:S01]  /*24590*/  LDL.128 R24, [UR26+0x240] ;  /* 0x0002401aff187983 */ /* 0x000ee20008100c00 */
[----:B------:R-:W-:-:S04]  /*245a0*/  UIADD3 UR6, UPT, UPT, UR6, 0x8, URZ ;  /* 0x0000000806067890 */ /* 0x000fc8000fffe0ff */
[----:B------:R-:W-:Y:S01]  /*245b0*/  UISETP.GE.AND UP2, UPT, UR6, UR28, UPT ;  /* 0x0000001c0600728c */ /* 0x000fe2000bf46270 */
[-C--:B---3--:R-:W-:Y:S01]  /*245c0*/  FFMA R24, R3, R35.reuse, R24 ;  /* 0x0000002303187223 */ /* 0x088fe20000000018 */
[-C--:B------:R-:W-:Y:S01]  /*245d0*/  FFMA R25, R28, R35.reuse, R25 ;  /* 0x000000231c197223 */ /* 0x080fe20000000019 */
[-C--:B------:R-:W-:Y:S01]  /*245e0*/  FFMA R26, R33, R35.reuse, R26 ;  /* 0x00000023211a7223 */ /* 0x080fe2000000001a */
[----:B------:R-:W-:-:S05]  /*245f0*/  FFMA R27, R220, R35, R27 ;  /* 0x00000023dc1b7223 */ /* 0x000fca000000001b */
[----:B------:R2:W-:Y:S01]  /*24600*/  STL.128 [UR26+0x240], R24 ;  /* 0x00024018ff007987 */ /* 0x0005e20008100c1a */
[----:B------:R-:W-:Y:S05]  /*24610*/  BRA.U !UP2, `(.L_x_426) ;  /* 0xfffffff90a387547 */ /* 0x000fea000b83ffff */
.L_x_425:
[----:B------:R-:W-:-:S04]  /*24620*/  UIADD3 UR7, UPT, UPT, UR27, -UR6, URZ ;  /* 0x800000061b077290 */ /* 0x000fc8000fffe0ff */
[----:B------:R-:W-:-:S09]  /*24630*/  UISETP.GT.AND UP2, UPT, UR7, 0x2, UPT ;  /* 0x000000020700788c */ /* 0x000fd2000bf44270 */
[----:B------:R-:W-:Y:S05]  /*24640*/  BRA.U !UP2, `(.L_x_427) ;  /* 0x000000010ae47547 */ /* 0x000fea000b800000 */
        /* <DEDUP_REMOVED lines=31> */
[----:B------:R-:W2:Y:S04]  /*24840*/  LDL.128 R24, [UR26+0x840] ;  /* 0x0008401aff187983 */ /* 0x000ea80008100c00 */
[----:B------:R-:W4:Y:S04]  /*24850*/  LDL.64 R34, [UR24] ;  /* 0x00000018ff227983 */ /* 0x000f280008100a00 */
[----:B------:R-:W4:Y:S01]  /*24860*/  LDL.128 R52, [UR26+0x200] ;  /* 0x0002001aff347983 */ /* 0x000f220008100c00 */
[----:B------:R-:W-:Y:S01]  /*24870*/  ULEA UR7, UR7, UR17, 0x2 ;  /* 0x0000001107077291 */ /* 0x000fe2000f8e10ff */
[C---:B-1----:R-:W-:Y:S01]  /*24880*/  FFMA R21, R3.reuse, R48, RZ ;  /* 0x0000003003157223 */ /* 0x042fe200000000ff */
[----:B--2---:R-:W-:-:S03]  /*24890*/  FFMA R24, R3, R24, RZ ;  /* 0x0000001803187223 */ /* 0x004fc600000000ff */
        /* <DEDUP_REMOVED lines=13> */
[----:B------:R-:W-:Y:S02]  /*24970*/  UIADD3 UR6, UPT, UPT, UR6, 0x4, URZ ;  /* 0x0000000406067890 */ /* 0x000fe4000fffe0ff */
[----:B------:R-:W-:Y:S01]  /*24980*/  UPLOP3.LUT UP0, UPT, UPT, UPT, UPT, 0x40, 0x4 ;  /* 0x000000000004789c */ /* 0x000fe20003f0e870 */
[-C--:B--2---:R-:W-:Y:S01]  /*24990*/  FFMA R24, R3, R35.reuse, R24 ;  /* 0x0000002303187223 */ /* 0x084fe20000000018 */
[-C--:B------:R-:W-:Y:S01]  /*249a0*/  FFMA R25, R28, R35.reuse, R25 ;  /* 0x000000231c197223 */ /* 0x080fe20000000019 */
[-C--:B------:R-:W-:Y:S01]  /*249b0*/  FFMA R26, R33, R35.reuse, R26 ;  /* 0x00000023211a7223 */ /* 0x080fe2000000001a */
[----:B------:R-:W-:-:S05]  /*249c0*/  FFMA R27, R220, R35, R27 ;  /* 0x00000023dc1b7223 */ /* 0x000fca000000001b */
[----:B------:R3:W-:Y:S02]  /*249d0*/  STL.128 [UR26+0x240], R24 ;  /* 0x00024018ff007987 */ /* 0x0007e40008100c1a */
.L_x_427:
[----:B------:R-:W-:-:S09]  /*249e0*/  UISETP.NE.OR UP0, UPT, UR6, UR27, UP0 ;  /* 0x0000001b0600728c */ /* 0x000fd20008705670 */
[----:B------:R-:W-:Y:S05]  /*249f0*/  BRA.U !UP0, `(.L_x_428) ;  /* 0x0000000108787547 */ /* 0x000fea000b800000 */
.L_x_424:
[----:B------:R-:W-:Y:S02]  /*24a00*/  ULEA UR7, UR6, UR17, 0x6 ;  /* 0x0000001106077291 */ /* 0x000fe4000f8e30ff */
[----:B------:R-:W-:-:S07]  /*24a10*/  ULEA UR24, UR6, UR22, 0x2 ;  /* 0x0000001606187291 */ /* 0x000fce000f8e10ff */
[----:B--23--:R-:W2:Y:S04]  /*24a20*/  LDL.128 R44, [UR7+0x800] ;  /* 0x00080007ff2c7983 */ /* 0x00cea80008100c00 */
[----:B0-----:R-:W3:Y:S04]  /*24a30*/  LDL.128 R24, [UR7+0x840] ;  /* 0x00084007ff187983 */ /* 0x001ee80008100c00 */
        /* <DEDUP_REMOVED lines=19> */
[----:B------:R-:W-:Y:S01]  /*24b70*/  UISETP.NE.AND UP0, UPT, UR6, UR27, UPT ;  /* 0x0000001b0600728c */ /* 0x000fe2000bf05270 */
[-C--:B--2---:R-:W-:Y:S01]  /*24b80*/  FFMA R24, R3, R35.reuse, R24 ;  /* 0x0000002303187223 */ /* 0x084fe20000000018 */
[-C--:B------:R-:W-:Y:S01]  /*24b90*/  FFMA R25, R28, R35.reuse, R25 ;  /* 0x000000231c197223 */ /* 0x080fe20000000019 */
[-C--:B------:R-:W-:Y:S01]  /*24ba0*/  FFMA R26, R33, R35.reuse, R26 ;  /* 0x00000023211a7223 */ /* 0x080fe2000000001a */
[----:B------:R-:W-:-:S05]  /*24bb0*/  FFMA R27, R220, R35, R27 ;  /* 0x00000023dc1b7223 */ /* 0x000fca000000001b */
[----:B------:R0:W-:Y:S01]  /*24bc0*/  STL.128 [UR7+0x240], R24 ;  /* 0x00024018ff007987 */ /* 0x0001e20008100c07 */
[----:B------:R-:W-:Y:S05]  /*24bd0*/  BRA.U UP0, `(.L_x_424) ;  /* 0xfffffffd00887547 */ /* 0x000fea000b83ffff */
.L_x_428:
[----:B0-23--:R-:W-:-:S07]  /*24be0*/  MOV R20, UR27 ;  /* 0x0000001b00147c02 */ /* 0x00dfce0008000f00 */
.L_x_423:
[----:B------:R-:W-:-:S13]  /*24bf0*/  ISETP.NE.AND P0, PT, RZ, UR23, PT ;  /* 0x00000017ff007c0c */ /* 0x000fda000bf05270 */
[----:B------:R-:W-:-:S05]  /*24c00*/  @P0 LEA R32, R20, R1, 0x6 ;  /* 0x0000000114200211 */ /* 0x000fca00078e30ff */
[----:B------:R-:W2:Y:S01]  /*24c10*/  @P0 LDL.128 R24, [R32+0x800] ;  /* 0x0008000020180983 */ /* 0x000ea20000100c00 */
[----:B------:R-:W-:Y:S01]  /*24c20*/  @P0 SHF.L.U32 R20, R20, 0x2, RZ ;  /* 0x0000000214140819 */ /* 0x000fe200000006ff */
[----:B--2---:R-:W-:-:S04]  /*24c30*/  @P0 FFMA R21, R3, R24, RZ ;  /* 0x0000001803150223 */ /* 0x004fc800000000ff */
[----:B------:R-:W-:-:S04]  /*24c40*/  @P0 FFMA R22, R28, R25, R21 ;  /* 0x000000191c160223 */ /* 0x000fc80000000015 */
[----:B------:R-:W-:Y:S01]  /*24c50*/  @P0 FFMA R21, R33, R26, R22 ;  /* 0x0000001a21150223 */ /* 0x000fe20000000016 */
[----:B------:R-:W-:-:S03]  /*24c60*/  @P0 IADD3 R22, PT, PT, R1, R20, RZ ;  /* 0x0000001401160210 */ /* 0x000fc60007ffe0ff */
[----:B------:R-:W-:-:S05]  /*24c70*/  @P0 FFMA R21, R220, R27, R21 ;  /* 0x0000001bdc150223 */ /* 0x000fca0000000015 */
[----:B------:R0:W-:Y:S04]  /*24c80*/  @P0 STL [R22+0x1f00], R21 ;  /* 0x001f001516000387 */ /* 0x0001e80000100800 */
[----:B------:R-:W2:Y:S04]  /*24c90*/  @P0 LDL R20, [R20+UR22] ;  /* 0x0000001614140983 */ /* 0x000ea80008100800 */
[----:B------:R-:W2:Y:S01]  /*24ca0*/  @P0 LDL.128 R24, [R32+0x200] ;  /* 0x0002000020180983 */ /* 0x000ea20000100c00 */
[----:B------:R-:W-:Y:S01]  /*24cb0*/  UISETP.GE.U32.AND UP0, UPT, UR15, 0xf, UPT ;  /* 0x0000000f0f00788c */ /* 0x000fe2000bf06070 */
[----:B0-----:R-:W-:Y:S01]  /*24cc0*/  MOV R21, RZ ;  /* 0x000000ff00157202 */ /* 0x001fe20000000f00 */
[----:B------:R-:W-:Y:S01]  /*24cd0*/  ULOP3.LUT UR24, UR12, 0xf, URZ, 0xc0, !UPT ;  /* 0x0000000f0c187892 */ /* 0x000fe2000f8ec0ff */
[----:B------:R-:W-:-:S03]  /*24ce0*/  UMOV UR6, URZ ;  /* 0x000000ff00067c82 */ /* 0x000fc60008000000 */
[----:B------:R-:W-:Y:S01]  /*24cf0*/  UISETP.NE.AND UP2, UPT, UR24, URZ, UPT ;  /* 0x000000ff1800728c */ /* 0x000fe2000bf45270 */
[-C--:B--2---:R-:W-:Y:S01]  /*24d00*/  @P0 FFMA R24, R3, R20.reuse, R24 ;  /* 0x0000001403180223 */ /* 0x084fe20000000018 */
[-C--:B------:R-:W-:Y:S01]  /*24d10*/  @P0 FFMA R25, R28, R20.reuse, R25 ;  /* 0x000000141c190223 */ /* 0x080fe20000000019 */
[-C--:B------:R-:W-:Y:S01]  /*24d20*/  @P0 FFMA R26, R33, R20.reuse, R26 ;  /* 0x00000014211a0223 */ /* 0x080fe2000000001a */
[----:B------:R-:W-:-:S05]  /*24d30*/  @P0 FFMA R27, R220, R20, R27 ;  /* 0x00000014dc1b0223 */ /* 0x000fca000000001b */
[----:B------:R0:W-:Y:S01]  /*24d40*/  @P0 STL.128 [R32+0x200], R24 ;  /* 0x0002001820000387 */ /* 0x0001e20000100c00 */
[----:B------:R-:W-:Y:S05]  /*24d50*/  BRA.U !UP0, `(.L_x_429) ;  /* 0x0000000108807547 */ /* 0x000fea000b800000 */
[----:B------:R-:W-:Y:S01]  /*24d60*/  HFMA2 R21, -RZ, RZ, 0, 0 ;  /* 0x00000000ff157431 */ /* 0x000fe200000001ff */
[----:B------:R-:W-:Y:S01]  /*24d70*/  ULOP3.LUT UR6, UR12, 0xfffffff0, URZ, 0xc0, !UPT ;  /* 0xfffffff00c067892 */ /* 0x000fe2000f8ec0ff */
[----:B------:R-:W-:-:S11]  /*24d80*/  UMOV UR7, URZ ;  /* 0x000000ff00077c82 */ /* 0x000fd60008000000 */
.L_x_430:
[----:B------:R-:W-:Y:S02]  /*24d90*/  ULEA UR26, UR7, UR17, 0x2 ;  /* 0x00000011071a7291 */ /* 0x000fe4000f8e10ff */
[----:B------:R-:W-:-:S07]  /*24da0*/  ULEA UR25, UR7, UR22, 0x2 ;  /* 0x0000001607197291 */ /* 0x000fce000f8e10ff */
[----:B0-----:R-:W2:Y:S04]  /*24db0*/  LDL.128 R24, [UR26+0x1f00] ;  /* 0x001f001aff187983 */ /* 0x001ea80008100c00 */
[----:B------:R-:W2:Y:S04]  /*24dc0*/  LDL.128 R32, [UR25] ;  /* 0x00000019ff207983 */ /* 0x000ea80008100c00 */
[----:B------:R-:W3:Y:S04]  /*24dd0*/  LDL.128 R44, [UR26+0x1f10] ;  /* 0x001f101aff2c7983 */ /* 0x000ee80008100c00 */
[----:B------:R-:W3:Y:S04]  /*24de0*/  LDL.128 R48, [UR25+0x10] ;  /* 0x00001019ff307983 */ /* 0x000ee80008100c00 */
[----:B------:R-:W4:Y:S04]  /*24df0*/  LDL.128 R52, [UR26+0x1f20] ;  /* 0x001f201aff347983 */ /* 0x000f280008100c00 */
[----:B------:R-:W4:Y:S04]  /*24e00*/  LDL.128 R56, [UR25+0x20] ;  /* 0x00002019ff387983 */ /* 0x000f280008100c00 */
[----:B------:R-:W5:Y:S04]  /*24e10*/  LDL.128 R60, [UR26+0x1f30] ;  /* 0x001f301aff3c7983 */ /* 0x000f680008100c00 */
[----:B------:R-:W5:Y:S01]  /*24e20*/  LDL.128 R76, [UR25+0x30] ;  /* 0x00003019ff4c7983 */ /* 0x000f620008100c00 */
[----:B------:R-:W-:-:S04]  /*24e30*/  UIADD3 UR7, UPT, UPT, UR7, 0x10, URZ ;  /* 0x0000001007077890 */ /* 0x000fc8000fffe0ff */
[----:B------:R-:W-:Y:S01]  /*24e40*/  UISETP.NE.AND UP0, UPT, UR7, UR6, UPT ;  /* 0x000000060700728c */ /* 0x000fe2000bf05270 */
[----:B--2---:R-:W-:-:S04]  /*24e50*/  FFMA R24, R24, R32, R21 ;  /* 0x0000002018187223 */ /* 0x004fc80000000015 */
        /* <DEDUP_REMOVED lines=11> */
[----:B-----5:R-:W-:-:S04]  /*24f10*/  FFMA R60, R60, R76, R55 ;  /* 0x0000004c3c3c7223 */ /* 0x020fc80000000037 */
[----:B------:R-:W-:-:S04]  /*24f20*/  FFMA R61, R61, R77, R60 ;  /* 0x0000004d3d3d7223 */ /* 0x000fc8000000003c */
[----:B------:R-:W-:-:S04]  /*24f30*/  FFMA R62, R62, R78, R61 ;  /* 0x0000004e3e3e7223 */ /* 0x000fc8000000003d */
[----:B------:R-:W-:Y:S01]  /*24f40*/  FFMA R21, R63, R79, R62 ;  /* 0x0000004f3f157223 */ /* 0x000fe2000000003e */
[----:B------:R-:W-:Y:S06]  /*24f50*/  BRA.U UP0, `(.L_x_430) ;  /* 0xfffffffd008c7547 */ /* 0x000fec000b83ffff */
.L_x_429:
[----:B------:R-:W-:Y:S05]  /*24f60*/  BRA.U !UP2, `(.L_x_431) ;  /* 0x000000010ab47547 */ /* 0x000fea000b800000 */
[----:B------:R-:W-:Y:S02]  /*24f70*/  ISETP.GE.U32.AND P0, PT, R114, 0x7, PT ;  /* 0x000000077200780c */ /* 0x000fe40003f06070 */
[----:B------:R-:W-:-:S11]  /*24f80*/  LOP3.LUT P1, RZ, R112, 0x7, RZ, 0xc0, !PT ;  /* 0x0000000770ff7812 */ /* 0x000fd6000782c0ff */
[----:B------:R-:W-:Y:S05]  /*24f90*/  @!P0 BRA `(.L_x_432) ;  /* 0x00000000003c8947 */ /* 0x000fea0003800000 */
[----:B------:R-:W-:Y:S02]  /*24fa0*/  ULEA UR25, UR6, UR17, 0x2 ;  /* 0x0000001106197291 */ /* 0x000fe4000f8e10ff */
[----:B------:R-:W-:-:S07]  /*24fb0*/  ULEA UR7, UR6, UR22, 0x2 ;  /* 0x0000001606077291 */ /* 0x000fce000f8e10ff */
[----:B0-----:R-:W2:Y:S04]  /*24fc0*/  LDL.128 R24, [UR25+0x1f00] ;  /* 0x001f0019ff187983 */ /* 0x001ea80008100c00 */
[----:B------:R-:W2:Y:S04]  /*24fd0*/  LDL.128 R32, [UR7] ;  /* 0x00000007ff207983 */ /* 0x000ea80008100c00 */
[----:B------:R-:W3:Y:S04]  /*24fe0*/  LDL.128 R44, [UR25+0x1f10] ;  /* 0x001f1019ff2c7983 */ /* 0x000ee80008100c00 */
[----:B------:R-:W3:Y:S01]  /*24ff0*/  LDL.128 R48, [UR7+0x10] ;  /* 0x00001007ff307983 */ /* 0x000ee20008100c00 */
[----:B------:R-:W-:Y:S01]  /*25000*/  UIADD3 UR6, UPT, UPT, UR6, 0x8, URZ ;  /* 0x0000000806067890 */ /* 0x000fe2000fffe0ff */
[----:B--2---:R-:W-:-:S04]  /*25010*/  FFMA R24, R24, R32, R21 ;  /* 0x0000002018187223 */ /* 0x004fc80000000015 */
[----:B------:R-:W-:-:S04]  /*25020*/  FFMA R25, R25, R33, R24 ;  /* 0x0000002119197223 */ /* 0x000fc80000000018 */
[----:B------:R-:W-:-:S04]  /*25030*/  FFMA R26, R26, R34, R25 ;  /* 0x000000221a1a7223 */ /* 0x000fc80000000019 */
[----:B------:R-:W-:-:S04]  /*25040*/  FFMA R27, R27, R35, R26 ;  /* 0x000000231b1b7223 */ /* 0x000fc8000000001a */
[----:B---3--:R-:W-:-:S04]  /*25050*/  FFMA R44, R44, R48, R27 ;  /* 0x000000302c2c7223 */ /* 0x008fc8000000001b */
[----:B------:R-:W-:-:S04]  /*25060*/  FFMA R45, R45, R49, R44 ;  /* 0x000000312d2d7223 */ /* 0x000fc8000000002c */
[----:B------:R-:W-:-:S04]  /*25070*/  FFMA R46, R46, R50, R45 ;  /* 0x000000322e2e7223 */ /* 0x000fc8000000002d */
[----:B------:R-:W-:-:S07]  /*25080*/  FFMA R21, R47, R51, R46 ;  /* 0x000000332f157223 */ /* 0x000fce000000002e */
.L_x_432:
[----:B------:R-:W-:Y:S05]  /*25090*/  @!P1 BRA `(.L_x_431) ;  /* 0x0000000000689947 */ /* 0x000fea0003800000 */
[----:B------:R-:W-:Y:S02]  /*250a0*/  ISETP.GE.U32.AND P0, PT, R113, 0x3, PT ;  /* 0x000000037100780c */ /* 0x000fe40003f06070 */
[----:B------:R-:W-:-:S04]  /*250b0*/  LOP3.LUT R22, R74, 0x3, RZ, 0xc0, !PT ;  /* 0x000000034a167812 */ /* 0x000fc800078ec0ff */
[----:B------:R-:W-:-:S07]  /*250c0*/  ISETP.NE.AND P1, PT, R22, RZ, PT ;  /* 0x000000ff1600720c */ /* 0x000fce0003f25270 */
[----:B------:R-:W-:Y:S06]  /*250d0*/  @!P0 BRA `(.L_x_433) ;  /* 0x0000000000248947 */ /* 0x000fec0003800000 */
[----:B------:R-:W-:Y:S02]  /*250e0*/  ULEA UR7, UR6, UR17, 0x2 ;  /* 0x0000001106077291 */ /* 0x000fe4000f8e10ff */
[----:B------:R-:W-:-:S07]  /*250f0*/  ULEA UR25, UR6, UR22, 0x2 ;  /* 0x0000001606197291 */ /* 0x000fce000f8e10ff */
[----:B0-----:R-:W2:Y:S04]  /*25100*/  LDL.128 R24, [UR7+0x1f00] ;  /* 0x001f0007ff187983 */ /* 0x001ea80008100c00 */
[----:B------:R-:W2:Y:S01]  /*25110*/  LDL.128 R32, [UR25] ;  /* 0x00000019ff207983 */ /* 0x000ea20008100c00 */
[----:B------:R-:W-:Y:S01]  /*25120*/  UIADD3 UR6, UPT, UPT, UR6, 0x4, URZ ;  /* 0x0000000406067890 */ /* 0x000fe2000fffe0ff */
[----:B--2---:R-:W-:-:S04]  /*25130*/  FFMA R24, R24, R32, R21 ;  /* 0x0000002018187223 */ /* 0x004fc80000000015 */
[----:B------:R-:W-:-:S04]  /*25140*/  FFMA R25, R25, R33, R24 ;  /* 0x0000002119197223 */ /* 0x000fc80000000018 */
[----:B------:R-:W-:-:S04]  /*25150*/  FFMA R26, R26, R34, R25 ;  /* 0x000000221a1a7223 */ /* 0x000fc80000000019 */
[----:B------:R-:W-:-:S07]  /*25160*/  FFMA R21, R27, R35, R26 ;  /* 0x000000231b157223 */ /* 0x000fce000000001a */
.L_x_433:
[----:B------:R-:W-:Y:S05]  /*25170*/  @!P1 BRA `(.L_x_431) ;  /* 0x0000000000309947 */ /* 0x000fea0003800000 */
[----:B------:R-:W-:Y:S02]  /*25180*/  ULEA UR7, UR6, UR17, 0x2 ;  /* 0x0000001106077291 */ /* 0x000fe4000f8e10ff */
[----:B------:R-:W-:-:S07]  /*25190*/  ULEA UR6, UR6, UR22, 0x2 ;  /* 0x0000001606067291 */ /* 0x000fce000f8e10ff */
[----:B0-----:R-:W2:Y:S04]  /*251a0*/  LDL.64 R24, [UR7+0x1f00] ;  /* 0x001f0007ff187983 */ /* 0x001ea80008100a00 */
[----:B------:R-:W2:Y:S01]  /*251b0*/  LDL.64 R26, [UR6] ;  /* 0x00000006ff1a7983 */ /* 0x000ea20008100a00 */
[----:B------:R-:W-:Y:S01]  /*251c0*/  ISETP.NE.AND P0, PT, R22, 0x1, PT ;  /* 0x000000011600780c */ /* 0x000fe20003f05270 */
[----:B--2---:R-:W-:-:S12]  /*251d0*/  FFMA R21, R24, R26, R21 ;  /* 0x0000001a18157223 */ /* 0x004fd80000000015 */
[----:B------:R-:W-:Y:S05]  /*251e0*/  @!P0 BRA `(.L_x_431) ;  /* 0x0000000000148947 */ /* 0x000fea0003800000 */
[----:B------:R-:W2:Y:S04]  /*251f0*/  LDL R20, [UR7+0x1f08] ;  /* 0x001f0807ff147983 */ /* 0x000ea80008100800 */
[----:B------:R-:W2:Y:S01]  /*25200*/  LDL R3, [UR6+0x8] ;  /* 0x00000806ff037983 */ /* 0x000ea20008100800 */
[----:B------:R-:W-:Y:S01]  /*25210*/  ISETP.NE.AND P0, PT, R22, 0x2, PT ;  /* 0x000000021600780c */ /* 0x000fe20003f05270 */
[----:B------:R-:W-:-:S12]  /*25220*/  FFMA R21, R25, R27, R21 ;  /* 0x0000001b19157223 */ /* 0x000fd80000000015 */
[----:B--2---:R-:W-:-:S07]  /*25230*/  @P0 FFMA R21, R20, R3, R21 ;  /* 0x0000000314150223 */ /* 0x004fce0000000015 */
.L_x_431:
[----:B------:R-:W-:Y:S01]  /*25240*/  UISETP.NE.AND UP0, UPT, UR15, URZ, UPT ;  /* 0x000000ff0f00728c */ /* 0x000fe2000bf05270 */
[----:B------:R-:W-:Y:S01]  /*25250*/  MOV R22, UR13 ;  /* 0x0000000d00167c02 */ /* 0x000fe20008000f00 */
[----:B------:R-:W-:Y:S01]  /*25260*/  HFMA2 R20, -RZ, RZ, 0, 0 ;  /* 0x00000000ff147431 */ /* 0x000fe200000001ff */
[----:B0-----:R-:W-:Y:S02]  /*25270*/  CS2R R26, SRZ ;  /* 0x00000000001a7805 */ /* 0x001fe4000001ff00 */
[----:B------:R-:W-:Y:S02]  /*25280*/  CS2R R24, SRZ ;  /* 0x0000000000187805 */ /* 0x000fe4000001ff00 */
[----:B------:R-:W-:Y:S02]  /*25290*/  LEA R3, R22, R1, 0x6 ;  /* 0x0000000116037211 */ /* 0x000fe400078e30ff */
[----:B------:R-:W-:Y:S05]  /*252a0*/  BRA.U !UP0, `(.L_x_434) ;  /* 0x0000000108e07547 */ /* 0x000fea000b800000 */
[----:B------:R0:W5:Y:S01]  /*252b0*/  LDL.128 R44, [R3+0x600] ;  /* 0x00060000032c7983 */ /* 0x0001620000100c00 */
[----:B------:R-:W-:Y:S01]  /*252c0*/  MOV R27, RZ ;  /* 0x000000ff001b7202 */ /* 0x000fe20000000f00 */
[----:B------:R-:W-:Y:S01]  /*252d0*/  ULOP3.LUT UR26, UR12, 0xfffffffe, URZ, 0xc0, !UPT ;  /* 0xfffffffe0c1a7892 */ /* 0x000fe2000f8ec0ff */
[----:B------:R-:W-:-:S11]  /*252e0*/  UMOV UR6, URZ ;  /* 0x000000ff00067c82 */ /* 0x000fd60008000000 */
.L_x_435:
[----:B------:R-:W-:Y:S02]  /*252f0*/  ULEA UR25, UR6, UR17, 0x2 ;  /* 0x0000001106197291 */ /* 0x000fe4000f8e10ff */
[----:B------:R-:W-:-:S07]  /*25300*/  ULEA UR7, UR6, UR22, 0x2 ;  /* 0x0000001606077291 */ /* 0x000fce000f8e10ff */
[----:B------:R-:W2:Y:S01]  /*25310*/  LDL.64 R40, [UR25+0x1f00] ;  /* 0x001f0019ff287983 */ /* 0x000ea20008100a00 */
[----:B------:R-:W-:-:S03]  /*25320*/  ULEA UR25, UR6, UR17, 0x6 ;  /* 0x0000001106197291 */ /* 0x000fc6000f8e30ff */
[----:B------:R-:W3:Y:S06]  /*25330*/  LDL.64 R38, [UR7] ;  /* 0x00000007ff267983 */ /* 0x000eec0008100a00 */
[----:B------:R-:W4:Y:S04]  /*25340*/  LDL.128 R56, [UR25] ;  /* 0x00000019ff387983 */ /* 0x000f280008100c00 */
[----:B------:R-:W4:Y:S04]  /*25350*/  LDL.128 R60, [UR25+0x40] ;  /* 0x00004019ff3c7983 */ /* 0x000f280008100c00 */
[----:B------:R-:W4:Y:S04]  /*25360*/  LDL.128 R52, [UR25+0x400] ;  /* 0x00040019ff347983 */ /* 0x000f280008100c00 */
[----:B------:R-:W4:Y:S01]  /*25370*/  LDL.128 R32, [UR25+0x440] ;  /* 0x00044019ff207983 */ /* 0x000f220008100c00 */
[----:B------:R-:W-:-:S04]  /*25380*/  UIADD3 UR6, UPT, UPT, UR6, 0x2, URZ ;  /* 0x0000000206067890 */ /* 0x000fc8000fffe0ff */
[----:B------:R-:W-:Y:S01]  /*25390*/  UISETP.NE.AND UP0, UPT, UR6, UR26, UPT ;  /* 0x0000001a0600728c */ /* 0x000fe2000bf05270 */
[--C-:B--2---:R-:W-:Y:S01]  /*253a0*/  FADD R49, R40, -R21.reuse ;  /* 0x8000001528317221 */ /* 0x104fe20000000000 */
[----:B------:R-:W-:-:S03]  /*253b0*/  FADD R20, R41, -R21 ;  /* 0x8000001529147221 */ /* 0x000fc60000000000 */
[----:B---3--:R-:W-:Y:S01]  /*253c0*/  FMUL R38, R38, R49 ;  /* 0x0000003126267220 */ /* 0x008fe20000400000 */
[----:B------:R-:W-:-:S03]  /*253d0*/  FMUL R28, R39, R20 ;  /* 0x00000014271c7220 */ /* 0x000fc60000400000 */
[-C--:B-----5:R-:W-:Y:S01]  /*253e0*/  FMUL R39, R44, R38.reuse ;  /* 0x000000262c277220 */ /* 0x0a0fe20000400000 */
[-C--:B------:R-:W-:Y:S01]  /*253f0*/  FMUL R20, R45, R38.reuse ;  /* 0x000000262d147220 */ /* 0x080fe20000400000 */
[-C--:B------:R-:W-:Y:S01]  /*25400*/  FMUL R41, R46, R38.reuse ;  /* 0x000000262e297220 */ /* 0x080fe20000400000 */
[----:B------:R-:W-:Y:S01]  /*25410*/  FMUL R22, R47, R38 ;  /* 0x000000262f167220 */ /* 0x000fe20000400000 */
[----:B----4-:R-:W-:Y:S01]  /*25420*/  FFMA R56, R39, 0.5, R56 ;  /* 0x3f00000027387823 */ /* 0x010fe20000000038 */
[----:B------:R-:W-:Y:S01]  /*25430*/  FFMA R57, R20, 0.5, R57 ;  /* 0x3f00000014397823 */ /* 0x000fe20000000039 */
[----:B------:R-:W-:Y:S01]  /*25440*/  FFMA R58, R41, 0.5, R58 ;  /* 0x3f000000293a7823 */ /* 0x000fe2000000003a */
[----:B------:R-:W-:Y:S01]  /*25450*/  FFMA R59, R22, 0.5, R59 ;  /* 0x3f000000163b7823 */ /* 0x000fe2000000003b */
[-C--:B------:R-:W-:Y:S01]  /*25460*/  FMUL R39, R44, R28.reuse ;  /* 0x0000001c2c277220 */ /* 0x080fe20000400000 */
[-C--:B------:R-:W-:Y:S01]  /*25470*/  FMUL R20, R45, R28.reuse ;  /* 0x0000001c2d147220 */ /* 0x080fe20000400000 */
[-C--:B------:R-:W-:Y:S01]  /*25480*/  FMUL R41, R46, R28.reuse ;  /* 0x0000001c2e297220 */ /* 0x080fe20000400000 */
[----:B------:R-:W-:Y:S01]  /*25490*/  FMUL R22, R47, R28 ;  /* 0x0000001c2f167220 */ /* 0x000fe20000400000 */
[----:B------:R-:W-:Y:S01]  /*254a0*/  FFMA R60, R39, 0.5, R60 ;  /* 0x3f000000273c7823 */ /* 0x000fe2000000003c */
[----:B------:R-:W-:Y:S01]  /*254b0*/  FFMA R61, R20, 0.5, R61 ;  /* 0x3f000000143d7823 */ /* 0x000fe2000000003d */
[----:B------:R-:W-:Y:S01]  /*254c0*/  FFMA R62, R41, 0.5, R62 ;  /* 0x3f000000293e7823 */ /* 0x000fe2000000003e */
[----:B------:R-:W-:Y:S01]  /*254d0*/  FFMA R63, R22, 0.5, R63 ;  /* 0x3f000000163f7823 */ /* 0x000fe2000000003f */
[----:B------:R1:W-:Y:S01]  /*254e0*/  STL.128 [UR25], R56 ;  /* 0x00000038ff007987 */ /* 0x0003e20008100c19 */
[C---:B------:R-:W-:Y:S01]  /*254f0*/  FMUL R39, R38.reuse, R52 ;  /* 0x0000003426277220 */ /* 0x040fe20000400000 */
[C---:B------:R-:W-:Y:S01]  /*25500*/  FMUL R20, R38.reuse, R53 ;  /* 0x0000003526147220 */ /* 0x040fe20000400000 */
[C---:B------:R-:W-:Y:S01]  /*25510*/  FMUL R41, R38.reuse, R54 ;  /* 0x0000003626297220 */ /* 0x040fe20000400000 */
[----:B------:R1:W-:Y:S01]  /*25520*/  STL.128 [UR25+0x40], R60 ;  /* 0x0000403cff007987 */ /* 0x0003e20008100c19 */
[----:B------:R-:W-:Y:S01]  /*25530*/  FMUL R38, R38, R55 ;  /* 0x0000003726267220 */ /* 0x000fe20000400000 */
[----:B------:R-:W-:Y:S01]  /*25540*/  FFMA R24, R39, 0.5, R24 ;  /* 0x3f00000027187823 */ /* 0x000fe20000000018 */
[----:B------:R-:W-:Y:S01]  /*25550*/  FFMA R20, R20, 0.5, R25 ;  /* 0x3f00000014147823 */ /* 0x000fe20000000019 */
[C---:B------:R-:W-:Y:S01]  /*25560*/  FMUL R25, R28.reuse, R32 ;  /* 0x000000201c197220 */ /* 0x040fe20000400000 */
[C---:B------:R-:W-:Y:S01]  /*25570*/  FMUL R33, R28.reuse, R33 ;  /* 0x000000211c217220 */ /* 0x040fe20000400000 */
[----:B------:R-:W-:Y:S01]  /*25580*/  FMUL R39, R28, R34 ;  /* 0x000000221c277220 */ /* 0x000fe20000400000 */
[----:B------:R-:W-:Y:S01]  /*25590*/  FFMA R26, R41, 0.5, R26 ;  /* 0x3f000000291a7823 */ /* 0x000fe2000000001a */
[----:B------:R-:W-:Y:S01]  /*255a0*/  FFMA R27, R38, 0.5, R27 ;  /* 0x3f000000261b7823 */ /* 0x000fe2000000001b */
[----:B------:R-:W-:Y:S01]  /*255b0*/  FMUL R28, R28, R35 ;  /* 0x000000231c1c7220 */ /* 0x000fe20000400000 */
[----:B------:R-:W-:Y:S01]  /*255c0*/  FFMA R24, R25, 0.5, R24 ;  /* 0x3f00000019187823 */ /* 0x000fe20000000018 */
[----:B------:R-:W-:Y:S01]  /*255d0*/  FFMA R25, R33, 0.5, R20 ;  /* 0x3f00000021197823 */ /* 0x000fe20000000014 */
[----:B------:R-:W-:Y:S01]  /*255e0*/  FFMA R26, R39, 0.5, R26 ;  /* 0x3f000000271a7823 */ /* 0x000fe2000000001a */
[----:B------:R-:W-:Y:S01]  /*255f0*/  FFMA R27, R28, 0.5, R27 ;  /* 0x3f0000001c1b7823 */ /* 0x000fe2000000001b */
[----:B-1----:R-:W-:Y:S06]  /*25600*/  BRA.U UP0, `(.L_x_435) ;  /* 0xfffffffd00387547 */ /* 0x002fec000b83ffff */
[----:B------:R1:W-:Y:S01]  /*25610*/  STL.128 [R1+0x1ec0], R24 ;  /* 0x001ec01801007387 */ /* 0x0003e20000100c00 */
[----:B------:R-:W-:-:S07]  /*25620*/  MOV R20, UR26 ;  /* 0x0000001a00147c02 */ /* 0x000fce0008000f00 */
.L_x_434:
[----:B------:R-:W-:Y:S02]  /*25630*/  UISETP.NE.AND UP0, UPT, UR23, URZ, UPT ;  /* 0x000000ff1700728c */ /* 0x000fe4000bf05270 */
[----:B------:R-:W-:-:S07]  /*25640*/  UISETP.NE.AND UP2, UPT, UR15, URZ, UPT ;  /* 0x000000ff0f00728c */ /* 0x000fce000bf45270 */
[----:B------:R-:W-:Y:S05]  /*25650*/  BRA.U !UP0, `(.L_x_436) ;  /* 0x0000000108707547 */ /* 0x000fea000b800000 */
[C---:B------:R-:W-:Y:S01]  /*25660*/  SHF.L.U32 R22, R20.reuse, 0x2, RZ ;  /* 0x0000000214167819 */ /* 0x040fe200000006ff */
[----:B------:R-:W2:Y:S03]  /*25670*/  LDL.128 R44, [R3+0x600] ;  /* 0x00060000032c7983 */ /* 0x000ea60000100c00 */
[----:B------:R-:W-:Y:S02]  /*25680*/  IADD3 R28, PT, PT, R1, R22, RZ ;  /* 0x00000016011c7210 */ /* 0x000fe40007ffe0ff */
[----:B------:R-:W-:Y:S01]  /*25690*/  LEA R38, R20, R1, 0x6 ;  /* 0x0000000114267211 */ /* 0x000fe200078e30ff */
[----:B------:R-:W3:Y:S04]  /*256a0*/  LDL R22, [R22+UR22] ;  /* 0x0000001616167983 */ /* 0x000ee80008100800 */
[----:B------:R-:W4:Y:S04]  /*256b0*/  LDL R28, [R28+0x1f00] ;  /* 0x001f00001c1c7983 */ /* 0x000f280000100800 */
[----:B------:R-:W5:Y:S04]  /*256c0*/  LDL.128 R32, [R38+0x400] ;  /* 0x0004000026207983 */ /* 0x000f680000100c00 */
[----:B------:R-:W2:Y:S01]  /*256d0*/  LDL.128 R48, [R38] ;  /* 0x0000000026307983 */ /* 0x000ea20000100c00 */
[----:B----4-:R-:W-:-:S04]  /*256e0*/  FADD R21, R28, -R21 ;  /* 0x800000151c157221 */ /* 0x010fc80000000000 */
[----:B---3--:R-:W-:-:S04]  /*256f0*/  FMUL R21, R22, R21 ;  /* 0x0000001516157220 */ /* 0x008fc80000400000 */
[C---:B-----5:R-:W-:Y:S01]  /*25700*/  FMUL R39, R21.reuse, R32 ;  /* 0x0000002015277220 */ /* 0x060fe20000400000 */
[C---:B------:R-:W-:Y:S01]  /*25710*/  FMUL R20, R21.reuse, R33 ;  /* 0x0000002115147220 */ /* 0x040fe20000400000 */
[C---:B------:R-:W-:Y:S01]  /*25720*/  FMUL R41, R21.reuse, R34 ;  /* 0x0000002215297220 */ /* 0x040fe20000400000 */
[C---:B------:R-:W-:Y:S01]  /*25730*/  FMUL R28, R21.reuse, R35 ;  /* 0x00000023151c7220 */ /* 0x040fe20000400000 */
[C---:B--2---:R-:W-:Y:S01]  /*25740*/  FMUL R33, R21.reuse, R44 ;  /* 0x0000002c15217220 */ /* 0x044fe20000400000 */
[C---:B------:R-:W-:Y:S01]  /*25750*/  FMUL R22, R21.reuse, R45 ;  /* 0x0000002d15167220 */ /* 0x040fe20000400000 */
[C---:B------:R-:W-:Y:S01]  /*25760*/  FMUL R35, R21.reuse, R46 ;  /* 0x0000002e15237220 */ /* 0x040fe20000400000 */
[----:B------:R-:W-:Y:S01]  /*25770*/  FMUL R32, R21, R47 ;  /* 0x0000002f15207220 */ /* 0x000fe20000400000 */
[----:B-1----:R-:W-:Y:S01]  /*25780*/  FFMA R24, R39, 0.5, R24 ;  /* 0x3f00000027187823 */ /* 0x002fe20000000018 */
[----:B------:R-:W-:Y:S01]  /*25790*/  FFMA R25, R20, 0.5, R25 ;  /* 0x3f00000014197823 */ /* 0x000fe20000000019 */
[----:B------:R-:W-:Y:S01]  /*257a0*/  FFMA R26, R41, 0.5, R26 ;  /* 0x3f000000291a7823 */ /* 0x000fe2000000001a */
[----:B------:R-:W-:Y:S01]  /*257b0*/  FFMA R27, R28, 0.5, R27 ;  /* 0x3f0000001c1b7823 */ /* 0x000fe2000000001b */
[----:B------:R-:W-:Y:S01]  /*257c0*/  FFMA R48, R33, 0.5, R48 ;  /* 0x3f00000021307823 */ /* 0x000fe20000000030 */
[----:B------:R-:W-:Y:S01]  /*257d0*/  FFMA R49, R22, 0.5, R49 ;  /* 0x3f00000016317823 */ /* 0x000fe20000000031 */
[----:B------:R-:W-:Y:S01]  /*257e0*/  FFMA R50, R35, 0.5, R50 ;  /* 0x3f00000023327823 */ /* 0x000fe20000000032 */
[----:B------:R-:W-:Y:S01]  /*257f0*/  FFMA R51, R32, 0.5, R51 ;  /* 0x3f00000020337823 */ /* 0x000fe20000000033 */
[----:B------:R2:W-:Y:S04]  /*25800*/  STL.128 [R1+0x1ec0], R24 ;  /* 0x001ec01801007387 */ /* 0x0005e80000100c00 */
[----:B------:R2:W-:Y:S02]  /*25810*/  STL.128 [R38], R48 ;  /* 0x0000003026007387 */ /* 0x0005e40000100c00 */
.L_x_436:
[----:B------:R-:W-:Y:S01]  /*25820*/  MOV R20, RZ ;  /* 0x000000ff00147202 */ /* 0x000fe20000000f00 */
[----:B------:R-:W-:Y:S06]  /*25830*/  BRA.U !UP2, `(.L_x_437) ;  /* 0x0000000d0a647547 */ /* 0x000fec000b800000 */
        /* <DEDUP_REMOVED lines=10> */
.L_x_440:
[----:B------:R-:W-:Y:S02]  /*258e0*/  ULEA UR26, UR6, UR17, 0x6 ;  /* 0x00000011061a7291 */ /* 0x000fe4000f8e30ff */
[----:B------:R-:W-:-:S07]  /*258f0*/  ULEA UR7, UR6, UR22, 0x2 ;  /* 0x0000001606077291 */ /* 0x000fce000f8e10ff */
[----:B---3--:R-:W3:Y:S04]  /*25900*/  LDL.128 R44, [UR26+0x810] ;  /* 0x0008101aff2c7983 */ /* 0x008ee80008100c00 */
[----:B------:R-:W4:Y:S04]  /*25910*/  LDL.128 R32, [UR26+0x850] ;  /* 0x0008501aff207983 */ /* 0x000f280008100c00 */
[----:B--2---:R-:W2:Y:S04]  /*25920*/  LDL.64 R38, [UR7+0x20] ;  /* 0x00002007ff267983 */ /* 0x004ea80008100a00 */
[----:B------:R-:W2:Y:S01]  /*25930*/  LDL.128 R48, [UR26+0x210] ;  /* 0x0002101aff307983 */ /* 0x000ea20008100c00 */
[----:B------:R-:W-:Y:S01]  /*25940*/  ULEA UR7, UR6, UR17, 0x2 ;  /* 0x0000001106077291 */ /* 0x000fe2000f8e10ff */
[C---:B---3--:R-:W-:Y:S01]  /*25950*/  FFMA R21, R29.reuse, R44, RZ ;  /* 0x0000002c1d157223 */ /* 0x048fe200000000ff */
[----:B----4-:R-:W-:-:S03]  /*25960*/  FFMA R32, R29, R32, RZ ;  /* 0x000000201d207223 */ /* 0x010fc600000000ff */
[C---:B------:R-:W-:Y:S01]  /*25970*/  FFMA R20, R168.reuse, R45, R21 ;  /* 0x0000002da8147223 */ /* 0x040fe20000000015 */
[----:B------:R-:W-:-:S03]  /*25980*/  FFMA R33, R168, R33, R32 ;  /* 0x00000021a8217223 */ /* 0x000fc60000000020 */
[C---:B------:R-:W-:Y:S01]  /*25990*/  FFMA R20, R169.reuse, R46, R20 ;  /* 0x0000002ea9147223 */ /* 0x040fe20000000014 */
[----:B------:R-:W-:Y:S01]  /*259a0*/  FFMA R34, R169, R34, R33 ;  /* 0x00000022a9227223 */ /* 0x000fe20000000021 */
[-C--:B--2---:R-:W-:Y:S01]  /*259b0*/  FFMA R48, R29, R38.reuse, R48 ;  /* 0x000000261d307223 */ /* 0x084fe20000000030 */
[-C--:B------:R-:W-:Y:S01]  /*259c0*/  FFMA R49, R168, R38.reuse, R49 ;  /* 0x00000026a8317223 */ /* 0x080fe20000000031 */
[-C--:B------:R-:W-:Y:S01]  /*259d0*/  FFMA R50, R169, R38.reuse, R50 ;  /* 0x00000026a9327223 */ /* 0x080fe20000000032 */
[C---:B------:R-:W-:Y:S01]  /*259e0*/  FFMA R51, R156.reuse, R38, R51 ;  /* 0x000000269c337223 */ /* 0x040fe20000000033 */
[C---:B------:R-:W-:Y:S01]  /*259f0*/  FFMA R20, R156.reuse, R47, R20 ;  /* 0x0000002f9c147223 */ /* 0x040fe20000000014 */
[----:B------:R-:W-:-:S03]  /*25a00*/  FFMA R21, R156, R35, R34 ;  /* 0x000000239c157223 */ /* 0x000fc60000000022 */
[----:B------:R2:W-:Y:S04]  /*25a10*/  STL.128 [UR26+0x210], R48 ;  /* 0x00021030ff007987 */ /* 0x0005e80008100c1a */
[----:B------:R3:W-:Y:S04]  /*25a20*/  STL.64 [UR7+0x1f00], R20 ;  /* 0x001f0014ff007987 */ /* 0x0007e80008100a07 */
[----:B------:R-:W4:Y:S01]  /*25a30*/  LDL.128 R32, [UR26+0x250] ;  /* 0x0002501aff207983 */ /* 0x000f220008100c00 */
[----:B------:R-:W-:-:S04]  /*25a40*/  UIADD3 UR7, UPT, UPT, UR6, 0x2, URZ ;  /* 0x0000000206077890 */ /* 0x000fc8000fffe0ff */
[----:B------:R-:W-:Y:S02]  /*25a50*/  ULEA UR27, UR7, UR17, 0x6 ;  /* 0x00000011071b7291 */ /* 0x000fe4000f8e30ff */
[----:B------:R-:W-:Y:S01]  /*25a60*/  ULEA UR25, UR7, UR22, 0x2 ;  /* 0x0000001607197291 */ /* 0x000fe2000f8e10ff */
[-C--:B----4-:R-:W-:Y:S01]  /*25a70*/  FFMA R44, R29, R39.reuse, R32 ;  /* 0x000000271d2c7223 */ /* 0x090fe20000000020 */
[-C--:B------:R-:W-:Y:S01]  /*25a80*/  FFMA R45, R168, R39.reuse, R33 ;  /* 0x00000027a82d7223 */ /* 0x080fe20000000021 */
[-C--:B------:R-:W-:Y:S01]  /*25a90*/  FFMA R46, R169, R39.reuse, R34 ;  /* 0x00000027a92e7223 */ /* 0x080fe20000000022 */
[----:B------:R-:W-:-:S05]  /*25aa0*/  FFMA R47, R156, R39, R35 ;  /* 0x000000279c2f7223 */ /* 0x000fca0000000023 */
[----:B------:R4:W-:Y:S04]  /*25ab0*/  STL.128 [UR26+0x250], R44 ;  /* 0x0002502cff007987 */ /* 0x0009e80008100c1a */
[----:B--2---:R-:W3:Y:S04]  /*25ac0*/  LDL.128 R48, [UR27+0x810] ;  /* 0x0008101bff307983 */ /* 0x004ee80008100c00 */
[----:B------:R-:W2:Y:S04]  /*25ad0*/  LDL.128 R32, [UR27+0x850] ;  /* 0x0008501bff207983 */ /* 0x000ea80008100c00 */
[----:B------:R-:W5:Y:S04]  /*25ae0*/  LDL.64 R38, [UR25+0x20] ;  /* 0x00002019ff267983 */ /* 0x000f680008100a00 */
[----:B------:R-:W5:Y:S01]  /*25af0*/  LDL.128 R52, [UR27+0x210] ;  /* 0x0002101bff347983 */ /* 0x000f620008100c00 */
[----:B------:R-:W-:Y:S01]  /*25b00*/  ULEA UR7, UR7, UR17, 0x2 ;  /* 0x0000001107077291 */ /* 0x000fe2000f8e10ff */
[C---:B---3--:R-:W-:Y:S01]  /*25b10*/  FFMA R21, R29.reuse, R48, RZ ;  /* 0x000000301d157223 */ /* 0x048fe200000000ff */
[----:B--2---:R-:W-:-:S03]  /*25b20*/  FFMA R32, R29, R32, RZ ;  /* 0x000000201d207223 */ /* 0x004fc600000000ff */
[C---:B------:R-:W-:Y:S01]  /*25b30*/  FFMA R20, R168.reuse, R49, R21 ;  /* 0x00000031a8147223 */ /* 0x040fe20000000015 */
[----:B------:R-:W-:-:S03]  /*25b40*/  FFMA R33, R168, R33, R32 ;  /* 0x00000021a8217223 */ /* 0x000fc60000000020 */
[C---:B------:R-:W-:Y:S01]  /*25b50*/  FFMA R20, R169.reuse, R50, R20 ;  /* 0x00000032a9147223 */ /* 0x040fe20000000014 */
[----:B------:R-:W-:Y:S01]  /*25b60*/  FFMA R34, R169, R34, R33 ;  /* 0x00000022a9227223 */ /* 0x000fe20000000021 */
[-C--:B-----5:R-:W-:Y:S01]  /*25b70*/  FFMA R52, R29, R38.reuse, R52 ;  /* 0x000000261d347223 */ /* 0x0a0fe20000000034 */
        /* <DEDUP_REMOVED lines=16> */
[----:B------:R-:W3:Y:S04]  /*25c80*/  LDL.128 R48, [UR26+0x810] ;  /* 0x0008101aff307983 */ /* 0x000ee80008100c00 */
[----:B------:R-:W5:Y:S04]  /*25c90*/  LDL.128 R32, [UR26+0x850] ;  /* 0x0008501aff207983 */ /* 0x000f680008100c00 */
[----:B------:R-:W4:Y:S04]  /*25ca0*/  LDL.64 R38, [UR25+0x20] ;  /* 0x00002019ff267983 */ /* 0x000f280008100a00 */
[----:B--2---:R-:W4:Y:S01]  /*25cb0*/  LDL.128 R52, [UR26+0x210] ;  /* 0x0002101aff347983 */ /* 0x004f220008100c00 */
[----:B------:R-:W-:Y:S01]  /*25cc0*/  ULEA UR7, UR7, UR17, 0x2 ;  /* 0x0000001107077291 */ /* 0x000fe2000f8e10ff */
[C---:B---3--:R-:W-:Y:S01]  /*25cd0*/  FFMA R21, R29.reuse, R48, RZ ;  /* 0x000000301d157223 */ /* 0x048fe200000000ff */
[----:B-----5:R-:W-:-:S03]  /*25ce0*/  FFMA R32, R29, R32, RZ ;  /* 0x000000201d207223 */ /* 0x020fc600000000ff */
        /* <DEDUP_REMOVED lines=42> */
[----:B------:R-:W-:Y:S01]  /*25f90*/  UISETP.GE.AND UP2, UPT, UR6, UR28, UPT ;  /* 0x0000001c0600728c */ /* 0x000fe2000bf46270 */
[-C--:B--2---:R-:W-:Y:S01]  /*25fa0*/  FFMA R32, R29, R39.reuse, R32 ;  /* 0x000000271d207223 */ /* 0x084fe20000000020 */
[-C--:B------:R-:W-:Y:S01]  /*25fb0*/  FFMA R33, R168, R39.reuse, R33 ;  /* 0x00000027a8217223 */ /* 0x080fe20000000021 */
[-C--:B------:R-:W-:Y:S01]  /*25fc0*/  FFMA R34, R169, R39.reuse, R34 ;  /* 0x00000027a9227223 */ /* 0x080fe20000000022 */
[----:B------:R-:W-:-:S05]  /*25fd0*/  FFMA R35, R156, R39, R35 ;  /* 0x000000279c237223 */ /* 0x000fca0000000023 */
[----:B------:R3:W-:Y:S01]  /*25fe0*/  STL.128 [UR27+0x250], R32 ;  /* 0x00025020ff007987 */ /* 0x0007e20008100c1b */
[----:B------:R-:W-:Y:S05]  /*25ff0*/  BRA.U !UP2, `(.L_x_440) ;  /* 0xfffffff90a387547 */ /* 0x000fea000b83ffff */
.L_x_439:
[----:B------:R-:W-:-:S04]  /*26000*/  UIADD3 UR7, UPT, UPT, UR29, -UR6, URZ ;  /* 0x800000061d077290 */ /* 0x000fc8000fffe0ff */
[----:B------:R-:W-:-:S09]  /*26010*/  UISETP.GT.AND UP2, UPT, UR7, 0x2, UPT ;  /* 0x000000020700788c */ /* 0x000fd2000bf44270 */
[----:B------:R-:W-:Y:S05]  /*26020*/  BRA.U !UP2, `(.L_x_441) ;  /* 0x000000010ae47547 */ /* 0x000fea000b800000 */
[----:B------:R-:W-:Y:S02]  /*26030*/  ULEA UR26, UR6, UR17, 0x6 ;  /* 0x00000011061a7291 */ /* 0x000fe4000f8e30ff */
[----:B------:R-:W-:-:S07]  /*26040*/  ULEA UR7, UR6, UR22, 0x2 ;  /* 0x0000001606077291 */ /* 0x000fce000f8e10ff */
[----:B------:R-:W4:Y:S04]  /*26050*/  LDL.128 R44, [UR26+0x810] ;  /* 0x0008101aff2c7983 */ /* 0x000f280008100c00 */
[----:B---3--:R-:W3:Y:S04]  /*26060*/  LDL.128 R32, [UR26+0x850] ;  /* 0x0008501aff207983 */ /* 0x008ee80008100c00 */
[----:B--2---:R-:W2:Y:S04]  /*26070*/  LDL.64 R38, [UR7+0x20] ;  /* 0x00002007ff267983 */ /* 0x004ea80008100a00 */
[----:B------:R-:W2:Y:S01]  /*26080*/  LDL.128 R48, [UR26+0x210] ;  /* 0x0002101aff307983 */ /* 0x000ea20008100c00 */
[----:B------:R-:W-:Y:S01]  /*26090*/  ULEA UR7, UR6, UR17, 0x2 ;  /* 0x0000001106077291 */ /* 0x000fe2000f8e10ff */
[C---:B----4-:R-:W-:Y:S01]  /*260a0*/  FFMA R21, R29.reuse, R44, RZ ;  /* 0x0000002c1d157223 */ /* 0x050fe200000000ff */
[----:B---3--:R-:W-:-:S03]  /*260b0*/  FFMA R32, R29, R32, RZ ;  /* 0x000000201d207223 */ /* 0x008fc600000000ff */
        /* <DEDUP_REMOVED lines=48> */
.L_x_441:
[----:B------:R-:W-:-:S09]  /*263c0*/  UISETP.NE.OR UP0, UPT, UR6, UR29, UP0 ;  /* 0x0000001d0600728c */ /* 0x000fd20008705670 */
[----:B------:R-:W-:Y:S05]  /*263d0*/  BRA.U !UP0, `(.L_x_442) ;  /* 0x0000000108787547 */ /* 0x000fea000b800000 */
.L_x_438:
[----:B------:R-:W-:Y:S02]  /*263e0*/  ULEA UR7, UR6, UR17, 0x6 ;  /* 0x0000001106077291 */ /* 0x000fe4000f8e30ff */
[----:B------:R-:W-:-:S07]  /*263f0*/  ULEA UR25, UR6, UR22, 0x2 ;  /* 0x0000001606197291 */ /* 0x000fce000f8e10ff */
[----:B----4-:R-:W4:Y:S04]  /*26400*/  LDL.128 R44, [UR7+0x810] ;  /* 0x00081007ff2c7983 */ /* 0x010f280008100c00 */
[----:B--23--:R-:W3:Y:S04]  /*26410*/  LDL.128 R32, [UR7+0x850] ;  /* 0x00085007ff207983 */ /* 0x00cee80008100c00 */
        /* <DEDUP_REMOVED lines=19> */
[----:B------:R-:W-:Y:S01]  /*26550*/  UISETP.NE.AND UP0, UPT, UR6, UR29, UPT ;  /* 0x0000001d0600728c */ /* 0x000fe2000bf05270 */
[-C--:B---3--:R-:W-:Y:S01]  /*26560*/  FFMA R32, R29, R39.reuse, R32 ;  /* 0x000000271d207223 */ /* 0x088fe20000000020 */
[-C--:B------:R-:W-:Y:S01]  /*26570*/  FFMA R33, R168, R39.reuse, R33 ;  /* 0x00000027a8217223 */ /* 0x080fe20000000021 */
[-C--:B------:R-:W-:Y:S01]  /*26580*/  FFMA R34, R169, R39.reuse, R34 ;  /* 0x00000027a9227223 */ /* 0x080fe20000000022 */
[----:B------:R-:W-:-:S05]  /*26590*/  FFMA R35, R156, R39, R35 ;  /* 0x000000279c237223 */ /* 0x000fca0000000023 */
[----:B------:R2:W-:Y:S01]  /*265a0*/  STL.128 [UR7+0x250], R32 ;  /* 0x00025020ff007987 */ /* 0x0005e20008100c07 */
[----:B------:R-:W-:Y:S05]  /*265b0*/  BRA.U UP0, `(.L_x_438) ;  /* 0xfffffffd00887547 */ /* 0x000fea000b83ffff */
.L_x_442:
[----:B--234-:R-:W-:-:S07]  /*265c0*/  MOV R20, UR29 ;  /* 0x0000001d00147c02 */ /* 0x01cfce0008000f00 */
.L_x_437:
[----:B------:R-:W-:Y:S02]  /*265d0*/  UISETP.NE.AND UP0, UPT, UR23, URZ, UPT ;  /* 0x000000ff1700728c */ /* 0x000fe4000bf05270 */
[----:B------:R-:W-:Y:S02]  /*265e0*/  UISETP.GE.U32.AND UP2, UPT, UR15, 0xf, UPT ;  /* 0x0000000f0f00788c */ /* 0x000fe4000bf46070 */
[----:B------:R-:W-:-:S05]  /*265f0*/  UISETP.NE.AND UP3, UPT, UR24, URZ, UPT ;  /* 0x000000ff1800728c */ /* 0x000fca000bf65270 */
[----:B------:R-:W-:Y:S06]  /*26600*/  BRA.U !UP0, `(.L_x_443) ;  /* 0x0000000108407547 */ /* 0x000fec000b800000 */
[----:B------:R-:W-:-:S05]  /*26610*/  LEA R28, R20, R1, 0x6 ;  /* 0x00000001141c7211 */ /* 0x000fca00078e30ff */
[----:B------:R-:W3:Y:S01]  /*26620*/  LDL.128 R32, [R28+0x810] ;  /* 0x000810001c207983 */ /* 0x000ee20000100c00 */
[----:B------:R-:W-:Y:S01]  /*26630*/  SHF.L.U32 R20, R20, 0x2, RZ ;  /* 0x0000000214147819 */ /* 0x000fe200000006ff */
[----:B---3--:R-:W-:-:S04]  /*26640*/  FFMA R21, R29, R32, RZ ;  /* 0x000000201d157223 */ /* 0x008fc800000000ff */
[----:B------:R-:W-:-:S04]  /*26650*/  FFMA R22, R168, R33, R21 ;  /* 0x00000021a8167223 */ /* 0x000fc80000000015 */
[----:B------:R-:W-:Y:S01]  /*26660*/  FFMA R21, R169, R34, R22 ;  /* 0x00000022a9157223 */ /* 0x000fe20000000016 */
[----:B------:R-:W-:-:S03]  /*26670*/  IADD3 R22, PT, PT, R1, R20, RZ ;  /* 0x0000001401167210 */ /* 0x000fc60007ffe0ff */
[----:B------:R-:W-:-:S05]  /*26680*/  FFMA R21, R156, R35, R21 ;  /* 0x000000239c157223 */ /* 0x000fca0000000015 */
[----:B------:R3:W-:Y:S04]  /*26690*/  STL [R22+0x1f00], R21 ;  /* 0x001f001516007387 */ /* 0x0007e80000100800 */
[----:B------:R-:W4:Y:S04]  /*266a0*/  LDL R20, [R20+UR22+0x20] ;  /* 0x0000201614147983 */ /* 0x000f280008100800 */
[----:B------:R-:W4:Y:S02]  /*266b0*/  LDL.128 R32, [R28+0x210] ;  /* 0x000210001c207983 */ /* 0x000f240000100c00 */
[-C--:B----4-:R-:W-:Y:S01]  /*266c0*/  FFMA R32, R29, R20.reuse, R32 ;  /* 0x000000141d207223 */ /* 0x090fe20000000020 */
[-C--:B------:R-:W-:Y:S01]  /*266d0*/  FFMA R33, R168, R20.reuse, R33 ;  /* 0x00000014a8217223 */ /* 0x080fe20000000021 */
[-C--:B------:R-:W-:Y:S01]  /*266e0*/  FFMA R34, R169, R20.reuse, R34 ;  /* 0x00000014a9227223 */ /* 0x080fe20000000022 */
[----:B------:R-:W-:-:S05]  /*266f0*/  FFMA R35, R156, R20, R35 ;  /* 0x000000149c237223 */ /* 0x000fca0000000023 */
[----:B------:R3:W-:Y:S02]  /*26700*/  STL.128 [R28+0x210], R32 ;  /* 0x000210201c007387 */ /* 0x0007e40000100c00 */
.L_x_443:
[----:B---3--:R-:W-:Y:S01]  /*26710*/  HFMA2 R21, -RZ, RZ, 0, 0 ;  /* 0x00000000ff157431 */ /* 0x008fe200000001ff */
[----:B------:R-:W-:Y:S01]  /*26720*/  UMOV UR6, URZ ;  /* 0x000000ff00067c82 */ /* 0x000fe20008000000 */
[----:B------:R-:W-:Y:S05]  /*26730*/  BRA.U !UP2, `(.L_x_444) ;  /* 0x000000010a807547 */ /* 0x000fea000b800000 */
[----:B------:R-:W-:Y:S01]  /*26740*/  MOV R21, RZ ;  /* 0x000000ff00157202 */ /* 0x000fe20000000f00 */
[----:B------:R-:W-:Y:S01]  /*26750*/  ULOP3.LUT UR6, UR12, 0xfffffff0, URZ, 0xc0, !UPT ;  /* 0xfffffff00c067892 */ /* 0x000fe2000f8ec0ff */
[----:B------:R-:W-:-:S11]  /*26760*/  UMOV UR7, URZ ;  /* 0x000000ff00077c82 */ /* 0x000fd60008000000 */
.L_x_445:
[----:B------:R-:W-:Y:S02]  /*26770*/  ULEA UR26, UR7, UR17, 0x2 ;  /* 0x00000011071a7291 */ /* 0x000fe4000f8e10ff */
[----:B------:R-:W-:-:S07]  /*26780*/  ULEA UR25, UR7, UR22, 0x2 ;  /* 0x0000001607197291 */ /* 0x000fce000f8e10ff */
[----:B------:R-:W3:Y:S04]  /*26790*/  LDL.128 R32, [UR26+0x1f00] ;  /* 0x001f001aff207983 */ /* 0x000ee80008100c00 */
[----:B------:R-:W3:Y:S04]  /*267a0*/  LDL.128 R44, [UR25+0x20] ;  /* 0x00002019ff2c7983 */ /* 0x000ee80008100c00 */
[----:B--2---:R-:W2:Y:S04]  /*267b0*/  LDL.128 R48, [UR26+0x1f10] ;  /* 0x001f101aff307983 */ /* 0x004ea80008100c00 */
[----:B------:R-:W2:Y:S04]  /*267c0*/  LDL.128 R52, [UR25+0x30] ;  /* 0x00003019ff347983 */ /* 0x000ea80008100c00 */
[----:B------:R-:W4:Y:S04]  /*267d0*/  LDL.128 R56, [UR26+0x1f20] ;  /* 0x001f201aff387983 */ /* 0x000f280008100c00 */
[----:B------:R-:W4:Y:S04]  /*267e0*/  LDL.128 R60, [UR25+0x40] ;  /* 0x00004019ff3c7983 */ /* 0x000f280008100c00 */
[----:B------:R-:W5:Y:S04]  /*267f0*/  LDL.128 R76, [UR26+0x1f30] ;  /* 0x001f301aff4c7983 */ /* 0x000f680008100c00 */
[----:B------:R-:W5:Y:S01]  /*26800*/  LDL.128 R80, [UR25+0x50] ;  /* 0x00005019ff507983 */ /* 0x000f620008100c00 */
[----:B------:R-:W-:-:S04]  /*26810*/  UIADD3 UR7, UPT, UPT, UR7, 0x10, URZ ;  /* 0x0000001007077890 */ /* 0x000fc8000fffe0ff */
[----:B------:R-:W-:Y:S01]  /*26820*/  UISETP.NE.AND UP0, UPT, UR7, UR6, UPT ;  /* 0x000000060700728c */ /* 0x000fe2000bf05270 */
[----:B---3--:R-:W-:-:S04]  /*26830*/  FFMA R32, R32, R44, R21 ;  /* 0x0000002c20207223 */ /* 0x008fc80000000015 */
[----:B------:R-:W-:-:S04]  /*26840*/  FFMA R33, R33, R45, R32 ;  /* 0x0000002d21217223 */ /* 0x000fc80000000020 */
[----:B------:R-:W-:-:S04]  /*26850*/  FFMA R34, R34, R46, R33 ;  /* 0x0000002e22227223 */ /* 0x000fc80000000021 */
[----:B------:R-:W-:-:S04]  /*26860*/  FFMA R35, R35, R47, R34 ;  /* 0x0000002f23237223 */ /* 0x000fc80000000022 */
[----:B--2---:R-:W-:-:S04]  /*26870*/  FFMA R48, R48, R52, R35 ;  /* 0x0000003430307223 */ /* 0x004fc80000000023 */
        /* <DEDUP_REMOVED lines=12> */
.L_x_444:
[----:B------:R-:W-:Y:S05]  /*26940*/  BRA.U !UP3, `(.L_x_446) ;  /* 0x000000010bb47547 */ /* 0x000fea000b800000 */
[----:B------:R-:W-:Y:S02]  /*26950*/  ISETP.GE.U32.AND P0, PT, R114, 0x7, PT ;  /* 0x000000077200780c */ /* 0x000fe40003f06070 */
[----:B------:R-:W-:-:S11]  /*26960*/  LOP3.LUT P1, RZ, R112, 0x7, RZ, 0xc0, !PT ;  /* 0x0000000770ff7812 */ /* 0x000fd6000782c0ff */
[----:B------:R-:W-:Y:S05]  /*26970*/  @!P0 BRA `(.L_x_447) ;  /* 0x00000000003c8947 */ /* 0x000fea0003800000 */
[----:B------:R-:W-:Y:S02]  /*26980*/  ULEA UR25, UR6, UR17, 0x2 ;  /* 0x0000001106197291 */ /* 0x000fe4000f8e10ff */
[----:B------:R-:W-:-:S07]  /*26990*/  ULEA UR7, UR6, UR22, 0x2 ;  /* 0x0000001606077291 */ /* 0x000fce000f8e10ff */
[----:B------:R-:W3:Y:S04]  /*269a0*/  LDL.128 R32, [UR25+0x1f00] ;  /* 0x001f0019ff207983 */ /* 0x000ee80008100c00 */
[----:B------:R-:W3:Y:S04]  /*269b0*/  LDL.128 R44, [UR7+0x20] ;  /* 0x00002007ff2c7983 */ /* 0x000ee80008100c00 */
[----:B--2---:R-:W2:Y:S04]  /*269c0*/  LDL.128 R48, [UR25+0x1f10] ;  /* 0x001f1019ff307983 */ /* 0x004ea80008100c00 */
[----:B------:R-:W2:Y:S01]  /*269d0*/  LDL.128 R52, [UR7+0x30] ;  /* 0x00003007ff347983 */ /* 0x000ea20008100c00 */
[----:B------:R-:W-:Y:S01]  /*269e0*/  UIADD3 UR6, UPT, UPT, UR6, 0x8, URZ ;  /* 0x0000000806067890 */ /* 0x000fe2000fffe0ff */
[----:B---3--:R-:W-:-:S04]  /*269f0*/  FFMA R32, R32, R44, R21 ;  /* 0x0000002c20207223 */ /* 0x008fc80000000015 */
[----:B------:R-:W-:-:S04]  /*26a00*/  FFMA R33, R33, R45, R32 ;  /* 0x0000002d21217223 */ /* 0x000fc80000000020 */
[----:B------:R-:W-:-:S04]  /*26a10*/  FFMA R34, R34, R46, R33 ;  /* 0x0000002e22227223 */ /* 0x000fc80000000021 */
[----:B------:R-:W-:-:S04]  /*26a20*/  FFMA R35, R35, R47, R34 ;  /* 0x0000002f23237223 */ /* 0x000fc80000000022 */
[----:B--2---:R-:W-:-:S04]  /*26a30*/  FFMA R48, R48, R52, R35 ;  /* 0x0000003430307223 */ /* 0x004fc80000000023 */
[----:B------:R-:W-:-:S04]  /*26a40*/  FFMA R49, R49, R53, R48 ;  /* 0x0000003531317223 */ /* 0x000fc80000000030 */
[----:B------:R-:W-:-:S04]  /*26a50*/  FFMA R50, R50, R54, R49 ;  /* 0x0000003632327223 */ /* 0x000fc80000000031 */
[----:B------:R-:W-:-:S07]  /*26a60*/  FFMA R21, R51, R55, R50 ;  /* 0x0000003733157223 */ /* 0x000fce0000000032 */
.L_x_447:
[----:B------:R-:W-:Y:S05]  /*26a70*/  @!P1 BRA `(.L_x_446) ;  /* 0x0000000000689947 */ /* 0x000fea0003800000 */
[----:B------:R-:W-:Y:S02]  /*26a80*/  ISETP.GE.U32.AND P1, PT, R113, 0x3, PT ;  /* 0x000000037100780c */ /* 0x000fe40003f26070 */
[----:B--2---:R-:W-:-:S04]  /*26a90*/  LOP3.LUT R38, R74, 0x3, RZ, 0xc0, !PT ;  /* 0x000000034a267812 */ /* 0x004fc800078ec0ff */
[----:B------:R-:W-:-:S07]  /*26aa0*/  ISETP.NE.AND P0, PT, R38, RZ, PT ;  /* 0x000000ff2600720c */ /* 0x000fce0003f05270 */
[----:B------:R-:W-:Y:S06]  /*26ab0*/  @!P1 BRA `(.L_x_448) ;  /* 0x0000000000249947 */ /* 0x000fec0003800000 */
[----:B------:R-:W-:Y:S02]  /*26ac0*/  ULEA UR7, UR6, UR17, 0x2 ;  /* 0x0000001106077291 */ /* 0x000fe4000f8e10ff */
[----:B------:R-:W-:-:S07]  /*26ad0*/  ULEA UR25, UR6, UR22, 0x2 ;  /* 0x0000001606197291 */ /* 0x000fce000f8e10ff */
[----:B------:R-:W2:Y:S04]  /*26ae0*/  LDL.128 R32, [UR7+0x1f00] ;  /* 0x001f0007ff207983 */ /* 0x000ea80008100c00 */
[----:B------:R-:W2:Y:S01]  /*26af0*/  LDL.128 R44, [UR25+0x20] ;  /* 0x00002019ff2c7983 */ /* 0x000ea20008100c00 */
[----:B------:R-:W-:Y:S01]  /*26b00*/  UIADD3 UR6, UPT, UPT, UR6, 0x4, URZ ;  /* 0x0000000406067890 */ /* 0x000fe2000fffe0ff */
[----:B--2---:R-:W-:-:S04]  /*26b10*/  FFMA R32, R32, R44, R21 ;  /* 0x0000002c20207223 */ /* 0x004fc80000000015 */
[----:B------:R-:W-:-:S04]  /*26b20*/  FFMA R33, R33, R45, R32 ;  /* 0x0000002d21217223 */ /* 0x000fc80000000020 */
[----:B------:R-:W-:-:S04]  /*26b30*/  FFMA R34, R34, R46, R33 ;  /* 0x0000002e22227223 */ /* 0x000fc80000000021 */
[----:B------:R-:W-:-:S07]  /*26b40*/  FFMA R21, R35, R47, R34 ;  /* 0x0000002f23157223 */ /* 0x000fce0000000022 */
.L_x_448:
[----:B------:R-:W-:Y:S05]  /*26b50*/  @!P0 BRA `(.L_x_446) ;  /* 0x0000000000308947 */ /* 0x000fea0003800000 */
[----:B------:R-:W-:Y:S02]  /*26b60*/  ULEA UR7, UR6, UR17, 0x2 ;  /* 0x0000001106077291 */ /* 0x000fe4000f8e10ff */
[----:B------:R-:W-:-:S07]  /*26b70*/  ULEA UR6, UR6, UR22, 0x2 ;  /* 0x0000001606067291 */ /* 0x000fce000f8e10ff */
[----:B------:R-:W2:Y:S04]  /*26b80*/  LDL.64 R28, [UR7+0x1f00] ;  /* 0x001f0007ff1c7983 */ /* 0x000ea80008100a00 */
[----:B------:R-:W2:Y:S01]  /*26b90*/  LDL.64 R32, [UR6+0x20] ;  /* 0x00002006ff207983 */ /* 0x000ea20008100a00 */
        /* <DEDUP_REMOVED lines=8> */
.L_x_446:
[----:B------:R-:W-:Y:S01]  /*26c20*/  UISETP.NE.AND UP0, UPT, UR15, URZ, UPT ;  /* 0x000000ff0f00728c */ /* 0x000fe2000bf05270 */
[----:B------:R-:W-:Y:S02]  /*26c30*/  MOV R20, RZ ;  /* 0x000000ff00147202 */ /* 0x000fe40000000f00 */
[----:B------:R-:W-:Y:S02]  /*26c40*/  CS2R R54, SRZ ;  /* 0x0000000000367805 */ /* 0x000fe4000001ff00 */
[----:B------:R-:W-:-:S04]  /*26c50*/  CS2R R52, SRZ ;  /* 0x0000000000347805 */ /* 0x000fc8000001ff00 */
[----:B------:R-:W-:Y:S05]  /*26c60*/  BRA.U !UP0, `(.L_x_449) ;  /* 0x0000000108e07547 */ /* 0x000fea000b800000 */
[----:B------:R3:W5:Y:S01]  /*26c70*/  LDL.128 R32, [R3+0x610] ;  /* 0x0006100003207983 */ /* 0x0007620000100c00 */
[----:B------:R-:W-:Y:S01]  /*26c80*/  HFMA2 R55, -RZ, RZ, 0, 0 ;  /* 0x00000000ff377431 */ /* 0x000fe200000001ff */
[----:B------:R-:W-:Y:S01]  /*26c90*/  ULOP3.LUT UR26, UR12, 0xfffffffe, URZ, 0xc0, !UPT ;  /* 0xfffffffe0c1a7892 */ /* 0x000fe2000f8ec0ff */
[----:B------:R-:W-:-:S11]  /*26ca0*/  UMOV UR6, URZ ;  /* 0x000000ff00067c82 */ /* 0x000fd60008000000 */
.L_x_450:
[----:B------:R-:W-:Y:S02]  /*26cb0*/  ULEA UR25, UR6, UR17, 0x2 ;  /* 0x0000001106197291 */ /* 0x000fe4000f8e10ff */
[----:B------:R-:W-:-:S07]  /*26cc0*/  ULEA UR7, UR6, UR22, 0x2 ;  /* 0x0000001606077291 */ /* 0x000fce000f8e10ff */
[----:B--2---:R-:W2:Y:S01]  /*26cd0*/  LDL.64 R38, [UR25+0x1f00] ;  /* 0x001f0019ff267983 */ /* 0x004ea20008100a00 */
[----:B------:R-:W-:-:S03]  /*26ce0*/  ULEA UR25, UR6, UR17, 0x6 ;  /* 0x0000001106197291 */ /* 0x000fc6000f8e30ff */
[----:B------:R-:W4:Y:S06]  /*26cf0*/  LDL.64 R28, [UR7+0x20] ;  /* 0x00002007ff1c7983 */ /* 0x000f2c0008100a00 */
[----:B------:R-:W3:Y:S04]  /*26d00*/  LDL.128 R56, [UR25+0x10] ;  /* 0x00001019ff387983 */ /* 0x000ee80008100c00 */
[----:B------:R-:W3:Y:S04]  /*26d10*/  LDL.128 R60, [UR25+0x50] ;  /* 0x00005019ff3c7983 */ /* 0x000ee80008100c00 */
[----:B------:R-:W3:Y:S04]  /*26d20*/  LDL.128 R48, [UR25+0x410] ;  /* 0x00041019ff307983 */ /* 0x000ee80008100c00 */
[----:B------:R-:W3:Y:S01]  /*26d30*/  LDL.128 R44, [UR25+0x450] ;  /* 0x00045019ff2c7983 */ /* 0x000ee20008100c00 */
[----:B------:R-:W-:-:S04]  /*26d40*/  UIADD3 UR6, UPT, UPT, UR6, 0x2, URZ ;  /* 0x0000000206067890 */ /* 0x000fc8000fffe0ff */
[----:B------:R-:W-:Y:S01]  /*26d50*/  UISETP.NE.AND UP0, UPT, UR6, UR26, UPT ;  /* 0x0000001a0600728c */ /* 0x000fe2000bf05270 */
[--C-:B--2---:R-:W-:Y:S01]  /*26d60*/  FADD R41, R38, -R21.reuse ;  /* 0x8000001526297221 */ /* 0x104fe20000000000 */
[----:B------:R-:W-:-:S03]  /*26d70*/  FADD R20, R39, -R21 ;  /* 0x8000001527147221 */ /* 0x000fc60000000000 */
[----:B----4-:R-:W-:Y:S01]  /*26d80*/  FMUL R28, R28, R41 ;  /* 0x000000291c1c7220 */ /* 0x010fe20000400000 */
[----:B------:R-:W-:-:S03]  /*26d90*/  FMUL R38, R29, R20 ;  /* 0x000000141d267220 */ /* 0x000fc60000400000 */
[-C--:B-----5:R-:W-:Y:S01]  /*26da0*/  FMUL R29, R32, R28.reuse ;  /* 0x0000001c201d7220 */ /* 0x0a0fe20000400000 */
[-C--:B------:R-:W-:Y:S01]  /*26db0*/  FMUL R20, R33, R28.reuse ;  /* 0x0000001c21147220 */ /* 0x080fe20000400000 */
[-C--:B------:R-:W-:Y:S01]  /*26dc0*/  FMUL R39, R34, R28.reuse ;  /* 0x0000001c22277220 */ /* 0x080fe20000400000 */
[----:B------:R-:W-:Y:S01]  /*26dd0*/  FMUL R22, R35, R28 ;  /* 0x0000001c23167220 */ /* 0x000fe20000400000 */
[----:B---3--:R-:W-:Y:S01]  /*26de0*/  FFMA R56, R29, 0.5, R56 ;  /* 0x3f0000001d387823 */ /* 0x008fe20000000038 */
        /* <DEDUP_REMOVED lines=11> */
[----:B------:R4:W-:Y:S01]  /*26ea0*/  STL.128 [UR25+0x10], R56 ;  /* 0x00001038ff007987 */ /* 0x0009e20008100c19 */
[C---:B------:R-:W-:Y:S01]  /*26eb0*/  FMUL R29, R28.reuse, R48 ;  /* 0x000000301c1d7220 */ /* 0x040fe20000400000 */
[C---:B------:R-:W-:Y:S01]  /*26ec0*/  FMUL R20, R28.reuse, R49 ;  /* 0x000000311c147220 */ /* 0x040fe20000400000 */
[C---:B------:R-:W-:Y:S01]  /*26ed0*/  FMUL R39, R28.reuse, R50 ;  /* 0x000000321c277220 */ /* 0x040fe20000400000 */
[----:B------:R4:W-:Y:S01]  /*26ee0*/  STL.128 [UR25+0x50], R60 ;  /* 0x0000503cff007987 */ /* 0x0009e20008100c19 */
[----:B------:R-:W-:Y:S01]  /*26ef0*/  FMUL R28, R28, R51 ;  /* 0x000000331c1c7220 */ /* 0x000fe20000400000 */
[----:B------:R-:W-:Y:S01]  /*26f00*/  FFMA R29, R29, 0.5, R52 ;  /* 0x3f0000001d1d7823 */ /* 0x000fe20000000034 */
[----:B------:R-:W-:Y:S01]  /*26f10*/  FFMA R20, R20, 0.5, R53 ;  /* 0x3f00000014147823 */ /* 0x000fe20000000035 */
[----:B------:R-:W-:Y:S01]  /*26f20*/  FFMA R39, R39, 0.5, R54 ;  /* 0x3f00000027277823 */ /* 0x000fe20000000036 */
[----:B------:R-:W-:Y:S01]  /*26f30*/  FFMA R28, R28, 0.5, R55 ;  /* 0x3f0000001c1c7823 */ /* 0x000fe20000000037 */
[C---:B------:R-:W-:Y:S01]  /*26f40*/  FMUL R44, R38.reuse, R44 ;  /* 0x0000002c262c7220 */ /* 0x040fe20000400000 */
[C---:B------:R-:W-:Y:S01]  /*26f50*/  FMUL R45, R38.reuse, R45 ;  /* 0x0000002d262d7220 */ /* 0x040fe20000400000 */
[C---:B------:R-:W-:Y:S01]  /*26f60*/  FMUL R46, R38.reuse, R46 ;  /* 0x0000002e262e7220 */ /* 0x040fe20000400000 */
[----:B------:R-:W-:Y:S01]  /*26f70*/  FMUL R47, R38, R47 ;  /* 0x0000002f262f7220 */ /* 0x000fe20000400000 */
[----:B------:R-:W-:Y:S01]  /*26f80*/  FFMA R52, R44, 0.5, R29 ;  /* 0x3f0000002c347823 */ /* 0x000fe2000000001d */
[----:B------:R-:W-:Y:S01]  /*26f90*/  FFMA R53, R45, 0.5, R20 ;  /* 0x3f0000002d357823 */ /* 0x000fe20000000014 */
[----:B------:R-:W-:Y:S01]  /*26fa0*/  FFMA R54, R46, 0.5, R39 ;  /* 0x3f0000002e367823 */ /* 0x000fe20000000027 */
[----:B------:R-:W-:Y:S01]  /*26fb0*/  FFMA R55, R47, 0.5, R28 ;  /* 0x3f0000002f377823 */ /* 0x000fe2000000001c */
[----:B----4-:R-:W-:Y:S06]  /*26fc0*/  BRA.U UP0, `(.L_x_450) ;  /* 0xfffffffd00387547 */ /* 0x010fec000b83ffff */
[----:B------:R3:W-:Y:S01]  /*26fd0*/  STL.128 [R1+0x1ed0], R52 ;  /* 0x001ed03401007387 */ /* 0x0007e20000100c00 */
[----:B------:R-:W-:-:S07]  /*26fe0*/  MOV R20, UR26 ;  /* 0x0000001a00147c02 */ /* 0x000fce0008000f00 */
.L_x_449:
[----:B------:R-:W-:Y:S02]  /*26ff0*/  UISETP.NE.AND UP0, UPT, UR23, URZ, UPT ;  /* 0x000000ff1700728c */ /* 0x000fe4000bf05270 */
[----:B------:R-:W-:-:S07]  /*27000*/  UISETP.NE.AND UP2, UPT, UR15, URZ, UPT ;  /* 0x000000ff0f00728c */ /* 0x000fce000bf45270 */
[----:B------:R-:W-:Y:S05]  /*27010*/  BRA.U !UP0, `(.L_x_451) ;  /* 0x0000000108707547 */ /* 0x000fea000b800000 */
[C---:B------:R-:W-:Y:S01]  /*27020*/  SHF.L.U32 R22, R20.reuse, 0x2, RZ ;  /* 0x0000000214167819 */ /* 0x040fe200000006ff */
[----:B------:R-:W4:Y:S03]  /*27030*/  LDL.128 R44, [R3+0x610] ;  /* 0x00061000032c7983 */ /* 0x000f260000100c00 */
[----:B------:R-:W-:Y:S02]  /*27040*/  IADD3 R28, PT, PT, R1, R22, RZ ;  /* 0x00000016011c7210 */ /* 0x000fe40007ffe0ff */
[----:B--2---:R-:W-:Y:S01]  /*27050*/  LEA R38, R20, R1, 0x6 ;  /* 0x0000000114267211 */ /* 0x004fe200078e30ff */
[----:B------:R-:W2:Y:S04]  /*27060*/  LDL R22, [R22+UR22+0x20] ;  /* 0x0000201616167983 */ /* 0x000ea80008100800 */
[----:B------:R-:W5:Y:S04]  /*27070*/  LDL R28, [R28+0x1f00] ;  /* 0x001f00001c1c7983 */ /* 0x000f680000100800 */
[----:B------:R-:W3:Y:S04]  /*27080*/  LDL.128 R32, [R38+0x410] ;  /* 0x0004100026207983 */ /* 0x000ee80000100c00 */
[----:B------:R-:W4:Y:S01]  /*27090*/  LDL.128 R48, [R38+0x10] ;  /* 0x0000100026307983 */ /* 0x000f220000100c00 */
[----:B-----5:R-:W-:-:S04]  /*270a0*/  FADD R21, R28, -R21 ;  /* 0x800000151c157221 */ /* 0x020fc80000000000 */
[----:B--2---:R-:W-:-:S04]  /*270b0*/  FMUL R21, R22, R21 ;  /* 0x0000001516157220 */ /* 0x004fc80000400000 */
[C---:B---3--:R-:W-:Y:S01]  /*270c0*/  FMUL R29, R21.reuse, R32 ;  /* 0x00000020151d7220 */ /* 0x048fe20000400000 */
[C---:B------:R-:W-:Y:S01]  /*270d0*/  FMUL R20, R21.reuse, R33 ;  /* 0x0000002115147220 */ /* 0x040fe20000400000 */
[C---:B------:R-:W-:Y:S01]  /*270e0*/  FMUL R39, R21.reuse, R34 ;  /* 0x0000002215277220 */ /* 0x040fe20000400000 */
[C---:B------:R-:W-:Y:S01]  /*270f0*/  FMUL R28, R21.reuse, R35 ;  /* 0x00000023151c7220 */ /* 0x040fe20000400000 */
[C---:B----4-:R-:W-:Y:S01]  /*27100*/  FMUL R33, R21.reuse, R44 ;  /* 0x0000002c15217220 */ /* 0x050fe20000400000 */
[C---:B------:R-:W-:Y:S01]  /*27110*/  FMUL R22, R21.reuse, R45 ;  /* 0x0000002d15167220 */ /* 0x040fe20000400000 */
[C---:B------:R-:W-:Y:S01]  /*27120*/  FMUL R35, R21.reuse, R46 ;  /* 0x0000002e15237220 */ /* 0x040fe20000400000 */
[----:B------:R-:W-:Y:S01]  /*27130*/  FMUL R32, R21, R47 ;  /* 0x0000002f15207220 */ /* 0x000fe20000400000 */
[----:B------:R-:W-:Y:S01]  /*27140*/  FFMA R52, R29, 0.5, R52 ;  /* 0x3f0000001d347823 */ /* 0x000fe20000000034 */
        /* <DEDUP_REMOVED lines=8> */
[----:B------:R4:W-:Y:S02]  /*271d0*/  STL.128 [R38+0x10], R48 ;  /* 0x0000103026007387 */ /* 0x0009e40000100c00 */
.L_x_451:
[----:B------:R-:W-:Y:S01]  /*271e0*/  HFMA2 R20, -RZ, RZ, 0, 0 ;  /* 0x00000000ff147431 */ /* 0x000fe200000001ff */
        /* <DEDUP_REMOVED lines=11> */
.L_x_455:
[----:B------:R-:W-:Y:S02]  /*272a0*/  ULEA UR26, UR6, UR17, 0x6 ;  /* 0x00000011061a7291 */ /* 0x000fe4000f8e30ff */
[----:B------:R-:W-:-:S07]  /*272b0*/  ULEA UR7, UR6, UR22, 0x2 ;  /* 0x0000001606077291 */ /* 0x000fce000f8e10ff */
[----:B------:R-:W5:Y:S04]  /*272c0*/  LDL.128 R44, [UR26+0x820] ;  /* 0x0008201aff2c7983 */ /* 0x000f680008100c00 */
[----:B--2---:R-:W3:Y:S04]  /*272d0*/  LDL.128 R32, [UR26+0x860] ;  /* 0x0008601aff207983 */ /* 0x004ee80008100c00 */
[----:B------:R-:W3:Y:S04]  /*272e0*/  LDL.64 R28, [UR7+0x40] ;  /* 0x00004007ff1c7983 */ /* 0x000ee80008100a00 */
[----:B--2-4-:R-:W2:Y:S01]  /*272f0*/  LDL.128 R48, [UR26+0x220] ;  /* 0x0002201aff307983 */ /* 0x014ea20008100c00 */
[----:B------:R-:W-:Y:S01]  /*27300*/  ULEA UR7, UR6, UR17, 0x2 ;  /* 0x0000001106077291 */ /* 0x000fe2000f8e10ff */
[C---:B-----5:R-:W-:Y:S01]  /*27310*/  FFMA R21, R23.reuse, R44, RZ ;  /* 0x0000002c17157223 */ /* 0x060fe200000000ff */
        /* <DEDUP_REMOVED lines=106> */
.L_x_454:
[----:B------:R-:W-:-:S04]  /*279c0*/  UIADD3 UR7, UPT, UPT, UR29, -UR6, URZ ;  /* 0x800000061d077290 */ /* 0x000fc8000fffe0ff */
[----:B------:R-:W-:-:S09]  /*279d0*/  UISETP.GT.AND UP2, UPT, UR7, 0x2, UPT ;  /* 0x000000020700788c */ /* 0x000fd2000bf44270 */
[----:B------:R-:W-:Y:S05]  /*279e0*/  BRA.U !UP2, `(.L_x_456) ;  /* 0x000000010ae47547 */ /* 0x000fea000b800000 */
[----:B------:R-:W-:Y:S02]  /*279f0*/  ULEA UR26, UR6, UR17, 0x6 ;  /* 0x00000011061a7291 */ /* 0x000fe4000f8e30ff */
[----:B------:R-:W-:-:S07]  /*27a00*/  ULEA UR7, UR6, UR22, 0x2 ;  /* 0x0000001606077291 */ /* 0x000fce000f8e10ff */
[----:B------:R-:W5:Y:S04]  /*27a10*/  LDL.128 R44, [UR26+0x820] ;  /* 0x0008201aff2c7983 */ /* 0x000f680008100c00 */
[----:B--2---:R-:W2:Y:S04]  /*27a20*/  LDL.128 R32, [UR26+0x860] ;  /* 0x0008601aff207983 */ /* 0x004ea80008100c00 */
[----:B------:R-:W3:Y:S04]  /*27a30*/  LDL.64 R28, [UR7+0x40] ;  /* 0x00004007ff1c7983 */ /* 0x000ee80008100a00 */
[----:B----4-:R-:W3:Y:S01]  /*27a40*/  LDL.128 R48, [UR26+0x220] ;  /* 0x0002201aff307983 */ /* 0x010ee20008100c00 */
[----:B------:R-:W-:Y:S01]  /*27a50*/  ULEA UR7, UR6, UR17, 0x2 ;  /* 0x0000001106077291 */ /* 0x000fe2000f8e10ff */
[C---:B-----5:R-:W-:Y:S01]  /*27a60*/  FFMA R21, R23.reuse, R44, RZ ;  /* 0x0000002c17157223 */ /* 0x060fe200000000ff */
[----:B--2---:R-:W-:-:S03]  /*27a70*/  FFMA R32, R23, R32, RZ ;  /* 0x0000002017207223 */ /* 0x004fc600000000ff */
[C---:B------:R-:W-:Y:S01]  /*27a80*/  FFMA R20, R102.reuse, R45, R21 ;  /* 0x0000002d66147223 */ /* 0x040fe20000000015 */
[----:B------:R-:W-:-:S03]  /*27a90*/  FFMA R33, R102, R33, R32 ;  /* 0x0000002166217223 */ /* 0x000fc60000000020 */
[C---:B------:R-:W-:Y:S01]  /*27aa0*/  FFMA R20, R43.reuse, R46, R20 ;  /* 0x0000002e2b147223 */ /* 0x040fe20000000014 */
[----:B------:R-:W-:Y:S01]  /*27ab0*/  FFMA R34, R43, R34, R33 ;  /* 0x000000222b227223 */ /* 0x000fe20000000021 */
[-C--:B---3--:R-:W-:Y:S01]  /*27ac0*/  FFMA R48, R23, R28.reuse, R48 ;  /* 0x0000001c17307223 */ /* 0x088fe20000000030 */
        /* <DEDUP_REMOVED lines=43> */
.L_x_456:
[----:B------:R-:W-:-:S09]  /*27d80*/  UISETP.NE.OR UP0, UPT, UR6, UR29, UP0 ;  /* 0x0000001d0600728c */ /* 0x000fd20008705670 */
[----:B------:R-:W-:Y:S05]  /*27d90*/  BRA.U !UP0, `(.L_x_457) ;  /* 0x0000000108787547 */ /* 0x000fea000b800000 */
.L_x_453:
[----:B------:R-:W-:Y:S02]  /*27da0*/  ULEA UR7, UR6, UR17, 0x6 ;  /* 0x0000001106077291 */ /* 0x000fe4000f8e30ff */
[----:B------:R-:W-:-:S07]  /*27db0*/  ULEA UR25, UR6, UR22, 0x2 ;  /* 0x0000001606197291 */ /* 0x000fce000f8e10ff */
[----:B----4-:R-:W4:Y:S04]  /*27dc0*/  LDL.128 R44, [UR7+0x820] ;  /* 0x00082007ff2c7983 */ /* 0x010f280008100c00 */
[----:B--2---:R-:W2:Y:S04]  /*27dd0*/  LDL.128 R32, [UR7+0x860] ;  /* 0x00086007ff207983 */ /* 0x004ea80008100c00 */
[----:B------:R-:W5:Y:S04]  /*27de0*/  LDL.64 R28, [UR25+0x40] ;  /* 0x00004019ff1c7983 */ /* 0x000f680008100a00 */
[----:B------:R-:W5:Y:S01]  /*27df0*/  LDL.128 R48, [UR7+0x220] ;  /* 0x00022007ff307983 */ /* 0x000f620008100c00 */
[----:B------:R-:W-:Y:S01]  /*27e00*/  ULEA UR25, UR6, UR17, 0x2 ;  /* 0x0000001106197291 */ /* 0x000fe2000f8e10ff */
[C---:B----4-:R-:W-:Y:S01]  /*27e10*/  FFMA R21, R23.reuse, R44, RZ ;  /* 0x0000002c17157223 */ /* 0x050fe200000000ff */
        /* <DEDUP_REMOVED lines=15> */
[----:B------:R-:W-:Y:S01]  /*27f10*/  UISETP.NE.AND UP0, UPT, UR6, UR29, UPT ;  /* 0x0000001d0600728c */ /* 0x000fe2000bf05270 */
[-C--:B----4-:R-:W-:Y:S01]  /*27f20*/  FFMA R32, R23, R29.reuse, R32 ;  /* 0x0000001d17207223 */ /* 0x090fe20000000020 */
[-C--:B------:R-:W-:Y:S01]  /*27f30*/  FFMA R33, R102, R29.reuse, R33 ;  /* 0x0000001d66217223 */ /* 0x080fe20000000021 */
[-C--:B------:R-:W-:Y:S01]  /*27f40*/  FFMA R34, R43, R29.reuse, R34 ;  /* 0x0000001d2b227223 */ /* 0x080fe20000000022 */
[----:B------:R-:W-:-:S05]  /*27f50*/  FFMA R35, R2, R29, R35 ;  /* 0x0000001d02237223 */ /* 0x000fca0000000023 */
[----:B------:R2:W-:Y:S01]  /*27f60*/  STL.128 [UR7+0x260], R32 ;  /* 0x00026020ff007987 */ /* 0x0005e20008100c07 */
[----:B------:R-:W-:Y:S05]  /*27f70*/  BRA.U UP0, `(.L_x_453) ;  /* 0xfffffffd00887547 */ /* 0x000fea000b83ffff */
.L_x_457:
[----:B--2-4-:R-:W-:-:S07]  /*27f80*/  MOV R20, UR29 ;  /* 0x0000001d00147c02 */ /* 0x014fce0008000f00 */
.L_x_452:
[----:B------:R-:W-:Y:S02]  /*27f90*/  UISETP.NE.AND UP0, UPT, UR23, URZ, UPT ;  /* 0x000000ff1700728c */ /* 0x000fe4000bf05270 */
[----:B------:R-:W-:Y:S02]  /*27fa0*/  UISETP.GE.U32.AND UP2, UPT, UR15, 0xf, UPT ;  /* 0x0000000f0f00788c */ /* 0x000fe4000bf46070 */
[----:B------:R-:W-:-:S05]  /*27fb0*/  UISETP.NE.AND UP3, UPT, UR24, URZ, UPT ;  /* 0x000000ff1800728c */ /* 0x000fca000bf65270 */
[----:B------:R-:W-:Y:S06]  /*27fc0*/  BRA.U !UP0, `(.L_x_458) ;  /* 0x0000000108407547 */ /* 0x000fec000b800000 */
[----:B------:R-:W-:-:S05]  /*27fd0*/  LEA R28, R20, R1, 0x6 ;  /* 0x00000001141c7211 */ /* 0x000fca00078e30ff */
[----:B------:R-:W5:Y:S01]  /*27fe0*/  LDL.128 R32, [R28+0x820] ;  /* 0x000820001c207983 */ /* 0x000f620000100c00 */
[----:B------:R-:W-:Y:S01]  /*27ff0*/  SHF.L.U32 R20, R20, 0x2, RZ ;  /* 0x0000000214147819 */ /* 0x000fe200000006ff */
[----:B-----5:R-:W-:-:S04]  /*28000*/  FFMA R21, R23, R32, RZ ;  /* 0x0000002017157223 */ /* 0x020fc800000000ff */
[----:B------:R-:W-:-:S04]  /*28010*/  FFMA R22, R102, R33, R21 ;  /* 0x0000002166167223 */ /* 0x000fc80000000015 */
[----:B------:R-:W-:Y:S01]  /*28020*/  FFMA R21, R43, R34, R22 ;  /* 0x000000222b157223 */ /* 0x000fe20000000016 */
[----:B------:R-:W-:-:S03]  /*28030*/  IADD3 R22, PT, PT, R1, R20, RZ ;  /* 0x0000001401167210 */ /* 0x000fc60007ffe0ff */
[----:B------:R-:W-:-:S05]  /*28040*/  FFMA R21, R2, R35, R21 ;  /* 0x0000002302157223 */ /* 0x000fca0000000015 */
[----:B------:R0:W-:Y:S04]  /*28050*/  STL [R22+0x1f00], R21 ;  /* 0x001f001516007387 */ /* 0x0001e80000100800 */
[----:B------:R-:W5:Y:S04]  /*28060*/  LDL R20, [R20+UR22+0x40] ;  /* 0x0000401614147983 */ /* 0x000f680008100800 */
[----:B------:R-:W5:Y:S02]  /*28070*/  LDL.128 R32, [R28+0x220] ;  /* 0x000220001c207983 */ /* 0x000f640000100c00 */
[-C--:B-----5:R-:W-:Y:S01]  /*28080*/  FFMA R32, R23, R20.reuse, R32 ;  /* 0x0000001417207223 */ /* 0x0a0fe20000000020 */
[-C--:B------:R-:W-:Y:S01]  /*28090*/  FFMA R33, R102, R20.reuse, R33 ;  /* 0x0000001466217223 */ /* 0x080fe20000000021 */
[-C--:B------:R-:W-:Y:S01]  /*280a0*/  FFMA R34, R43, R20.reuse, R34 ;  /* 0x000000142b227223 */ /* 0x080fe20000000022 */
[----:B------:R-:W-:-:S05]  /*280b0*/  FFMA R35, R2, R20, R35 ;  /* 0x0000001402237223 */ /* 0x000fca0000000023 */
[----:B------:R0:W-:Y:S02]  /*280c0*/  STL.128 [R28+0x220], R32 ;  /* 0x000220201c007387 */ /* 0x0001e40000100c00 */
.L_x_458:
[----:B------:R-:W-:Y:S01]  /*280d0*/  HFMA2 R29, -RZ, RZ, 0, 0 ;  /* 0x00000000ff1d7431 */ /* 0x000fe200000001ff */
[----:B------:R-:W-:Y:S01]  /*280e0*/  UMOV UR6, URZ ;  /* 0x000000ff00067c82 */ /* 0x000fe20008000000 */
[----:B------:R-:W-:Y:S05]  /*280f0*/  BRA.U !UP2, `(.L_x_459) ;  /* 0x000000010a807547 */ /* 0x000fea000b800000 */
[----:B------:R-:W-:Y:S01]  /*28100*/  MOV R29, RZ ;  /* 0x000000ff001d7202 */ /* 0x000fe20000000f00 */
[----:B------:R-:W-:Y:S01]  /*28110*/  ULOP3.LUT UR6, UR12, 0xfffffff0, URZ, 0xc0, !UPT ;  /* 0xfffffff00c067892 */ /* 0x000fe2000f8ec0ff */
[----:B------:R-:W-:-:S11]  /*28120*/  UMOV UR7, URZ ;  /* 0x000000ff00077c82 */ /* 0x000fd60008000000 */
.L_x_460:
[----:B------:R-:W-:Y:S02]  /*28130*/  ULEA UR26, UR7, UR17, 0x2 ;  /* 0x00000011071a7291 */ /* 0x000fe4000f8e10ff */
[----:B------:R-:W-:-:S07]  /*28140*/  ULEA UR25, UR7, UR22, 0x2 ;  /* 0x0000001607197291 */ /* 0x000fce000f8e10ff */
[----:B0-----:R-:W5:Y:S04]  /*28150*/  LDL.128 R20, [UR26+0x1f00] ;  /* 0x001f001aff147983 */ /* 0x001f680008100c00 */
[----:B------:R-:W5:Y:S04]  /*28160*/  LDL.128 R32, [UR25+0x40] ;  /* 0x00004019ff207983 */ /* 0x000f680008100c00 */
[----:B------:R-:W3:Y:S04]  /*28170*/  LDL.128 R40, [UR26+0x1f10] ;  /* 0x001f101aff287983 */ /* 0x000ee80008100c00 */
[----:B------:R-:W3:Y:S04]  /*28180*/  LDL.128 R44, [UR25+0x50] ;  /* 0x00005019ff2c7983 */ /* 0x000ee80008100c00 */
[----:B--2-4-:R-:W2:Y:S04]  /*28190*/  LDL.128 R48, [UR26+0x1f20] ;  /* 0x001f201aff307983 */ /* 0x014ea80008100c00 */
[----:B------:R-:W2:Y:S04]  /*281a0*/  LDL.128 R56, [UR25+0x60] ;  /* 0x00006019ff387983 */ /* 0x000ea80008100c00 */
[----:B------:R-:W4:Y:S04]  /*281b0*/  LDL.128 R60, [UR26+0x1f30] ;  /* 0x001f301aff3c7983 */ /* 0x000f280008100c00 */
[----:B------:R-:W4:Y:S01]  /*281c0*/  LDL.128 R76, [UR25+0x70] ;  /* 0x00007019ff4c7983 */ /* 0x000f220008100c00 */
[----:B------:R-:W-:-:S04]  /*281d0*/  UIADD3 UR7, UPT, UPT, UR7, 0x10, URZ ;  /* 0x0000001007077890 */ /* 0x000fc8000fffe0ff */
[----:B------:R-:W-:Y:S01]  /*281e0*/  UISETP.NE.AND UP0, UPT, UR7, UR6, UPT ;  /* 0x000000060700728c */ /* 0x000fe2000bf05270 */
[----:B-----5:R-:W-:-:S04]  /*281f0*/  FFMA R20, R20, R32, R29 ;  /* 0x0000002014147223 */ /* 0x020fc8000000001d */
[----:B------:R-:W-:-:S04]  /*28200*/  FFMA R21, R21, R33, R20 ;  /* 0x0000002115157223 */ /* 0x000fc80000000014 */
[----:B------:R-:W-:-:S04]  /*28210*/  FFMA R22, R22, R34, R21 ;  /* 0x0000002216167223 */ /* 0x000fc80000000015 */
[----:B------:R-:W-:-:S04]  /*28220*/  FFMA R23, R23, R35, R22 ;  /* 0x0000002317177223 */ /* 0x000fc80000000016 */
        /* <DEDUP_REMOVED lines=11> */
[----:B------:R-:W-:Y:S01]  /*282e0*/  FFMA R29, R63, R79, R62 ;  /* 0x0000004f3f1d7223 */ /* 0x000fe2000000003e */
[----:B------:R-:W-:Y:S06]  /*282f0*/  BRA.U UP0, `(.L_x_460) ;  /* 0xfffffffd008c7547 */ /* 0x000fec000b83ffff */
.L_x_459:
[----:B------:R-:W-:Y:S05]  /*28300*/  BRA.U !UP3, `(.L_x_461) ;  /* 0x000000010bb47547 */ /* 0x000fea000b800000 */
[----:B------:R-:W-:Y:S02]  /*28310*/  ISETP.GE.U32.AND P0, PT, R114, 0x7, PT ;  /* 0x000000077200780c */ /* 0x000fe40003f06070 */
[----:B------:R-:W-:-:S11]  /*28320*/  LOP3.LUT P1, RZ, R112, 0x7, RZ, 0xc0, !PT ;  /* 0x0000000770ff7812 */ /* 0x000fd6000782c0ff */
[----:B------:R-:W-:Y:S05]  /*28330*/  @!P0 BRA `(.L_x_462) ;  /* 0x00000000003c8947 */ /* 0x000fea0003800000 */
[----:B------:R-:W-:Y:S02]  /*28340*/  ULEA UR25, UR6, UR17, 0x2 ;  /* 0x0000001106197291 */ /* 0x000fe4000f8e10ff */
[----:B------:R-:W-:-:S07]  /*28350*/  ULEA UR7, UR6, UR22, 0x2 ;  /* 0x0000001606077291 */ /* 0x000fce000f8e10ff */
[----:B0-----:R-:W5:Y:S04]  /*28360*/  LDL.128 R20, [UR25+0x1f00] ;  /* 0x001f0019ff147983 */ /* 0x001f680008100c00 */
[----:B------:R-:W5:Y:S04]  /*28370*/  LDL.128 R32, [UR7+0x40] ;  /* 0x00004007ff207983 */ /* 0x000f680008100c00 */
[----:B------:R-:W2:Y:S04]  /*28380*/  LDL.128 R40, [UR25+0x1f10] ;  /* 0x001f1019ff287983 */ /* 0x000ea80008100c00 */
[----:B------:R-:W2:Y:S01]  /*28390*/  LDL.128 R44, [UR7+0x50] ;  /* 0x00005007ff2c7983 */ /* 0x000ea20008100c00 */
[----:B------:R-:W-:Y:S01]  /*283a0*/  UIADD3 UR6, UPT, UPT, UR6, 0x8, URZ ;  /* 0x0000000806067890 */ /* 0x000fe2000fffe0ff */
[----:B-----5:R-:W-:-:S04]  /*283b0*/  FFMA R20, R20, R32, R29 ;  /* 0x0000002014147223 */ /* 0x020fc8000000001d */
[----:B------:R-:W-:-:S04]  /*283c0*/  FFMA R21, R21, R33, R20 ;  /* 0x0000002115157223 */ /* 0x000fc80000000014 */
[----:B------:R-:W-:-:S04]  /*283d0*/  FFMA R22, R22, R34, R21 ;  /* 0x0000002216167223 */ /* 0x000fc80000000015 */
[----:B------:R-:W-:-:S04]  /*283e0*/  FFMA R23, R23, R35, R22 ;  /* 0x0000002317177223 */ /* 0x000fc80000000016 */
[----:B--2---:R-:W-:-:S04]  /*283f0*/  FFMA R40, R40, R44, R23 ;  /* 0x0000002c28287223 */ /* 0x004fc80000000017 */
[----:B------:R-:W-:-:S04]  /*28400*/  FFMA R41, R41, R45, R40 ;  /* 0x0000002d29297223 */ /* 0x000fc80000000028 */
[----:B------:R-:W-:-:S04]  /*28410*/  FFMA R42, R42, R46, R41 ;  /* 0x0000002e2a2a7223 */ /* 0x000fc80000000029 */
[----:B------:R-:W-:-:S07]  /*28420*/  FFMA R29, R43, R47, R42 ;  /* 0x0000002f2b1d7223 */ /* 0x000fce000000002a */
.L_x_462:
[----:B------:R-:W-:Y:S05]  /*28430*/  @!P1 BRA `(.L_x_461) ;  /* 0x0000000000689947 */ /* 0x000fea0003800000 */
[----:B------:R-:W-:Y:S02]  /*28440*/  ISETP.GE.U32.AND P1, PT, R113, 0x3, PT ;  /* 0x000000037100780c */ /* 0x000fe40003f26070 */
[----:B0-----:R-:W-:-:S04]  /*28450*/  LOP3.LUT R28, R74, 0x3, RZ, 0xc0, !PT ;  /* 0x000000034a1c7812 */ /* 0x001fc800078ec0ff */
[----:B------:R-:W-:-:S07]  /*28460*/  ISETP.NE.AND P0, PT, R28, RZ, PT ;  /* 0x000000ff1c00720c */ /* 0x000fce0003f05270 */
[----:B------:R-:W-:Y:S06]  /*28470*/  @!P1 BRA `(.L_x_463) ;  /* 0x0000000000249947 */ /* 0x000fec0003800000 */
[----:B------:R-:W-:Y:S02]  /*28480*/  ULEA UR7, UR6, UR17, 0x2 ;  /* 0x0000001106077291 */ /* 0x000fe4000f8e10ff */
[----:B------:R-:W-:-:S07]  /*28490*/  ULEA UR25, UR6, UR22, 0x2 ;  /* 0x0000001606197291 */ /* 0x000fce000f8e10ff */
[----:B------:R-:W5:Y:S04]  /*284a0*/  LDL.128 R20, [UR7+0x1f00] ;  /* 0x001f0007ff147983 */ /* 0x000f680008100c00 */
[----:B------:R-:W5:Y:S01]  /*284b0*/  LDL.128 R32, [UR25+0x40] ;  /* 0x00004019ff207983 */ /* 0x000f620008100c00 */
[----:B------:R-:W-:Y:S01]  /*284c0*/  UIADD3 UR6, UPT, UPT, UR6, 0x4, URZ ;  /* 0x0000000406067890 */ /* 0x000fe2000fffe0ff */
[----:B-----5:R-:W-:-:S04]  /*284d0*/  FFMA R20, R20, R32, R29 ;  /* 0x0000002014147223 */ /* 0x020fc8000000001d */
[----:B------:R-:W-:-:S04]  /*284e0*/  FFMA R21, R21, R33, R20 ;  /* 0x0000002115157223 */ /* 0x000fc80000000014 */
[----:B------:R-:W-:-:S04]  /*284f0*/  FFMA R22, R22, R34, R21 ;  /* 0x0000002216167223 */ /* 0x000fc80000000015 */
[----:B------:R-:W-:-:S07]  /*28500*/  FFMA R29, R23, R35, R22 ;  /* 0x00000023171d7223 */ /* 0x000fce0000000016 */
.L_x_463:
[----:B------:R-:W-:Y:S05]  /*28510*/  @!P0 BRA `(.L_x_461) ;  /* 0x0000000000308947 */ /* 0x000fea0003800000 */
[----:B------:R-:W-:Y:S02]  /*28520*/  ULEA UR7, UR6, UR17, 0x2 ;  /* 0x0000001106077291 */ /* 0x000fe4000f8e10ff */
[----:B------:R-:W-:-:S07]  /*28530*/  ULEA UR6, UR6, UR22, 0x2 ;  /* 0x0000001606067291 */ /* 0x000fce000f8e10ff */
[----:B------:R-:W5:Y:S04]  /*28540*/  LDL.64 R20, [UR7+0x1f00] ;  /* 0x001f0007ff147983 */ /* 0x000f680008100a00 */
[----:B------:R-:W5:Y:S01]  /*28550*/  LDL.64 R22, [UR6+0x40] ;  /* 0x00004006ff167983 */ /* 0x000f620008100a00 */
[----:B------:R-:W-:Y:S01]  /*28560*/  ISETP.NE.AND P0, PT, R28, 0x1, PT ;  /* 0x000000011c00780c */ /* 0x000fe20003f05270 */
[----:B-----5:R-:W-:-:S12]  /*28570*/  FFMA R29, R20, R22, R29 ;  /* 0x00000016141d7223 */ /* 0x020fd8000000001d */
[----:B------:R-:W-:Y:S05]  /*28580*/  @!P0 BRA `(.L_x_461) ;  /* 0x0000000000148947 */ /* 0x000fea0003800000 */
[----:B------:R-:W5:Y:S04]  /*28590*/  LDL R2, [UR7+0x1f08] ;  /* 0x001f0807ff027983 */ /* 0x000f680008100800 */
[----:B------:R-:W5:Y:S01]  /*285a0*/  LDL R20, [UR6+0x48] ;  /* 0x00004806ff147983 */ /* 0x000f620008100800 */
[----:B------:R-:W-:Y:S01]  /*285b0*/  ISETP.NE.AND P0, PT, R28, 0x2, PT ;  /* 0x000000021c00780c */ /* 0x000fe20003f05270 */
[----:B------:R-:W-:-:S12]  /*285c0*/  FFMA R29, R21, R23, R29 ;  /* 0x00000017151d7223 */ /* 0x000fd8000000001d */
[----:B-----5:R-:W-:-:S07]  /*285d0*/  @P0 FFMA R29, R2, R20, R29 ;  /* 0x00000014021d0223 */ /* 0x020fce000000001d */
.L_x_461:
[----:B------:R-:W-:Y:S01]  /*285e0*/  UISETP.NE.AND UP0, UPT, UR15, URZ, UPT ;  /* 0x000000ff0f00728c */ /* 0x000fe2000bf05270 */
[----:B------:R-:W-:Y:S02]  /*285f0*/  MOV R2, RZ ;  /* 0x000000ff00027202 */ /* 0x000fe40000000f00 */
[----:B0-----:R-:W-:Y:S02]  /*28600*/  CS2R R22, SRZ ;  /* 0x0000000000167805 */ /* 0x001fe4000001ff00 */
[----:B------:R-:W-:-:S04]  /*28610*/  CS2R R20, SRZ ;  /* 0x0000000000147805 */ /* 0x000fc8000001ff00 */
[----:B------:R-:W-:Y:S05]  /*28620*/  BRA.U !UP0, `(.L_x_464) ;  /* 0x0000000108e07547 */ /* 0x000fea000b800000 */
[----:B------:R0:W5:Y:S01]  /*28630*/  LDL.128 R32, [R3+0x620] ;  /* 0x0006200003207983 */ /* 0x0001620000100c00 */
[----:B------:R-:W-:Y:S01]  /*28640*/  HFMA2 R23, -RZ, RZ, 0, 0 ;  /* 0x00000000ff177431 */ /* 0x000fe200000001ff */
[----:B------:R-:W-:Y:S01]  /*28650*/  ULOP3.LUT UR26, UR12, 0xfffffffe, URZ, 0xc0, !UPT ;  /* 0xfffffffe0c1a7892 */ /* 0x000fe2000f8ec0ff */
[----:B------:R-:W-:-:S11]  /*28660*/  UMOV UR6, URZ ;  /* 0x000000ff00067c82 */ /* 0x000fd60008000000 */
.L_x_465:
[----:B------:R-:W-:Y:S02]  /*28670*/  ULEA UR25, UR6, UR17, 0x2 ;  /* 0x0000001106197291 */ /* 0x000fe4000f8e10ff */
[----:B------:R-:W-:-:S07]  /*28680*/  ULEA UR7, UR6, UR22, 0x2 ;  /* 0x0000001606077291 */ /* 0x000fce000f8e10ff */
[----:B------:R-:W3:Y:S01]  /*28690*/  LDL.64 R40, [UR25+0x1f00] ;  /* 0x001f0019ff287983 */ /* 0x000ee20008100a00 */
[----:B------:R-:W-:-:S03]  /*286a0*/  ULEA UR25, UR6, UR17, 0x6 ;  /* 0x0000001106197291 */ /* 0x000fc6000f8e30ff */
[----:B--2-4-:R-:W2:Y:S06]  /*286b0*/  LDL.64 R38, [UR7+0x40] ;  /* 0x00004007ff267983 */ /* 0x014eac0008100a00 */
[----:B------:R-:W4:Y:S04]  /*286c0*/  LDL.128 R48, [UR25+0x20] ;  /* 0x00002019ff307983 */ /* 0x000f280008100c00 */
[----:B------:R-:W4:Y:S04]  /*286d0*/  LDL.128 R60, [UR25+0x60] ;  /* 0x00006019ff3c7983 */ /* 0x000f280008100c00 */
[----:B------:R-:W4:Y:S04]  /*286e0*/  LDL.128 R44, [UR25+0x420] ;  /* 0x00042019ff2c7983 */ /* 0x000f280008100c00 */
[----:B------:R-:W4:Y:S01]  /*286f0*/  LDL.128 R56, [UR25+0x460] ;  /* 0x00046019ff387983 */ /* 0x000f220008100c00 */
[----:B------:R-:W-:-:S04]  /*28700*/  UIADD3 UR6, UPT, UPT, UR6, 0x2, URZ ;  /* 0x0000000206067890 */ /* 0x000fc8000fffe0ff */
[----:B------:R-:W-:Y:S01]  /*28710*/  UISETP.NE.AND UP0, UPT, UR6, UR26, UPT ;  /* 0x0000001a0600728c */ /* 0x000fe2000bf05270 */
[--C-:B---3--:R-:W-:Y:S01]  /*28720*/  FADD R43, R40, -R29.reuse ;  /* 0x8000001d282b7221 */ /* 0x108fe20000000000 */
[----:B------:R-:W-:-:S03]  /*28730*/  FADD R2, R41, -R29 ;  /* 0x8000001d29027221 */ /* 0x000fc60000000000 */
[----:B--2---:R-:W-:Y:S01]  /*28740*/  FMUL R38, R38, R43 ;  /* 0x0000002b26267220 */ /* 0x004fe20000400000 */
        /* <DEDUP_REMOVED lines=35> */
[----:B--2---:R-:W-:Y:S06]  /*28980*/  BRA.U UP0, `(.L_x_465) ;  /* 0xfffffffd00387547 */ /* 0x004fec000b83ffff */
[----:B------:R2:W-:Y:S01]  /*28990*/  STL.128 [R1+0x1ee0], R20 ;  /* 0x001ee01401007387 */ /* 0x0005e20000100c00 */
[----:B------:R-:W-:-:S07]  /*289a0*/  MOV R2, UR26 ;  /* 0x0000001a00027c02 */ /* 0x000fce0008000f00 */
.L_x_464:
[----:B------:R-:W-:Y:S02]  /*289b0*/  UISETP.NE.AND UP0, UPT, UR23, URZ, UPT ;  /* 0x000000ff1700728c */ /* 0x000fe4000bf05270 */
[----:B------:R-:W-:-:S07]  /*289c0*/  UISETP.NE.AND UP2, UPT, UR15, URZ, UPT ;  /* 0x000000ff0f00728c */ /* 0x000fce000bf45270 */
[----:B------:R-:W-:Y:S05]  /*289d0*/  BRA.U !UP0, `(.L_x_466) ;  /* 0x0000000108707547 */ /* 0x000fea000b800000 */
[C---:B------:R-:W-:Y:S01]  /*289e0*/  SHF.L.U32 R28, R2.reuse, 0x2, RZ ;  /* 0x00000002021c7819 */ /* 0x040fe200000006ff */
[----:B------:R-:W5:Y:S03]  /*289f0*/  LDL.128 R44, [R3+0x620] ;  /* 0x00062000032c7983 */ /* 0x000f660000100c00 */
[----:B------:R-:W-:Y:S02]  /*28a00*/  IADD3 R32, PT, PT, R1, R28, RZ ;  /* 0x0000001c01207210 */ /* 0x000fe40007ffe0ff */
[----:B--2-4-:R-:W-:Y:S01]  /*28a10*/  LEA R38, R2, R1, 0x6 ;  /* 0x0000000102267211 */ /* 0x014fe200078e30ff */
[----:B------:R-:W2:Y:S04]  /*28a20*/  LDL R28, [R28+UR22+0x40] ;  /* 0x000040161c1c7983 */ /* 0x000ea80008100800 */
[----:B------:R-:W4:Y:S04]  /*28a30*/  LDL R32, [R32+0x1f00] ;  /* 0x001f000020207983 */ /* 0x000f280000100800 */
[----:B------:R-:W3:Y:S04]  /*28a40*/  LDL.128 R40, [R38+0x420] ;  /* 0x0004200026287983 */ /* 0x000ee80000100c00 */
[----:B------:R-:W5:Y:S01]  /*28a50*/  LDL.128 R48, [R38+0x20] ;  /* 0x0000200026307983 */ /* 0x000f620000100c00 */
[----:B----4-:R-:W-:-:S04]  /*28a60*/  FADD R29, R32, -R29 ;  /* 0x8000001d201d7221 */ /* 0x010fc80000000000 */
[----:B--2---:R-:W-:-:S04]  /*28a70*/  FMUL R29, R28, R29 ;  /* 0x0000001d1c1d7220 */ /* 0x004fc80000400000 */
[C---:B---3--:R-:W-:Y:S01]  /*28a80*/  FMUL R33, R29.reuse, R40 ;  /* 0x000000281d217220 */ /* 0x048fe20000400000 */
[C---:B------:R-:W-:Y:S01]  /*28a90*/  FMUL R2, R29.reuse, R41 ;  /* 0x000000291d027220 */ /* 0x040fe20000400000 */
[C---:B------:R-:W-:Y:S01]  /*28aa0*/  FMUL R39, R29.reuse, R42 ;  /* 0x0000002a1d277220 */ /* 0x040fe20000400000 */
[C---:B------:R-:W-:Y:S01]  /*28ab0*/  FMUL R32, R29.reuse, R43 ;  /* 0x0000002b1d207220 */ /* 0x040fe20000400000 */
[C---:B-----5:R-:W-:Y:S01]  /*28ac0*/  FMUL R35, R29.reuse, R44 ;  /* 0x0000002c1d237220 */ /* 0x060fe20000400000 */
        /* <DEDUP_REMOVED lines=13> */
.L_x_466:
        /* <DEDUP_REMOVED lines=12> */
.L_x_470:
[----:B------:R-:W-:Y:S02]  /*28c60*/  ULEA UR26, UR6, UR17, 0x6 ;  /* 0x00000011061a7291 */ /* 0x000fe4000f8e30ff */
[----:B------:R-:W-:-:S07]  /*28c70*/  ULEA UR7, UR6, UR22, 0x2 ;  /* 0x0000001606077291 */ /* 0x000fce000f8e10ff */
[----:B--2---:R-:W5:Y:S04]  /*28c80*/  LDL.128 R40, [UR26+0x830] ;  /* 0x0008301aff287983 */ /* 0x004f680008100c00 */
[----:B------:R-:W3:Y:S04]  /*28c90*/  LDL.128 R32, [UR26+0x870] ;  /* 0x0008701aff207983 */ /* 0x000ee80008100c00 */
[----:B--2-4-:R-:W2:Y:S04]  /*28ca0*/  LDL.64 R38, [UR7+0x60] ;  /* 0x00006007ff267983 */ /* 0x014ea80008100a00 */
[----:B------:R-:W2:Y:S01]  /*28cb0*/  LDL.128 R44, [UR26+0x230] ;  /* 0x0002301aff2c7983 */ /* 0x000ea20008100c00 */
        /* <DEDUP_REMOVED lines=24> */
[----:B--2---:R-:W2:Y:S04]  /*28e40*/  LDL.128 R44, [UR27+0x830] ;  /* 0x0008301bff2c7983 */ /* 0x004ea80008100c00 */
[----:B---3--:R-:W3:Y:S04]  /*28e50*/  LDL.128 R32, [UR27+0x870] ;  /* 0x0008701bff207983 */ /* 0x008ee80008100c00 */
[----:B------:R-:W5:Y:S04]  /*28e60*/  LDL.64 R38, [UR25+0x60] ;  /* 0x00006019ff267983 */ /* 0x000f680008100a00 */
[----:B------:R-:W5:Y:S01]  /*28e70*/  LDL.128 R48, [UR27+0x230] ;  /* 0x0002301bff307983 */ /* 0x000f620008100c00 */
[----:B------:R-:W-:Y:S01]  /*28e80*/  ULEA UR7, UR7, UR17, 0x2 ;  /* 0x0000001107077291 */ /* 0x000fe2000f8e10ff */
[C---:B--2---:R-:W-:Y:S01]  /*28e90*/  FFMA R29, R31.reuse, R44, RZ ;  /* 0x0000002c1f1d7223 */ /* 0x044fe200000000ff */
[----:B---3--:R-:W-:-:S03]  /*28ea0*/  FFMA R32, R31, R32, RZ ;  /* 0x000000201f207223 */ /* 0x008fc600000000ff */
        /* <DEDUP_REMOVED lines=10> */
[----:B------:R-:W-:Y:S04]  /*28f50*/  STL.128 [UR27+0x230], R48 ;  /* 0x00023030ff007987 */ /* 0x000fe80008100c1b */
[----:B------:R2:W-:Y:S04]  /*28f60*/  STL.64 [UR7+0x1f00], R34 ;  /* 0x001f0022ff007987 */ /* 0x0005e80008100a07 */
[----:B----4-:R-:W3:Y:S01]  /*28f70*/  LDL.128 R40, [UR27+0x270] ;  /* 0x0002701bff287983 */ /* 0x010ee20008100c00 */
[----:B------:R-:W-:-:S04]  /*28f80*/  UIADD3 UR7, UPT, UPT, UR6, 0x4, URZ ;  /* 0x0000000406077890 */ /* 0x000fc8000fffe0ff */
[----:B------:R-:W-:Y:S02]  /*28f90*/  ULEA UR26, UR7, UR17, 0x6 ;  /* 0x00000011071a7291 */ /* 0x000fe4000f8e30ff */
[----:B------:R-:W-:Y:S01]  /*28fa0*/  ULEA UR25, UR7, UR22, 0x2 ;  /* 0x0000001607197291 */ /* 0x000fe2000f8e10ff */
[-C--:B---3--:R-:W-:Y:S01]  /*28fb0*/  FFMA R40, R31, R39.reuse, R40 ;  /* 0x000000271f287223 */ /* 0x088fe20000000028 */
[-C--:B------:R-:W-:Y:S01]  /*28fc0*/  FFMA R41, R36, R39.reuse, R41 ;  /* 0x0000002724297223 */ /* 0x080fe20000000029 */
[-C--:B------:R-:W-:Y:S01]  /*28fd0*/  FFMA R42, R37, R39.reuse, R42 ;  /* 0x00000027252a7223 */ /* 0x080fe2000000002a */
[----:B------:R-:W-:-:S05]  /*28fe0*/  FFMA R43, R30, R39, R43 ;  /* 0x000000271e2b7223 */ /* 0x000fca000000002b */
[----:B------:R3:W-:Y:S04]  /*28ff0*/  STL.128 [UR27+0x270], R40 ;  /* 0x00027028ff007987 */ /* 0x0007e80008100c1b */
[----:B------:R-:W4:Y:S04]  /*29000*/  LDL.128 R44, [UR26+0x830] ;  /* 0x0008301aff2c7983 */ /* 0x000f280008100c00 */
        /* <DEDUP_REMOVED lines=18> */
[----:B---3--:R-:W3:Y:S01]  /*29130*/  LDL.128 R40, [UR26+0x270] ;  /* 0x0002701aff287983 */ /* 0x008ee20008100c00 */
        /* <DEDUP_REMOVED lines=27> */
[----:B---3--:R-:W3:Y:S01]  /*292f0*/  LDL.128 R40, [UR27+0x270] ;  /* 0x0002701bff287983 */ /* 0x008ee20008100c00 */
        /* <DEDUP_REMOVED lines=8> */
.L_x_469:
[----:B------:R-:W-:-:S04]  /*29380*/  UIADD3 UR7, UPT, UPT, UR29, -UR6, URZ ;  /* 0x800000061d077290 */ /* 0x000fc8000fffe0ff */
[----:B------:R-:W-:-:S09]  /*29390*/  UISETP.GT.AND UP2, UPT, UR7, 0x2, UPT ;  /* 0x000000020700788c */ /* 0x000fd2000bf44270 */
[----:B------:R-:W-:Y:S05]  /*293a0*/  BRA.U !UP2, `(.L_x_471) ;  /* 0x000000010ae47547 */ /* 0x000fea000b800000 */
[----:B------:R-:W-:Y:S02]  /*293b0*/  ULEA UR26, UR6, UR17, 0x6 ;  /* 0x00000011061a7291 */ /* 0x000fe4000f8e30ff */
[----:B------:R-:W-:-:S07]  /*293c0*/  ULEA UR7, UR6, UR22, 0x2 ;  /* 0x0000001606077291 */ /* 0x000fce000f8e10ff */
[----:B--2---:R-:W2:Y:S04]  /*293d0*/  LDL.128 R40, [UR26+0x830] ;  /* 0x0008301aff287983 */ /* 0x004ea80008100c00 */
[----:B------:R-:W5:Y:S04]  /*293e0*/  LDL.128 R32, [UR26+0x870] ;  /* 0x0008701aff207983 */ /* 0x000f680008100c00 */
[----:B----4-:R-:W4:Y:S04]  /*293f0*/  LDL.64 R38, [UR7+0x60] ;  /* 0x00006007ff267983 */ /* 0x010f280008100a00 */
[----:B------:R-:W4:Y:S01]  /*29400*/  LDL.128 R44, [UR26+0x230] ;  /* 0x0002301aff2c7983 */ /* 0x000f220008100c00 */
[----:B------:R-:W-:Y:S01]  /*29410*/  ULEA UR7, UR6, UR17, 0x2 ;  /* 0x0000001106077291 */ /* 0x000fe2000f8e10ff */
[C---:B--2---:R-:W-:Y:S01]  /*29420*/  FFMA R29, R31.reuse, R40, RZ ;  /* 0x000000281f1d7223 */ /* 0x044fe200000000ff */
        /* <DEDUP_REMOVED lines=13> */
[----:B------:R-:W5:Y:S01]  /*29500*/  LDL.128 R40, [UR26+0x270] ;  /* 0x0002701aff287983 */ /* 0x000f620008100c00 */
[----:B------:R-:W-:-:S04]  /*29510*/  UIADD3 UR7, UPT, UPT, UR6, 0x2, URZ ;  /* 0x0000000206077890 */ /* 0x000fc8000fffe0ff */
[----:B------:R-:W-:Y:S02]  /*29520*/  ULEA UR27, UR7, UR17, 0x6 ;  /* 0x00000011071b7291 */ /* 0x000fe4000f8e30ff */
[----:B------:R-:W-:Y:S01]  /*29530*/  ULEA UR25, UR7, UR22, 0x2 ;  /* 0x0000001607197291 */ /* 0x000fe2000f8e10ff */
[-C--:B-----5:R-:W-:Y:S01]  /*29540*/  FFMA R40, R31, R39.reuse, R40 ;  /* 0x000000271f287223 */ /* 0x0a0fe20000000028 */
[-C--:B------:R-:W-:Y:S01]  /*29550*/  FFMA R41, R36, R39.reuse, R41 ;  /* 0x0000002724297223 */ /* 0x080fe20000000029 */
[-C--:B------:R-:W-:Y:S01]  /*29560*/  FFMA R42, R37, R39.reuse, R42 ;  /* 0x00000027252a7223 */ /* 0x080fe2000000002a */
[----:B------:R-:W-:-:S05]  /*29570*/  FFMA R43, R30, R39, R43 ;  /* 0x000000271e2b7223 */ /* 0x000fca000000002b */
[----:B------:R5:W-:Y:S04]  /*29580*/  STL.128 [UR26+0x270], R40 ;  /* 0x00027028ff007987 */ /* 0x000be80008100c1a */
[----:B--2---:R-:W2:Y:S04]  /*29590*/  LDL.128 R44, [UR27+0x830] ;  /* 0x0008301bff2c7983 */ /* 0x004ea80008100c00 */
[----:B----4-:R-:W4:Y:S04]  /*295a0*/  LDL.128 R32, [UR27+0x870] ;  /* 0x0008701bff207983 */ /* 0x010f280008100c00 */
[----:B------:R-:W3:Y:S04]  /*295b0*/  LDL.64 R38, [UR25+0x60] ;  /* 0x00006019ff267983 */ /* 0x000ee80008100a00 */
[----:B------:R-:W3:Y:S01]  /*295c0*/  LDL.128 R48, [UR27+0x230] ;  /* 0x0002301bff307983 */ /* 0x000ee20008100c00 */
[----:B------:R-:W-:Y:S01]  /*295d0*/  ULEA UR7, UR7, UR17, 0x2 ;  /* 0x0000001107077291 */ /* 0x000fe2000f8e10ff */
[C---:B--2---:R-:W-:Y:S01]  /*295e0*/  FFMA R29, R31.reuse, R44, RZ ;  /* 0x0000002c1f1d7223 */ /* 0x044fe200000000ff */
[----:B----4-:R-:W-:-:S03]  /*295f0*/  FFMA R32, R31, R32, RZ ;  /* 0x000000201f207223 */ /* 0x010fc600000000ff */
        /* <DEDUP_REMOVED lines=12> */
[----:B-----5:R-:W3:Y:S01]  /*296c0*/  LDL.128 R40, [UR27+0x270] ;  /* 0x0002701bff287983 */ /* 0x020ee20008100c00 */
[----:B------:R-:W-:Y:S02]  /*296d0*/  UIADD3 UR6, UPT, UPT, UR6, 0x4, URZ ;  /* 0x0000000406067890 */ /* 0x000fe4000fffe0ff */
[----:B------:R-:W-:Y:S01]  /*296e0*/  UPLOP3.LUT UP0, UPT, UPT, UPT, UPT, 0x40, 0x4 ;  /* 0x000000000004789c */ /* 0x000fe20003f0e870 */
[-C--:B---3--:R-:W-:Y:S01]  /*296f0*/  FFMA R40, R31, R39.reuse, R40 ;  /* 0x000000271f287223 */ /* 0x088fe20000000028 */
[-C--:B------:R-:W-:Y:S01]  /*29700*/  FFMA R41, R36, R39.reuse, R41 ;  /* 0x0000002724297223 */ /* 0x080fe20000000029 */
[-C--:B------:R-:W-:Y:S01]  /*29710*/  FFMA R42, R37, R39.reuse, R42 ;  /* 0x00000027252a7223 */ /* 0x080fe2000000002a */
[----:B------:R-:W-:-:S05]  /*29720*/  FFMA R43, R30, R39, R43 ;  /* 0x000000271e2b7223 */ /* 0x000fca000000002b */
[----:B------:R2:W-:Y:S02]  /*29730*/  STL.128 [UR27+0x270], R40 ;  /* 0x00027028ff007987 */ /* 0x0005e40008100c1b */
.L_x_471:
[----:B------:R-:W-:-:S09]  /*29740*/  UISETP.NE.OR UP0, UPT, UR6, UR29, UP0 ;  /* 0x0000001d0600728c */ /* 0x000fd20008705670 */
[----:B------:R-:W-:Y:S05]  /*29750*/  BRA.U !UP0, `(.L_x_472) ;  /* 0x0000000108787547 */ /* 0x000fea000b800000 */
.L_x_468:
        /* <DEDUP_REMOVED lines=30> */
.L_x_472:
[----:B------:R-:W-:-:S07]  /*29940*/  MOV R2, UR29 ;  /* 0x0000001d00027c02 */ /* 0x000fce0008000f00 */
.L_x_467:
[----:B------:R-:W-:Y:S02]  /*29950*/  UISETP.NE.AND UP0, UPT, UR23, URZ, UPT ;  /* 0x000000ff1700728c */ /* 0x000fe4000bf05270 */
[----:B------:R-:W-:Y:S02]  /*29960*/  UISETP.GE.U32.AND UP2, UPT, UR15, 0xf, UPT ;  /* 0x0000000f0f00788c */ /* 0x000fe4000bf46070 */
[----:B------:R-:W-:-:S05]  /*29970*/  UISETP.NE.AND UP3, UPT, UR24, URZ, UPT ;  /* 0x000000ff1800728c */ /* 0x000fca000bf65270 */
[----:B------:R-:W-:Y:S06]  /*29980*/  BRA.U !UP0, `(.L_x_473) ;  /* 0x0000000108407547 */ /* 0x000fec000b800000 */
[----:B--2-4-:R-:W-:-:S05]  /*29990*/  LEA R38, R2, R1, 0x6 ;  /* 0x0000000102267211 */ /* 0x014fca00078e30ff */
[----:B------:R-:W2:Y:S01]  /*299a0*/  LDL.128 R32, [R38+0x830] ;  /* 0x0008300026207983 */ /* 0x000ea20000100c00 */
[----:B------:R-:W-:Y:S01]  /*299b0*/  SHF.L.U32 R2, R2, 0x2, RZ ;  /* 0x0000000202027819 */ /* 0x000fe200000006ff */
[----:B--2---:R-:W-:-:S04]  /*299c0*/  FFMA R29, R31, R32, RZ ;  /* 0x000000201f1d7223 */ /* 0x004fc800000000ff */
        /* <DEDUP_REMOVED lines=12> */
.L_x_473:
[----:B--2---:R-:W-:Y:S01]  /*29a90*/  HFMA2 R29, -RZ, RZ, 0, 0 ;  /* 0x00000000ff1d7431 */ /* 0x004fe200000001ff */
[----:B------:R-:W-:Y:S01]  /*29aa0*/  UMOV UR6, URZ ;  /* 0x000000ff00067c82 */ /* 0x000fe20008000000 */
[----:B------:R-:W-:Y:S05]  /*29ab0*/  BRA.U !UP2, `(.L_x_474) ;  /* 0x000000010a807547 */ /* 0x000fea000b800000 */
[----:B------:R-:W-:Y:S01]  /*29ac0*/  MOV R29, RZ ;  /* 0x000000ff001d7202 */ /* 0x000fe20000000f00 */
[----:B------:R-:W-:Y:S01]  /*29ad0*/  ULOP3.LUT UR6, UR12, 0xfffffff0, URZ, 0xc0, !UPT ;  /* 0xfffffff00c067892 */ /* 0x000fe2000f8ec0ff */
[----:B------:R-:W-:-:S11]  /*29ae0*/  UMOV UR7, URZ ;  /* 0x000000ff00077c82 */ /* 0x000fd60008000000 */
.L_x_475:
[----:B------:R-:W-:Y:S02]  /*29af0*/  ULEA UR25, UR7, UR17, 0x2 ;  /* 0x0000001107197291 */ /* 0x000fe4000f8e10ff */
[----:B------:R-:W-:-:S07]  /*29b00*/  ULEA UR24, UR7, UR22, 0x2 ;  /* 0x0000001607187291 */ /* 0x000fce000f8e10ff */
[----:B------:R-:W2:Y:S04]  /*29b10*/  LDL.128 R32, [UR25+0x1f00] ;  /* 0x001f0019ff207983 */ /* 0x000ea80008100c00 */
[----:B----4-:R-:W2:Y:S04]  /*29b20*/  LDL.128 R36, [UR24+0x60] ;  /* 0x00006018ff247983 */ /* 0x010ea80008100c00 */
[----:B------:R-:W4:Y:S04]  /*29b30*/  LDL.128 R40, [UR25+0x1f10] ;  /* 0x001f1019ff287983 */ /* 0x000f280008100c00 */
[----:B------:R-:W4:Y:S04]  /*29b40*/  LDL.128 R44, [UR24+0x70] ;  /* 0x00007018ff2c7983 */ /* 0x000f280008100c00 */
[----:B------:R-:W5:Y:S04]  /*29b50*/  LDL.128 R48, [UR25+0x1f20] ;  /* 0x001f2019ff307983 */ /* 0x000f680008100c00 */
[----:B------:R-:W5:Y:S04]  /*29b60*/  LDL.128 R56, [UR24+0x80] ;  /* 0x00008018ff387983 */ /* 0x000f680008100c00 */
[----:B------:R-:W3:Y:S04]  /*29b70*/  LDL.128 R60, [UR25+0x1f30] ;  /* 0x001f3019ff3c7983 */ /* 0x000ee80008100c00 */
[----:B------:R-:W3:Y:S01]  /*29b80*/  LDL.128 R76, [UR24+0x90] ;  /* 0x00009018ff4c7983 */ /* 0x000ee20008100c00 */
[----:B------:R-:W-:-:S04]  /*29b90*/  UIADD3 UR7, UPT, UPT, UR7, 0x10, URZ ;  /* 0x0000001007077890 */ /* 0x000fc8000fffe0ff */
[----:B------:R-:W-:Y:S01]  /*29ba0*/  UISETP.NE.AND UP0, UPT, UR7, UR6, UPT ;  /* 0x000000060700728c */ /* 0x000fe2000bf05270 */
        /* <DEDUP_REMOVED lines=11> */
[----:B------:R-:W-:-:S04]  /*29c60*/  FFMA R51, R51, R59, R50 ;  /* 0x0000003b33337223 */ /* 0x000fc80000000032 */
[----:B---3--:R-:W-:-:S04]  /*29c70*/  FFMA R60, R60, R76, R51 ;  /* 0x0000004c3c3c7223 */ /* 0x008fc80000000033 */
[----:B------:R-:W-:-:S04]  /*29c80*/  FFMA R61, R61, R77, R60 ;  /* 0x0000004d3d3d7223 */ /* 0x000fc8000000003c */
[----:B------:R-:W-:-:S04]  /*29c90*/  FFMA R62, R62, R78, R61 ;  /* 0x0000004e3e3e7223 */ /* 0x000fc8000000003d */
[----:B------:R-:W-:Y:S01]  /*29ca0*/  FFMA R29, R63, R79, R62 ;  /* 0x0000004f3f1d7223 */ /* 0x000fe2000000003e */
[----:B------:R-:W-:Y:S06]  /*29cb0*/  BRA.U UP0, `(.L_x_475) ;  /* 0xfffffffd008c7547 */ /* 0x000fec000b83ffff */
.L_x_474:
[----:B------:R-:W-:Y:S05]  /*29cc0*/  BRA.U !UP3, `(.L_x_476) ;  /* 0x000000010bb47547 */ /* 0x000fea000b800000 */
[----:B------:R-:W-:Y:S02]  /*29cd0*/  ISETP.GE.U32.AND P0, PT, R114, 0x7, PT ;  /* 0x000000077200780c */ /* 0x000fe40003f06070 */
[----:B------:R-:W-:-:S11]  /*29ce0*/  LOP3.LUT P1, RZ, R112, 0x7, RZ, 0xc0, !PT ;  /* 0x0000000770ff7812 */ /* 0x000fd6000782c0ff */
[----:B------:R-:W-:Y:S05]  /*29cf0*/  @!P0 BRA `(.L_x_477) ;  /* 0x00000000003c8947 */ /* 0x000fea0003800000 */
[----:B------:R-:W-:Y:S02]  /*29d00*/  ULEA UR24, UR6, UR17, 0x2 ;  /* 0x0000001106187291 */ /* 0x000fe4000f8e10ff */
[----:B------:R-:W-:-:S07]  /*29d10*/  ULEA UR7, UR6, UR22, 0x2 ;  /* 0x0000001606077291 */ /* 0x000fce000f8e10ff */
[----:B------:R-:W2:Y:S04]  /*29d20*/  LDL.128 R32, [UR24+0x1f00] ;  /* 0x001f0018ff207983 */ /* 0x000ea80008100c00 */
[----:B----4-:R-:W2:Y:S04]  /*29d30*/  LDL.128 R36, [UR7+0x60] ;  /* 0x00006007ff247983 */ /* 0x010ea80008100c00 */
[----:B------:R-:W4:Y:S04]  /*29d40*/  LDL.128 R40, [UR24+0x1f10] ;  /* 0x001f1018ff287983 */ /* 0x000f280008100c00 */
[----:B------:R-:W4:Y:S01]  /*29d50*/  LDL.128 R44, [UR7+0x70] ;  /* 0x00007007ff2c7983 */ /* 0x000f220008100c00 */
[----:B------:R-:W-:Y:S01]  /*29d60*/  UIADD3 UR6, UPT, UPT, UR6, 0x8, URZ ;  /* 0x0000000806067890 */ /* 0x000fe2000fffe0ff */
[----:B--2---:R-:W-:-:S04]  /*29d70*/  FFMA R32, R32, R36, R29 ;  /* 0x0000002420207223 */ /* 0x004fc8000000001d */
[----:B------:R-:W-:-:S04]  /*29d80*/  FFMA R33, R33, R37, R32 ;  /* 0x0000002521217223 */ /* 0x000fc80000000020 */
[----:B------:R-:W-:-:S04]  /*29d90*/  FFMA R34, R34, R38, R33 ;  /* 0x0000002622227223 */ /* 0x000fc80000000021 */
[----:B------:R-:W-:-:S04]  /*29da0*/  FFMA R35, R35, R39, R34 ;  /* 0x0000002723237223 */ /* 0x000fc80000000022 */
[----:B----4-:R-:W-:-:S04]  /*29db0*/  FFMA R40, R40, R44, R35 ;  /* 0x0000002c28287223 */ /* 0x010fc80000000023 */
[----:B------:R-:W-:-:S04]  /*29dc0*/  FFMA R41, R41, R45, R40 ;  /* 0x0000002d29297223 */ /* 0x000fc80000000028 */
[----:B------:R-:W-:-:S04]  /*29dd0*/  FFMA R42, R42, R46, R41 ;  /* 0x0000002e2a2a7223 */ /* 0x000fc80000000029 */
[----:B------:R-:W-:-:S07]  /*29de0*/  FFMA R29, R43, R47, R42 ;  /* 0x0000002f2b1d7223 */ /* 0x000fce000000002a */
.L_x_477:
[----:B------:R-:W-:Y:S05]  /*29df0*/  @!P1 BRA `(.L_x_476) ;  /* 0x0000000000689947 */ /* 0x000fea0003800000 */
[----:B------:R-:W-:Y:S02]  /*29e00*/  ISETP.GE.U32.AND P1, PT, R113, 0x3, PT ;  /* 0x000000037100780c */ /* 0x000fe40003f26070 */
[----:B------:R-:W-:-:S04]  /*29e10*/  LOP3.LUT R74, R74, 0x3, RZ, 0xc0, !PT ;  /* 0x000000034a4a7812 */ /* 0x000fc800078ec0ff */
[----:B------:R-:W-:-:S07]  /*29e20*/  ISETP.NE.AND P0, PT, R74, RZ, PT ;  /* 0x000000ff4a00720c */ /* 0x000fce0003f05270 */
[----:B------:R-:W-:Y:S06]  /*29e30*/  @!P1 BRA `(.L_x_478) ;  /* 0x0000000000249947 */ /* 0x000fec0003800000 */
[----:B------:R-:W-:Y:S02]  /*29e40*/  ULEA UR7, UR6, UR17, 0x2 ;  /* 0x0000001106077291 */ /* 0x000fe4000f8e10ff */
[----:B------:R-:W-:-:S07]  /*29e50*/  ULEA UR24, UR6, UR22, 0x2 ;  /* 0x0000001606187291 */ /* 0x000fce000f8e10ff */
[----:B------:R-:W2:Y:S04]  /*29e60*/  LDL.128 R32, [UR7+0x1f00] ;  /* 0x001f0007ff207983 */ /* 0x000ea80008100c00 */
[----:B----4-:R-:W2:Y:S01]  /*29e70*/  LDL.128 R36, [UR24+0x60] ;  /* 0x00006018ff247983 */ /* 0x010ea20008100c00 */
[----:B------:R-:W-:Y:S01]  /*29e80*/  UIADD3 UR6, UPT, UPT, UR6, 0x4, URZ ;  /* 0x0000000406067890 */ /* 0x000fe2000fffe0ff */
[----:B--2---:R-:W-:-:S04]  /*29e90*/  FFMA R32, R32, R36, R29 ;  /* 0x0000002420207223 */ /* 0x004fc8000000001d */
[----:B------:R-:W-:-:S04]  /*29ea0*/  FFMA R33, R33, R37, R32 ;  /* 0x0000002521217223 */ /* 0x000fc80000000020 */
[----:B------:R-:W-:-:S04]  /*29eb0*/  FFMA R34, R34, R38, R33 ;  /* 0x0000002622227223 */ /* 0x000fc80000000021 */
[----:B------:R-:W-:-:S07]  /*29ec0*/  FFMA R29, R35, R39, R34 ;  /* 0x00000027231d7223 */ /* 0x000fce0000000022 */
.L_x_478:
        /* <DEDUP_REMOVED lines=13> */
.L_x_476:
        /* <DEDUP_REMOVED lines=9> */
.L_x_480:
[----:B------:R-:W-:Y:S02]  /*2a030*/  ULEA UR15, UR6, UR17, 0x2 ;  /* 0x00000011060f7291 */ /* 0x000fe4000f8e10ff */
[----:B------:R-:W-:-:S07]  /*2a040*/  ULEA UR7, UR6, UR22, 0x2 ;  /* 0x0000001606077291 */ /* 0x000fce000f8e10ff */
[----:B------:R-:W2:Y:S01]  /*2a050*/  LDL.64 R32, [UR15+0x1f00] ;  /* 0x001f000fff207983 */ /* 0x000ea20008100a00 */
[----:B------:R-:W-:-:S03]  /*2a060*/  ULEA UR15, UR6, UR17, 0x6 ;  /* 0x00000011060f7291 */ /* 0x000fc6000f8e30ff */
[----:B------:R-:W3:Y:S06]  /*2a070*/  LDL.64 R30, [UR7+0x60] ;  /* 0x00006007ff1e7983 */ /* 0x000eec0008100a00 */
[----:B------:R-:W3:Y:S04]  /*2a080*/  LDL.128 R40, [UR15+0x30] ;  /* 0x0000300fff287983 */ /* 0x000ee80008100c00 */
[----:B----4-:R-:W4:Y:S04]  /*2a090*/  LDL.128 R48, [UR15+0x70] ;  /* 0x0000700fff307983 */ /* 0x010f280008100c00 */
        /* <DEDUP_REMOVED lines=12> */
[----:B------:R-:W-:Y:S01]  /*2a160*/  FFMA R40, R31, 0.5, R40 ;  /* 0x3f0000001f287823 */ /* 0x000fe20000000028 */
[----:B------:R-:W-:Y:S01]  /*2a170*/  FFMA R41, R2, 0.5, R41 ;  /* 0x3f00000002297823 */ /* 0x000fe20000000029 */
[----:B------:R-:W-:Y:S01]  /*2a180*/  FFMA R42, R33, 0.5, R42 ;  /* 0x3f000000212a7823 */ /* 0x000fe2000000002a */
[----:B------:R-:W-:Y:S01]  /*2a190*/  FFMA R43, R28, 0.5, R43 ;  /* 0x3f0000001c2b7823 */ /* 0x000fe2000000002b */
[-C--:B------:R-:W-:Y:S01]  /*2a1a0*/  FMUL R31, R56, R32.reuse ;  /* 0x00000020381f7220 */ /* 0x080fe20000400000 */
[-C--:B------:R-:W-:Y:S01]  /*2a1b0*/  FMUL R2, R57, R32.reuse ;  /* 0x0000002039027220 */ /* 0x080fe20000400000 */
[-C--:B------:R-:W-:Y:S01]  /*2a1c0*/  FMUL R33, R58, R32.reuse ;  /* 0x000000203a217220 */ /* 0x080fe20000400000 */
[----:B------:R-:W-:Y:S01]  /*2a1d0*/  FMUL R28, R59, R32 ;  /* 0x000000203b1c7220 */ /* 0x000fe20000400000 */
[----:B----4-:R-:W-:Y:S01]  /*2a1e0*/  FFMA R48, R31, 0.5, R48 ;  /* 0x3f0000001f307823 */ /* 0x010fe20000000030 */
        /* <DEDUP_REMOVED lines=24> */
.L_x_479:
[----:B------:R-:W-:Y:S02]  /*2a370*/  UISETP.NE.AND UP0, UPT, UR23, URZ, UPT ;  /* 0x000000ff1700728c */ /* 0x000fe4000bf05270 */
[----:B------:R-:W-:-:S07]  /*2a380*/  ULEA UR6, UR13, UR17, 0x6 ;  /* 0x000000110d067291 */ /* 0x000fce000f8e30ff */
[----:B------:R-:W-:Y:S05]  /*2a390*/  BRA.U !UP0, `(.L_x_481) ;  /* 0x0000000108707547 */ /* 0x000fea000b800000 */
[C---:B------:R-:W-:Y:S01]  /*2a3a0*/  SHF.L.U32 R28, R2.reuse, 0x2, RZ ;  /* 0x00000002021c7819 */ /* 0x040fe200000006ff */
[----:B----4-:R-:W4:Y:S03]  /*2a3b0*/  LDL.128 R36, [R3+0x630] ;  /* 0x0006300003247983 */ /* 0x010f260000100c00 */
[----:B------:R-:W-:Y:S02]  /*2a3c0*/  IADD3 R30, PT, PT, R1, R28, RZ ;  /* 0x0000001c011e7210 */ /* 0x000fe40007ffe0ff */
[----:B------:R-:W-:Y:S01]  /*2a3d0*/  LEA R44, R2, R1, 0x6 ;  /* 0x00000001022c7211 */ /* 0x000fe200078e30ff */
[----:B------:R-:W5:Y:S04]  /*2a3e0*/  LDL R28, [R28+UR22+0x60] ;  /* 0x000060161c1c7983 */ /* 0x000f680008100800 */
[----:B------:R-:W2:Y:S04]  /*2a3f0*/  LDL R30, [R30+0x1f00] ;  /* 0x001f00001e1e7983 */ /* 0x000ea80000100800 */
[----:B------:R-:W3:Y:S04]  /*2a400*/  LDL.128 R32, [R44+0x430] ;  /* 0x000430002c207983 */ /* 0x000ee80000100c00 */
[----:B------:R-:W4:Y:S01]  /*2a410*/  LDL.128 R40, [R44+0x30] ;  /* 0x000030002c287983 */ /* 0x000f220000100c00 */
[----:B--2---:R-:W-:-:S04]  /*2a420*/  FADD R29, R30, -R29 ;  /* 0x8000001d1e1d7221 */ /* 0x004fc80000000000 */
[----:B-----5:R-:W-:-:S04]  /*2a430*/  FMUL R29, R28, R29 ;  /* 0x0000001d1c1d7220 */ /* 0x020fc80000400000 */
        /* <DEDUP_REMOVED lines=18> */
.L_x_481:
[----:B--2---:R-:W5:Y:S04]  /*2a560*/  LDL.128 R44, [UR6+0x1000] ;  /* 0x00100006ff2c7983 */ /* 0x004f680008100c00 */
[----:B------:R-:W5:Y:S04]  /*2a570*/  LDL.128 R40, [UR6+0x1010] ;  /* 0x00101006ff287983 */ /* 0x000f680008100c00 */
[----:B----4-:R-:W5:Y:S04]  /*2a580*/  LDL.128 R36, [UR6+0x1020] ;  /* 0x00102006ff247983 */ /* 0x010f680008100c00 */
[----:B------:R-:W5:Y:S01]  /*2a590*/  LDL.128 R28, [UR6+0x1030] ;  /* 0x00103006ff1c7983 */ /* 0x000f620008100c00 */
[----:B------:R-:W-:-:S07]  /*2a5a0*/  HFMA2 R32, -RZ, RZ, 0, 0 ;  /* 0x00000000ff207431 */ /* 0x000fce00000001ff */
.L_x_482:
[----:B0-2---:R-:W0:Y:S01]  /*2a5b0*/  LDC.64 R2, c[0x0][0x3d8] ;  /* 0x0000f600ff027b82 */ /* 0x005e220000000a00 */
[C---:B------:R-:W-:Y:S02]  /*2a5c0*/  SHF.L.U32 R35, R32.reuse, 0x4, RZ ;  /* 0x0000000420237819 */ /* 0x040fe400000006ff */
[----:B------:R-:W-:-:S06]  /*2a5d0*/  LEA R33, R32, R71, 0x2 ;  /* 0x0000004720217211 */ /* 0x000fcc00078e10ff */
[----:B------:R-:W2:Y:S01]  /*2a5e0*/  LDL R33, [R33] ;  /* 0x0000000021217983 */ /* 0x000ea20000100800 */
[----:B0-----:R-:W-:-:S05]  /*2a5f0*/  IMAD.WIDE.U32 R2, R35, 0x4, R2 ;  /* 0x0000000423027825 */ /* 0x001fca00078e0002 */
        /* <DEDUP_REMOVED lines=16> */
[----:B------:R-:W-:-:S04]  /*2a700*/  IADD3 R32, PT, PT, R32, 0x1, RZ ;  /* 0x0000000120207810 */ /* 0x000fc80007ffe0ff */
[----:B------:R-:W-:Y:S01]  /*2a710*/  ISETP.NE.AND P0, PT, R32, 0x10, PT ;  /* 0x000000102000780c */ /* 0x000fe20003f05270 */
[-C--:B--2--5:R-:W-:Y:S01]  /*2a720*/  FFMA R35, R44, R33.reuse, R35 ;  /* 0x000000212c237223 */ /* 0x0a4fe20000000023 */
[-C--:B----4-:R-:W-:Y:S01]  /*2a730*/  FFMA R49, R45, R33.reuse, R34 ;  /* 0x000000212d317223 */ /* 0x090fe20000000022 */
[----:B---3--:R-:W-:-:S03]  /*2a740*/  FFMA R51, R46, R33, R51 ;  /* 0x000000212e337223 */ /* 0x008fc60000000033 */
        /* <DEDUP_REMOVED lines=30> */
[----:B--2---:R-:W0:Y:S08]  /*2a930*/  LDC.64 R2, c[0x0][0x398] ;  /* 0x0000e600ff027b82 */ /* 0x004e300000000a00 */
[----:B------:R-:W2:Y:S01]  /*2a940*/  LDC.64 R92, c[0x0][0x3e0] ;  /* 0x0000f800ff5c7b82 */ /* 0x000ea20000000a00 */
        /* <DEDUP_REMOVED lines=26> */
[----:B------:R-:W1:Y:S04]  /*2aaf0*/  LDG.E R101, desc[UR10][R2.64+0x3c] ;  /* 0x00003c0a02657981 */ /* 0x000e68000c1e1900 */
[----:B------:R-:W5:Y:S04]  /*2ab00*/  LDG.E R159, desc[UR10][R2.64+0x6c] ;  /* 0x00006c0a029f7981 */ /* 0x000f68000c1e1900 */
[----:B------:R-:W5:Y:S04]  /*2ab10*/  LDG.E R163, desc[UR10][R2.64+0x70] ;  /* 0x0000700a02a37981 */ /* 0x000f68000c1e1900 */
[----:B------:R-:W5:Y:S04]  /*2ab20*/  LDG.E R167, desc[UR10][R2.64+0x74] ;  /* 0x0000740a02a77981 */ /* 0x000f68000c1e1900 */
[----:B------:R-:W5:Y:S04]  /*2ab30*/  LDG.E R171, desc[UR10][R2.64+0x78] ;  /* 0x0000780a02ab7981 */ /* 0x000f68000c1e1900 */
[----:B------:R-:W5:Y:S01]  /*2ab40*/  LDG.E R175, desc[UR10][R2.64+0x7c] ;  /* 0x00007c0a02af7981 */ /* 0x000f62000c1e1900 */
[----:B------:R-:W-:-:S03]  /*2ab50*/  ULEA UR6, UR13, UR17, 0x6 ;  /* 0x000000110d067291 */ /* 0x000fc6000f8e30ff */
        /* <DEDUP_REMOVED lines=48> */
[----:B--2---:R-:W2:Y:S04]  /*2ae60*/  LDG.E R203, desc[UR10][R92.64] ;  /* 0x0000000a5ccb7981 */ /* 0x004ea8000c1e1900 */
[----:B------:R-:W2:Y:S04]  /*2ae70*/  LDL.128 R56, [UR6] ;  /* 0x00000006ff387983 */ /* 0x000ea80008100c00 */
[----:B------:R-:W2:Y:S04]  /*2ae80*/  LDG.E R249, desc[UR10][R2.64+0x144] ;  /* 0x0001440a02f97981 */ /* 0x000ea8000c1e1900 */
[----:B------:R-:W2:Y:S04]  /*2ae90*/  LDG.E R143, desc[UR10][R2.64+0x148] ;  /* 0x0001480a028f7981 */ /* 0x000ea8000c1e1900 */
[----:B------:R-:W2:Y:S04]  /*2aea0*/  LDG.E R131, desc[UR10][R2.64+0x14c] ;  /* 0x00014c0a02837981 */ /* 0x000ea8000c1e1900 */
[----:B------:R-:W2:Y:S04]  /*2aeb0*/  LDG.E R125, desc[UR10][R2.64+0x150] ;  /* 0x0001500a027d7981 */ /* 0x000ea8000c1e1900 */
[----:B------:R-:W2:Y:S04]  /*2aec0*/  LDG.E R129, desc[UR10][R2.64+0x154] ;  /* 0x0001540a02817981 */ /* 0x000ea8000c1e1900 */
[----:B------:R-:W2:Y:S04]  /*2aed0*/  LDG.E R139, desc[UR10][R2.64+0x158] ;  /* 0x0001580a028b7981 */ /* 0x000ea8000c1e1900 */
[----:B------:R-:W2:Y:S01]  /*2aee0*/  LDG.E R135, desc[UR10][R2.64+0x140] ;  /* 0x0001400a02877981 */ /* 0x000ea2000c1e1900 */
[-C--:B---3--:R-:W-:Y:S01]  /*2aef0*/  FFMA R32, R33, R24.reuse, RZ ;  /* 0x0000001821207223 */ /* 0x088fe200000000ff */
[-C--:B----4-:R-:W-:Y:S01]  /*2af00*/  FFMA R50, R35, R24.reuse, RZ ;  /* 0x0000001823327223 */ /* 0x090fe200000000ff */
[-C--:B-----5:R-:W-:Y:S01]  /*2af10*/  FFMA R78, R49, R24.reuse, RZ ;  /* 0x00000018314e7223 */ /* 0x0a0fe200000000ff */
[-C--:B------:R-:W-:Y:S01]  /*2af20*/  FFMA R84, R51, R24.reuse, RZ ;  /* 0x0000001833547223 */ /* 0x080fe200000000ff */
[-C--:B------:R-:W-:Y:S01]  /*2af30*/  FFMA R103, R103, R25.reuse, R32 ;  /* 0x0000001967677223 */ /* 0x080fe20000000020 */
[-C--:B------:R-:W-:Y:S01]  /*2af40*/  FFMA R107, R107, R25.reuse, R50 ;  /* 0x000000196b6b7223 */ /* 0x080fe20000000032 */
[-C--:B------:R-:W-:Y:S01]  /*2af50*/  FFMA R111, R111, R25.reuse, R78 ;  /* 0x000000196f6f7223 */ /* 0x080fe2000000004e */
[-C--:B------:R-:W-:Y:S01]  /*2af60*/  FFMA R32, R77, R24.reuse, RZ ;  /* 0x000000184d207223 */ /* 0x080fe200000000ff */
[-C--:B------:R-:W-:Y:S01]  /*2af70*/  FFMA R50, R79, R24.reuse, RZ ;  /* 0x000000184f327223 */ /* 0x080fe200000000ff */
[-C--:B------:R-:W-:Y:S01]  /*2af80*/  FFMA R78, R81, R24.reuse, RZ ;  /* 0x00000018514e7223 */ /* 0x080fe200000000ff */
[-C--:B------:R-:W-:Y:S01]  /*2af90*/  FFMA R115, R115, R25.reuse, R84 ;  /* 0x0000001973737223 */ /* 0x080fe20000000054 */
[-C--:B------:R-:W-:Y:S01]  /*2afa0*/  FFMA R119, R119, R25.reuse, R32 ;  /* 0x0000001977777223 */ /* 0x080fe20000000020 */
[-C--:B------:R-:W-:Y:S01]  /*2afb0*/  FFMA R123, R123, R25.reuse, R50 ;  /* 0x000000197b7b7223 */ /* 0x080fe20000000032 */
[-C--:B------:R-:W-:Y:S01]  /*2afc0*/  FFMA R133, R133, R25.reuse, R78 ;  /* 0x0000001985857223 */ /* 0x080fe2000000004e */
[-C--:B------:R-:W-:Y:S01]  /*2afd0*/  FFMA R84, R83, R24.reuse, RZ ;  /* 0x0000001853547223 */ /* 0x080fe200000000ff */
[-C--:B------:R-:W-:Y:S01]  /*2afe0*/  FFMA R32, R85, R24.reuse, RZ ;  /* 0x0000001855207223 */ /* 0x080fe200000000ff */
[-C--:B------:R-:W-:Y:S01]  /*2aff0*/  FFMA R50, R87, R24.reuse, RZ ;  /* 0x0000001857327223 */ /* 0x080fe200000000ff */
[----:B------:R-:W-:Y:S01]  /*2b000*/  FFMA R78, R89, R24, RZ ;  /* 0x00000018594e7223 */ /* 0x000fe200000000ff */
[----:B------:R-:W3:Y:S01]  /*2b010*/  LDG.E R252, desc[UR10][R2.64+0x15c] ;  /* 0x00015c0a02fc7981 */ /* 0x000ee2000c1e1900 */
[----:B------:R-:W-:-:S03]  /*2b020*/  FFMA R141, R141, R25, R84 ;  /* 0x000000198d8d7223 */ /* 0x000fc60000000054 */
[----:B------:R-:W4:Y:S01]  /*2b030*/  LDG.E R112, desc[UR10][R2.64+0x164] ;  /* 0x0001640a02707981 */ /* 0x000f22000c1e1900 */
[----:B------:R-:W-:-:S03]  /*2b040*/  FFMA R147, R147, R25, R32 ;  /* 0x0000001993937223 */ /* 0x000fc60000000020 */
[----:B------:R-:W5:Y:S01]  /*2b050*/  LDG.E R49, desc[UR10][R2.64+0x170] ;  /* 0x0001700a02317981 */ /* 0x000f62000c1e1900 */
[----:B------:R-:W-:-:S03]  /*2b060*/  FFMA R151, R151, R25, R50 ;  /* 0x0000001997977223 */ /* 0x000fc60000000032 */
[----:B------:R-:W5:Y:S01]  /*2b070*/  LDG.E R184, desc[UR10][R2.64+0x160] ;  /* 0x0001600a02b87981 */ /* 0x000f62000c1e1900 */
[----:B------:R-:W-:-:S03]  /*2b080*/  FFMA R155, R155, R25, R78 ;  /* 0x000000199b9b7223 */ /* 0x000fc6000000004e */
[----:B------:R-:W5:Y:S01]  /*2b090*/  LDG.E R35, desc[UR10][R2.64+0x178] ;  /* 0x0001780a02237981 */ /* 0x000f62000c1e1900 */
[----:B------:R-:W-:-:S03]  /*2b0a0*/  FFMA R84, R91, R24, RZ ;  /* 0x000000185b547223 */ /* 0x000fc600000000ff */
[----:B------:R-:W5:Y:S01]  /*2b0b0*/  LDG.E R186, desc[UR10][R2.64+0x194] ;  /* 0x0001940a02ba7981 */ /* 0x000f62000c1e1900 */
[----:B------:R-:W-:-:S03]  /*2b0c0*/  FFMA R32, R95, R24, RZ ;  /* 0x000000185f207223 */ /* 0x000fc600000000ff */
[----:B------:R-:W5:Y:S01]  /*2b0d0*/  LDG.E R91, desc[UR10][R2.64+0x19c] ;  /* 0x00019c0a025b7981 */ /* 0x000f62000c1e1900 */
[----:B------:R-:W-:-:S03]  /*2b0e0*/  FFMA R50, R97, R24, RZ ;  /* 0x0000001861327223 */ /* 0x000fc600000000ff */
[----:B------:R-:W5:Y:S01]  /*2b0f0*/  LDG.E R97, desc[UR10][R2.64+0x1ac] ;  /* 0x0001ac0a02617981 */ /* 0x000f62000c1e1900 */
[----:B------:R-:W-:-:S03]  /*2b100*/  FFMA R78, R99, R24, RZ ;  /* 0x00000018634e7223 */ /* 0x000fc600000000ff */
[----:B------:R-:W5:Y:S01]  /*2b110*/  LDG.E R99, desc[UR10][R2.64+0x1a0] ;  /* 0x0001a00a02637981 */ /* 0x000f62000c1e1900 */
[----:B-1----:R-:W-:-:S03]  /*2b120*/  FFMA R24, R101, R24, RZ ;  /* 0x0000001865187223 */ /* 0x002fc600000000ff */
        /* <DEDUP_REMOVED lines=220> */
[----:B------:R1:W-:Y:S04]  /*2bef0*/  STG.E desc[UR10][R92.64], R52 ;  /* 0x000000345c007986 */ /* 0x0003e8000c10190a */
[----:B------:R-:W2:Y:S01]  /*2bf00*/  LDG.E R33, desc[UR10][R92.64+0x8] ;  /* 0x0000080a5c217981 */ /* 0x000ea2000c1e1900 */
[----:B------:R-:W-:-:S03]  /*2bf10*/  FFMA R135, R135, R53, R48 ;  /* 0x0000003587877223 */ /* 0x000fc60000000030 */
[----:B------:R-:W0:Y:S01]  /*2bf20*/  LDG.E R48, desc[UR10][R92.64+0x4] ;  /* 0x0000040a5c307981 */ /* 0x000e22000c1e1900 */
[----:B---3--:R-:W-:-:S03]  /*2bf30*/  FFMA R252, R252, R53, R251 ;  /* 0x00000035fcfc7223 */ /* 0x008fc600000000fb */
[----:B------:R-:W3:Y:S01]  /*2bf40*/  LDG.E R251, desc[UR10][R92.64+0xc] ;  /* 0x00000c0a5cfb7981 */ /* 0x000ee2000c1e1900 */
[-C--:B----4-:R-:W-:Y:S01]  /*2bf50*/  FFMA R112, R112, R53.reuse, R24 ;  /* 0x0000003570707223 */ /* 0x090fe20000000018 */
[-C--:B-----5:R-:W-:Y:S02]  /*2bf60*/  FFMA R102, R102, R53.reuse, R50 ;  /* 0x0000003566667223 */ /* 0x0a0fe40000000032 */
[----:B------:R-:W4:Y:S01]  /*2bf70*/  LDG.E R24, desc[UR10][R92.64+0x14] ;  /* 0x0000140a5c187981 */ /* 0x000f22000c1e1900 */
[----:B------:R-:W-:-:S03]  /*2bf80*/  FFMA R100, R49, R53, R100 ;  /* 0x0000003531647223 */ /* 0x000fc60000000064 */
[----:B------:R-:W5:Y:S01]  /*2bf90*/  LDG.E R50, desc[UR10][R92.64+0x1c] ;  /* 0x00001c0a5c327981 */ /* 0x000f62000c1e1900 */
[-C--:B------:R-:W-:Y:S01]  /*2bfa0*/  FFMA R184, R184, R53.reuse, R25 ;  /* 0x00000035b8b87223 */ /* 0x080fe20000000019 */
[-C--:B------:R-:W-:Y:S01]  /*2bfb0*/  FFMA R104, R104, R53.reuse, R51 ;  /* 0x0000003568687223 */ /* 0x080fe20000000033 */
[-C--:B--2---:R-:W-:Y:S01]  /*2bfc0*/  FFMA R98, R26, R53.reuse, R98 ;  /* 0x000000351a627223 */ /* 0x084fe20000000062 */
[----:B------:R-:W2:Y:S01]  /*2bfd0*/  LDG.E R49, desc[UR10][R92.64+0x20] ;  /* 0x0000200a5c317981 */ /* 0x000ea2000c1e1900 */
[-C--:B-1----:R-:W-:Y:S01]  /*2bfe0*/  FFMA R52, R35, R53.reuse, R34 ;  /* 0x0000003523347223 */ /* 0x082fe20000000022 */
[----:B------:R-:W-:Y:S01]  /*2bff0*/  FFMA R96, R27, R53, R96 ;  /* 0x000000351b607223 */ /* 0x000fe20000000060 */
[----:B------:R-:W-:Y:S01]  /*2c000*/  FFMA R135, R32, R54, R135 ;  /* 0x0000003620877223 */ /* 0x000fe20000000087 */
        /* <DEDUP_REMOVED lines=9> */
[----:B------:R-:W5:Y:S01]  /*2c0a0*/  LDG.E R33, desc[UR10][R92.64+0x30] ;  /* 0x0000300a5c217981 */ /* 0x000f62000c1e1900 */
[----:B0-----:R-:W-:-:S03]  /*2c0b0*/  FFMA R3, R45, R56, R48 ;  /* 0x000000382d037223 */ /* 0x001fc60000000030 */
[----:B------:R-:W5:Y:S01]  /*2c0c0*/  LDG.E R48, desc[UR10][R92.64+0x3c] ;  /* 0x00003c0a5c307981 */ /* 0x000f62000c1e1900 */
[----:B---3--:R-:W-:-:S03]  /*2c0d0*/  FFMA R251, R47, R56, R251 ;  /* 0x000000382ffb7223 */ /* 0x008fc600000000fb */
[----:B------:R0:W-:Y:S04]  /*2c0e0*/  STG.E desc[UR10][R92.64+0x4], R3 ;  /* 0x000004035c007986 */ /* 0x0001e8000c10190a */
[----:B------:R4:W-:Y:S04]  /*2c0f0*/  STG.E desc[UR10][R92.64+0x8], R53 ;  /* 0x000008355c007986 */ /* 0x0009e8000c10190a */
[----:B------:R5:W-:Y:S04]  /*2c100*/  STG.E desc[UR10][R92.64+0xc], R251 ;  /* 0x00000cfb5c007986 */ /* 0x000be8000c10190a */
[----:B0-----:R-:W3:Y:S01]  /*2c110*/  LDG.E R3, desc[UR10][R92.64+0x40] ;  /* 0x0000400a5c037981 */ /* 0x001ee2000c1e1900 */
[-C--:B----4-:R-:W-:Y:S01]  /*2c120*/  FFMA R53, R41, R56.reuse, R24 ;  /* 0x0000003829357223 */ /* 0x090fe20000000018 */
[----:B--2---:R-:W-:-:S02]  /*2c130*/  FFMA R49, R36, R56, R49 ;  /* 0x0000003824317223 */ /* 0x004fc40000000031 */
[----:B------:R-:W2:Y:S01]  /*2c140*/  LDG.E R24, desc[UR10][R92.64+0x4c] ;  /* 0x00004c0a5c187981 */ /* 0x000ea2000c1e1900 */
[----:B-----5:R-:W-:-:S03]  /*2c150*/  FFMA R251, R43, R56, R50 ;  /* 0x000000382bfb7223 */ /* 0x020fc60000000032 */
[----:B------:R0:W-:Y:S04]  /*2c160*/  STG.E desc[UR10][R92.64+0x14], R53 ;  /* 0x000014355c007986 */ /* 0x0001e8000c10190a */
[----:B------:R-:W-:Y:S01]  /*2c170*/  STG.E desc[UR10][R92.64+0x1c], R251 ;  /* 0x00001cfb5c007986 */ /* 0x000fe2000c10190a */
[----:B------:R-:W-:-:S03]  /*2c180*/  FFMA R25, R40, R56, R25 ;  /* 0x0000003828197223 */ /* 0x000fc60000000019 */
[----:B------:R1:W-:Y:S01]  /*2c190*/  STG.E desc[UR10][R92.64+0x20], R49 ;  /* 0x000020315c007986 */ /* 0x0003e2000c10190a */
[-C--:B0-----:R-:W-:Y:S01]  /*2c1a0*/  FFMA R53, R37, R56.reuse, R26 ;  /* 0x0000003825357223 */ /* 0x081fe2000000001a */
[-C--:B------:R-:W-:Y:S01]  /*2c1b0*/  FFMA R26, R38, R56.reuse, R27 ;  /* 0x00000038261a7223 */ /* 0x080fe2000000001b */
[-C--:B------:R-:W-:Y:S01]  /*2c1c0*/  FFMA R27, R39, R56.reuse, R32 ;  /* 0x00000038271b7223 */ /* 0x080fe20000000020 */
[-C--:B------:R-:W-:Y:S01]  /*2c1d0*/  FFMA R51, R42, R56.reuse, R51 ;  /* 0x000000382a337223 */ /* 0x080fe20000000033 */
[----:B------:R-:W4:Y:S01]  /*2c1e0*/  LDG.E R32, desc[UR10][R92.64+0x5c] ;  /* 0x00005c0a5c207981 */ /* 0x000f22000c1e1900 */
[----:B------:R-:W-:-:S03]  /*2c1f0*/  FFMA R35, R30, R56, R35 ;  /* 0x000000381e237223 */ /* 0x000fc60000000023 */
[----:B------:R-:W5:Y:S04]  /*2c200*/  LDG.E R50, desc[UR10][R92.64+0x54] ;  /* 0x0000540a5c327981 */ /* 0x000f68000c1e1900 */
[----:B-1----:R-:W4:Y:S04]  /*2c210*/  LDG.E R49, desc[UR10][R92.64+0x58] ;  /* 0x0000580a5c317981 */ /* 0x002f28000c1e1900 */
[----:B------:R-:W-:Y:S04]  /*2c220*/  STG.E desc[UR10][R92.64+0x24], R53 ;  /* 0x000024355c007986 */ /* 0x000fe8000c10190a */
[----:B------:R0:W-:Y:S04]  /*2c230*/  STG.E desc[UR10][R92.64+0x2c], R27 ;  /* 0x00002c1b5c007986 */ /* 0x0001e8000c10190a */
[----:B------:R1:W-:Y:S04]  /*2c240*/  STG.E desc[UR10][R92.64+0x10], R25 ;  /* 0x000010195c007986 */ /* 0x0003e8000c10190a */
[----:B------:R1:W-:Y:S04]  /*2c250*/  STG.E desc[UR10][R92.64+0x18], R51 ;  /* 0x000018335c007986 */ /* 0x0003e8000c10190a */
[----:B0-----:R-:W5:Y:S04]  /*2c260*/  LDG.E R27, desc[UR10][R92.64+0x60] ;  /* 0x0000600a5c1b7981 */ /* 0x001f68000c1e1900 */
[----:B-1----:R-:W5:Y:S04]  /*2c270*/  LDG.E R25, desc[UR10][R92.64+0x48] ;  /* 0x0000480a5c197981 */ /* 0x002f68000c1e1900 */
[----:B------:R-:W5:Y:S04]  /*2c280*/  LDG.E R51, desc[UR10][R92.64+0x50] ;  /* 0x0000500a5c337981 */ /* 0x000f68000c1e1900 */
[----:B------:R0:W-:Y:S04]  /*2c290*/  STG.E desc[UR10][R92.64+0x28], R26 ;  /* 0x0000281a5c007986 */ /* 0x0001e8000c10190a */
[----:B------:R1:W-:Y:S04]  /*2c2a0*/  STG.E desc[UR10][R92.64+0x38], R35 ;  /* 0x000038235c007986 */ /* 0x0003e8000c10190a */
[----:B0-----:R-:W5:Y:S04]  /*2c2b0*/  LDG.E R26, desc[UR10][R92.64+0x74] ;  /* 0x0000740a5c1a7981 */ /* 0x001f68000c1e1900 */
[----:B-1----:R-:W5:Y:S01]  /*2c2c0*/  LDG.E R35, desc[UR10][R92.64+0x70] ;  /* 0x0000700a5c237981 */ /* 0x002f62000c1e1900 */
[-C--:B------:R-:W-:Y:S01]  /*2c2d0*/  FFMA R251, R28, R56.reuse, R33 ;  /* 0x000000381cfb7223 */ /* 0x080fe20000000021 */
[----:B------:R-:W-:-:S02]  /*2c2e0*/  FFMA R33, R29, R56, R34 ;  /* 0x000000381d217223 */ /* 0x000fc40000000022 */
[----:B------:R-:W5:Y:S01]  /*2c2f0*/  LDG.E R34, desc[UR10][R92.64+0x64] ;  /* 0x0000640a5c227981 */ /* 0x000f62000c1e1900 */
[----:B------:R-:W-:-:S03]  /*2c300*/  FFMA R53, R31, R56, R48 ;  /* 0x000000381f357223 */ /* 0x000fc60000000030 */
[----:B------:R-:W5:Y:S04]  /*2c310*/  LDG.E R48, desc[UR10][R92.64+0x6c] ;  /* 0x00006c0a5c307981 */ /* 0x000f68000c1e1900 */
[----:B------:R0:W-:Y:S04]  /*2c320*/  STG.E desc[UR10][R92.64+0x34], R33 ;  /* 0x000034215c007986 */ /* 0x0001e8000c10190a */
[----:B0-----:R-:W5:Y:S04]  /*2c330*/  LDG.E R33, desc[UR10][R92.64+0x68] ;  /* 0x0000680a5c217981 */ /* 0x001f68000c1e1900 */
[----:B------:R3:W-:Y:S02]  /*2c340*/  STG.E desc[UR10][R92.64+0x30], R251 ;  /* 0x000030fb5c007986 */ /* 0x0007e4000c10190a */
[-C--:B---3--:R-:W-:Y:S01]  /*2c350*/  FFMA R251, R44, R57.reuse, R3 ;  /* 0x000000392cfb7223 */ /* 0x088fe20000000003 */
[-C--:B------:R-:W-:Y:S01]  /*2c360*/  FFMA R3, R45, R57.reuse, R2 ;  /* 0x000000392d037223 */ /* 0x080fe20000000002 */
[----:B------:R2:W-:Y:S04]  /*2c370*/  STG.E desc[UR10][R92.64+0x3c], R53 ;  /* 0x00003c355c007986 */ /* 0x0005e8000c10190a */
[----:B------:R0:W-:Y:S04]  /*2c380*/  STG.E desc[UR10][R92.64+0x44], R3 ;  /* 0x000044035c007986 */ /* 0x0001e8000c10190a */
[----:B------:R-:W-:Y:S01]  /*2c390*/  STG.E desc[UR10][R92.64+0x40], R251 ;  /* 0x000040fb5c007986 */ /* 0x000fe2000c10190a */
[-C--:B--2---:R-:W-:Y:S01]  /*2c3a0*/  FFMA R53, R47, R57.reuse, R24 ;  /* 0x000000392f357223 */ /* 0x084fe20000000018 */
[----:B----4-:R-:W-:-:S02]  /*2c3b0*/  FFMA R49, R42, R57, R49 ;  /* 0x000000392a317223 */ /* 0x010fc40000000031 */
[----:B------:R-:W2:Y:S04]  /*2c3c0*/  LDG.E R24, desc[UR10][R92.64+0x84] ;  /* 0x0000840a5c187981 */ /* 0x000ea8000c1e1900 */
[----:B0-----:R-:W3:Y:S04]  /*2c3d0*/  LDG.E R3, desc[UR10][R92.64+0x78] ;  /* 0x0000780a5c037981 */ /* 0x001ee8000c1e1900 */
[----:B------:R0:W-:Y:S04]  /*2c3e0*/  STG.E desc[UR10][R92.64+0x4c], R53 ;  /* 0x00004c355c007986 */ /* 0x0001e8000c10190a */
[----:B------:R-:W4:Y:S04]  /*2c3f0*/  LDG.E R2, desc[UR10][R92.64+0x7c] ;  /* 0x00007c0a5c027981 */ /* 0x000f28000c1e1900 */
[----:B------:R-:W-:Y:S01]  /*2c400*/  STG.E desc[UR10][R92.64+0x58], R49 ;  /* 0x000058315c007986 */ /* 0x000fe2000c10190a */
[-C--:B0-----:R-:W-:Y:S01]  /*2c410*/  FFMA R53, R43, R57.reuse, R32 ;  /* 0x000000392b357223 */ /* 0x081fe20000000020 */
[-C--:B-----5:R-:W-:Y:S01]  /*2c420*/  FFMA R32, R36, R57.reuse, R27 ;  /* 0x0000003924207223 */ /* 0x0a0fe2000000001b */
[-C--:B------:R-:W-:Y:S01]  /*2c430*/  FFMA R25, R46, R57.reuse, R25 ;  /* 0x000000392e197223 */ /* 0x080fe20000000019 */
[-C--:B------:R-:W-:Y:S01]  /*2c440*/  FFMA R251, R40, R57.reuse, R51 ;  /* 0x0000003928fb7223 */ /* 0x080fe20000000033 */
[----:B------:R-:W-:-:S03]  /*2c450*/  FFMA R51, R41, R57, R50 ;  /* 0x0000003929337223 */ /* 0x000fc60000000032 */
[----:B------:R0:W-:Y:S04]  /*2c460*/  STG.E desc[UR10][R92.64+0x48], R25 ;  /* 0x000048195c007986 */ /* 0x0001e8000c10190a */
[----:B------:R-:W-:Y:S04]  /*2c470*/  STG.E desc[UR10][R92.64+0x50], R251 ;  /* 0x000050fb5c007986 */ /* 0x000fe8000c10190a */
[----:B------:R1:W-:Y:S04]  /*2c480*/  STG.E desc[UR10][R92.64+0x60], R32 ;  /* 0x000060205c007986 */ /* 0x0003e8000c10190a */
[----:B0-----:R-:W5:Y:S01]  /*2c490*/  LDG.E R25, desc[UR10][R92.64+0x80] ;  /* 0x0000800a5c197981 */ /* 0x001f62000c1e1900 */
[----:B------:R-:W-:-:S03]  /*2c4a0*/  FFMA R49, R29, R57, R26 ;  /* 0x000000391d317223 */ /* 0x000fc6000000001a */
[----:B------:R0:W-:Y:S01]  /*2c4b0*/  STG.E desc[UR10][R92.64+0x54], R51 ;  /* 0x000054335c007986 */ /* 0x0001e2000c10190a */
[----:B------:R-:W-:-:S03]  /*2c4c0*/  FFMA R35, R28, R57, R35 ;  /* 0x000000391c237223 */ /* 0x000fc60000000023 */
[----:B------:R0:W-:Y:S04]  /*2c4d0*/  STG.E desc[UR10][R92.64+0x74], R49 ;  /* 0x000074315c007986 */ /* 0x0001e8000c10190a */
[----:B-1----:R-:W5:Y:S04]  /*2c4e0*/  LDG.E R32, desc[UR10][R92.64+0xac] ;  /* 0x0000ac0a5c207981 */ /* 0x002f68000c1e1900 */
[----:B0-----:R-:W5:Y:S04]  /*2c4f0*/  LDG.E R51, desc[UR10][R92.64+0x88] ;  /* 0x0000880a5c337981 */ /* 0x001f68000c1e1900 */
[----:B------:R-:W5:Y:S04]  /*2c500*/  LDG.E R49, desc[UR10][R92.64+0xa8] ;  /* 0x0000a80a5c317981 */ /* 0x000f68000c1e1900 */
[----:B------:R-:W5:Y:S04]  /*2c510*/  LDG.E R50, desc[UR10][R92.64+0x8c] ;  /* 0x00008c0a5c327981 */ /* 0x000f68000c1e1900 */
[----:B------:R0:W-:Y:S04]  /*2c520*/  STG.E desc[UR10][R92.64+0x70], R35 ;  /* 0x000070235c007986 */ /* 0x0001e8000c10190a */
[----:B------:R-:W5:Y:S04]  /*2c530*/  LDG.E R26, desc[UR10][R92.64+0x94] ;  /* 0x0000940a5c1a7981 */ /* 0x000f68000c1e1900 */
[----:B0-----:R-:W5:Y:S01]  /*2c540*/  LDG.E R35, desc[UR10][R92.64+0xa0] ;  /* 0x0000a00a5c237981 */ /* 0x001f62000c1e1900 */
[-C--:B------:R-:W-:Y:S01]  /*2c550*/  FFMA R34, R37, R57.reuse, R34 ;  /* 0x0000003925227223 */ /* 0x080fe20000000022 */
[----:B------:R-:W-:-:S04]  /*2c560*/  FFMA R27, R39, R57, R48 ;  /* 0x00000039271b7223 */ /* 0x000fc80000000030 */
[----:B------:R0:W-:Y:S04]  /*2c570*/  STG.E desc[UR10][R92.64+0x64], R34 ;  /* 0x000064225c007986 */ /* 0x0001e8000c10190a */
[----:B------:R1:W-:Y:S04]  /*2c580*/  STG.E desc[UR10][R92.64+0x6c], R27 ;  /* 0x00006c1b5c007986 */ /* 0x0003e8000c10190a */
[----:B------:R-:W5:Y:S04]  /*2c590*/  LDG.E R48, desc[UR10][R92.64+0xa4] ;  /* 0x0000a40a5c307981 */ /* 0x000f68000c1e1900 */
[----:B0-----:R-:W5:Y:S01]  /*2c5a0*/  LDG.E R34, desc[UR10][R92.64+0x9c] ;  /* 0x00009c0a5c227981 */ /* 0x001f62000c1e1900 */
[----:B------:R-:W-:-:S03]  /*2c5b0*/  FFMA R251, R38, R57, R33 ;  /* 0x0000003926fb7223 */ /* 0x000fc60000000021 */
[----:B-1----:R-:W5:Y:S04]  /*2c5c0*/  LDG.E R27, desc[UR10][R92.64+0x90] ;  /* 0x0000900a5c1b7981 */ /* 0x002f68000c1e1900 */
[----:B------:R-:W5:Y:S04]  /*2c5d0*/  LDG.E R33, desc[UR10][R92.64+0x98] ;  /* 0x0000980a5c217981 */ /* 0x000f68000c1e1900 */
[----:B------:R3:W-:Y:S04]  /*2c5e0*/  STG.E desc[UR10][R92.64+0x5c], R53 ;  /* 0x00005c355c007986 */ /* 0x0007e8000c10190a */
[----:B------:R4:W-:Y:S01]  /*2c5f0*/  STG.E desc[UR10][R92.64+0x68], R251 ;  /* 0x000068fb5c007986 */ /* 0x0009e2000c10190a */
[----:B---3--:R-:W-:-:S03]  /*2c600*/  FFMA R53, R30, R57, R3 ;  /* 0x000000391e357223 */ /* 0x008fc60000000003 */
[----:B------:R-:W3:Y:S04]  /*2c610*/  LDG.E R3, desc[UR10][R92.64+0xb0] ;  /* 0x0000b00a5c037981 */ /* 0x000ee8000c1e1900 */
[----:B------:R2:W-:Y:S01]  /*2c620*/  STG.E desc[UR10][R92.64+0x78], R53 ;  /* 0x000078355c007986 */ /* 0x0005e2000c10190a */
[----:B----4-:R-:W-:-:S03]  /*2c630*/  FFMA R251, R31, R57, R2 ;  /* 0x000000391ffb7223 */ /* 0x010fc60000000002 */
[----:B------:R-:W4:Y:S01]  /*2c640*/  LDG.E R2, desc[UR10][R92.64+0xb4] ;  /* 0x0000b40a5c027981 */ /* 0x000f22000c1e1900 */
[----:B--2---:R-:W-:-:S03]  /*2c650*/  FFMA R53, R45, R58, R24 ;  /* 0x0000003a2d357223 */ /* 0x004fc60000000018 */
[----:B------:R-:W-:Y:S04]  /*2c660*/  STG.E desc[UR10][R92.64+0x7c], R251 ;  /* 0x00007cfb5c007986 */ /* 0x000fe8000c10190a */
[----:B------:R-:W-:Y:S04]  /*2c670*/  STG.E desc[UR10][R92.64+0x84], R53 ;  /* 0x000084355c007986 */ /* 0x000fe8000c10190a */
[----:B------:R-:W2:Y:S01]  /*2c680*/  LDG.E R24, desc[UR10][R92.64+0xbc] ;  /* 0x0000bc0a5c187981 */ /* 0x000ea2000c1e1900 */
[----:B-----5:R-:W-:-:S05]  /*2c690*/  FFMA R25, R44, R58, R25 ;  /* 0x0000003a2c197223 */ /* 0x020fca0000000019 */
[----:B------:R0:W-:Y:S01]  /*2c6a0*/  STG.E desc[UR10][R92.64+0x80], R25 ;  /* 0x000080195c007986 */ /* 0x0001e2000c10190a */
[----:B------:R-:W-:-:S03]  /*2c6b0*/  FFMA R51, R46, R58, R51 ;  /* 0x0000003a2e337223 */ /* 0x000fc60000000033 */
[----:B0-----:R-:W5:Y:S01]  /*2c6c0*/  LDG.E R25, desc[UR10][R92.64+0xb8] ;  /* 0x0000b80a5c197981 */ /* 0x001f62000c1e1900 */
[----:B------:R-:W-:-:S03]  /*2c6d0*/  FFMA R49, R38, R58, R49 ;  /* 0x0000003a26317223 */ /* 0x000fc60000000031 */
[----:B------:R0:W-:Y:S01]  /*2c6e0*/  STG.E desc[UR10][R92.64+0x88], R51 ;  /* 0x000088335c007986 */ /* 0x0001e2000c10190a */
[----:B------:R-:W-:-:S03]  /*2c6f0*/  FFMA R251, R47, R58, R50 ;  /* 0x0000003a2ffb7223 */ /* 0x000fc60000000032 */
[----:B------:R1:W-:Y:S01]  /*2c700*/  STG.E desc[UR10][R92.64+0xa8], R49 ;  /* 0x0000a8315c007986 */ /* 0x0003e2000c10190a */
[----:B------:R-:W-:-:S03]  /*2c710*/  FFMA R50, R41, R58, R26 ;  /* 0x0000003a29327223 */ /* 0x000fc6000000001a */
[----:B0-----:R-:W5:Y:S04]  /*2c720*/  LDG.E R51, desc[UR10][R92.64+0xc0] ;  /* 0x0000c00a5c337981 */ /* 0x001f68000c1e1900 */
[----:B------:R-:W5:Y:S01]  /*2c730*/  LDG.E R26, desc[UR10][R92.64+0xc4] ;  /* 0x0000c40a5c1a7981 */ /* 0x000f62000c1e1900 */
[----:B------:R-:W-:-:S03]  /*2c740*/  FFMA R35, R36, R58, R35 ;  /* 0x0000003a24237223 */ /* 0x000fc60000000023 */
[----:B-1----:R-:W5:Y:S04]  /*2c750*/  LDG.E R49, desc[UR10][R92.64+0xe0] ;  /* 0x0000e00a5c317981 */ /* 0x002f68000c1e1900 */
[----:B------:R-:W-:Y:S04]  /*2c760*/  STG.E desc[UR10][R92.64+0x8c], R251 ;  /* 0x00008cfb5c007986 */ /* 0x000fe8000c10190a */
[----:B------:R0:W-:Y:S04]  /*2c770*/  STG.E desc[UR10][R92.64+0xa0], R35 ;  /* 0x0000a0235c007986 */ /* 0x0001e8000c10190a */
[----:B------:R1:W-:Y:S04]  /*2c780*/  STG.E desc[UR10][R92.64+0x94], R50 ;  /* 0x000094325c007986 */ /* 0x0003e8000c10190a */
[----:B0-----:R-:W5:Y:S04]  /*2c790*/  LDG.E R35, desc[UR10][R92.64+0xd8] ;  /* 0x0000d80a5c237981 */ /* 0x001f68000c1e1900 */
[----:B-1----:R-:W5:Y:S01]  /*2c7a0*/  LDG.E R50, desc[UR10][R92.64+0xe4] ;  /* 0x0000e40a5c327981 */ /* 0x002f62000c1e1900 */
[-C--:B------:R-:W-:Y:S01]  /*2c7b0*/  FFMA R53, R43, R58.reuse, R34 ;  /* 0x0000003a2b357223 */ /* 0x080fe20000000022 */
[----:B------:R-:W-:-:S04]  /*2c7c0*/  FFMA R27, R40, R58, R27 ;  /* 0x0000003a281b7223 */ /* 0x000fc8000000001b */
[----:B------:R0:W-:Y:S01]  /*2c7d0*/  STG.E desc[UR10][R92.64+0x9c], R53 ;  /* 0x00009c355c007986 */ /* 0x0001e2000c10190a */
[----:B------:R-:W-:-:S03]  /*2c7e0*/  FFMA R33, R42, R58, R33 ;  /* 0x0000003a2a217223 */ /* 0x000fc60000000021 */
[----:B------:R1:W-:Y:S01]  /*2c7f0*/  STG.E desc[UR10][R92.64+0x90], R27 ;  /* 0x0000901b5c007986 */ /* 0x0003e2000c10190a */
[----:B------:R-:W-:-:S03]  /*2c800*/  FFMA R251, R37, R58, R48 ;  /* 0x0000003a25fb7223 */ /* 0x000fc60000000030 */
[----:B------:R-:W5:Y:S01]  /*2c810*/  LDG.E R34, desc[UR10][R92.64+0xd4] ;  /* 0x0000d40a5c227981 */ /* 0x000f62000c1e1900 */
[----:B0-----:R-:W-:-:S03]  /*2c820*/  FFMA R53, R39, R58, R32 ;  /* 0x0000003a27357223 */ /* 0x001fc60000000020 */
[----:B------:R0:W-:Y:S04]  /*2c830*/  STG.E desc[UR10][R92.64+0x98], R33 ;  /* 0x000098215c007986 */ /* 0x0001e8000c10190a */
[----:B------:R-:W5:Y:S04]  /*2c840*/  LDG.E R32, desc[UR10][R92.64+0xcc] ;  /* 0x0000cc0a5c207981 */ /* 0x000f68000c1e1900 */
[----:B-1----:R-:W5:Y:S04]  /*2c850*/  LDG.E R27, desc[UR10][R92.64+0xc8] ;  /* 0x0000c80a5c1b7981 */ /* 0x002f68000c1e1900 */
[----:B0-----:R-:W5:Y:S04]  /*2c860*/  LDG.E R33, desc[UR10][R92.64+0xd0] ;  /* 0x0000d00a5c217981 */ /* 0x001f68000c1e1900 */
[----:B------:R-:W5:Y:S04]  /*2c870*/  LDG.E R48, desc[UR10][R92.64+0xdc] ;  /* 0x0000dc0a5c307981 */ /* 0x000f68000c1e1900 */
[----:B------:R3:W-:Y:S02]  /*2c880*/  STG.E desc[UR10][R92.64+0xa4], R251 ;  /* 0x0000a4fb5c007986 */ /* 0x0007e4000c10190a */
[-C--:B---3--:R-:W-:Y:S01]  /*2c890*/  FFMA R251, R28, R58.reuse, R3 ;  /* 0x0000003a1cfb7223 */ /* 0x088fe20000000003 */
[-C--:B----4-:R-:W-:Y:S01]  /*2c8a0*/  FFMA R3, R29, R58.reuse, R2 ;  /* 0x0000003a1d037223 */ /* 0x090fe20000000002 */
[----:B------:R-:W-:Y:S04]  /*2c8b0*/  STG.E desc[UR10][R92.64+0xac], R53 ;  /* 0x0000ac355c007986 */ /* 0x000fe8000c10190a */
[----:B------:R0:W-:Y:S04]  /*2c8c0*/  STG.E desc[UR10][R92.64+0xb4], R3 ;  /* 0x0000b4035c007986 */ /* 0x0001e8000c10190a */
[----:B------:R-:W-:Y:S04]  /*2c8d0*/  STG.E desc[UR10][R92.64+0xb0], R251 ;  /* 0x0000b0fb5c007986 */ /* 0x000fe8000c10190a */
[----:B------:R-:W3:Y:S04]  /*2c8e0*/  LDG.E R2, desc[UR10][R92.64+0xec] ;  /* 0x0000ec0a5c027981 */ /* 0x000ee8000c1e1900 */
[----:B0-----:R-:W4:Y:S01]  /*2c8f0*/  LDG.E R3, desc[UR10][R92.64+0xe8] ;  /* 0x0000e80a5c037981 */ /* 0x001f22000c1e1900 */
[----:B--2---:R-:W-:-:S03]  /*2c900*/  FFMA R53, R31, R58, R24 ;  /* 0x0000003a1f357223 */ /* 0x004fc60000000018 */
[----:B------:R-:W2:Y:S04]  /*2c910*/  LDG.E R24, desc[UR10][R92.64+0xf4] ;  /* 0x0000f40a5c187981 */ /* 0x000ea8000c1e1900 */
[----:B------:R-:W-:Y:S01]  /*2c920*/  STG.E desc[UR10][R92.64+0xbc], R53 ;  /* 0x0000bc355c007986 */ /* 0x000fe2000c10190a */
[----:B-----5:R-:W-:-:S05]  /*2c930*/  FFMA R25, R30, R58, R25 ;  /* 0x0000003a1e197223 */ /* 0x020fca0000000019 */
[----:B------:R0:W-:Y:S01]  /*2c940*/  STG.E desc[UR10][R92.64+0xb8], R25 ;  /* 0x0000b8195c007986 */ /* 0x0001e2000c10190a */
[----:B------:R-:W-:-:S03]  /*2c950*/  FFMA R51, R44, R59, R51 ;  /* 0x0000003b2c337223 */ /* 0x000fc60000000033 */
[----:B0-----:R-:W5:Y:S01]  /*2c960*/  LDG.E R25, desc[UR10][R92.64+0xf0] ;  /* 0x0000f00a5c197981 */ /* 0x001f62000c1e1900 */
[-C--:B------:R-:W-:Y:S01]  /*2c970*/  FFMA R251, R45, R59.reuse, R26 ;  /* 0x0000003b2dfb7223 */ /* 0x080fe2000000001a */
[----:B------:R-:W-:-:S04]  /*2c980*/  FFMA R49, R36, R59, R49 ;  /* 0x0000003b24317223 */ /* 0x000fc80000000031 */
[----:B------:R0:W-:Y:S04]  /*2c990*/  STG.E desc[UR10][R92.64+0xc4], R251 ;  /* 0x0000c4fb5c007986 */ /* 0x0001e8000c10190a */
[----:B------:R-:W-:Y:S04]  /*2c9a0*/  STG.E desc[UR10][R92.64+0xc0], R51 ;  /* 0x0000c0335c007986 */ /* 0x000fe8000c10190a */
[----:B------:R-:W-:Y:S04]  /*2c9b0*/  STG.E desc[UR10][R92.64+0xe0], R49 ;  /* 0x0000e0315c007986 */ /* 0x000fe8000c10190a */
[----:B------:R-:W5:Y:S01]  /*2c9c0*/  LDG.E R26, desc[UR10][R92.64+0x104] ;  /* 0x0001040a5c1a7981 */ /* 0x000f62000c1e1900 */
[-C--:B0-----:R-:W-:Y:S01]  /*2c9d0*/  FFMA R251, R37, R59.reuse, R50 ;  /* 0x0000003b25fb7223 */ /* 0x081fe20000000032 */
[-C--:B------:R-:W-:Y:S01]  /*2c9e0*/  FFMA R53, R41, R59.reuse, R34 ;  /* 0x0000003b29357223 */ /* 0x080fe20000000022 */
[-C--:B------:R-:W-:Y:S01]  /*2c9f0*/  FFMA R32, R47, R59.reuse, R32 ;  /* 0x0000003b2f207223 */ /* 0x080fe20000000020 */
[----:B------:R-:W-:-:S04]  /*2ca00*/  FFMA R27, R46, R59, R27 ;  /* 0x0000003b2e1b7223 */ /* 0x000fc8000000001b */
[----:B------:R0:W-:Y:S01]  /*2ca10*/  STG.E desc[UR10][R92.64+0xcc], R32 ;  /* 0x0000cc205c007986 */ /* 0x0001e2000c10190a */
[----:B------:R-:W-:-:S03]  /*2ca20*/  FFMA R33, R40, R59, R33 ;  /* 0x0000003b28217223 */ /* 0x000fc60000000021 */
[----:B------:R1:W-:Y:S01]  /*2ca30*/  STG.E desc[UR10][R92.64+0xc8], R27 ;  /* 0x0000c81b5c007986 */ /* 0x0003e2000c10190a */
[-C--:B------:R-:W-:Y:S01]  /*2ca40*/  FFMA R34, R42, R59.reuse, R35 ;  /* 0x0000003b2a227223 */ /* 0x080fe20000000023 */
[-C--:B------:R-:W-:Y:S02]  /*2ca50*/  FFMA R35, R43, R59.reuse, R48 ;  /* 0x0000003b2b237223 */ /* 0x080fe40000000030 */
[----:B0-----:R-:W5:Y:S04]  /*2ca60*/  LDG.E R32, desc[UR10][R92.64+0xfc] ;  /* 0x0000fc0a5c207981 */ /* 0x001f68000c1e1900 */
[----:B------:R0:W-:Y:S04]  /*2ca70*/  STG.E desc[UR10][R92.64+0xd0], R33 ;  /* 0x0000d0215c007986 */ /* 0x0001e8000c10190a */
[----:B-1----:R-:W5:Y:S04]  /*2ca80*/  LDG.E R27, desc[UR10][R92.64+0xf8] ;  /* 0x0000f80a5c1b7981 */ /* 0x002f68000c1e1900 */
[----:B------:R-:W5:Y:S04]  /*2ca90*/  LDL.128 R48, [UR6+0x10] ;  /* 0x00001006ff307983 */ /* 0x000f680008100c00 */
[----:B0-----:R-:W5:Y:S04]  /*2caa0*/  LDG.E R33, desc[UR10][R92.64+0x108] ;  /* 0x0001080a5c217981 */ /* 0x001f68000c1e1900 */
[----:B------:R4:W-:Y:S02]  /*2cab0*/  STG.E desc[UR10][R92.64+0xd4], R53 ;  /* 0x0000d4355c007986 */ /* 0x0009e4000c10190a */
[-C--:B----4-:R-:W-:Y:S01]  /*2cac0*/  FFMA R53, R38, R59.reuse, R3 ;  /* 0x0000003b26357223 */ /* 0x090fe20000000003 */
[-C--:B---3--:R-:W-:Y:S01]  /*2cad0*/  FFMA R3, R39, R59.reuse, R2 ;  /* 0x0000003b27037223 */ /* 0x088fe20000000002 */
[----:B------:R0:W-:Y:S04]  /*2cae0*/  STG.E desc[UR10][R92.64+0xdc], R35 ;  /* 0x0000dc235c007986 */ /* 0x0001e8000c10190a */
[----:B------:R-:W-:Y:S04]  /*2caf0*/  STG.E desc[UR10][R92.64+0xe8], R53 ;  /* 0x0000e8355c007986 */ /* 0x000fe8000c10190a */
[----:B------:R1:W-:Y:S04]  /*2cb00*/  STG.E desc[UR10][R92.64+0xec], R3 ;  /* 0x0000ec035c007986 */ /* 0x0003e8000c10190a */
[----:B0-----:R-:W3:Y:S04]  /*2cb10*/  LDG.E R35, desc[UR10][R92.64+0x100] ;  /* 0x0001000a5c237981 */ /* 0x001ee8000c1e1900 */
[----:B------:R2:W-:Y:S04]  /*2cb20*/  STG.E desc[UR10][R92.64+0xe4], R251 ;  /* 0x0000e4fb5c007986 */ /* 0x0005e8000c10190a */
[----:B-1----:R-:W4:Y:S04]  /*2cb30*/  LDG.E R3, desc[UR10][R92.64+0x110] ;  /* 0x0001100a5c037981 */ /* 0x002f28000c1e1900 */
[----:B------:R-:W4:Y:S01]  /*2cb40*/  LDG.E R2, desc[UR10][R92.64+0x114] ;  /* 0x0001140a5c027981 */ /* 0x000f22000c1e1900 */
[----:B--2---:R-:W-:-:S03]  /*2cb50*/  FFMA R251, R29, R59, R24 ;  /* 0x0000003b1dfb7223 */ /* 0x004fc60000000018 */
[----:B------:R0:W-:Y:S01]  /*2cb60*/  STG.E desc[UR10][R92.64+0xd8], R34 ;  /* 0x0000d8225c007986 */ /* 0x0001e2000c10190a */
[----:B-----5:R-:W-:-:S03]  /*2cb70*/  FFMA R25, R28, R59, R25 ;  /* 0x0000003b1c197223 */ /* 0x020fc60000000019 */
[----:B------:R-:W-:Y:S04]  /*2cb80*/  STG.E desc[UR10][R92.64+0xf4], R251 ;  /* 0x0000f4fb5c007986 */ /* 0x000fe8000c10190a */
[----:B------:R1:W-:Y:S04]  /*2cb90*/  STG.E desc[UR10][R92.64+0xf0], R25 ;  /* 0x0000f0195c007986 */ /* 0x0003e8000c10190a */
[----:B0-----:R-:W2:Y:S04]  /*2cba0*/  LDG.E R34, desc[UR10][R92.64+0x10c] ;  /* 0x00010c0a5c227981 */ /* 0x001ea8000c1e1900 */
[----:B------:R-:W5:Y:S04]  /*2cbb0*/  LDG.E R24, desc[UR10][R92.64+0x11c] ;  /* 0x00011c0a5c187981 */ /* 0x000f68000c1e1900 */
[----:B-1----:R-:W5:Y:S01]  /*2cbc0*/  LDG.E R25, desc[UR10][R92.64+0x118] ;  /* 0x0001180a5c197981 */ /* 0x002f62000c1e1900 */
[----:B------:R-:W-:-:S03]  /*2cbd0*/  FFMA R53, R31, R59, R32 ;  /* 0x0000003b1f357223 */ /* 0x000fc60000000020 */
[----:B------:R-:W5:Y:S04]  /*2cbe0*/  LDG.E R32, desc[UR10][R92.64+0x124] ;  /* 0x0001240a5c207981 */ /* 0x000f68000c1e1900 */
[----:B------:R0:W-:Y:S01]  /*2cbf0*/  STG.E desc[UR10][R92.64+0xfc], R53 ;  /* 0x0000fc355c007986 */ /* 0x0001e2000c10190a */
[----:B------:R-:W-:-:S05]  /*2cc00*/  FFMA R27, R30, R59, R27 ;  /* 0x0000003b1e1b7223 */ /* 0x000fca000000001b */
[----:B------:R1:W-:Y:S01]  /*2cc10*/  STG.E desc[UR10][R92.64+0xf8], R27 ;  /* 0x0000f81b5c007986 */ /* 0x0003e2000c10190a */
[----:B0-----:R-:W-:-:S03]  /*2cc20*/  FFMA R53, R46, R48, R33 ;  /* 0x000000302e357223 */ /* 0x001fc60000000021 */
[----:B------:R-:W5:Y:S01]  /*2cc30*/  LDG.E R33, desc[UR10][R92.64+0x120] ;  /* 0x0001200a5c217981 */ /* 0x000f62000c1e1900 */
[----:B------:R-:W-:-:S03]  /*2cc40*/  FFMA R251, R45, R48, R26 ;  /* 0x000000302dfb7223 */ /* 0x000fc6000000001a */
[----:B------:R-:W5:Y:S04]  /*2cc50*/  LDG.E R26, desc[UR10][R92.64+0x12c] ;  /* 0x00012c0a5c1a7981 */ /* 0x000f68000c1e1900 */
[----:B-1----:R-:W5:Y:S04]  /*2cc60*/  LDG.E R27, desc[UR10][R92.64+0x128] ;  /* 0x0001280a5c1b7981 */ /* 0x002f68000c1e1900 */
[----:B------:R0:W-:Y:S04]  /*2cc70*/  STG.E desc[UR10][R92.64+0x108], R53 ;  /* 0x000108355c007986 */ /* 0x0001e8000c10190a */
[----:B------:R-:W-:Y:S01]  /*2cc80*/  STG.E desc[UR10][R92.64+0x104], R251 ;  /* 0x000104fb5c007986 */ /* 0x000fe2000c10190a */
[----:B---3--:R-:W-:-:S05]  /*2cc90*/  FFMA R35, R44, R48, R35 ;  /* 0x000000302c237223 */ /* 0x008fca0000000023 */
[----:B------:R1:W-:Y:S01]  /*2cca0*/  STG.E desc[UR10][R92.64+0x100], R35 ;  /* 0x000100235c007986 */ /* 0x0003e2000c10190a */
[-C--:B----4-:R-:W-:Y:S01]  /*2ccb0*/  FFMA R3, R40, R48.reuse, R3 ;  /* 0x0000003028037223 */ /* 0x090fe20000000003 */
[----:B0-----:R-:W-:-:S04]  /*2ccc0*/  FFMA R53, R41, R48, R2 ;  /* 0x0000003029357223 */ /* 0x001fc80000000002 */
[----:B------:R0:W-:Y:S04]  /*2ccd0*/  STG.E desc[UR10][R92.64+0x110], R3 ;  /* 0x000110035c007986 */ /* 0x0001e8000c10190a */
[----:B-1----:R-:W3:Y:S04]  /*2cce0*/  LDG.E R35, desc[UR10][R92.64+0x130] ;  /* 0x0001300a5c237981 */ /* 0x002ee8000c1e1900 */
[----:B------:R-:W-:Y:S04]  /*2ccf0*/  STG.E desc[UR10][R92.64+0x114], R53 ;  /* 0x000114355c007986 */ /* 0x000fe8000c10190a */
[----:B0-----:R-:W4:Y:S04]  /*2cd00*/  LDG.E R3, desc[UR10][R92.64+0x138] ;  /* 0x0001380a5c037981 */ /* 0x001f28000c1e1900 */
[----:B------:R-:W3:Y:S01]  /*2cd10*/  LDG.E R2, desc[UR10][R92.64+0x13c] ;  /* 0x00013c0a5c027981 */ /* 0x000ee2000c1e1900 */
[----:B--2---:R-:W-:-:S03]  /*2cd20*/  FFMA R251, R47, R48, R34 ;  /* 0x000000302ffb7223 */ /* 0x004fc60000000022 */
[----:B------:R-:W2:Y:S01]  /*2cd30*/  LDG.E R34, desc[UR10][R92.64+0x134] ;  /* 0x0001340a5c227981 */ /* 0x000ea2000c1e1900 */
[----:B-----5:R-:W-:-:S05]  /*2cd40*/  FFMA R25, R42, R48, R25 ;  /* 0x000000302a197223 */ /* 0x020fca0000000019 */
[----:B------:R0:W-:Y:S04]  /*2cd50*/  STG.E desc[UR10][R92.64+0x118], R25 ;  /* 0x000118195c007986 */ /* 0x0001e8000c10190a */
[----:B0-----:R-:W5:Y:S01]  /*2cd60*/  LDG.E R25, desc[UR10][R92.64+0x150] ;  /* 0x0001500a5c197981 */ /* 0x001f62000c1e1900 */
[-C--:B------:R-:W-:Y:S01]  /*2cd70*/  FFMA R32, R37, R48.reuse, R32 ;  /* 0x0000003025207223 */ /* 0x080fe20000000020 */
[----:B------:R-:W-:-:S05]  /*2cd80*/  FFMA R33, R36, R48, R33 ;  /* 0x0000003024217223 */ /* 0x000fca0000000021 */
[----:B------:R0:W-:Y:S01]  /*2cd90*/  STG.E desc[UR10][R92.64+0x120], R33 ;  /* 0x000120215c007986 */ /* 0x0001e2000c10190a */
[-C--:B------:R-:W-:Y:S01]  /*2cda0*/  FFMA R27, R38, R48.reuse, R27 ;  /* 0x00000030261b7223 */ /* 0x080fe2000000001b */
[-C--:B------:R-:W-:Y:S02]  /*2cdb0*/  FFMA R53, R39, R48.reuse, R26 ;  /* 0x0000003027357223 */ /* 0x080fe4000000001a */
[----:B------:R-:W5:Y:S04]  /*2cdc0*/  LDG.E R26, desc[UR10][R92.64+0x144] ;  /* 0x0001440a5c1a7981 */ /* 0x000f68000c1e1900 */
[----:B0-----:R-:W5:Y:S04]  /*2cdd0*/  LDG.E R33, desc[UR10][R92.64+0x140] ;  /* 0x0001400a5c217981 */ /* 0x001f68000c1e1900 */
[----:B------:R0:W-:Y:S04]  /*2cde0*/  STG.E desc[UR10][R92.64+0x128], R27 ;  /* 0x0001281b5c007986 */ /* 0x0001e8000c10190a */
[----:B------:R1:W-:Y:S04]  /*2cdf0*/  STG.E desc[UR10][R92.64+0x124], R32 ;  /* 0x000124205c007986 */ /* 0x0003e8000c10190a */
[----:B0-----:R-:W5:Y:S04]  /*2ce00*/  LDG.E R27, desc[UR10][R92.64+0x148] ;  /* 0x0001480a5c1b7981 */ /* 0x001f68000c1e1900 */
[----:B-1----:R-:W5:Y:S04]  /*2ce10*/  LDG.E R32, desc[UR10][R92.64+0x154] ;  /* 0x0001540a5c207981 */ /* 0x002f68000c1e1900 */
[----:B------:R0:W-:Y:S02]  /*2ce20*/  STG.E desc[UR10][R92.64+0x10c], R251 ;  /* 0x00010cfb5c007986 */ /* 0x0001e4000c10190a */
[-C--:B0-----:R-:W-:Y:S01]  /*2ce30*/  FFMA R251, R43, R48.reuse, R24 ;  /* 0x000000302bfb7223 */ /* 0x081fe20000000018 */
[-C--:B----4-:R-:W-:Y:S01]  /*2ce40*/  FFMA R3, R30, R48.reuse, R3 ;  /* 0x000000301e037223 */ /* 0x090fe20000000003 */
[----:B------:R-:W4:Y:S04]  /*2ce50*/  LDG.E R24, desc[UR10][R92.64+0x14c] ;  /* 0x00014c0a5c187981 */ /* 0x000f28000c1e1900 */
[----:B------:R3:W-:Y:S04]  /*2ce60*/  STG.E desc[UR10][R92.64+0x11c], R251 ;  /* 0x00011cfb5c007986 */ /* 0x0007e8000c10190a */
[----:B------:R0:W-:Y:S01]  /*2ce70*/  STG.E desc[UR10][R92.64+0x138], R3 ;  /* 0x000138035c007986 */ /* 0x0001e2000c10190a */
[-C--:B---3--:R-:W-:Y:S01]  /*2ce80*/  FFMA R251, R28, R48.reuse, R35 ;  /* 0x000000301cfb7223 */ /* 0x088fe20000000023 */
[----:B--2---:R-:W-:-:S02]  /*2ce90*/  FFMA R35, R29, R48, R34 ;  /* 0x000000301d237223 */ /* 0x004fc40000000022 */
[----:B------:R-:W2:Y:S04]  /*2cea0*/  LDG.E R34, desc[UR10][R92.64+0x15c] ;  /* 0x00015c0a5c227981 */ /* 0x000ea8000c1e1900 */
[----:B------:R-:W-:Y:S04]  /*2ceb0*/  STG.E desc[UR10][R92.64+0x130], R251 ;  /* 0x000130fb5c007986 */ /* 0x000fe8000c10190a */
[----:B------:R1:W-:Y:S04]  /*2cec0*/  STG.E desc[UR10][R92.64+0x134], R35 ;  /* 0x000134235c007986 */ /* 0x0003e8000c10190a */
[----:B0-----:R-:W3:Y:S04]  /*2ced0*/  LDG.E R3, desc[UR10][R92.64+0x160] ;  /* 0x0001600a5c037981 */ /* 0x001ee8000c1e1900 */
[----:B-1----:R-:W3:Y:S01]  /*2cee0*/  LDG.E R35, desc[UR10][R92.64+0x158] ;  /* 0x0001580a5c237981 */ /* 0x002ee2000c1e1900 */
[-C--:B-----5:R-:W-:Y:S01]  /*2cef0*/  FFMA R251, R45, R49.reuse, R26 ;  /* 0x000000312dfb7223 */ /* 0x0a0fe2000000001a */
[----:B------:R-:W-:-:S02]  /*2cf00*/  FFMA R26, R40, R49, R25 ;  /* 0x00000031281a7223 */ /* 0x000fc40000000019 */
[----:B------:R-:W5:Y:S01]  /*2cf10*/  LDG.E R25, desc[UR10][R92.64+0x168] ;  /* 0x0001680a5c197981 */ /* 0x000f62000c1e1900 */
[----:B------:R-:W-:-:S05]  /*2cf20*/  FFMA R33, R44, R49, R33 ;  /* 0x000000312c217223 */ /* 0x000fca0000000021 */
[----:B------:R0:W-:Y:S01]  /*2cf30*/  STG.E desc[UR10][R92.64+0x140], R33 ;  /* 0x000140215c007986 */ /* 0x0001e2000c10190a */
[----:B------:R-:W-:-:S03]  /*2cf40*/  FFMA R27, R46, R49, R27 ;  /* 0x000000312e1b7223 */ /* 0x000fc6000000001b */
[----:B0-----:R-:W5:Y:S04]  /*2cf50*/  LDG.E R33, desc[UR10][R92.64+0x170] ;  /* 0x0001700a5c217981 */ /* 0x001f68000c1e1900 */
[----:B------:R0:W-:Y:S02]  /*2cf60*/  STG.E desc[UR10][R92.64+0x148], R27 ;  /* 0x0001481b5c007986 */ /* 0x0001e4000c10190a */
[-C--:B0-----:R-:W-:Y:S02]  /*2cf70*/  FFMA R27, R41, R49.reuse, R32 ;  /* 0x00000031291b7223 */ /* 0x081fe40000000020 */
[----:B------:R-:W5:Y:S04]  /*2cf80*/  LDG.E R32, desc[UR10][R92.64+0x16c] ;  /* 0x00016c0a5c207981 */ /* 0x000f68000c1e1900 */
[----:B------:R0:W-:Y:S01]  /*2cf90*/  STG.E desc[UR10][R92.64+0x12c], R53 ;  /* 0x00012c355c007986 */ /* 0x0001e2000c10190a */
[----:B----4-:R-:W-:-:S03]  /*2cfa0*/  FFMA R24, R47, R49, R24 ;  /* 0x000000312f187223 */ /* 0x010fc60000000018 */
[----:B------:R1:W-:Y:S04]  /*2cfb0*/  STG.E desc[UR10][R92.64+0x144], R251 ;  /* 0x000144fb5c007986 */ /* 0x0003e8000c10190a */
[----:B------:R4:W-:Y:S01]  /*2cfc0*/  STG.E desc[UR10][R92.64+0x154], R27 ;  /* 0x0001541b5c007986 */ /* 0x0009e2000c10190a */
[----:B0-----:R-:W-:-:S03]  /*2cfd0*/  FFMA R53, R31, R48, R2 ;  /* 0x000000301f357223 */ /* 0x001fc60000000002 */
[----:B------:R-:W-:Y:S04]  /*2cfe0*/  STG.E desc[UR10][R92.64+0x150], R26 ;  /* 0x0001501a5c007986 */ /* 0x000fe8000c10190a */
[----:B-1----:R-:W5:Y:S01]  /*2cff0*/  LDG.E R251, desc[UR10][R92.64+0x178] ;  /* 0x0001780a5cfb7981 */ /* 0x002f62000c1e1900 */
[----:B--2---:R-:W-:-:S03]  /*2d000*/  FFMA R34, R43, R49, R34 ;  /* 0x000000312b227223 */ /* 0x004fc60000000022 */
[----:B----4-:R-:W2:Y:S04]  /*2d010*/  LDG.E R27, desc[UR10][R92.64+0x180] ;  /* 0x0001800a5c1b7981 */ /* 0x010ea8000c1e1900 */
[----:B------:R0:W-:Y:S01]  /*2d020*/  STG.E desc[UR10][R92.64+0x13c], R53 ;  /* 0x00013c355c007986 */ /* 0x0001e2000c10190a */
[----:B---3--:R-:W-:-:S03]  /*2d030*/  FFMA R3, R36, R49, R3 ;  /* 0x0000003124037223 */ /* 0x008fc60000000003 */
[----:B------:R1:W-:Y:S01]  /*2d040*/  STG.E desc[UR10][R92.64+0x14c], R24 ;  /* 0x00014c185c007986 */ /* 0x0003e2000c10190a */
[----:B------:R-:W-:-:S03]  /*2d050*/  FFMA R35, R42, R49, R35 ;  /* 0x000000312a237223 */ /* 0x000fc60000000023 */
[----:B0-----:R-:W3:Y:S04]  /*2d060*/  LDG.E R53, desc[UR10][R92.64+0x174] ;  /* 0x0001740a5c357981 */ /* 0x001ee8000c1e1900 */
[----:B------:R0:W-:Y:S04]  /*2d070*/  STG.E desc[UR10][R92.64+0x158], R35 ;  /* 0x000158235c007986 */ /* 0x0001e8000c10190a */
[----:B------:R4:W-:Y:S04]  /*2d080*/  STG.E desc[UR10][R92.64+0x15c], R34 ;  /* 0x00015c225c007986 */ /* 0x0009e8000c10190a */
[----:B------:R-:W-:Y:S04]  /*2d090*/  STG.E desc[UR10][R92.64+0x160], R3 ;  /* 0x000160035c007986 */ /* 0x000fe8000c10190a */
[----:B------:R-:W3:Y:S04]  /*2d0a0*/  LDG.E R26, desc[UR10][R92.64+0x184] ;  /* 0x0001840a5c1a7981 */ /* 0x000ee8000c1e1900 */
[----:B-1----:R-:W3:Y:S04]  /*2d0b0*/  LDG.E R24, desc[UR10][R92.64+0x17c] ;  /* 0x00017c0a5c187981 */ /* 0x002ee8000c1e1900 */
[----:B0-----:R-:W3:Y:S04]  /*2d0c0*/  LDG.E R35, desc[UR10][R92.64+0x198] ;  /* 0x0001980a5c237981 */ /* 0x001ee8000c1e1900 */
[----:B----4-:R-:W4:Y:S04]  /*2d0d0*/  LDG.E R34, desc[UR10][R92.64+0x19c] ;  /* 0x00019c0a5c227981 */ /* 0x010f28000c1e1900 */
[----:B------:R-:W4:Y:S01]  /*2d0e0*/  LDG.E R2, desc[UR10][R92.64+0x164] ;  /* 0x0001640a5c027981 */ /* 0x000f22000c1e1900 */
[----:B-----5:R-:W-:-:S05]  /*2d0f0*/  FFMA R25, R38, R49, R25 ;  /* 0x0000003126197223 */ /* 0x020fca0000000019 */
[----:B------:R0:W-:Y:S04]  /*2d100*/  STG.E desc[UR10][R92.64+0x168], R25 ;  /* 0x000168195c007986 */ /* 0x0001e8000c10190a */
[----:B0-----:R-:W5:Y:S01]  /*2d110*/  LDG.E R25, desc[UR10][R92.64+0x188] ;  /* 0x0001880a5c197981 */ /* 0x001f62000c1e1900 */
[----:B------:R-:W-:-:S05]  /*2d120*/  FFMA R33, R28, R49, R33 ;  /* 0x000000311c217223 */ /* 0x000fca0000000021 */
[----:B------:R0:W-:Y:S04]  /*2d130*/  STG.E desc[UR10][R92.64+0x170], R33 ;  /* 0x000170215c007986 */ /* 0x0001e8000c10190a */
[----:B0-----:R-:W5:Y:S01]  /*2d140*/  LDG.E R33, desc[UR10][R92.64+0x190] ;  /* 0x0001900a5c217981 */ /* 0x001f62000c1e1900 */
[----:B------:R-:W-:-:S03]  /*2d150*/  FFMA R3, R39, R49, R32 ;  /* 0x0000003127037223 */ /* 0x000fc60000000020 */
[----:B------:R-:W5:Y:S04]  /*2d160*/  LDG.E R32, desc[UR10][R92.64+0x18c] ;  /* 0x00018c0a5c207981 */ /* 0x000f68000c1e1900 */
[----:B------:R0:W-:Y:S04]  /*2d170*/  STG.E desc[UR10][R92.64+0x16c], R3 ;  /* 0x00016c035c007986 */ /* 0x0001e8000c10190a */
[----:B0-----:R-:W5:Y:S01]  /*2d180*/  LDG.E R3, desc[UR10][R92.64+0x1a8] ;  /* 0x0001a80a5c037981 */ /* 0x001f62000c1e1900 */
[----:B------:R-:W-:Y:S01]  /*2d190*/  FFMA R251, R30, R49, R251 ;  /* 0x000000311efb7223 */ /* 0x000fe200000000fb */
[----:B--2---:R-:W-:-:S04]  /*2d1a0*/  FFMA R27, R44, R50, R27 ;  /* 0x000000322c1b7223 */ /* 0x004fc8000000001b */
[----:B------:R0:W-:Y:S04]  /*2d1b0*/  STG.E desc[UR10][R92.64+0x178], R251 ;  /* 0x000178fb5c007986 */ /* 0x0001e8000c10190a */
[----:B------:R-:W-:Y:S04]  /*2d1c0*/  STG.E desc[UR10][R92.64+0x180], R27 ;  /* 0x0001801b5c007986 */ /* 0x000fe8000c10190a */
[----:B0-----:R-:W2:Y:S01]  /*2d1d0*/  LDG.E R251, desc[UR10][R92.64+0x1a0] ;  /* 0x0001a00a5cfb7981 */ /* 0x001ea2000c1e1900 */
[----:B---3--:R-:W-:-:S05]  /*2d1e0*/  FFMA R53, R29, R49, R53 ;  /* 0x000000311d357223 */ /* 0x008fca0000000035 */
[----:B------:R0:W-:Y:S01]  /*2d1f0*/  STG.E desc[UR10][R92.64+0x174], R53 ;  /* 0x000174355c007986 */ /* 0x0001e2000c10190a */
[----:B------:R-:W-:-:S03]  /*2d200*/  FFMA R26, R45, R50, R26 ;  /* 0x000000322d1a7223 */ /* 0x000fc6000000001a */
[----:B0-----:R-:W3:Y:S01]  /*2d210*/  LDG.E R53, desc[UR10][R92.64+0x194] ;  /* 0x0001940a5c357981 */ /* 0x001ee2000c1e1900 */
[-C--:B------:R-:W-:Y:S01]  /*2d220*/  FFMA R24, R31, R49.reuse, R24 ;  /* 0x000000311f187223 */ /* 0x080fe20000000018 */
[-C--:B------:R-:W-:Y:S01]  /*2d230*/  FFMA R35, R42, R50.reuse, R35 ;  /* 0x000000322a237223 */ /* 0x080fe20000000023 */
[----:B----4-:R-:W-:Y:S01]  /*2d240*/  FFMA R27, R43, R50, R34 ;  /* 0x000000322b1b7223 */ /* 0x010fe20000000022 */
[----:B------:R0:W-:Y:S01]  /*2d250*/  STG.E desc[UR10][R92.64+0x184], R26 ;  /* 0x0001841a5c007986 */ /* 0x0001e2000c10190a */
[----:B------:R-:W-:-:S03]  /*2d260*/  FFMA R2, R37, R49, R2 ;  /* 0x0000003125027223 */ /* 0x000fc60000000002 */
[----:B------:R1:W-:Y:S04]  /*2d270*/  STG.E desc[UR10][R92.64+0x17c], R24 ;  /* 0x00017c185c007986 */ /* 0x0003e8000c10190a */
[----:B------:R-:W-:Y:S04]  /*2d280*/  STG.E desc[UR10][R92.64+0x198], R35 ;  /* 0x000198235c007986 */ /* 0x000fe8000c10190a */
[----:B------:R4:W-:Y:S04]  /*2d290*/  STG.E desc[UR10][R92.64+0x19c], R27 ;  /* 0x00019c1b5c007986 */ /* 0x0009e8000c10190a */
[----:B0-----:R-:W3:Y:S04]  /*2d2a0*/  LDG.E R26, desc[UR10][R92.64+0x1b4] ;  /* 0x0001b40a5c1a7981 */ /* 0x001ee8000c1e1900 */
[----:B-1----:R-:W3:Y:S04]  /*2d2b0*/  LDG.E R24, desc[UR10][R92.64+0x1ac] ;  /* 0x0001ac0a5c187981 */ /* 0x002ee8000c1e1900 */
[----:B----4-:R-:W4:Y:S04]  /*2d2c0*/  LDG.E R27, desc[UR10][R92.64+0x1b0] ;  /* 0x0001b00a5c1b7981 */ /* 0x010f28000c1e1900 */
[----:B------:R-:W4:Y:S04]  /*2d2d0*/  LDG.E R35, desc[UR10][R92.64+0x1c0] ;  /* 0x0001c00a5c237981 */ /* 0x000f28000c1e1900 */
[----:B------:R0:W-:Y:S04]  /*2d2e0*/  STG.E desc[UR10][R92.64+0x164], R2 ;  /* 0x000164025c007986 */ /* 0x0001e8000c10190a */
[----:B------:R-:W4:Y:S04]  /*2d2f0*/  LDG.E R34, desc[UR10][R92.64+0x1bc] ;  /* 0x0001bc0a5c227981 */ /* 0x000f28000c1e1900 */
[----:B0-----:R-:W4:Y:S01]  /*2d300*/  LDG.E R2, desc[UR10][R92.64+0x1a4] ;  /* 0x0001a40a5c027981 */ /* 0x001f22000c1e1900 */
[----:B-----5:R-:W-:-:S05]  /*2d310*/  FFMA R25, R46, R50, R25 ;  /* 0x000000322e197223 */ /* 0x020fca0000000019 */
[----:B------:R0:W-:Y:S04]  /*2d320*/  STG.E desc[UR10][R92.64+0x188], R25 ;  /* 0x000188195c007986 */ /* 0x0001e8000c10190a */
[----:B0-----:R-:W5:Y:S01]  /*2d330*/  LDG.E R25, desc[UR10][R92.64+0x1b8] ;  /* 0x0001b80a5c197981 */ /* 0x001f62000c1e1900 */
[-C--:B------:R-:W-:Y:S01]  /*2d340*/  FFMA R33, R40, R50.reuse, R33 ;  /* 0x0000003228217223 */ /* 0x080fe20000000021 */
[----:B------:R-:W-:-:S04]  /*2d350*/  FFMA R32, R47, R50, R32 ;  /* 0x000000322f207223 */ /* 0x000fc80000000020 */
[----:B------:R0:W-:Y:S04]  /*2d360*/  STG.E desc[UR10][R92.64+0x190], R33 ;  /* 0x000190215c007986 */ /* 0x0001e8000c10190a */
[----:B------:R1:W-:Y:S04]  /*2d370*/  STG.E desc[UR10][R92.64+0x18c], R32 ;  /* 0x00018c205c007986 */ /* 0x0003e8000c10190a */
[----:B0-----:R-:W5:Y:S04]  /*2d380*/  LDG.E R33, desc[UR10][R92.64+0x1c8] ;  /* 0x0001c80a5c217981 */ /* 0x001f68000c1e1900 */
[----:B-1----:R-:W5:Y:S01]  /*2d390*/  LDG.E R32, desc[UR10][R92.64+0x1c4] ;  /* 0x0001c40a5c207981 */ /* 0x002f62000c1e1900 */
[----:B------:R-:W-:-:S05]  /*2d3a0*/  FFMA R3, R38, R50, R3 ;  /* 0x0000003226037223 */ /* 0x000fca0000000003 */
[----:B------:R-:W-:Y:S01]  /*2d3b0*/  STG.E desc[UR10][R92.64+0x1a8], R3 ;  /* 0x0001a8035c007986 */ /* 0x000fe2000c10190a */
[----:B--2---:R-:W-:-:S05]  /*2d3c0*/  FFMA R251, R36, R50, R251 ;  /* 0x0000003224fb7223 */ /* 0x004fca00000000fb */
[----:B------:R0:W-:Y:S01]  /*2d3d0*/  STG.E desc[UR10][R92.64+0x1a0], R251 ;  /* 0x0001a0fb5c007986 */ /* 0x0001e2000c10190a */
[----:B---3--:R-:W-:-:S05]  /*2d3e0*/  FFMA R53, R41, R50, R53 ;  /* 0x0000003229357223 */ /* 0x008fca0000000035 */
[----:B------:R-:W-:Y:S01]  /*2d3f0*/  STG.E desc[UR10][R92.64+0x194], R53 ;  /* 0x000194355c007986 */ /* 0x000fe2000c10190a */
[-C--:B0-----:R-:W-:Y:S01]  /*2d400*/  FFMA R251, R29, R50.reuse, R26 ;  /* 0x000000321dfb7223 */ /* 0x081fe2000000001a */
[-C--:B------:R-:W-:Y:S01]  /*2d410*/  FFMA R24, R39, R50.reuse, R24 ;  /* 0x0000003227187223 */ /* 0x080fe20000000018 */
[----:B----4-:R-:W-:Y:S01]  /*2d420*/  FFMA R27, R28, R50, R27 ;  /* 0x000000321c1b7223 */ /* 0x010fe2000000001b */
[----:B------:R-:W-:-:S03]  /*2d430*/  FFMA R3, R44, R51, R35 ;  /* 0x000000332c037223 */ /* 0x000fc60000000023 */
[----:B------:R0:W-:Y:S04]  /*2d440*/  STG.E desc[UR10][R92.64+0x1ac], R24 ;  /* 0x0001ac185c007986 */ /* 0x0001e8000c10190a */
[----:B------:R1:W-:Y:S04]  /*2d450*/  STG.E desc[UR10][R92.64+0x1b0], R27 ;  /* 0x0001b01b5c007986 */ /* 0x0003e8000c10190a */
[----:B0-----:R-:W2:Y:S01]  /*2d460*/  LDG.E R24, desc[UR10][R92.64+0x1d4] ;  /* 0x0001d40a5c187981 */ /* 0x001ea2000c1e1900 */
[----:B------:R-:W-:-:S03]  /*2d470*/  FFMA R53, R37, R50, R2 ;  /* 0x0000003225357223 */ /* 0x000fc60000000002 */
[----:B-1----:R-:W3:Y:S04]  /*2d480*/  LDG.E R27, desc[UR10][R92.64+0x1e0] ;  /* 0x0001e00a5c1b7981 */ /* 0x002ee8000c1e1900 */
[----:B------:R-:W4:Y:S04]  /*2d490*/  LDG.E R2, desc[UR10][R92.64+0x1cc] ;  /* 0x0001cc0a5c027981 */ /* 0x000f28000c1e1900 */
[----:B------:R0:W-:Y:S02]  /*2d4a0*/  STG.E desc[UR10][R92.64+0x1a4], R53 ;  /* 0x0001a4355c007986 */ /* 0x0001e4000c10190a */
[----:B0-----:R-:W-:-:S02]  /*2d4b0*/  FFMA R53, R31, R50, R34 ;  /* 0x000000321f357223 */ /* 0x001fc40000000022 */
[----:B------:R-:W4:Y:S01]  /*2d4c0*/  LDG.E R34, desc[UR10][R92.64+0x1e4] ;  /* 0x0001e40a5c227981 */ /* 0x000f22000c1e1900 */
[----:B-----5:R-:W-:Y:S01]  /*2d4d0*/  FFMA R26, R30, R50, R25 ;  /* 0x000000321e1a7223 */ /* 0x020fe20000000019 */
[-C--:B------:R-:W-:Y:S02]  /*2d4e0*/  FFMA R35, R46, R51.reuse, R33 ;  /* 0x000000332e237223 */ /* 0x080fe40000000021 */
[----:B------:R-:W5:Y:S01]  /*2d4f0*/  LDG.E R33, desc[UR10][R92.64+0x1d8] ;  /* 0x0001d80a5c217981 */ /* 0x000f62000c1e1900 */
[----:B------:R-:W-:-:S03]  /*2d500*/  FFMA R25, R45, R51, R32 ;  /* 0x000000332d197223 */ /* 0x000fc60000000020 */
[----:B------:R0:W-:Y:S04]  /*2d510*/  STG.E desc[UR10][R92.64+0x1c8], R35 ;  /* 0x0001c8235c007986 */ /* 0x0001e8000c10190a */
[----:B------:R1:W-:Y:S04]  /*2d520*/  STG.E desc[UR10][R92.64+0x1c4], R25 ;  /* 0x0001c4195c007986 */ /* 0x0003e8000c10190a */
[----:B------:R-:W5:Y:S04]  /*2d530*/  LDG.E R32, desc[UR10][R92.64+0x1ec] ;  /* 0x0001ec0a5c207981 */ /* 0x000f68000c1e1900 */
[----:B0-----:R-:W5:Y:S04]  /*2d540*/  LDG.E R35, desc[UR10][R92.64+0x1e8] ;  /* 0x0001e80a5c237981 */ /* 0x001f68000c1e1900 */
[----:B-1----:R-:W5:Y:S04]  /*2d550*/  LDG.E R25, desc[UR10][R92.64+0x1d0] ;  /* 0x0001d00a5c197981 */ /* 0x002f68000c1e1900 */
[----:B------:R2:W-:Y:S04]  /*2d560*/  STG.E desc[UR10][R92.64+0x1b4], R251 ;  /* 0x0001b4fb5c007986 */ /* 0x0005e8000c10190a */
[----:B------:R4:W-:Y:S01]  /*2d570*/  STG.E desc[UR10][R92.64+0x1bc], R53 ;  /* 0x0001bc355c007986 */ /* 0x0009e2000c10190a */
[----:B--2---:R-:W-:-:S03]  /*2d580*/  FFMA R251, R41, R51, R24 ;  /* 0x0000003329fb7223 */ /* 0x004fc60000000018 */
[----:B------:R-:W2:Y:S01]  /*2d590*/  LDG.E R24, desc[UR10][R92.64+0x1fc] ;  /* 0x0001fc0a5c187981 */ /* 0x000ea2000c1e1900 */
[-C--:B---3--:R-:W-:Y:S01]  /*2d5a0*/  FFMA R27, R36, R51.reuse, R27 ;  /* 0x00000033241b7223 */ /* 0x088fe2000000001b */
[----:B----4-:R-:W-:-:S04]  /*2d5b0*/  FFMA R53, R47, R51, R2 ;  /* 0x000000332f357223 */ /* 0x010fc80000000002 */
[----:B------:R-:W-:Y:S04]  /*2d5c0*/  STG.E desc[UR10][R92.64+0x1e0], R27 ;  /* 0x0001e01b5c007986 */ /* 0x000fe8000c10190a */
[----:B------:R0:W-:Y:S01]  /*2d5d0*/  STG.E desc[UR10][R92.64+0x1cc], R53 ;  /* 0x0001cc355c007986 */ /* 0x0001e2000c10190a */
[-C--:B-----5:R-:W-:Y:S01]  /*2d5e0*/  FFMA R33, R42, R51.reuse, R33 ;  /* 0x000000332a217223 */ /* 0x0a0fe20000000021 */
[-C--:B0-----:R-:W-:Y:S01]  /*2d5f0*/  FFMA R53, R37, R51.reuse, R34 ;  /* 0x0000003325357223 */ /* 0x081fe20000000022 */
[-C--:B------:R-:W-:Y:S01]  /*2d600*/  FFMA R35, R38, R51.reuse, R35 ;  /* 0x0000003326237223 */ /* 0x080fe20000000023 */
[-C--:B------:R-:W-:Y:S02]  /*2d610*/  FFMA R25, R40, R51.reuse, R25 ;  /* 0x0000003328197223 */ /* 0x080fe40000000019 */
[----:B------:R-:W-:Y:S01]  /*2d620*/  STG.E desc[UR10][R92.64+0x1d8], R33 ;  /* 0x0001d8215c007986 */ /* 0x000fe2000c10190a */
[----:B------:R-:W-:-:S03]  /*2d630*/  FFMA R27, R39, R51, R32 ;  /* 0x00000033271b7223 */ /* 0x000fc60000000020 */
[----:B------:R0:W-:Y:S04]  /*2d640*/  STG.E desc[UR10][R92.64+0x1d0], R25 ;  /* 0x0001d0195c007986 */ /* 0x0001e8000c10190a */
[----:B------:R1:W-:Y:S04]  /*2d650*/  STG.E desc[UR10][R92.64+0x1e8], R35 ;  /* 0x0001e8235c007986 */ /* 0x0003e8000c10190a */
[----:B------:R3:W-:Y:S04]  /*2d660*/  STG.E desc[UR10][R92.64+0x1d4], R251 ;  /* 0x0001d4fb5c007986 */ /* 0x0007e8000c10190a */
[----:B0-----:R-:W4:Y:S04]  /*2d670*/  LDG.E R25, desc[UR10][R92.64+0x200] ;  /* 0x0002000a5c197981 */ /* 0x001f28000c1e1900 */
[----:B-1----:R-:W4:Y:S04]  /*2d680*/  LDL.128 R32, [UR6+0x20] ;  /* 0x00002006ff207983 */ /* 0x002f280008100c00 */
[----:B------:R-:W-:Y:S04]  /*2d690*/  STG.E desc[UR10][R92.64+0x1ec], R27 ;  /* 0x0001ec1b5c007986 */ /* 0x000fe8000c10190a */
[----:B------:R0:W-:Y:S04]  /*2d6a0*/  STG.E desc[UR10][R92.64+0x1e4], R53 ;  /* 0x0001e4355c007986 */ /* 0x0001e8000c10190a */
[----:B---3--:R-:W3:Y:S04]  /*2d6b0*/  LDG.E R251, desc[UR10][R92.64+0x1f4] ;  /* 0x0001f40a5cfb7981 */ /* 0x008ee8000c1e1900 */
[----:B------:R1:W-:Y:S04]  /*2d6c0*/  STG.E desc[UR10][R92.64+0x1b8], R26 ;  /* 0x0001b81a5c007986 */ /* 0x0003e8000c10190a */
[----:B0-----:R-:W5:Y:S04]  /*2d6d0*/  LDG.E R53, desc[UR10][R92.64+0x1f8] ;  /* 0x0001f80a5c357981 */ /* 0x001f68000c1e1900 */
[----:B------:R-:W5:Y:S04]  /*2d6e0*/  LDG.E R2, desc[UR10][R92.64+0x204] ;  /* 0x0002040a5c027981 */ /* 0x000f68000c1e1900 */
[----:B------:R0:W-:Y:S04]  /*2d6f0*/  STG.E desc[UR10][R92.64+0x1c0], R3 ;  /* 0x0001c0035c007986 */ /* 0x0001e8000c10190a */
[----:B-1----:R-:W5:Y:S04]  /*2d700*/  LDG.E R26, desc[UR10][R92.64+0x1dc] ;  /* 0x0001dc0a5c1a7981 */ /* 0x002f68000c1e1900 */
[----:B0-----:R-:W5:Y:S01]  /*2d710*/  LDG.E R3, desc[UR10][R92.64+0x1f0] ;  /* 0x0001f00a5c037981 */ /* 0x001f62000c1e1900 */
[----:B--2---:R-:W-:-:S03]  /*2d720*/  FFMA R27, R31, R51, R24 ;  /* 0x000000331f1b7223 */ /* 0x004fc60000000018 */
[----:B------:R-:W2:Y:S04]  /*2d730*/  LDG.E R24, desc[UR10][R92.64+0x20c] ;  /* 0x00020c0a5c187981 */ /* 0x000ea8000c1e1900 */
[----:B------:R4:W-:Y:S02]  /*2d740*/  STG.E desc[UR10][R92.64+0x1fc], R27 ;  /* 0x0001fc1b5c007986 */ /* 0x0009e4000c10190a */
[----:B----4-:R-:W-:Y:S02]  /*2d750*/  FFMA R27, R44, R32, R25 ;  /* 0x000000202c1b7223 */ /* 0x010fe40000000019 */
[----:B------:R-:W4:Y:S01]  /*2d760*/  LDG.E R25, desc[UR10][R92.64+0x210] ;  /* 0x0002100a5c197981 */ /* 0x000f22000c1e1900 */
[-C--:B---3--:R-:W-:Y:S01]  /*2d770*/  FFMA R251, R29, R51.reuse, R251 ;  /* 0x000000331dfb7223 */ /* 0x088fe200000000fb */
[----:B-----5:R-:W-:-:S04]  /*2d780*/  FFMA R53, R30, R51, R53 ;  /* 0x000000331e357223 */ /* 0x020fc80000000035 */
[----:B------:R-:W-:Y:S04]  /*2d790*/  STG.E desc[UR10][R92.64+0x1f4], R251 ;  /* 0x0001f4fb5c007986 */ /* 0x000fe8000c10190a */
[----:B------:R0:W-:Y:S04]  /*2d7a0*/  STG.E desc[UR10][R92.64+0x1f8], R53 ;  /* 0x0001f8355c007986 */ /* 0x0001e8000c10190a */
[----:B0-----:R-:W3:Y:S01]  /*2d7b0*/  LDG.E R53, desc[UR10][R92.64+0x208] ;  /* 0x0002080a5c357981 */ /* 0x001ee2000c1e1900 */
[----:B--2---:R-:W-:-:S03]  /*2d7c0*/  FFMA R251, R47, R32, R24 ;  /* 0x000000202ffb7223 */ /* 0x004fc60000000018 */
[----:B------:R-:W2:Y:S01]  /*2d7d0*/  LDG.E R24, desc[UR10][R92.64+0x224] ;  /* 0x0002240a5c187981 */ /* 0x000ea2000c1e1900 */
[----:B----4-:R-:W-:-:S05]  /*2d7e0*/  FFMA R25, R40, R32, R25 ;  /* 0x0000002028197223 */ /* 0x010fca0000000019 */
[----:B------:R0:W-:Y:S04]  /*2d7f0*/  STG.E desc[UR10][R92.64+0x210], R25 ;  /* 0x000210195c007986 */ /* 0x0001e8000c10190a */
[----:B0-----:R-:W4:Y:S04]  /*2d800*/  LDG.E R25, desc[UR10][R92.64+0x220] ;  /* 0x0002200a5c197981 */ /* 0x001f28000c1e1900 */
[----:B------:R-:W-:Y:S01]  /*2d810*/  STG.E desc[UR10][R92.64+0x20c], R251 ;  /* 0x00020cfb5c007986 */ /* 0x000fe2000c10190a */
[----:B---3--:R-:W-:-:S05]  /*2d820*/  FFMA R53, R46, R32, R53 ;  /* 0x000000202e357223 */ /* 0x008fca0000000035 */
[----:B------:R0:W-:Y:S04]  /*2d830*/  STG.E desc[UR10][R92.64+0x208], R53 ;  /* 0x000208355c007986 */ /* 0x0001e8000c10190a */
[----:B0-----:R-:W3:Y:S01]  /*2d840*/  LDG.E R53, desc[UR10][R92.64+0x21c] ;  /* 0x00021c0a5c357981 */ /* 0x001ee2000c1e1900 */
[-C--:B----4-:R-:W-:Y:S01]  /*2d850*/  FFMA R251, R36, R32.reuse, R25 ;  /* 0x0000002024fb7223 */ /* 0x090fe20000000019 */
[-C--:B--2---:R-:W-:Y:S02]  /*2d860*/  FFMA R25, R37, R32.reuse, R24 ;  /* 0x0000002025197223 */ /* 0x084fe40000000018 */
[----:B------:R-:W2:Y:S04]  /*2d870*/  LDG.E R24, desc[UR10][R92.64+0x234] ;  /* 0x0002340a5c187981 */ /* 0x000ea8000c1e1900 */
[----:B------:R0:W-:Y:S04]  /*2d880*/  STG.E desc[UR10][R92.64+0x224], R25 ;  /* 0x000224195c007986 */ /* 0x0001e8000c10190a */
[----:B0-----:R-:W4:Y:S04]  /*2d890*/  LDG.E R25, desc[UR10][R92.64+0x238] ;  /* 0x0002380a5c197981 */ /* 0x001f28000c1e1900 */
[----:B------:R-:W-:Y:S01]  /*2d8a0*/  STG.E desc[UR10][R92.64+0x220], R251 ;  /* 0x000220fb5c007986 */ /* 0x000fe2000c10190a */
[----:B---3--:R-:W-:-:S05]  /*2d8b0*/  FFMA R53, R43, R32, R53 ;  /* 0x000000202b357223 */ /* 0x008fca0000000035 */
        /* <DEDUP_REMOVED lines=12> */
[----:B--2---:R-:W-:Y:S02]  /*2d980*/  FFMA R25, R47, R33, R24 ;  /* 0x000000212f197223 */ /* 0x004fe40000000018 */
[----:B------:R-:W2:Y:S04]  /*2d990*/  LDG.E R24, desc[UR10][R92.64+0x25c] ;  /* 0x00025c0a5c187981 */ /* 0x000ea8000c1e1900 */
[----:B------:R0:W-:Y:S04]  /*2d9a0*/  STG.E desc[UR10][R92.64+0x24c], R25 ;  /* 0x00024c195c007986 */ /* 0x0001e8000c10190a */
[----:B0-----:R-:W4:Y:S01]  /*2d9b0*/  LDG.E R25, desc[UR10][R92.64+0x260] ;  /* 0x0002600a5c197981 */ /* 0x001f22000c1e1900 */
[----:B------:R-:W-:Y:S01]  /*2d9c0*/  FFMA R2, R45, R32, R2 ;  /* 0x000000202d027223 */ /* 0x000fe20000000002 */
[----:B------:R-:W-:-:S02]  /*2d9d0*/  FFMA R26, R43, R51, R26 ;  /* 0x000000332b1a7223 */ /* 0x000fc4000000001a */
[----:B------:R0:W-:Y:S01]  /*2d9e0*/  STG.E desc[UR10][R92.64+0x200], R27 ;  /* 0x0002001b5c007986 */ /* 0x0001e2000c10190a */
[----:B------:R-:W-:Y:S01]  /*2d9f0*/  FFMA R3, R28, R51, R3 ;  /* 0x000000331c037223 */ /* 0x000fe20000000003 */
[-C--:B---3--:R-:W-:Y:S02]  /*2da00*/  FFMA R53, R45, R33.reuse, R53 ;  /* 0x000000212d357223 */ /* 0x088fe40000000035 */
[----:B0-----:R-:W3:Y:S04]  /*2da10*/  LDG.E R27, desc[UR10][R92.64+0x228] ;  /* 0x0002280a5c1b7981 */ /* 0x001ee8000c1e1900 */
[----:B------:R0:W-:Y:S04]  /*2da20*/  STG.E desc[UR10][R92.64+0x244], R53 ;  /* 0x000244355c007986 */ /* 0x0001e8000c10190a */
[----:B------:R-:W-:Y:S04]  /*2da30*/  STG.E desc[UR10][R92.64+0x248], R251 ;  /* 0x000248fb5c007986 */ /* 0x000fe8000c10190a */
[----:B------:R1:W-:Y:S04]  /*2da40*/  STG.E desc[UR10][R92.64+0x204], R2 ;  /* 0x000204025c007986 */ /* 0x0003e8000c10190a */
[----:B0-----:R-:W5:Y:S04]  /*2da50*/  LDG.E R53, desc[UR10][R92.64+0x258] ;  /* 0x0002580a5c357981 */ /* 0x001f68000c1e1900 */
[----:B------:R0:W-:Y:S04]  /*2da60*/  STG.E desc[UR10][R92.64+0x1dc], R26 ;  /* 0x0001dc1a5c007986 */ /* 0x0001e8000c10190a */
[----:B-1----:R-:W5:Y:S04]  /*2da70*/  LDG.E R2, desc[UR10][R92.64+0x22c] ;  /* 0x00022c0a5c027981 */ /* 0x002f68000c1e1900 */
[----:B------:R1:W-:Y:S04]  /*2da80*/  STG.E desc[UR10][R92.64+0x1f0], R3 ;  /* 0x0001f0035c007986 */ /* 0x0003e8000c10190a */
[----:B0-----:R-:W5:Y:S04]  /*2da90*/  LDG.E R26, desc[UR10][R92.64+0x214] ;  /* 0x0002140a5c1a7981 */ /* 0x001f68000c1e1900 */
[----:B-1----:R-:W5:Y:S01]  /*2daa0*/  LDG.E R3, desc[UR10][R92.64+0x218] ;  /* 0x0002180a5c037981 */ /* 0x002f62000c1e1900 */
[----:B--2---:R-:W-:-:S03]  /*2dab0*/  FFMA R251, R43, R33, R24 ;  /* 0x000000212bfb7223 */ /* 0x004fc60000000018 */
[----:B------:R-:W2:Y:S01]  /*2dac0*/  LDG.E R24, desc[UR10][R92.64+0x274] ;  /* 0x0002740a5c187981 */ /* 0x000ea2000c1e1900 */
[----:B----4-:R-:W-:-:S05]  /*2dad0*/  FFMA R25, R36, R33, R25 ;  /* 0x0000002124197223 */ /* 0x010fca0000000019 */
[----:B------:R0:W-:Y:S04]  /*2dae0*/  STG.E desc[UR10][R92.64+0x260], R25 ;  /* 0x000260195c007986 */ /* 0x0001e8000c10190a */
[----:B0-----:R-:W4:Y:S01]  /*2daf0*/  LDG.E R25, desc[UR10][R92.64+0x270] ;  /* 0x0002700a5c197981 */ /* 0x001f22000c1e1900 */
[----:B---3--:R-:W-:-:S03]  /*2db00*/  FFMA R27, R38, R32, R27 ;  /* 0x00000020261b7223 */ /* 0x008fc6000000001b */
[----:B------:R-:W-:Y:S04]  /*2db10*/  STG.E desc[UR10][R92.64+0x25c], R251 ;  /* 0x00025cfb5c007986 */ /* 0x000fe8000c10190a */
[----:B------:R0:W-:Y:S01]  /*2db20*/  STG.E desc[UR10][R92.64+0x228], R27 ;  /* 0x0002281b5c007986 */ /* 0x0001e2000c10190a */
[----:B-----5:R-:W-:-:S03]  /*2db30*/  FFMA R53, R42, R33, R53 ;  /* 0x000000212a357223 */ /* 0x020fc60000000035 */
[----:B0-----:R-:W3:Y:S01]  /*2db40*/  LDG.E R27, desc[UR10][R92.64+0x250] ;  /* 0x0002500a5c1b7981 */ /* 0x001ee2000c1e1900 */
[----:B------:R-:W-:-:S03]  /*2db50*/  FFMA R2, R39, R32, R2 ;  /* 0x0000002027027223 */ /* 0x000fc60000000002 */
[----:B------:R0:W-:Y:S01]  /*2db60*/  STG.E desc[UR10][R92.64+0x258], R53 ;  /* 0x000258355c007986 */ /* 0x0001e2000c10190a */
[----:B------:R-:W-:-:S03]  /*2db70*/  FFMA R26, R41, R32, R26 ;  /* 0x00000020291a7223 */ /* 0x000fc6000000001a */
[----:B------:R1:W-:Y:S04]  /*2db80*/  STG.E desc[UR10][R92.64+0x22c], R2 ;  /* 0x00022c025c007986 */ /* 0x0003e8000c10190a */
[----:B0-----:R-:W5:Y:S01]  /*2db90*/  LDG.E R53, desc[UR10][R92.64+0x26c] ;  /* 0x00026c0a5c357981 */ /* 0x001f62000c1e1900 */
[----:B------:R-:W-:-:S03]  /*2dba0*/  FFMA R3, R42, R32, R3 ;  /* 0x000000202a037223 */ /* 0x000fc60000000003 */
[----:B------:R0:W-:Y:S04]  /*2dbb0*/  STG.E desc[UR10][R92.64+0x214], R26 ;  /* 0x0002141a5c007986 */ /* 0x0001e8000c10190a */
[----:B-1----:R-:W5:Y:S04]  /*2dbc0*/  LDG.E R2, desc[UR10][R92.64+0x254] ;  /* 0x0002540a5c027981 */ /* 0x002f68000c1e1900 */
[----:B------:R1:W-:Y:S04]  /*2dbd0*/  STG.E desc[UR10][R92.64+0x218], R3 ;  /* 0x000218035c007986 */ /* 0x0003e8000c10190a */
[----:B0-----:R-:W5:Y:S04]  /*2dbe0*/  LDG.E R26, desc[UR10][R92.64+0x23c] ;  /* 0x00023c0a5c1a7981 */ /* 0x001f68000c1e1900 */
[----:B-1----:R-:W5:Y:S01]  /*2dbf0*/  LDG.E R3, desc[UR10][R92.64+0x240] ;  /* 0x0002400a5c037981 */ /* 0x002f62000c1e1900 */
[-C--:B----4-:R-:W-:Y:S01]  /*2dc00*/  FFMA R251, R28, R33.reuse, R25 ;  /* 0x000000211cfb7223 */ /* 0x090fe20000000019 */
[----:B--2---:R-:W-:-:S02]  /*2dc10*/  FFMA R25, R29, R33, R24 ;  /* 0x000000211d197223 */ /* 0x004fc40000000018 */
[----:B------:R-:W2:Y:S04]  /*2dc20*/  LDG.E R24, desc[UR10][R92.64+0x284] ;  /* 0x0002840a5c187981 */ /* 0x000ea8000c1e1900 */
[----:B------:R0:W-:Y:S04]  /*2dc30*/  STG.E desc[UR10][R92.64+0x274], R25 ;  /* 0x000274195c007986 */ /* 0x0001e8000c10190a */
[----:B0-----:R-:W4:Y:S01]  /*2dc40*/  LDG.E R25, desc[UR10][R92.64+0x288] ;  /* 0x0002880a5c197981 */ /* 0x001f22000c1e1900 */
[----:B---3--:R-:W-:-:S05]  /*2dc50*/  FFMA R27, R40, R33, R27 ;  /* 0x00000021281b7223 */ /* 0x008fca000000001b */
[----:B------:R0:W-:Y:S01]  /*2dc60*/  STG.E desc[UR10][R92.64+0x250], R27 ;  /* 0x0002501b5c007986 */ /* 0x0001e2000c10190a */
[----:B-----5:R-:W-:-:S03]  /*2dc70*/  FFMA R53, R39, R33, R53 ;  /* 0x0000002127357223 */ /* 0x020fc60000000035 */
[----:B0-----:R-:W3:Y:S04]  /*2dc80*/  LDG.E R27, desc[UR10][R92.64+0x278] ;  /* 0x0002780a5c1b7981 */ /* 0x001ee8000c1e1900 */
[----:B------:R0:W-:Y:S01]  /*2dc90*/  STG.E desc[UR10][R92.64+0x26c], R53 ;  /* 0x00026c355c007986 */ /* 0x0001e2000c10190a */
[----:B------:R-:W-:-:S03]  /*2dca0*/  FFMA R2, R41, R33, R2 ;  /* 0x0000002129027223 */ /* 0x000fc60000000002 */
[----:B------:R-:W-:Y:S01]  /*2dcb0*/  STG.E desc[UR10][R92.64+0x270], R251 ;  /* 0x000270fb5c007986 */ /* 0x000fe2000c10190a */
[----:B------:R-:W-:-:S03]  /*2dcc0*/  FFMA R26, R31, R32, R26 ;  /* 0x000000201f1a7223 */ /* 0x000fc6000000001a */
[----:B0-----:R-:W5:Y:S04]  /*2dcd0*/  LDG.E R53, desc[UR10][R92.64+0x280] ;  /* 0x0002800a5c357981 */ /* 0x001f68000c1e1900 */
[----:B------:R0:W-:Y:S01]  /*2dce0*/  STG.E desc[UR10][R92.64+0x254], R2 ;  /* 0x000254025c007986 */ /* 0x0001e2000c10190a */
[----:B------:R-:W-:-:S03]  /*2dcf0*/  FFMA R3, R44, R33, R3 ;  /* 0x000000212c037223 */ /* 0x000fc60000000003 */
[----:B------:R1:W-:Y:S04]  /*2dd00*/  STG.E desc[UR10][R92.64+0x23c], R26 ;  /* 0x00023c1a5c007986 */ /* 0x0003e8000c10190a */
[----:B------:R1:W-:Y:S04]  /*2dd10*/  STG.E desc[UR10][R92.64+0x240], R3 ;  /* 0x000240035c007986 */ /* 0x0003e8000c10190a */
[----:B0-----:R-:W5:Y:S04]  /*2dd20*/  LDG.E R2, desc[UR10][R92.64+0x27c] ;  /* 0x00027c0a5c027981 */ /* 0x001f68000c1e1900 */
[----:B-1----:R-:W5:Y:S04]  /*2dd30*/  LDG.E R26, desc[UR10][R92.64+0x264] ;  /* 0x0002640a5c1a7981 */ /* 0x002f68000c1e1900 */
[----:B------:R-:W5:Y:S01]  /*2dd40*/  LDG.E R3, desc[UR10][R92.64+0x268] ;  /* 0x0002680a5c037981 */ /* 0x000f62000c1e1900 */
        /* <DEDUP_REMOVED lines=9> */
[----:B0-----:R-:W3:Y:S04]  /*2dde0*/  LDG.E R27, desc[UR10][R92.64+0x2a0] ;  /* 0x0002a00a5c1b7981 */ /* 0x001ee8000c1e1900 */
[----:B------:R0:W-:Y:S01]  /*2ddf0*/  STG.E desc[UR10][R92.64+0x280], R53 ;  /* 0x000280355c007986 */ /* 0x0001e2000c10190a */
[----:B------:R-:W-:-:S03]  /*2de00*/  FFMA R2, R31, R33, R2 ;  /* 0x000000211f027223 */ /* 0x000fc60000000002 */
[----:B0-----:R-:W5:Y:S01]  /*2de10*/  LDG.E R53, desc[UR10][R92.64+0x294] ;  /* 0x0002940a5c357981 */ /* 0x001f62000c1e1900 */
[-C--:B------:R-:W-:Y:S01]  /*2de20*/  FFMA R26, R37, R33.reuse, R26 ;  /* 0x00000021251a7223 */ /* 0x080fe2000000001a */
[----:B------:R-:W-:Y:S02]  /*2de30*/  FFMA R3, R38, R33, R3 ;  /* 0x0000002126037223 */ /* 0x000fe40000000003 */
[----:B------:R0:W-:Y:S04]  /*2de40*/  STG.E desc[UR10][R92.64+0x27c], R2 ;  /* 0x00027c025c007986 */ /* 0x0001e8000c10190a */
[----:B------:R1:W-:Y:S04]  /*2de50*/  STG.E desc[UR10][R92.64+0x264], R26 ;  /* 0x0002641a5c007986 */ /* 0x0003e8000c10190a */
[----:B------:R1:W-:Y:S04]  /*2de60*/  STG.E desc[UR10][R92.64+0x268], R3 ;  /* 0x000268035c007986 */ /* 0x0003e8000c10190a */
[----:B0-----:R-:W5:Y:S04]  /*2de70*/  LDG.E R2, desc[UR10][R92.64+0x2a4] ;  /* 0x0002a40a5c027981 */ /* 0x001f68000c1e1900 */
[----:B-1----:R-:W5:Y:S04]  /*2de80*/  LDG.E R26, desc[UR10][R92.64+0x28c] ;  /* 0x00028c0a5c1a7981 */ /* 0x002f68000c1e1900 */
[----:B------:R-:W5:Y:S01]  /*2de90*/  LDG.E R3, desc[UR10][R92.64+0x290] ;  /* 0x0002900a5c037981 */ /* 0x000f62000c1e1900 */
        /* <DEDUP_REMOVED lines=9> */
[----:B------:R0:W-:Y:S04]  /*2df30*/  STG.E desc[UR10][R92.64+0x294], R53 ;  /* 0x000294355c007986 */ /* 0x0001e8000c10190a */
[----:B0-----:R-:W5:Y:S01]  /*2df40*/  LDG.E R53, desc[UR10][R92.64+0x2a8] ;  /* 0x0002a80a5c357981 */ /* 0x001f62000c1e1900 */
[-C--:B------:R-:W-:Y:S01]  /*2df50*/  FFMA R2, R37, R34.reuse, R2 ;  /* 0x0000002225027223 */ /* 0x080fe20000000002 */
[----:B------:R-:W-:-:S04]  /*2df60*/  FFMA R26, R47, R34, R26 ;  /* 0x000000222f1a7223 */ /* 0x000fc8000000001a */
[----:B------:R0:W-:Y:S01]  /*2df70*/  STG.E desc[UR10][R92.64+0x2a4], R2 ;  /* 0x0002a4025c007986 */ /* 0x0001e2000c10190a */
[----:B------:R-:W-:-:S03]  /*2df80*/  FFMA R3, R40, R34, R3 ;  /* 0x0000002228037223 */ /* 0x000fc60000000003 */
[----:B------:R1:W-:Y:S04]  /*2df90*/  STG.E desc[UR10][R92.64+0x28c], R26 ;  /* 0x00028c1a5c007986 */ /* 0x0003e8000c10190a */
[----:B------:R1:W-:Y:S04]  /*2dfa0*/  STG.E desc[UR10][R92.64+0x290], R3 ;  /* 0x000290035c007986 */ /* 0x0003e8000c10190a */
[----:B0-----:R-:W5:Y:S04]  /*2dfb0*/  LDG.E R2, desc[UR10][R92.64+0x2c4] ;  /* 0x0002c40a5c027981 */ /* 0x001f68000c1e1900 */
[----:B-1----:R-:W5:Y:S04]  /*2dfc0*/  LDG.E R26, desc[UR10][R92.64+0x2b4] ;  /* 0x0002b40a5c1a7981 */ /* 0x002f68000c1e1900 */
[----:B------:R-:W5:Y:S01]  /*2dfd0*/  LDG.E R3, desc[UR10][R92.64+0x2b8] ;  /* 0x0002b80a5c037981 */ /* 0x000f62000c1e1900 */
[----:B----4-:R-:W-:-:S05]  /*2dfe0*/  FFMA R25, R28, R34, R25 ;  /* 0x000000221c197223 */ /* 0x010fca0000000019 */
[----:B------:R0:W-:Y:S04]  /*2dff0*/  STG.E desc[UR10][R92.64+0x2b0], R25 ;  /* 0x0002b0195c007986 */ /* 0x0001e8000c10190a */
[----:B0-----:R-:W4:Y:S01]  /*2e000*/  LDG.E R25, desc[UR10][R92.64+0x2c0] ;  /* 0x0002c00a5c197981 */ /* 0x001f22000c1e1900 */
[----:B---3--:R-:W-:-:S03]  /*2e010*/  FFMA R27, R46, R35, R27 ;  /* 0x000000232e1b7223 */ /* 0x008fc6000000001b */
[----:B------:R2:W-:Y:S04]  /*2e020*/  STG.E desc[UR10][R92.64+0x298], R251 ;  /* 0x000298fb5c007986 */ /* 0x0005e8000c10190a */
[----:B------:R0:W-:Y:S01]  /*2e030*/  STG.E desc[UR10][R92.64+0x2c8], R27 ;  /* 0x0002c81b5c007986 */ /* 0x0001e2000c10190a */
[-C--:B--2---:R-:W-:Y:S01]  /*2e040*/  FFMA R251, R39, R34.reuse, R24 ;  /* 0x0000002227fb7223 */ /* 0x084fe20000000018 */
[-C--:B-----5:R-:W-:Y:S02]  /*2e050*/  FFMA R53, R38, R34.reuse, R53 ;  /* 0x0000002226357223 */ /* 0x0a0fe40000000035 */
[----:B------:R-:W2:Y:S04]  /*2e060*/  LDG.E R24, desc[UR10][R92.64+0x2cc] ;  /* 0x0002cc0a5c187981 */ /* 0x000ea8000c1e1900 */
[----:B------:R-:W-:Y:S04]  /*2e070*/  STG.E desc[UR10][R92.64+0x2ac], R251 ;  /* 0x0002acfb5c007986 */ /* 0x000fe8000c10190a */
[----:B------:R1:W-:Y:S04]  /*2e080*/  STG.E desc[UR10][R92.64+0x2a8], R53 ;  /* 0x0002a8355c007986 */ /* 0x0003e8000c10190a */
[----:B0-----:R-:W3:Y:S04]  /*2e090*/  LDG.E R27, desc[UR10][R92.64+0x2d4] ;  /* 0x0002d40a5c1b7981 */ /* 0x001ee8000c1e1900 */
[----:B-1----:R-:W5:Y:S01]  /*2e0a0*/  LDG.E R53, desc[UR10][R92.64+0x2bc] ;  /* 0x0002bc0a5c357981 */ /* 0x002f62000c1e1900 */
[-C--:B------:R-:W-:Y:S01]  /*2e0b0*/  FFMA R26, R29, R34.reuse, R26 ;  /* 0x000000221d1a7223 */ /* 0x080fe2000000001a */
[----:B------:R-:W-:-:S04]  /*2e0c0*/  FFMA R3, R30, R34, R3 ;  /* 0x000000221e037223 */ /* 0x000fc80000000003 */
[----:B------:R0:W-:Y:S04]  /*2e0d0*/  STG.E desc[UR10][R92.64+0x2b4], R26 ;  /* 0x0002b41a5c007986 */ /* 0x0001e8000c10190a */
[----:B------:R1:W-:Y:S04]  /*2e0e0*/  STG.E desc[UR10][R92.64+0x2b8], R3 ;  /* 0x0002b8035c007986 */ /* 0x0003e8000c10190a */
[----:B0-----:R-:W5:Y:S04]  /*2e0f0*/  LDG.E R26, desc[UR10][R92.64+0x2d0] ;  /* 0x0002d00a5c1a7981 */ /* 0x001f68000c1e1900 */
[----:B-1----:R-:W5:Y:S01]  /*2e100*/  LDG.E R3, desc[UR10][R92.64+0x2d8] ;  /* 0x0002d80a5c037981 */ /* 0x002f62000c1e1900 */
[-C--:B----4-:R-:W-:Y:S01]  /*2e110*/  FFMA R251, R44, R35.reuse, R25 ;  /* 0x000000232cfb7223 */ /* 0x090fe20000000019 */
[----:B------:R-:W-:-:S02]  /*2e120*/  FFMA R25, R45, R35, R2 ;  /* 0x000000232d197223 */ /* 0x000fc40000000002 */
[----:B------:R-:W4:Y:S04]  /*2e130*/  LDG.E R2, desc[UR10][R92.64+0x2dc] ;  /* 0x0002dc0a5c027981 */ /* 0x000f28000c1e1900 */
[----:B------:R3:W-:Y:S04]  /*2e140*/  STG.E desc[UR10][R92.64+0x2c0], R251 ;  /* 0x0002c0fb5c007986 */ /* 0x0007e8000c10190a */
[----:B------:R0:W-:Y:S01]  /*2e150*/  STG.E desc[UR10][R92.64+0x2c4], R25 ;  /* 0x0002c4195c007986 */ /* 0x0001e2000c10190a */
[-C--:B--2---:R-:W-:Y:S01]  /*2e160*/  FFMA R24, R47, R35.reuse, R24 ;  /* 0x000000232f187223 */ /* 0x084fe20000000018 */
[-C--:B---3--:R-:W-:Y:S01]  /*2e170*/  FFMA R251, R41, R35.reuse, R27 ;  /* 0x0000002329fb7223 */ /* 0x088fe2000000001b */
[----:B-----5:R-:W-:Y:S01]  /*2e180*/  FFMA R53, R31, R34, R53 ;  /* 0x000000221f357223 */ /* 0x020fe20000000035 */
[----:B0-----:R-:W2:Y:S04]  /*2e190*/  LDG.E R25, desc[UR10][R92.64+0x2e0] ;  /* 0x0002e00a5c197981 */ /* 0x001ea8000c1e1900 */
[----:B------:R0:W-:Y:S04]  /*2e1a0*/  STG.E desc[UR10][R92.64+0x2bc], R53 ;  /* 0x0002bc355c007986 */ /* 0x0001e8000c10190a */
[----:B------:R1:W-:Y:S01]  /*2e1b0*/  STG.E desc[UR10][R92.64+0x2cc], R24 ;  /* 0x0002cc185c007986 */ /* 0x0003e2000c10190a */
[----:B0-----:R-:W-:-:S03]  /*2e1c0*/  FFMA R53, R40, R35, R26 ;  /* 0x0000002328357223 */ /* 0x001fc6000000001a */
[----:B-1----:R-:W3:Y:S01]  /*2e1d0*/  LDG.E R24, desc[UR10][R92.64+0x2e4] ;  /* 0x0002e40a5c187981 */ /* 0x002ee2000c1e1900 */
[----:B------:R-:W-:-:S03]  /*2e1e0*/  FFMA R26, R42, R35, R3 ;  /* 0x000000232a1a7223 */ /* 0x000fc60000000003 */
[----:B------:R-:W5:Y:S04]  /*2e1f0*/  LDG.E R3, desc[UR10][R92.64+0x2f0] ;  /* 0x0002f00a5c037981 */ /* 0x000f68000c1e1900 */
[----:B------:R0:W-:Y:S04]  /*2e200*/  STG.E desc[UR10][R92.64+0x2d8], R26 ;  /* 0x0002d81a5c007986 */ /* 0x0001e8000c10190a */
[----:B0-----:R-:W5:Y:S01]  /*2e210*/  LDG.E R26, desc[UR10][R92.64+0x2ec] ;  /* 0x0002ec0a5c1a7981 */ /* 0x001f62000c1e1900 */
[----:B----4-:R-:W-:-:S03]  /*2e220*/  FFMA R27, R43, R35, R2 ;  /* 0x000000232b1b7223 */ /* 0x010fc60000000002 */
[----:B------:R-:W4:Y:S04]  /*2e230*/  LDG.E R2, desc[UR10][R92.64+0x2f4] ;  /* 0x0002f40a5c027981 */ /* 0x000f28000c1e1900 */
[----:B------:R0:W-:Y:S04]  /*2e240*/  STG.E desc[UR10][R92.64+0x2dc], R27 ;  /* 0x0002dc1b5c007986 */ /* 0x0001e8000c10190a */
[----:B0-----:R-:W4:Y:S04]  /*2e250*/  LDG.E R27, desc[UR10][R92.64+0x2e8] ;  /* 0x0002e80a5c1b7981 */ /* 0x001f28000c1e1900 */
[----:B------:R-:W-:Y:S04]  /*2e260*/  STG.E desc[UR10][R92.64+0x2d4], R251 ;  /* 0x0002d4fb5c007986 */ /* 0x000fe8000c10190a */
[----:B------:R3:W-:Y:S01]  /*2e270*/  STG.E desc[UR10][R92.64+0x2d0], R53 ;  /* 0x0002d0355c007986 */ /* 0x0007e2000c10190a */
[----:B--2---:R-:W-:-:S05]  /*2e280*/  FFMA R25, R36, R35, R25 ;  /* 0x0000002324197223 */ /* 0x004fca0000000019 */
[----:B------:R-:W-:Y:S01]  /*2e290*/  STG.E desc[UR10][R92.64+0x2e0], R25 ;  /* 0x0002e0195c007986 */ /* 0x000fe2000c10190a */
[-C--:B---3--:R-:W-:Y:S01]  /*2e2a0*/  FFMA R53, R37, R35.reuse, R24 ;  /* 0x0000002325357223 */ /* 0x088fe20000000018 */
[----:B-----5:R-:W-:-:S04]  /*2e2b0*/  FFMA R3, R28, R35, R3 ;  /* 0x000000231c037223 */ /* 0x020fc80000000003 */
[----:B------:R0:W-:Y:S04]  /*2e2c0*/  STG.E desc[UR10][R92.64+0x2e4], R53 ;  /* 0x0002e4355c007986 */ /* 0x0001e8000c10190a */
[----:B------:R1:W-:Y:S04]  /*2e2d0*/  STG.E desc[UR10][R92.64+0x2f0], R3 ;  /* 0x0002f0035c007986 */ /* 0x0003e8000c10190a */
[----:B0-----:R-:W2:Y:S04]  /*2e2e0*/  LDG.E R53, desc[UR10][R92.64+0x2f8] ;  /* 0x0002f80a5c357981 */ /* 0x001ea8000c1e1900 */
[----:B-1----:R-:W3:Y:S01]  /*2e2f0*/  LDG.E R3, desc[UR10][R92.64+0x300] ;  /* 0x0003000a5c037981 */ /* 0x002ee2000c1e1900 */
[----:B----4-:R-:W-:-:S05]  /*2e300*/  FFMA R2, R29, R35, R2 ;  /* 0x000000231d027223 */ /* 0x010fca0000000002 */
[----:B------:R0:W-:Y:S04]  /*2e310*/  STG.E desc[UR10][R92.64+0x2f4], R2 ;  /* 0x0002f4025c007986 */ /* 0x0001e8000c10190a */
[----:B0-----:R-:W4:Y:S01]  /*2e320*/  LDG.E R2, desc[UR10][R92.64+0x2fc] ;  /* 0x0002fc0a5c027981 */ /* 0x001f22000c1e1900 */
[-C--:B------:R-:W-:Y:S01]  /*2e330*/  FFMA R251, R38, R35.reuse, R27 ;  /* 0x0000002326fb7223 */ /* 0x080fe2000000001b */
[----:B------:R-:W-:-:S05]  /*2e340*/  FFMA R27, R39, R35, R26 ;  /* 0x00000023271b7223 */ /* 0x000fca000000001a */
[----:B------:R0:W-:Y:S04]  /*2e350*/  STG.E desc[UR10][R92.64+0x2ec], R27 ;  /* 0x0002ec1b5c007986 */ /* 0x0001e8000c10190a */
[----:B0-----:R-:W3:Y:S04]  /*2e360*/  LDL.128 R24, [UR6+0x30] ;  /* 0x00003006ff187983 */ /* 0x001ee80008100c00 */
[----:B------:R-:W-:Y:S01]  /*2e370*/  STG.E desc[UR10][R92.64+0x2e8], R251 ;  /* 0x0002e8fb5c007986 */ /* 0x000fe2000c10190a */
[----:B--2---:R-:W-:-:S05]  /*2e380*/  FFMA R53, R30, R35, R53 ;  /* 0x000000231e357223 */ /* 0x004fca0000000035 */
[----:B------:R0:W-:Y:S04]  /*2e390*/  STG.E desc[UR10][R92.64+0x2f8], R53 ;  /* 0x0002f8355c007986 */ /* 0x0001e8000c10190a */
[----:B0-----:R-:W2:Y:S01]  /*2e3a0*/  LDG.E R53, desc[UR10][R92.64+0x308] ;  /* 0x0003080a5c357981 */ /* 0x001ea2000c1e1900 */
[----:B----4-:R-:W-:-:S03]  /*2e3b0*/  FFMA R251, R31, R35, R2 ;  /* 0x000000231ffb7223 */ /* 0x010fc60000000002 */
[----:B------:R-:W4:Y:S04]  /*2e3c0*/  LDG.E R2, desc[UR10][R92.64+0x30c] ;  /* 0x00030c0a5c027981 */ /* 0x000f28000c1e1900 */
[----:B------:R0:W-:Y:S04]  /*2e3d0*/  STG.E desc[UR10][R92.64+0x2fc], R251 ;  /* 0x0002fcfb5c007986 */ /* 0x0001e8000c10190a */
[----:B0-----:R-:W5:Y:S01]  /*2e3e0*/  LDG.E R251, desc[UR10][R92.64+0x304] ;  /* 0x0003040a5cfb7981 */ /* 0x001f62000c1e1900 */
[----:B---3--:R-:W-:-:S05]  /*2e3f0*/  FFMA R3, R44, R24, R3 ;  /* 0x000000182c037223 */ /* 0x008fca0000000003 */
[----:B------:R0:W-:Y:S04]  /*2e400*/  STG.E desc[UR10][R92.64+0x300], R3 ;  /* 0x000300035c007986 */ /* 0x0001e8000c10190a */
[----:B0-----:R-:W3:Y:S01]  /*2e410*/  LDG.E R3, desc[UR10][R92.64+0x310] ;  /* 0x0003100a5c037981 */ /* 0x001ee2000c1e1900 */
[----:B--2---:R-:W-:-:S05]  /*2e420*/  FFMA R53, R46, R24, R53 ;  /* 0x000000182e357223 */ /* 0x004fca0000000035 */
[----:B------:R0:W-:Y:S04]  /*2e430*/  STG.E desc[UR10][R92.64+0x308], R53 ;  /* 0x000308355c007986 */ /* 0x0001e8000c10190a */
[----:B0-----:R-:W2:Y:S01]  /*2e440*/  LDG.E R53, desc[UR10][R92.64+0x318] ;  /* 0x0003180a5c357981 */ /* 0x001ea2000c1e1900 */
[----:B-----5:R-:W-:-:S05]  /*2e450*/  FFMA R251, R45, R24, R251 ;  /* 0x000000182dfb7223 */ /* 0x020fca00000000fb */
[----:B------:R4:W-:Y:S02]  /*2e460*/  STG.E desc[UR10][R92.64+0x304], R251 ;  /* 0x000304fb5c007986 */ /* 0x0009e4000c10190a */
[-C--:B----4-:R-:W-:Y:S01]  /*2e470*/  FFMA R251, R47, R24.reuse, R2 ;  /* 0x000000182ffb7223 */ /* 0x090fe20000000002 */
[-C--:B---3--:R-:W-:Y:S01]  /*2e480*/  FFMA R3, R40, R24.reuse, R3 ;  /* 0x0000001828037223 */ /* 0x088fe20000000003 */
[----:B------:R-:W3:Y:S04]  /*2e490*/  LDG.E R2, desc[UR10][R92.64+0x31c] ;  /* 0x00031c0a5c027981 */ /* 0x000ee8000c1e1900 */
[----:B------:R0:W-:Y:S04]  /*2e4a0*/  STG.E desc[UR10][R92.64+0x30c], R251 ;  /* 0x00030cfb5c007986 */ /* 0x0001e8000c10190a */
[----:B------:R1:W-:Y:S04]  /*2e4b0*/  STG.E desc[UR10][R92.64+0x310], R3 ;  /* 0x000310035c007986 */ /* 0x0003e8000c10190a */
[----:B0-----:R-:W4:Y:S04]  /*2e4c0*/  LDG.E R251, desc[UR10][R92.64+0x314] ;  /* 0x0003140a5cfb7981 */ /* 0x001f28000c1e1900 */
[----:B-1----:R-:W5:Y:S01]  /*2e4d0*/  LDG.E R3, desc[UR10][R92.64+0x320] ;  /* 0x0003200a5c037981 */ /* 0x002f62000c1e1900 */
[----:B--2---:R-:W-:-:S05]  /*2e4e0*/  FFMA R53, R42, R24, R53 ;  /* 0x000000182a357223 */ /* 0x004fca0000000035 */
[----:B------:R-:W-:Y:S01]  /*2e4f0*/  STG.E desc[UR10][R92.64+0x318], R53 ;  /* 0x000318355c007986 */ /* 0x000fe2000c10190a */
[-C--:B----4-:R-:W-:Y:S01]  /*2e500*/  FFMA R251, R41, R24.reuse, R251 ;  /* 0x0000001829fb7223 */ /* 0x090fe200000000fb */
[----:B-----5:R-:W-:-:S04]  /*2e510*/  FFMA R3, R36, R24, R3 ;  /* 0x0000001824037223 */ /* 0x020fc80000000003 */
[----:B------:R3:W-:Y:S04]  /*2e520*/  STG.E desc[UR10][R92.64+0x314], R251 ;  /* 0x000314fb5c007986 */ /* 0x0007e8000c10190a */
[----:B------:R0:W-:Y:S01]  /*2e530*/  STG.E desc[UR10][R92.64+0x320], R3 ;  /* 0x000320035c007986 */ /* 0x0001e2000c10190a */
[----:B---3--:R-:W-:-:S05]  /*2e540*/  FFMA R251, R43, R24, R2 ;  /* 0x000000182bfb7223 */ /* 0x008fca0000000002 */
[----:B------:R-:W-:Y:S04]  /*2e550*/  STG.E desc[UR10][R92.64+0x31c], R251 ;  /* 0x00031cfb5c007986 */ /* 0x000fe8000c10190a */
[----:B------:R-:W2:Y:S01]  /*2e560*/  LDG.E R2, desc[UR10][R92.64+0x324] ;  /* 0x0003240a5c027981 */ /* 0x000ea2000c1e1900 */
[-C--:B------:R-:W-:Y:S01]  /*2e570*/  FFMA R125, R137, R54.reuse, R125 ;  /* 0x00000036897d7223 */ /* 0x080fe2000000007d */
[----:B------:R-:W-:-:S04]  /*2e580*/  FFMA R53, R145, R54, R143 ;  /* 0x0000003691357223 */ /* 0x000fc8000000008f */
[-C--:B------:R-:W-:Y:S01]  /*2e590*/  FFMA R144, R144, R55.reuse, R53 ;  /* 0x0000003790907223 */ /* 0x080fe20000000035 */
[-C--:B------:R-:W-:Y:S01]  /*2e5a0*/  FFMA R107, R107, R54.reuse, R96 ;  /* 0x000000366b6b7223 */ /* 0x080fe20000000060 */
        /* <DEDUP_REMOVED lines=10> */
[----:B0-----:R-:W-:Y:S01]  /*2e650*/  FFMA R3, R103, R54, R52 ;  /* 0x0000003667037223 */ /* 0x001fe20000000034 */
        /* <DEDUP_REMOVED lines=29> */
[----:B------:R-:W-:Y:S01]  /*2e830*/  FFMA R184, R132, R21, R127 ;  /* 0x0000001584b87223 */ /* 0x000fe2000000007f */
[----:B--2---:R-:W-:-:S05]  /*2e840*/  FFMA R137, R37, R24, R2 ;  /* 0x0000001825897223 */ /* 0x004fca0000000002 */
[----:B------:R0:W-:Y:S04]  /*2e850*/  STG.E desc[UR10][R92.64+0x324], R137 ;  /* 0x000324895c007986 */ /* 0x0001e8000c10190a */
[----:B------:R-:W2:Y:S04]  /*2e860*/  LDG.E R53, desc[UR10][R92.64+0x328] ;  /* 0x0003280a5c357981 */ /* 0x000ea8000c1e1900 */
[----:B------:R-:W3:Y:S04]  /*2e870*/  LDG.E R96, desc[UR10][R92.64+0x34c] ;  /* 0x00034c0a5c607981 */ /* 0x000ee8000c1e1900 */
[----:B------:R-:W4:Y:S04]  /*2e880*/  LDG.E R114, desc[UR10][R92.64+0x374] ;  /* 0x0003740a5c727981 */ /* 0x000f28000c1e1900 */
[----:B------:R-:W5:Y:S04]  /*2e890*/  LDG.E R103, desc[UR10][R92.64+0x330] ;  /* 0x0003300a5c677981 */ /* 0x000f68000c1e1900 */
[----:B------:R-:W4:Y:S04]  /*2e8a0*/  LDG.E R91, desc[UR10][R92.64+0x340] ;  /* 0x0003400a5c5b7981 */ /* 0x000f28000c1e1900 */
[----:B------:R-:W4:Y:S04]  /*2e8b0*/  LDG.E R99, desc[UR10][R92.64+0x348] ;  /* 0x0003480a5c637981 */ /* 0x000f28000c1e1900 */
[----:B------:R-:W4:Y:S04]  /*2e8c0*/  LDG.E R97, desc[UR10][R92.64+0x350] ;  /* 0x0003500a5c617981 */ /* 0x000f28000c1e1900 */
        /* <DEDUP_REMOVED lines=18> */
[----:B------:R-:W4:Y:S01]  /*2e9f0*/  LDG.E R146, desc[UR10][R92.64+0x3cc] ;  /* 0x0003cc0a5c927981 */ /* 0x000f22000c1e1900 */
[----:B------:R-:W-:Y:S01]  /*2ea00*/  FFMA R249, R105, R20, R2 ;  /* 0x0000001469f97223 */ /* 0x000fe20000000002 */
[-C--:B------:R-:W-:Y:S01]  /*2ea10*/  FFMA R2, R108, R21.reuse, R129 ;  /* 0x000000156c027223 */ /* 0x080fe20000000081 */
[-C--:B------:R-:W-:Y:S01]  /*2ea20*/  FFMA R20, R106, R21.reuse, R55 ;  /* 0x000000156a147223 */ /* 0x080fe20000000037 */
        /* <DEDUP_REMOVED lines=64> */
[----:B------:R-:W-:-:S03]  /*2ee30*/  FFMA R234, R234, R23, R3 ;  /* 0x00000017eaea7223 */ /* 0x000fc60000000003 */
[----:B------:R-:W-:Y:S01]  /*2ee40*/  FFMA R243, R243, R60, R2 ;  /* 0x0000003cf3f37223 */ /* 0x000fe20000000002 */
[----:B--2---:R-:W-:-:S05]  /*2ee50*/  FFMA R53, R38, R24, R53 ;  /* 0x0000001826357223 */ /* 0x004fca0000000035 */
[----:B------:R3:W-:Y:S02]  /*2ee60*/  STG.E desc[UR10][R92.64+0x328], R53 ;  /* 0x000328355c007986 */ /* 0x0007e4000c10190a */
[----:B---3--:R-:W-:-:S05]  /*2ee70*/  FFMA R53, R47, R25, R96 ;  /* 0x000000192f357223 */ /* 0x008fca0000000060 */
[----:B------:R0:W-:Y:S01]  /*2ee80*/  STG.E desc[UR10][R92.64+0x34c], R53 ;  /* 0x00034c355c007986 */ /* 0x0001e2000c10190a */
[----:B-----5:R-:W-:Y:S01]  /*2ee90*/  FFMA R103, R28, R24, R103 ;  /* 0x000000181c677223 */ /* 0x020fe20000000067 */
[-C--:B----4-:R-:W-:Y:S01]  /*2eea0*/  FFMA R91, R44, R25.reuse, R91 ;  /* 0x000000192c5b7223 */ /* 0x090fe2000000005b */
[-C--:B------:R-:W-:Y:S01]  /*2eeb0*/  FFMA R99, R46, R25.reuse, R99 ;  /* 0x000000192e637223 */ /* 0x080fe20000000063 */
[-C--:B------:R-:W-:Y:S01]  /*2eec0*/  FFMA R97, R40, R25.reuse, R97 ;  /* 0x0000001928617223 */ /* 0x080fe20000000061 */
[-C--:B------:R-:W-:Y:S01]  /*2eed0*/  FFMA R95, R42, R25.reuse, R95 ;  /* 0x000000192a5f7223 */ /* 0x080fe2000000005f */
[----:B0-----:R-:W-:-:S05]  /*2eee0*/  FFMA R53, R29, R25, R114 ;  /* 0x000000191d357223 */ /* 0x001fca0000000072 */
[----:B------:R0:W-:Y:S04]  /*2eef0*/  STG.E desc[UR10][R92.64+0x374], R53 ;  /* 0x000374355c007986 */ /* 0x0001e8000c10190a */
[----:B------:R1:W-:Y:S01]  /*2ef00*/  STG.E desc[UR10][R92.64+0x330], R103 ;  /* 0x000330675c007986 */ /* 0x0003e2000c10190a */
[----:B0-----:R-:W-:-:S03]  /*2ef10*/  FFMA R53, R43, R26, R130 ;  /* 0x0000001a2b357223 */ /* 0x001fc60000000082 */
[----:B------:R0:W-:Y:S01]  /*2ef20*/  STG.E desc[UR10][R92.64+0x340], R91 ;  /* 0x0003405b5c007986 */ /* 0x0001e2000c10190a */
[----:B-1----:R-:W-:-:S03]  /*2ef30*/  FFMA R103, R41, R25, R52 ;  /* 0x0000001929677223 */ /* 0x002fc60000000034 */
[----:B------:R1:W-:Y:S04]  /*2ef40*/  STG.E desc[UR10][R92.64+0x348], R99 ;  /* 0x000348635c007986 */ /* 0x0003e8000c10190a */
[----:B------:R2:W-:Y:S04]  /*2ef50*/  STG.E desc[UR10][R92.64+0x350], R97 ;  /* 0x000350615c007986 */ /* 0x0005e8000c10190a */
[----:B------:R3:W-:Y:S01]  /*2ef60*/  STG.E desc[UR10][R92.64+0x358], R95 ;  /* 0x0003585f5c007986 */ /* 0x0007e2000c10190a */
[----:B0-----:R-:W-:-:S03]  /*2ef70*/  FFMA R91, R37, R25, R118 ;  /* 0x00000019255b7223 */ /* 0x001fc60000000076 */
[----:B------:R0:W-:Y:S01]  /*2ef80*/  STG.E desc[UR10][R92.64+0x39c], R53 ;  /* 0x00039c355c007986 */ /* 0x0001e2000c10190a */
[-C--:B-1----:R-:W-:Y:S01]  /*2ef90*/  FFMA R99, R39, R25.reuse, R116 ;  /* 0x0000001927637223 */ /* 0x082fe20000000074 */
[----:B--2---:R-:W-:Y:S01]  /*2efa0*/  FFMA R97, R45, R26, R122 ;  /* 0x0000001a2d617223 */ /* 0x004fe2000000007a */
[----:B---3--:R-:W-:Y:S01]  /*2efb0*/  FFMA R95, R31, R25, R120 ;  /* 0x000000191f5f7223 */ /* 0x008fe20000000078 */
[----:B0-----:R-:W0:Y:S01]  /*2efc0*/  LDC.64 R52, c[0x0][0x3a0] ;  /* 0x0000e800ff347b82 */ /* 0x001e220000000a00 */
[----:B------:R1:W-:Y:S01]  /*2efd0*/  STG.E desc[UR10][R92.64+0x364], R91 ;  /* 0x0003645b5c007986 */ /* 0x0003e2000c10190a */
[----:B------:R-:W-:-:S03]  /*2efe0*/  FFMA R101, R30, R24, R101 ;  /* 0x000000181e657223 */ /* 0x000fc60000000065 */
[----:B------:R2:W-:Y:S04]  /*2eff0*/  STG.E desc[UR10][R92.64+0x36c], R99 ;  /* 0x00036c635c007986 */ /* 0x0005e8000c10190a */
[----:B------:R3:W-:Y:S04]  /*2f000*/  STG.E desc[UR10][R92.64+0x37c], R95 ;  /* 0x00037c5f5c007986 */ /* 0x0007e8000c10190a */
[----:B------:R4:W-:Y:S01]  /*2f010*/  STG.E desc[UR10][R92.64+0x384], R97 ;  /* 0x000384615c007986 */ /* 0x0009e2000c10190a */
[-C--:B-1----:R-:W-:Y:S01]  /*2f020*/  FFMA R91, R47, R26.reuse, R126 ;  /* 0x0000001a2f5b7223 */ /* 0x082fe2000000007e */
[-C--:B--2---:R-:W-:Y:S01]  /*2f030*/  FFMA R99, R41, R26.reuse, R128 ;  /* 0x0000001a29637223 */ /* 0x084fe20000000080 */
[-C--:B---3--:R-:W-:Y:S01]  /*2f040*/  FFMA R95, R37, R26.reuse, R136 ;  /* 0x0000001a255f7223 */ /* 0x088fe20000000088 */
[----:B----4-:R-:W-:Y:S01]  /*2f050*/  FFMA R97, R39, R26, R138 ;  /* 0x0000001a27617223 */ /* 0x010fe2000000008a */
[----:B------:R1:W-:Y:S04]  /*2f060*/  STG.E desc[UR10][R92.64+0x338], R101 ;  /* 0x000338655c007986 */ /* 0x0003e8000c10190a */
[----:B------:R2:W-:Y:S04]  /*2f070*/  STG.E desc[UR10][R92.64+0x38c], R91 ;  /* 0x00038c5b5c007986 */ /* 0x0005e8000c10190a */
[----:B------:R3:W-:Y:S04]  /*2f080*/  STG.E desc[UR10][R92.64+0x394], R99 ;  /* 0x000394635c007986 */ /* 0x0007e8000c10190a */
[----:B------:R4:W-:Y:S01]  /*2f090*/  STG.E desc[UR10][R92.64+0x3a4], R95 ;  /* 0x0003a45f5c007986 */ /* 0x0009e2000c10190a */
[----:B-1----:R-:W-:-:S03]  /*2f0a0*/  FFMA R101, R43, R25, R54 ;  /* 0x000000192b657223 */ /* 0x002fc60000000036 */
[----:B------:R1:W-:Y:S01]  /*2f0b0*/  STG.E desc[UR10][R92.64+0x3ac], R97 ;  /* 0x0003ac615c007986 */ /* 0x0003e2000c10190a */
[-C--:B--2---:R-:W-:Y:S01]  /*2f0c0*/  FFMA R91, R29, R26.reuse, R140 ;  /* 0x0000001a1d5b7223 */ /* 0x084fe2000000008c */
[----:B---3--:R-:W-:Y:S01]  /*2f0d0*/  FFMA R99, R31, R26, R142 ;  /* 0x0000001a1f637223 */ /* 0x008fe2000000008e */
[-C--:B----4-:R-:W-:Y:S01]  /*2f0e0*/  FFMA R95, R45, R27.reuse, R144 ;  /* 0x0000001b2d5f7223 */ /* 0x090fe20000000090 */
[-C--:B-1----:R-:W-:Y:S01]  /*2f0f0*/  FFMA R97, R47, R27.reuse, R146 ;  /* 0x0000001b2f617223 */ /* 0x082fe20000000092 */
[----:B------:R-:W-:Y:S01]  /*2f100*/  STG.E desc[UR10][R92.64+0x35c], R101 ;  /* 0x00035c655c007986 */ /* 0x000fe2000c10190a */
[----:B------:R-:W-:Y:S01]  /*2f110*/  FFMA R155, R31, R27, R112 ;  /* 0x0000001b1f9b7223 */ /* 0x000fe20000000070 */
[-C--:B------:R-:W-:Y:S01]  /*2f120*/  FFMA R147, R39, R24.reuse, R98 ;  /* 0x0000001827937223 */ /* 0x080fe20000000062 */
[-C--:B------:R-:W-:Y:S01]  /*2f130*/  FFMA R149, R29, R24.reuse, R104 ;  /* 0x000000181d957223 */ /* 0x080fe20000000068 */
[----:B------:R1:W-:Y:S01]  /*2f140*/  STG.E desc[UR10][R92.64+0x3b4], R91 ;  /* 0x0003b45b5c007986 */ /* 0x0003e2000c10190a */
[----:B------:R-:W-:Y:S01]  /*2f150*/  FFMA R151, R31, R24, R102 ;  /* 0x000000181f977223 */ /* 0x000fe20000000066 */
[-C--:B------:R-:W-:Y:S01]  /*2f160*/  FFMA R153, R45, R25.reuse, R100 ;  /* 0x000000192d997223 */ /* 0x080fe20000000064 */
[-C--:B------:R-:W-:Y:S01]  /*2f170*/  FFMA R111, R36, R25.reuse, R111 ;  /* 0x00000019246f7223 */ /* 0x080fe2000000006f */
[----:B------:R2:W-:Y:S01]  /*2f180*/  STG.E desc[UR10][R92.64+0x3bc], R99 ;  /* 0x0003bc635c007986 */ /* 0x0005e2000c10190a */
[-C--:B------:R-:W-:Y:S01]  /*2f190*/  FFMA R107, R38, R25.reuse, R107 ;  /* 0x00000019266b7223 */ /* 0x080fe2000000006b */
[-C--:B------:R-:W-:Y:S01]  /*2f1a0*/  FFMA R109, R28, R25.reuse, R109 ;  /* 0x000000191c6d7223 */ /* 0x080fe2000000006d */
[----:B------:R-:W-:Y:S01]  /*2f1b0*/  FFMA R117, R30, R25, R117 ;  /* 0x000000191e757223 */ /* 0x000fe20000000075 */
        /* <DEDUP_REMOVED lines=13> */
[-C--:B-1----:R-:W-:Y:S01]  /*2f290*/  FFMA R91, R41, R27.reuse, R106 ;  /* 0x0000001b295b7223 */ /* 0x082fe2000000006a */
[-C--:B------:R-:W-:Y:S01]  /*2f2a0*/  FFMA R55, R42, R27.reuse, R55 ;  /* 0x0000001b2a377223 */ /* 0x080fe20000000037 */
[-C--:B--2---:R-:W-:Y:S01]  /*2f2b0*/  FFMA R99, R43, R27.reuse, R108 ;  /* 0x0000001b2b637223 */ /* 0x084fe2000000006c */
[-C--:B------:R-:W-:Y:S01]  /*2f2c0*/  FFMA R105, R36, R27.reuse, R105 ;  /* 0x0000001b24697223 */ /* 0x080fe20000000069 */
[-C--:B------:R-:W-:Y:S01]  /*2f2d0*/  FFMA R101, R37, R27.reuse, R110 ;  /* 0x0000001b25657223 */ /* 0x080fe2000000006e */
[-C--:B------:R-:W-:Y:S01]  /*2f2e0*/  FFMA R127, R38, R27.reuse, R127 ;  /* 0x0000001b267f7223 */ /* 0x080fe2000000007f */
[-C--:B---3--:R-:W-:Y:S01]  /*2f2f0*/  FFMA R95, R39, R27.reuse, R132 ;  /* 0x0000001b275f7223 */ /* 0x088fe20000000084 */
[-C--:B------:R-:W-:Y:S01]  /*2f300*/  FFMA R129, R28, R27.reuse, R129 ;  /* 0x0000001b1c817223 */ /* 0x080fe20000000081 */
[-C--:B----4-:R-:W-:Y:S01]  /*2f310*/  FFMA R97, R29, R27.reuse, R134 ;  /* 0x0000001b1d617223 */ /* 0x090fe20000000086 */
[----:B------:R-:W-:Y:S01]  /*2f320*/  FFMA R131, R30, R27, R131 ;  /* 0x0000001b1e837223 */ /* 0x000fe20000000083 */
[----:B------:R-:W-:Y:S04]  /*2f330*/  STG.E desc[UR10][R92.64+0x3fc], R155 ;  /* 0x0003fc9b5c007986 */ /* 0x000fe8000c10190a */
        /* <DEDUP_REMOVED lines=24> */
[----:B------:R1:W-:Y:S04]  /*2f4c0*/  STG.E desc[UR10][R92.64+0x3e4], R101 ;  /* 0x0003e4655c007986 */ /* 0x0003e8000c10190a */
[----:B------:R-:W-:Y:S04]  /*2f4d0*/  STG.E desc[UR10][R92.64+0x3e8], R127 ;  /* 0x0003e87f5c007986 */ /* 0x000fe8000c10190a */
[----:B------:R2:W-:Y:S04]  /*2f4e0*/  STG.E desc[UR10][R92.64+0x3ec], R95 ;  /* 0x0003ec5f5c007986 */ /* 0x0005e8000c10190a */
[----:B------:R-:W-:Y:S04]  /*2f4f0*/  STG.E desc[UR10][R92.64+0x3f0], R129 ;  /* 0x0003f0815c007986 */ /* 0x000fe8000c10190a */
[----:B------:R3:W-:Y:S04]  /*2f500*/  STG.E desc[UR10][R92.64+0x3f4], R97 ;  /* 0x0003f4615c007986 */ /* 0x0007e8000c10190a */
[----:B------:R4:W-:Y:S01]  /*2f510*/  STG.E desc[UR10][R92.64+0x3f8], R131 ;  /* 0x0003f8835c007986 */ /* 0x0009e2000c10190a */
[----:B------:R-:W5:Y:S03]  /*2f520*/  LDC.64 R2, c[0x0][0x3e8] ;  /* 0x0000fa00ff027b82 */ /* 0x000f660000000a00 */
[----:B0-----:R-:W5:Y:S04]  /*2f530*/  LDG.E R187, desc[UR10][R52.64] ;  /* 0x0000000a34bb7981 */ /* 0x001f68000c1e1900 */
[----:B------:R-:W5:Y:S01]  /*2f540*/  LDG.E R172, desc[UR10][R52.64+0x40] ;  /* 0x0000400a34ac7981 */ /* 0x000f62000c1e1900 */
[----:B------:R-:W-:-:S03]  /*2f550*/  FFMA R238, R238, R23, R157 ;  /* 0x00000017eeee7223 */ /* 0x000fc6000000009d */
[----:B-1----:R-:W5:Y:S01]  /*2f560*/  LDG.E R101, desc[UR10][R52.64+0x4] ;  /* 0x0000040a34657981 */ /* 0x002f62000c1e1900 */
[----:B------:R-:W-:-:S03]  /*2f570*/  FFMA R240, R240, R23, R159 ;  /* 0x00000017f0f07223 */ /* 0x000fc6000000009f */
[----:B------:R-:W5:Y:S04]  /*2f580*/  LDG.E R103, desc[UR10][R52.64+0x8] ;  /* 0x0000080a34677981 */ /* 0x000f68000c1e1900 */
        /* <DEDUP_REMOVED lines=18> */
[----:B--2---:R-:W2:Y:S04]  /*2f6b0*/  LDG.E R95, desc[UR10][R52.64+0x34] ;  /* 0x0000340a345f7981 */ /* 0x004ea8000c1e1900 */
[----:B---3--:R-:W3:Y:S04]  /*2f6c0*/  LDG.E R97, desc[UR10][R52.64+0x38] ;  /* 0x0000380a34617981 */ /* 0x008ee8000c1e1900 */
[----:B------:R-:W3:Y:S04]  /*2f6d0*/  LDG.E R111, desc[UR10][R52.64+0x1c] ;  /* 0x00001c0a346f7981 */ /* 0x000ee8000c1e1900 */
        /* <DEDUP_REMOVED lines=55> */
[-C--:B------:R-:W-:Y:S01]  /*2fa50*/  FFMA R247, R161, R60.reuse, R20 ;  /* 0x0000003ca1f77223 */ /* 0x080fe20000000014 */
[-C--:B------:R-:W-:Y:S01]  /*2fa60*/  FFMA R221, R221, R60.reuse, R22 ;  /* 0x0000003cdddd7223 */ /* 0x080fe20000000016 */
[-C--:B------:R-:W-:Y:S01]  /*2fa70*/  FFMA R227, R227, R60.reuse, R240 ;  /* 0x0000003ce3e37223 */ /* 0x080fe200000000f0 */
        /* <DEDUP_REMOVED lines=17> */
[----:B-----5:R-:W5:Y:S04]  /*2fb90*/  LDG.E R161, desc[UR10][R2.64] ;  /* 0x0000000a02a17981 */ /* 0x020f68000c1e1900 */
[----:B------:R-:W5:Y:S01]  /*2fba0*/  LDL.128 R20, [UR6+0x200] ;  /* 0x00020006ff147983 */ /* 0x000f620008100c00 */
        /* <DEDUP_REMOVED lines=42> */
[----:B------:R-:W-:Y:S01]  /*2fe50*/  FFMA R60, R56, R187, RZ ;  /* 0x000000bb383c7223 */ /* 0x000fe200000000ff */
[-C--:B------:R-:W-:Y:S01]  /*2fe60*/  FFMA R87, R87, R62.reuse, R210 ;  /* 0x0000003e57577223 */ /* 0x080fe200000000d2 */
[-C--:B------:R-:W-:Y:S01]  /*2fe70*/  FFMA R81, R81, R62.reuse, R220 ;  /* 0x0000003e51517223 */ /* 0x080fe200000000dc */
[----:B------:R-:W-:Y:S01]  /*2fe80*/  FFMA R74, R74, R63, R61 ;  /* 0x0000003f4a4a7223 */ /* 0x000fe2000000003d */
[----:B------:R-:W-:Y:S01]  /*2fe90*/  FFMA R201, R201, R62, R224 ;  /* 0x0000003ec9c97223 */ /* 0x000fe200000000e0 */
[----:B------:R-:W-:Y:S01]  /*2fea0*/  FFMA R61, R57, R172, R60 ;  /* 0x000000ac393d7223 */ /* 0x000fe2000000003c */
[C---:B------:R-:W-:Y:S01]  /*2feb0*/  FFMA R101, R56.reuse, R101, RZ ;  /* 0x0000006538657223 */ /* 0x040fe200000000ff */
[C---:B------:R-:W-:Y:S01]  /*2fec0*/  FFMA R103, R56.reuse, R103, RZ ;  /* 0x0000006738677223 */ /* 0x040fe200000000ff */
[C---:B------:R-:W-:Y:S01]  /*2fed0*/  FFMA R105, R56.reuse, R105, RZ ;  /* 0x0000006938697223 */ /* 0x040fe200000000ff */
[----:B------:R-:W-:Y:S01]  /*2fee0*/  FFMA R60, R56, R189, RZ ;  /* 0x000000bd383c7223 */ /* 0x000fe200000000ff */
[-C--:B------:R-:W-:Y:S01]  /*2fef0*/  FFMA R82, R82, R63.reuse, R87 ;  /* 0x0000003f52527223 */ /* 0x080fe20000000057 */
[----:B------:R-:W-:Y:S01]  /*2ff00*/  FFMA R87, R190, R63, R81 ;  /* 0x0000003fbe577223 */ /* 0x000fe20000000051 */
[C---:B------:R-:W-:Y:S01]  /*2ff10*/  FFMA R107, R56.reuse, R107, RZ ;  /* 0x0000006b386b7223 */ /* 0x040fe200000000ff */
        /* <DEDUP_REMOVED lines=14> */
[C---:B------:R-:W-:Y:S01]  /*30000*/  FFMA R174, R57.reuse, R174, R101 ;  /* 0x000000ae39ae7223 */ /* 0x040fe20000000065 */
[C---:B------:R-:W-:Y:S01]  /*30010*/  FFMA R176, R57.reuse, R176, R103 ;  /* 0x000000b039b07223 */ /* 0x040fe20000000067 */
[C---:B------:R-:W-:Y:S01]  /*30020*/  FFMA R178, R57.reuse, R178, R105 ;  /* 0x000000b239b27223 */ /* 0x040fe20000000069 */
[C---:B------:R-:W-:Y:S01]  /*30030*/  FFMA R109, R56.reuse, R109, RZ ;  /* 0x0000006d386d7223 */ /* 0x040fe200000000ff */
[C---:B------:R-:W-:Y:S01]  /*30040*/  FFMA R60, R57.reuse, R180, R60 ;  /* 0x000000b4393c7223 */ /* 0x040fe2000000003c */
[C---:B------:R-:W-:Y:S01]  /*30050*/  FFMA R62, R56.reuse, R157, RZ ;  /* 0x0000009d383e7223 */ /* 0x040fe200000000ff */
[C---:B------:R-:W-:Y:S01]  /*30060*/  FFMA R55, R56.reuse, R55, RZ ;  /* 0x0000003738377223 */ /* 0x040fe200000000ff */
[C---:B------:R-:W-:Y:S01]  /*30070*/  FFMA R91, R56.reuse, R91, RZ ;  /* 0x0000005b385b7223 */ /* 0x040fe200000000ff */
[C---:B------:R-:W-:Y:S01]  /*30080*/  FFMA R124, R56.reuse, R159, RZ ;  /* 0x0000009f387c7223 */ /* 0x040fe200000000ff */
[C---:B--2---:R-:W-:Y:S01]  /*30090*/  FFMA R95, R56.reuse, R95, RZ ;  /* 0x0000005f385f7223 */ /* 0x044fe200000000ff */
[C---:B---3--:R-:W-:Y:S01]  /*300a0*/  FFMA R97, R56.reuse, R97, RZ ;  /* 0x0000006138617223 */ /* 0x048fe200000000ff */
[C---:B------:R-:W-:Y:S01]  /*300b0*/  FFMA R111, R56.reuse, R111, RZ ;  /* 0x0000006f386f7223 */ /* 0x040fe200000000ff */
[----:B----4-:R-:W-:Y:S01]  /*300c0*/  FFMA R93, R56, R93, RZ ;  /* 0x0000005d385d7223 */ /* 0x010fe200000000ff */
        /* <DEDUP_REMOVED lines=32> */
[----:B------:R-:W2:Y:S01]  /*302d0*/  LDG.E R239, desc[UR10][R52.64+0x1a0] ;  /* 0x0001a00a34ef7981 */ /* 0x000ea2000c1e1900 */
[----:B------:R-:W-:-:S03]  /*302e0*/  FFMA R136, R59, R136, R173 ;  /* 0x000000883b887223 */ /* 0x000fc600000000ad */
[----:B------:R-:W3:Y:S01]  /*302f0*/  LDG.E R231, desc[UR10][R52.64+0x198] ;  /* 0x0001980a34e77981 */ /* 0x000ee2000c1e1900 */
[C---:B------:R-:W-:Y:S01]  /*30300*/  FFMA R110, R59.reuse, R110, R155 ;  /* 0x0000006e3b6e7223 */ /* 0x040fe2000000009b */
[-C--:B------:R-:W-:Y:S01]  /*30310*/  FFMA R80, R80, R63.reuse, R83 ;  /* 0x0000003f50507223 */ /* 0x080fe20000000053 */
[-C--:B------:R-:W-:Y:S01]  /*30320*/  FFMA R90, R90, R63.reuse, R85 ;  /* 0x0000003f5a5a7223 */ /* 0x080fe20000000055 */
[-C--:B------:R-:W-:Y:S01]  /*30330*/  FFMA R79, R196, R63.reuse, R215 ;  /* 0x0000003fc44f7223 */ /* 0x080fe200000000d7 */
        /* <DEDUP_REMOVED lines=28> */
[-C--:B------:R-:W-:Y:S02]  /*30500*/  FFMA R85, R188, R63.reuse, R195 ;  /* 0x0000003fbc557223 */ /* 0x080fe400000000c3 */
[----:B------:R-:W4:Y:S01]  /*30510*/  LDG.E R242, desc[UR10][R52.64+0x1e8] ;  /* 0x0001e80a34f27981 */ /* 0x000f22000c1e1900 */
[C---:B------:R-:W-:Y:S01]  /*30520*/  FFMA R140, R59.reuse, R140, R177 ;  /* 0x0000008c3b8c7223 */ /* 0x040fe200000000b1 */
        /* <DEDUP_REMOVED lines=41> */
[----:B-----5:R-:W-:-:S03]  /*307c0*/  FFMA R251, R44, R20, R161 ;  /* 0x000000142cfb7223 */ /* 0x020fc600000000a1 */
        /* <DEDUP_REMOVED lines=136> */
[----:B------:R1:W-:Y:S04]  /*31050*/  STG.E desc[UR10][R2.64], R251 ;  /* 0x000000fb02007986 */ /* 0x0003e8000c10190a */
[----:B------:R-:W1:Y:S04]  /*31060*/  LDG.E R55, desc[UR10][R2.64+0x8] ;  /* 0x0000080a02377981 */ /* 0x000e68000c1e1900 */
[----:B------:R-:W5:Y:S01]  /*31070*/  LDG.E R60, desc[UR10][R2.64+0x4] ;  /* 0x0000040a023c7981 */ /* 0x000f62000c1e1900 */
[C---:B--2---:R-:W-:Y:S01]  /*31080*/  FFMA R239, R50.reuse, R239, R56 ;  /* 0x000000ef32ef7223 */ /* 0x044fe20000000038 */
[----:B---3--:R-:W-:-:S02]  /*31090*/  FFMA R231, R50, R231, R252 ;  /* 0x000000e732e77223 */ /* 0x008fc400000000fc */
[----:B------:R-:W2:Y:S04]  /*310a0*/  LDG.E R56, desc[UR10][R2.64+0x14] ;  /* 0x0000140a02387981 */ /* 0x000ea8000c1e1900 */
[----:B------:R-:W3:Y:S01]  /*310b0*/  LDG.E R252, desc[UR10][R2.64+0xc] ;  /* 0x00000c0a02fc7981 */ /* 0x000ee2000c1e1900 */
[C---:B----4-:R-:W-:Y:S01]  /*310c0*/  FFMA R225, R50.reuse, R225, R62 ;  /* 0x000000e132e17223 */ /* 0x050fe2000000003e */
[C---:B------:R-:W-:Y:S01]  /*310d0*/  FFMA R229, R50.reuse, R229, R63 ;  /* 0x000000e532e57223 */ /* 0x040fe2000000003f */
[C---:B------:R-:W-:Y:S01]  /*310e0*/  FFMA R237, R50.reuse, R61, R237 ;  /* 0x0000003d32ed7223 */ /* 0x040fe200000000ed */
[----:B------:R-:W4:Y:S01]  /*310f0*/  LDG.E R52, desc[UR10][R2.64+0x24] ;  /* 0x0000240a02347981 */ /* 0x000f22000c1e1900 */
[C---:B------:R-:W-:Y:S01]  /*31100*/  FFMA R241, R50.reuse, R241, R249 ;  /* 0x000000f132f17223 */ /* 0x040fe200000000f9 */
[----:B------:R-:W-:-:S02]  /*31110*/  FFMA R247, R50, R54, R247 ;  /* 0x0000003632f77223 */ /* 0x000fc400000000f7 */
[----:B------:R-:W4:Y:S01]  /*31120*/  LDG.E R62, desc[UR10][R2.64+0x1c] ;  /* 0x00001c0a023e7981 */ /* 0x000f22000c1e1900 */
[----:B------:R-:W-:-:S03]  /*31130*/  FFMA R243, R50, R243, R59 ;  /* 0x000000f332f37223 */ /* 0x000fc6000000003b */
[----:B------:R-:W4:Y:S04]  /*31140*/  LDG.E R63, desc[UR10][R2.64+0x20] ;  /* 0x0000200a023f7981 */ /* 0x000f28000c1e1900 */
[----:B------:R-:W0:Y:S04]  /*31150*/  LDG.E R53, desc[UR10][R2.64+0x28] ;  /* 0x0000280a02357981 */ /* 0x000e28000c1e1900 */
[----:B------:R-:W4:Y:S04]  /*31160*/  LDG.E R61, desc[UR10][R2.64+0x38] ;  /* 0x0000380a023d7981 */ /* 0x000f28000c1e1900 */
[----:B------:R-:W4:Y:S04]  /*31170*/  LDG.E R249, desc[UR10][R2.64+0x18] ;  /* 0x0000180a02f97981 */ /* 0x000f28000c1e1900 */
[----:B------:R-:W4:Y:S01]  /*31180*/  LDG.E R54, desc[UR10][R2.64+0x2c] ;  /* 0x00002c0a02367981 */ /* 0x000f22000c1e1900 */
[----:B-----5:R-:W-:-:S03]  /*31190*/  FFMA R233, R50, R57, R233 ;  /* 0x0000003932e97223 */ /* 0x020fc600000000e9 */
[----:B------:R-:W5:Y:S01]  /*311a0*/  LDG.E R59, desc[UR10][R2.64+0x10] ;  /* 0x0000100a023b7981 */ /* 0x000f62000c1e1900 */
[----:B------:R-:W-:-:S03]  /*311b0*/  FFMA R235, R50, R58, R235 ;  /* 0x0000003a32eb7223 */ /* 0x000fc600000000eb */
[----:B------:R-:W5:Y:S04]  /*311c0*/  LDG.E R58, desc[UR10][R2.64+0x34] ;  /* 0x0000340a023a7981 */ /* 0x000f68000c1e1900 */
[----:B------:R-:W5:Y:S01]  /*311d0*/  LDG.E R50, desc[UR10][R2.64+0x44] ;  /* 0x0000440a02327981 */ /* 0x000f62000c1e1900 */
[----:B-1----:R-:W-:-:S03]  /*311e0*/  FFMA R251, R46, R20, R55 ;  /* 0x000000142efb7223 */ /* 0x002fc60000000037 */
[----:B------:R-:W5:Y:S01]  /*311f0*/  LDG.E R55, desc[UR10][R2.64+0x30] ;  /* 0x0000300a02377981 */ /* 0x000f62000c1e1900 */
[----:B------:R-:W-:-:S03]  /*31200*/  FFMA R57, R45, R20, R60 ;  /* 0x000000142d397223 */ /* 0x000fc6000000003c */
[----:B------:R-:W5:Y:S04]  /*31210*/  LDG.E R60, desc[UR10][R2.64+0x3c] ;  /* 0x00003c0a023c7981 */ /* 0x000f68000c1e1900 */
[----:B------:R2:W-:Y:S01]  /*31220*/  STG.E desc[UR10][R2.64+0x8], R251 ;  /* 0x000008fb02007986 */ /* 0x0005e2000c10190a */
[----:B---3--:R-:W-:-:S03]  /*31230*/  FFMA R252, R47, R20, R252 ;  /* 0x000000142ffc7223 */ /* 0x008fc600000000fc */
[----:B------:R1:W-:Y:S01]  /*31240*/  STG.E desc[UR10][R2.64+0x4], R57 ;  /* 0x0000043902007986 */ /* 0x0003e2000c10190a */
[----:B--2---:R-:W-:-:S03]  /*31250*/  FFMA R251, R41, R20, R56 ;  /* 0x0000001429fb7223 */ /* 0x004fc60000000038 */
[----:B------:R2:W-:Y:S01]  /*31260*/  STG.E desc[UR10][R2.64+0xc], R252 ;  /* 0x00000cfc02007986 */ /* 0x0005e2000c10190a */
[----:B----4-:R-:W-:-:S03]  /*31270*/  FFMA R63, R36, R20, R63 ;  /* 0x00000014243f7223 */ /* 0x010fc6000000003f */
[----:B-1----:R-:W3:Y:S04]  /*31280*/  LDG.E R57, desc[UR10][R2.64+0x40] ;  /* 0x0000400a02397981 */ /* 0x002ee8000c1e1900 */
[----:B------:R1:W-:Y:S01]  /*31290*/  STG.E desc[UR10][R2.64+0x14], R251 ;  /* 0x000014fb02007986 */ /* 0x0003e2000c10190a */
[----:B------:R-:W-:-:S03]  /*312a0*/  FFMA R61, R30, R20, R61 ;  /* 0x000000141e3d7223 */ /* 0x000fc6000000003d */
[----:B------:R-:W4:Y:S01]  /*312b0*/  LDG.E R56, desc[UR10][R2.64+0x4c] ;  /* 0x00004c0a02387981 */ /* 0x000f22000c1e1900 */
[-C--:B--2---:R-:W-:Y:S01]  /*312c0*/  FFMA R252, R43, R20.reuse, R62 ;  /* 0x000000142bfc7223 */ /* 0x084fe2000000003e */
[-C--:B------:R-:W-:Y:S01]  /*312d0*/  FFMA R249, R42, R20.reuse, R249 ;  /* 0x000000142af97223 */ /* 0x080fe200000000f9 */
[-C--:B-1----:R-:W-:Y:S01]  /*312e0*/  FFMA R251, R37, R20.reuse, R52 ;  /* 0x0000001425fb7223 */ /* 0x082fe20000000034 */
[-C--:B0-----:R-:W-:Y:S01]  /*312f0*/  FFMA R52, R38, R20.reuse, R53 ;  /* 0x0000001426347223 */ /* 0x081fe20000000035 */
[-C--:B------:R-:W-:Y:S01]  /*31300*/  FFMA R53, R39, R20.reuse, R54 ;  /* 0x0000001427357223 */ /* 0x080fe20000000036 */
[-C--:B-----5:R-:W-:Y:S01]  /*31310*/  FFMA R59, R40, R20.reuse, R59 ;  /* 0x00000014283b7223 */ /* 0x0a0fe2000000003b */
[----:B------:R-:W-:Y:S04]  /*31320*/  STG.E desc[UR10][R2.64+0x1c], R252 ;  /* 0x00001cfc02007986 */ /* 0x000fe8000c10190a */
[----:B------:R0:W-:Y:S04]  /*31330*/  STG.E desc[UR10][R2.64+0x20], R63 ;  /* 0x0000203f02007986 */ /* 0x0001e8000c10190a */
[----:B------:R1:W-:Y:S04]  /*31340*/  STG.E desc[UR10][R2.64+0x38], R61 ;  /* 0x0000383d02007986 */ /* 0x0003e8000c10190a */
[----:B------:R2:W-:Y:S04]  /*31350*/  STG.E desc[UR10][R2.64+0x18], R249 ;  /* 0x000018f902007986 */ /* 0x0005e8000c10190a */
[----:B------:R-:W-:Y:S04]  /*31360*/  STG.E desc[UR10][R2.64+0x24], R251 ;  /* 0x000024fb02007986 */ /* 0x000fe8000c10190a */
[----:B0-----:R-:W5:Y:S04]  /*31370*/  LDG.E R63, desc[UR10][R2.64+0x58] ;  /* 0x0000580a023f7981 */ /* 0x001f68000c1e1900 */
[----:B------:R0:W-:Y:S04]  /*31380*/  STG.E desc[UR10][R2.64+0x2c], R53 ;  /* 0x00002c3502007986 */ /* 0x0001e8000c10190a */
[----:B------:R-:W5:Y:S04]  /*31390*/  LDG.E R54, desc[UR10][R2.64+0x5c] ;  /* 0x00005c0a02367981 */ /* 0x000f68000c1e1900 */
[----:B-1----:R-:W5:Y:S04]  /*313a0*/  LDG.E R61, desc[UR10][R2.64+0x70] ;  /* 0x0000700a023d7981 */ /* 0x002f68000c1e1900 */
[----:B--2---:R-:W2:Y:S04]  /*313b0*/  LDG.E R249, desc[UR10][R2.64+0x50] ;  /* 0x0000500a02f97981 */ /* 0x004ea8000c1e1900 */
[----:B0-----:R-:W2:Y:S04]  /*313c0*/  LDG.E R53, desc[UR10][R2.64+0x60] ;  /* 0x0000600a02357981 */ /* 0x001ea8000c1e1900 */
[----:B------:R0:W-:Y:S04]  /*313d0*/  STG.E desc[UR10][R2.64+0x10], R59 ;  /* 0x0000103b02007986 */ /* 0x0001e8000c10190a */
[----:B------:R-:W2:Y:S04]  /*313e0*/  LDG.E R62, desc[UR10][R2.64+0x54] ;  /* 0x0000540a023e7981 */ /* 0x000ea8000c1e1900 */
[----:B------:R1:W-:Y:S04]  /*313f0*/  STG.E desc[UR10][R2.64+0x28], R52 ;  /* 0x0000283402007986 */ /* 0x0003e8000c10190a */
[----:B0-----:R-:W2:Y:S04]  /*31400*/  LDG.E R59, desc[UR10][R2.64+0x48] ;  /* 0x0000480a023b7981 */ /* 0x001ea8000c1e1900 */
[----:B-1----:R-:W2:Y:S01]  /*31410*/  LDG.E R52, desc[UR10][R2.64+0x74] ;  /* 0x0000740a02347981 */ /* 0x002ea2000c1e1900 */
[-C--:B------:R-:W-:Y:S01]  /*31420*/  FFMA R252, R28, R20.reuse, R55 ;  /* 0x000000141cfc7223 */ /* 0x080fe20000000037 */
[----:B------:R-:W-:-:S02]  /*31430*/  FFMA R55, R29, R20, R58 ;  /* 0x000000141d377223 */ /* 0x000fc4000000003a */
[----:B------:R-:W2:Y:S01]  /*31440*/  LDG.E R58, desc[UR10][R2.64+0x64] ;  /* 0x0000640a023a7981 */ /* 0x000ea2000c1e1900 */
[----:B------:R-:W-:-:S03]  /*31450*/  FFMA R251, R31, R20, R60 ;  /* 0x000000141ffb7223 */ /* 0x000fc6000000003c */
[----:B------:R-:W2:Y:S04]  /*31460*/  LDG.E R60, desc[UR10][R2.64+0x6c] ;  /* 0x00006c0a023c7981 */ /* 0x000ea8000c1e1900 */
[----:B------:R0:W-:Y:S04]  /*31470*/  STG.E desc[UR10][R2.64+0x34], R55 ;  /* 0x0000343702007986 */ /* 0x0001e8000c10190a */
[----:B0-----:R-:W2:Y:S04]  /*31480*/  LDG.E R55, desc[UR10][R2.64+0x68] ;  /* 0x0000680a02377981 */ /* 0x001ea8000c1e1900 */
[----:B------:R3:W-:Y:S04]  /*31490*/  STG.E desc[UR10][R2.64+0x30], R252 ;  /* 0x000030fc02007986 */ /* 0x0007e8000c10190a */
[----:B------:R4:W-:Y:S01]  /*314a0*/  STG.E desc[UR10][R2.64+0x3c], R251 ;  /* 0x00003cfb02007986 */ /* 0x0009e2000c10190a */
[-C--:B---3--:R-:W-:Y:S01]  /*314b0*/  FFMA R252, R44, R21.reuse, R57 ;  /* 0x000000152cfc7223 */ /* 0x088fe20000000039 */
[----:B------:R-:W-:-:S02]  /*314c0*/  FFMA R57, R45, R21, R50 ;  /* 0x000000152d397223 */ /* 0x000fc40000000032 */
[----:B------:R-:W3:Y:S01]  /*314d0*/  LDG.E R50, desc[UR10][R2.64+0x7c] ;  /* 0x00007c0a02327981 */ /* 0x000ee2000c1e1900 */
[----:B----4-:R-:W-:-:S03]  /*314e0*/  FFMA R251, R47, R21, R56 ;  /* 0x000000152ffb7223 */ /* 0x010fc60000000038 */
[----:B------:R0:W-:Y:S04]  /*314f0*/  STG.E desc[UR10][R2.64+0x44], R57 ;  /* 0x0000443902007986 */ /* 0x0001e8000c10190a */
[----:B------:R1:W-:Y:S04]  /*31500*/  STG.E desc[UR10][R2.64+0x4c], R251 ;  /* 0x00004cfb02007986 */ /* 0x0003e8000c10190a */
[----:B------:R2:W-:Y:S04]  /*31510*/  STG.E desc[UR10][R2.64+0x40], R252 ;  /* 0x000040fc02007986 */ /* 0x0005e8000c10190a */
[----:B0-----:R-:W4:Y:S04]  /*31520*/  LDG.E R57, desc[UR10][R2.64+0x78] ;  /* 0x0000780a02397981 */ /* 0x001f28000c1e1900 */
[----:B------:R-:W4:Y:S01]  /*31530*/  LDG.E R56, desc[UR10][R2.64+0x84] ;  /* 0x0000840a02387981 */ /* 0x000f22000c1e1900 */
[-C--:B-----5:R-:W-:Y:S01]  /*31540*/  FFMA R63, R42, R21.reuse, R63 ;  /* 0x000000152a3f7223 */ /* 0x0a0fe2000000003f */
[-C--:B-1----:R-:W-:Y:S01]  /*31550*/  FFMA R251, R43, R21.reuse, R54 ;  /* 0x000000152bfb7223 */ /* 0x082fe20000000036 */
[-C--:B------:R-:W-:Y:S01]  /*31560*/  FFMA R61, R28, R21.reuse, R61 ;  /* 0x000000151c3d7223 */ /* 0x080fe2000000003d */
[-C--:B--2---:R-:W-:Y:S01]  /*31570*/  FFMA R252, R40, R21.reuse, R249 ;  /* 0x0000001528fc7223 */ /* 0x084fe200000000f9 */
[-C--:B------:R-:W-:Y:S01]  /*31580*/  FFMA R54, R36, R21.reuse, R53 ;  /* 0x0000001524367223 */ /* 0x080fe20000000035 */
[----:B------:R-:W-:Y:S04]  /*31590*/  STG.E desc[UR10][R2.64+0x58], R63 ;  /* 0x0000583f02007986 */ /* 0x000fe8000c10190a */
[----:B------:R0:W-:Y:S01]  /*315a0*/  STG.E desc[UR10][R2.64+0x70], R61 ;  /* 0x0000703d02007986 */ /* 0x0001e2000c10190a */
[----:B------:R-:W-:-:S03]  /*315b0*/  FFMA R249, R41, R21, R62 ;  /* 0x0000001529f97223 */ /* 0x000fc6000000003e */
[----:B------:R-:W-:Y:S04]  /*315c0*/  STG.E desc[UR10][R2.64+0x50], R252 ;  /* 0x000050fc02007986 */ /* 0x000fe8000c10190a */
[----:B------:R-:W2:Y:S01]  /*315d0*/  LDG.E R62, desc[UR10][R2.64+0x8c] ;  /* 0x00008c0a023e7981 */ /* 0x000ea2000c1e1900 */
[----:B------:R-:W-:-:S03]  /*315e0*/  FFMA R59, R46, R21, R59 ;  /* 0x000000152e3b7223 */ /* 0x000fc6000000003b */
[----:B0-----:R-:W5:Y:S04]  /*315f0*/  LDG.E R61, desc[UR10][R2.64+0xa0] ;  /* 0x0000a00a023d7981 */ /* 0x001f68000c1e1900 */
[----:B------:R0:W-:Y:S01]  /*31600*/  STG.E desc[UR10][R2.64+0x48], R59 ;  /* 0x0000483b02007986 */ /* 0x0001e2000c10190a */
[----:B------:R-:W-:-:S03]  /*31610*/  FFMA R63, R29, R21, R52 ;  /* 0x000000151d3f7223 */ /* 0x000fc60000000034 */
[----:B------:R-:W5:Y:S04]  /*31620*/  LDG.E R52, desc[UR10][R2.64+0x94] ;  /* 0x0000940a02347981 */ /* 0x000f68000c1e1900 */
[----:B------:R1:W-:Y:S04]  /*31630*/  STG.E desc[UR10][R2.64+0x60], R54 ;  /* 0x0000603602007986 */ /* 0x0003e8000c10190a */
[----:B0-----:R-:W5:Y:S04]  /*31640*/  LDG.E R59, desc[UR10][R2.64+0x80] ;  /* 0x0000800a023b7981 */ /* 0x001f68000c1e1900 */
[----:B------:R0:W-:Y:S04]  /*31650*/  STG.E desc[UR10][R2.64+0x74], R63 ;  /* 0x0000743f02007986 */ /* 0x0001e8000c10190a */
[----:B-1----:R-:W5:Y:S04]  /*31660*/  LDG.E R54, desc[UR10][R2.64+0xac] ;  /* 0x0000ac0a02367981 */ /* 0x002f68000c1e1900 */
[----:B0-----:R-:W5:Y:S01]  /*31670*/  LDG.E R63, desc[UR10][R2.64+0xa8] ;  /* 0x0000a80a023f7981 */ /* 0x001f62000c1e1900 */
[-C--:B------:R-:W-:Y:S01]  /*31680*/  FFMA R53, R39, R21.reuse, R60 ;  /* 0x0000001527357223 */ /* 0x080fe2000000003c */
[----:B------:R-:W-:-:S02]  /*31690*/  FFMA R58, R37, R21, R58 ;  /* 0x00000015253a7223 */ /* 0x000fc4000000003a */
[----:B------:R-:W5:Y:S04]  /*316a0*/  LDG.E R60, desc[UR10][R2.64+0xa4] ;  /* 0x0000a40a023c7981 */ /* 0x000f68000c1e1900 */
[----:B------:R0:W-:Y:S04]  /*316b0*/  STG.E desc[UR10][R2.64+0x6c], R53 ;  /* 0x00006c3502007986 */ /* 0x0001e8000c10190a */
[----:B------:R1:W-:Y:S01]  /*316c0*/  STG.E desc[UR10][R2.64+0x64], R58 ;  /* 0x0000643a02007986 */ /* 0x0003e2000c10190a */
[----:B------:R-:W-:-:S03]  /*316d0*/  FFMA R252, R38, R21, R55 ;  /* 0x0000001526fc7223 */ /* 0x000fc60000000037 */
[----:B0-----:R-:W5:Y:S04]  /*316e0*/  LDG.E R53, desc[UR10][R2.64+0x90] ;  /* 0x0000900a02357981 */ /* 0x001f68000c1e1900 */
[----:B------:R-:W5:Y:S04]  /*316f0*/  LDG.E R55, desc[UR10][R2.64+0x98] ;  /* 0x0000980a02377981 */ /* 0x000f68000c1e1900 */
[----:B-1----:R-:W5:Y:S04]  /*31700*/  LDG.E R58, desc[UR10][R2.64+0x9c] ;  /* 0x00009c0a023a7981 */ /* 0x002f68000c1e1900 */
[----:B------:R-:W-:Y:S04]  /*31710*/  STG.E desc[UR10][R2.64+0x5c], R251 ;  /* 0x00005cfb02007986 */ /* 0x000fe8000c10190a */
[----:B------:R3:W-:Y:S04]  /*31720*/  STG.E desc[UR10][R2.64+0x68], R252 ;  /* 0x000068fc02007986 */ /* 0x0007e8000c10190a */
[----:B------:R0:W-:Y:S01]  /*31730*/  STG.E desc[UR10][R2.64+0x54], R249 ;  /* 0x000054f902007986 */ /* 0x0001e2000c10190a */
[----:B---3--:R-:W-:-:S03]  /*31740*/  FFMA R252, R31, R21, R50 ;  /* 0x000000151ffc7223 */ /* 0x008fc60000000032 */
[----:B------:R-:W3:Y:S01]  /*31750*/  LDG.E R50, desc[UR10][R2.64+0xb4] ;  /* 0x0000b40a02327981 */ /* 0x000ee2000c1e1900 */
[----:B----4-:R-:W-:-:S03]  /*31760*/  FFMA R251, R30, R21, R57 ;  /* 0x000000151efb7223 */ /* 0x010fc60000000039 */
[----:B0-----:R-:W4:Y:S04]  /*31770*/  LDG.E R249, desc[UR10][R2.64+0x88] ;  /* 0x0000880a02f97981 */ /* 0x001f28000c1e1900 */
[----:B------:R0:W-:Y:S04]  /*31780*/  STG.E desc[UR10][R2.64+0x78], R251 ;  /* 0x000078fb02007986 */ /* 0x0001e8000c10190a */
[----:B------:R-:W3:Y:S04]  /*31790*/  LDG.E R57, desc[UR10][R2.64+0xb0] ;  /* 0x0000b00a02397981 */ /* 0x000ee8000c1e1900 */
[----:B------:R1:W-:Y:S01]  /*317a0*/  STG.E desc[UR10][R2.64+0x7c], R252 ;  /* 0x00007cfc02007986 */ /* 0x0003e2000c10190a */
[----:B0-----:R-:W-:-:S03]  /*317b0*/  FFMA R251, R45, R22, R56 ;  /* 0x000000162dfb7223 */ /* 0x001fc60000000038 */
[----:B------:R-:W3:Y:S04]  /*317c0*/  LDG.E R56, desc[UR10][R2.64+0xbc] ;  /* 0x0000bc0a02387981 */ /* 0x000ee8000c1e1900 */
[----:B------:R-:W-:Y:S01]  /*317d0*/  STG.E desc[UR10][R2.64+0x84], R251 ;  /* 0x000084fb02007986 */ /* 0x000fe2000c10190a */
[-C--:B--2---:R-:W-:Y:S01]  /*317e0*/  FFMA R62, R47, R22.reuse, R62 ;  /* 0x000000162f3e7223 */ /* 0x084fe2000000003e */
[----:B-----5:R-:W-:-:S04]  /*317f0*/  FFMA R61, R36, R22, R61 ;  /* 0x00000016243d7223 */ /* 0x020fc8000000003d */
[----:B------:R-:W-:Y:S04]  /*31800*/  STG.E desc[UR10][R2.64+0x8c], R62 ;  /* 0x00008c3e02007986 */ /* 0x000fe8000c10190a */
[----:B------:R0:W-:Y:S01]  /*31810*/  STG.E desc[UR10][R2.64+0xa0], R61 ;  /* 0x0000a03d02007986 */ /* 0x0001e2000c10190a */
[----:B-1----:R-:W-:-:S03]  /*31820*/  FFMA R252, R41, R22, R52 ;  /* 0x0000001629fc7223 */ /* 0x002fc60000000034 */
[----:B------:R-:W2:Y:S01]  /*31830*/  LDG.E R52, desc[UR10][R2.64+0xc4] ;  /* 0x0000c40a02347981 */ /* 0x000ea2000c1e1900 */
[----:B------:R-:W-:-:S03]  /*31840*/  FFMA R59, R44, R22, R59 ;  /* 0x000000162c3b7223 */ /* 0x000fc6000000003b */
[----:B------:R1:W-:Y:S04]  /*31850*/  STG.E desc[UR10][R2.64+0x94], R252 ;  /* 0x000094fc02007986 */ /* 0x0003e8000c10190a */
[----:B0-----:R-:W5:Y:S04]  /*31860*/  LDG.E R61, desc[UR10][R2.64+0xd8] ;  /* 0x0000d80a023d7981 */ /* 0x001f68000c1e1900 */
[----:B------:R0:W-:Y:S01]  /*31870*/  STG.E desc[UR10][R2.64+0x80], R59 ;  /* 0x0000803b02007986 */ /* 0x0001e2000c10190a */
[----:B-1----:R-:W-:-:S03]  /*31880*/  FFMA R252, R39, R22, R54 ;  /* 0x0000001627fc7223 */ /* 0x002fc60000000036 */
[----:B------:R-:W5:Y:S01]  /*31890*/  LDG.E R54, desc[UR10][R2.64+0xcc] ;  /* 0x0000cc0a02367981 */ /* 0x000f62000c1e1900 */
[----:B------:R-:W-:-:S03]  /*318a0*/  FFMA R63, R38, R22, R63 ;  /* 0x00000016263f7223 */ /* 0x000fc6000000003f */
[----:B0-----:R-:W5:Y:S04]  /*318b0*/  LDG.E R59, desc[UR10][R2.64+0xb8] ;  /* 0x0000b80a023b7981 */ /* 0x001f68000c1e1900 */
[----:B------:R0:W-:Y:S04]  /*318c0*/  STG.E desc[UR10][R2.64+0xa8], R63 ;  /* 0x0000a83f02007986 */ /* 0x0001e8000c10190a */
[----:B0-----:R-:W5:Y:S01]  /*318d0*/  LDG.E R63, desc[UR10][R2.64+0xe0] ;  /* 0x0000e00a023f7981 */ /* 0x001f62000c1e1900 */
[----:B------:R-:W-:-:S03]  /*318e0*/  FFMA R62, R37, R22, R60 ;  /* 0x00000016253e7223 */ /* 0x000fc6000000003c */
[----:B------:R-:W5:Y:S01]  /*318f0*/  LDG.E R60, desc[UR10][R2.64+0xdc] ;  /* 0x0000dc0a023c7981 */ /* 0x000f62000c1e1900 */
[-C--:B------:R-:W-:Y:S01]  /*31900*/  FFMA R53, R40, R22.reuse, R53 ;  /* 0x0000001628357223 */ /* 0x080fe20000000035 */
[----:B------:R-:W-:-:S04]  /*31910*/  FFMA R55, R42, R22, R55 ;  /* 0x000000162a377223 */ /* 0x000fc80000000037 */
[----:B------:R0:W-:Y:S01]  /*31920*/  STG.E desc[UR10][R2.64+0x90], R53 ;  /* 0x0000903502007986 */ /* 0x0001e2000c10190a */
[----:B------:R-:W-:-:S03]  /*31930*/  FFMA R251, R43, R22, R58 ;  /* 0x000000162bfb7223 */ /* 0x000fc6000000003a */
[----:B------:R1:W-:Y:S04]  /*31940*/  STG.E desc[UR10][R2.64+0x98], R55 ;  /* 0x0000983702007986 */ /* 0x0003e8000c10190a */
[----:B------:R-:W5:Y:S04]  /*31950*/  LDG.E R58, desc[UR10][R2.64+0xd4] ;  /* 0x0000d40a023a7981 */ /* 0x000f68000c1e1900 */
[----:B0-----:R-:W5:Y:S04]  /*31960*/  LDG.E R53, desc[UR10][R2.64+0xc8] ;  /* 0x0000c80a02357981 */ /* 0x001f68000c1e1900 */
[----:B-1----:R-:W5:Y:S04]  /*31970*/  LDG.E R55, desc[UR10][R2.64+0xd0] ;  /* 0x0000d00a02377981 */ /* 0x002f68000c1e1900 */
[----:B------:R3:W-:Y:S04]  /*31980*/  STG.E desc[UR10][R2.64+0x9c], R251 ;  /* 0x00009cfb02007986 */ /* 0x0007e8000c10190a */
[----:B------:R-:W-:Y:S01]  /*31990*/  STG.E desc[UR10][R2.64+0xac], R252 ;  /* 0x0000acfc02007986 */ /* 0x000fe2000c10190a */
[----:B----4-:R-:W-:-:S03]  /*319a0*/  FFMA R249, R46, R22, R249 ;  /* 0x000000162ef97223 */ /* 0x010fc600000000f9 */
[----:B------:R0:W-:Y:S04]  /*319b0*/  STG.E desc[UR10][R2.64+0xa4], R62 ;  /* 0x0000a43e02007986 */ /* 0x0001e8000c10190a */
[----:B------:R1:W-:Y:S01]  /*319c0*/  STG.E desc[UR10][R2.64+0x88], R249 ;  /* 0x000088f902007986 */ /* 0x0003e2000c10190a */
[-C--:B---3--:R-:W-:Y:S01]  /*319d0*/  FFMA R251, R28, R22.reuse, R57 ;  /* 0x000000161cfb7223 */ /* 0x088fe20000000039 */
[-C--:B------:R-:W-:Y:S02]  /*319e0*/  FFMA R57, R29, R22.reuse, R50 ;  /* 0x000000161d397223 */ /* 0x080fe40000000032 */
[----:B------:R-:W3:Y:S04]  /*319f0*/  LDG.E R50, desc[UR10][R2.64+0xec] ;  /* 0x0000ec0a02327981 */ /* 0x000ee8000c1e1900 */
[----:B0-----:R-:W4:Y:S01]  /*31a00*/  LDG.E R62, desc[UR10][R2.64+0xe4] ;  /* 0x0000e40a023e7981 */ /* 0x001f22000c1e1900 */
[----:B------:R-:W-:-:S03]  /*31a10*/  FFMA R252, R31, R22, R56 ;  /* 0x000000161ffc7223 */ /* 0x000fc60000000038 */
[----:B-1----:R-:W3:Y:S04]  /*31a20*/  LDG.E R249, desc[UR10][R2.64+0xc0] ;  /* 0x0000c00a02f97981 */ /* 0x002ee8000c1e1900 */
[----:B------:R0:W-:Y:S04]  /*31a30*/  STG.E desc[UR10][R2.64+0xb4], R57 ;  /* 0x0000b43902007986 */ /* 0x0001e8000c10190a */
[----:B------:R-:W-:Y:S04]  /*31a40*/  STG.E desc[UR10][R2.64+0xbc], R252 ;  /* 0x0000bcfc02007986 */ /* 0x000fe8000c10190a */
[----:B------:R-:W4:Y:S04]  /*31a50*/  LDG.E R56, desc[UR10][R2.64+0xf4] ;  /* 0x0000f40a02387981 */ /* 0x000f28000c1e1900 */
[----:B0-----:R-:W4:Y:S04]  /*31a60*/  LDG.E R57, desc[UR10][R2.64+0xe8] ;  /* 0x0000e80a02397981 */ /* 0x001f28000c1e1900 */
[----:B------:R2:W-:Y:S02]  /*31a70*/  STG.E desc[UR10][R2.64+0xb0], R251 ;  /* 0x0000b0fb02007986 */ /* 0x0005e4000c10190a */
[-C--:B--2---:R-:W-:Y:S01]  /*31a80*/  FFMA R251, R45, R23.reuse, R52 ;  /* 0x000000172dfb7223 */ /* 0x084fe20000000034 */
[-C--:B-----5:R-:W-:Y:S01]  /*31a90*/  FFMA R252, R42, R23.reuse, R61 ;  /* 0x000000172afc7223 */ /* 0x0a0fe2000000003d */
[----:B------:R-:W-:Y:S01]  /*31aa0*/  FFMA R54, R47, R23, R54 ;  /* 0x000000172f367223 */ /* 0x000fe20000000036 */
[----:B------:R-:W-:-:S04]  /*31ab0*/  FFMA R59, R30, R22, R59 ;  /* 0x000000161e3b7223 */ /* 0x000fc8000000003b */
[----:B------:R-:W-:Y:S04]  /*31ac0*/  STG.E desc[UR10][R2.64+0xcc], R54 ;  /* 0x0000cc3602007986 */ /* 0x000fe8000c10190a */
[----:B------:R0:W-:Y:S01]  /*31ad0*/  STG.E desc[UR10][R2.64+0xb8], R59 ;  /* 0x0000b83b02007986 */ /* 0x0001e2000c10190a */
[----:B------:R-:W-:-:S03]  /*31ae0*/  FFMA R63, R36, R23, R63 ;  /* 0x00000017243f7223 */ /* 0x000fc6000000003f */
[----:B0-----:R-:W2:Y:S04]  /*31af0*/  LDG.E R59, desc[UR10][R2.64+0xf0] ;  /* 0x0000f00a023b7981 */ /* 0x001ea8000c1e1900 */
[----:B------:R0:W-:Y:S04]  /*31b00*/  STG.E desc[UR10][R2.64+0xe0], R63 ;  /* 0x0000e03f02007986 */ /* 0x0001e8000c10190a */
[----:B0-----:R-:W5:Y:S01]  /*31b10*/  LDG.E R63, desc[UR10][R2.64+0x108] ;  /* 0x0001080a023f7981 */ /* 0x001f62000c1e1900 */
[----:B------:R-:W-:-:S03]  /*31b20*/  FFMA R61, R43, R23, R60 ;  /* 0x000000172b3d7223 */ /* 0x000fc6000000003c */
[----:B------:R-:W5:Y:S04]  /*31b30*/  LDG.E R60, desc[UR10][R2.64+0xfc] ;  /* 0x0000fc0a023c7981 */ /* 0x000f68000c1e1900 */
[----:B------:R0:W-:Y:S04]  /*31b40*/  STG.E desc[UR10][R2.64+0xdc], R61 ;  /* 0x0000dc3d02007986 */ /* 0x0001e8000c10190a */
[----:B0-----:R-:W5:Y:S01]  /*31b50*/  LDG.E R61, desc[UR10][R2.64+0xf8] ;  /* 0x0000f80a023d7981 */ /* 0x001f62000c1e1900 */
[-C--:B------:R-:W-:Y:S01]  /*31b60*/  FFMA R58, R41, R23.reuse, R58 ;  /* 0x00000017293a7223 */ /* 0x080fe2000000003a */
[-C--:B------:R-:W-:Y:S01]  /*31b70*/  FFMA R53, R46, R23.reuse, R53 ;  /* 0x000000172e357223 */ /* 0x080fe20000000035 */
[----:B------:R-:W-:-:S04]  /*31b80*/  FFMA R55, R40, R23, R55 ;  /* 0x0000001728377223 */ /* 0x000fc80000000037 */
[----:B------:R-:W-:Y:S04]  /*31b90*/  STG.E desc[UR10][R2.64+0xc8], R53 ;  /* 0x0000c83502007986 */ /* 0x000fe8000c10190a */
[----:B------:R0:W-:Y:S04]  /*31ba0*/  STG.E desc[UR10][R2.64+0xd0], R55 ;  /* 0x0000d03702007986 */ /* 0x0001e8000c10190a */
[----:B------:R1:W-:Y:S04]  /*31bb0*/  STG.E desc[UR10][R2.64+0xd4], R58 ;  /* 0x0000d43a02007986 */ /* 0x0003e8000c10190a */
[----:B0-----:R-:W5:Y:S04]  /*31bc0*/  LDL.128 R52, [UR6+0x210] ;  /* 0x00021006ff347983 */ /* 0x001f680008100c00 */
[----:B-1----:R-:W5:Y:S04]  /*31bd0*/  LDG.E R58, desc[UR10][R2.64+0x104] ;  /* 0x0001040a023a7981 */ /* 0x002f68000c1e1900 */
[----:B------:R4:W-:Y:S04]  /*31be0*/  STG.E desc[UR10][R2.64+0xc4], R251 ;  /* 0x0000c4fb02007986 */ /* 0x0009e8000c10190a */
[----:B------:R0:W-:Y:S01]  /*31bf0*/  STG.E desc[UR10][R2.64+0xd8], R252 ;  /* 0x0000d8fc02007986 */ /* 0x0001e2000c10190a */
[-C--:B---3--:R-:W-:Y:S01]  /*31c00*/  FFMA R249, R44, R23.reuse, R249 ;  /* 0x000000172cf97223 */ /* 0x088fe200000000f9 */
[----:B----4-:R-:W-:-:S04]  /*31c10*/  FFMA R251, R37, R23, R62 ;  /* 0x0000001725fb7223 */ /* 0x010fc8000000003e */
[----:B------:R1:W-:Y:S04]  /*31c20*/  STG.E desc[UR10][R2.64+0xc0], R249 ;  /* 0x0000c0f902007986 */ /* 0x0003e8000c10190a */
[----:B------:R3:W-:Y:S04]  /*31c30*/  STG.E desc[UR10][R2.64+0xe4], R251 ;  /* 0x0000e4fb02007986 */ /* 0x0007e8000c10190a */
[----:B------:R-:W4:Y:S01]  /*31c40*/  LDG.E R62, desc[UR10][R2.64+0x10c] ;  /* 0x00010c0a023e7981 */ /* 0x000f22000c1e1900 */
[-C--:B0-----:R-:W-:Y:S01]  /*31c50*/  FFMA R252, R38, R23.reuse, R57 ;  /* 0x0000001726fc7223 */ /* 0x081fe20000000039 */
[----:B------:R-:W-:-:S02]  /*31c60*/  FFMA R57, R39, R23, R50 ;  /* 0x0000001727397223 */ /* 0x000fc40000000032 */
[----:B-1----:R-:W4:Y:S01]  /*31c70*/  LDG.E R249, desc[UR10][R2.64+0x100] ;  /* 0x0001000a02f97981 */ /* 0x002f22000c1e1900 */
[----:B---3--:R-:W-:-:S03]  /*31c80*/  FFMA R251, R29, R23, R56 ;  /* 0x000000171dfb7223 */ /* 0x008fc60000000038 */
[----:B------:R0:W-:Y:S04]  /*31c90*/  STG.E desc[UR10][R2.64+0xec], R57 ;  /* 0x0000ec3902007986 */ /* 0x0001e8000c10190a */
[----:B------:R-:W-:Y:S04]  /*31ca0*/  STG.E desc[UR10][R2.64+0xf4], R251 ;  /* 0x0000f4fb02007986 */ /* 0x000fe8000c10190a */
[----:B------:R-:W3:Y:S04]  /*31cb0*/  LDG.E R50, desc[UR10][R2.64+0x114] ;  /* 0x0001140a02327981 */ /* 0x000ee8000c1e1900 */
[----:B0-----:R-:W3:Y:S04]  /*31cc0*/  LDG.E R57, desc[UR10][R2.64+0x110] ;  /* 0x0001100a02397981 */ /* 0x001ee8000c1e1900 */
[----:B------:R-:W-:Y:S04]  /*31cd0*/  STG.E desc[UR10][R2.64+0xe8], R252 ;  /* 0x0000e8fc02007986 */ /* 0x000fe8000c10190a */
[----:B------:R-:W3:Y:S01]  /*31ce0*/  LDG.E R56, desc[UR10][R2.64+0x11c] ;  /* 0x00011c0a02387981 */ /* 0x000ee2000c1e1900 */
[----:B--2---:R-:W-:-:S05]  /*31cf0*/  FFMA R59, R28, R23, R59 ;  /* 0x000000171c3b7223 */ /* 0x004fca000000003b */
[----:B------:R0:W-:Y:S04]  /*31d00*/  STG.E desc[UR10][R2.64+0xf0], R59 ;  /* 0x0000f03b02007986 */ /* 0x0001e8000c10190a */
[----:B0-----:R-:W2:Y:S01]  /*31d10*/  LDG.E R59, desc[UR10][R2.64+0x118] ;  /* 0x0001180a023b7981 */ /* 0x001ea2000c1e1900 */
[----:B-----5:R-:W-:-:S03]  /*31d20*/  FFMA R252, R31, R23, R60 ;  /* 0x000000171ffc7223 */ /* 0x020fc6000000003c */
[----:B------:R-:W5:Y:S01]  /*31d30*/  LDG.E R60, desc[UR10][R2.64+0x124] ;  /* 0x0001240a023c7981 */ /* 0x000f62000c1e1900 */
[----:B------:R-:W-:-:S05]  /*31d40*/  FFMA R61, R30, R23, R61 ;  /* 0x000000171e3d7223 */ /* 0x000fca000000003d */
[----:B------:R0:W-:Y:S04]  /*31d50*/  STG.E desc[UR10][R2.64+0xf8], R61 ;  /* 0x0000f83d02007986 */ /* 0x0001e8000c10190a */
[----:B0-----:R-:W5:Y:S01]  /*31d60*/  LDG.E R61, desc[UR10][R2.64+0x128] ;  /* 0x0001280a023d7981 */ /* 0x001f62000c1e1900 */
[----:B------:R-:W-:-:S03]  /*31d70*/  FFMA R251, R45, R52, R58 ;  /* 0x000000342dfb7223 */ /* 0x000fc6000000003a */
[----:B------:R-:W5:Y:S04]  /*31d80*/  LDG.E R58, desc[UR10][R2.64+0x12c] ;  /* 0x00012c0a023a7981 */ /* 0x000f68000c1e1900 */
[----:B------:R0:W-:Y:S02]  /*31d90*/  STG.E desc[UR10][R2.64+0x104], R251 ;  /* 0x000104fb02007986 */ /* 0x0001e4000c10190a */
[-C--:B0-----:R-:W-:Y:S02]  /*31da0*/  FFMA R251, R46, R52.reuse, R63 ;  /* 0x000000342efb7223 */ /* 0x081fe4000000003f */
[----:B------:R-:W5:Y:S01]  /*31db0*/  LDG.E R63, desc[UR10][R2.64+0x120] ;  /* 0x0001200a023f7981 */ /* 0x000f62000c1e1900 */
[----:B----4-:R-:W-:-:S03]  /*31dc0*/  FFMA R62, R47, R52, R62 ;  /* 0x000000342f3e7223 */ /* 0x010fc6000000003e */
[----:B------:R-:W-:Y:S01]  /*31dd0*/  STG.E desc[UR10][R2.64+0xfc], R252 ;  /* 0x0000fcfc02007986 */ /* 0x000fe2000c10190a */
[----:B------:R-:W-:-:S03]  /*31de0*/  FFMA R249, R44, R52, R249 ;  /* 0x000000342cf97223 */ /* 0x000fc600000000f9 */
[----:B------:R0:W-:Y:S04]  /*31df0*/  STG.E desc[UR10][R2.64+0x10c], R62 ;  /* 0x00010c3e02007986 */ /* 0x0001e8000c10190a */
[----:B------:R1:W-:Y:S04]  /*31e00*/  STG.E desc[UR10][R2.64+0x100], R249 ;  /* 0x000100f902007986 */ /* 0x0003e8000c10190a */
[----:B0-----:R-:W4:Y:S01]  /*31e10*/  LDG.E R62, desc[UR10][R2.64+0x134] ;  /* 0x0001340a023e7981 */ /* 0x001f22000c1e1900 */
[----:B---3--:R-:W-:-:S03]  /*31e20*/  FFMA R252, R40, R52, R57 ;  /* 0x0000003428fc7223 */ /* 0x008fc60000000039 */
[----:B-1----:R-:W3:Y:S01]  /*31e30*/  LDG.E R249, desc[UR10][R2.64+0x130] ;  /* 0x0001300a02f97981 */ /* 0x002ee2000c1e1900 */
[----:B------:R-:W-:-:S03]  /*31e40*/  FFMA R57, R41, R52, R50 ;  /* 0x0000003429397223 */ /* 0x000fc60000000032 */
[----:B------:R-:W-:Y:S04]  /*31e50*/  STG.E desc[UR10][R2.64+0x110], R252 ;  /* 0x000110fc02007986 */ /* 0x000fe8000c10190a */
[----:B------:R0:W-:Y:S01]  /*31e60*/  STG.E desc[UR10][R2.64+0x114], R57 ;  /* 0x0001143902007986 */ /* 0x0001e2000c10190a */
[----:B--2---:R-:W-:-:S03]  /*31e70*/  FFMA R59, R42, R52, R59 ;  /* 0x000000342a3b7223 */ /* 0x004fc6000000003b */
[----:B0-----:R-:W2:Y:S04]  /*31e80*/  LDG.E R57, desc[UR10][R2.64+0x138] ;  /* 0x0001380a02397981 */ /* 0x001ea8000c1e1900 */
[----:B------:R0:W-:Y:S01]  /*31e90*/  STG.E desc[UR10][R2.64+0x118], R59 ;  /* 0x0001183b02007986 */ /* 0x0001e2000c10190a */
[----:B-----5:R-:W-:-:S03]  /*31ea0*/  FFMA R60, R37, R52, R60 ;  /* 0x00000034253c7223 */ /* 0x020fc6000000003c */
[----:B0-----:R-:W5:Y:S04]  /*31eb0*/  LDG.E R59, desc[UR10][R2.64+0x150] ;  /* 0x0001500a023b7981 */ /* 0x001f68000c1e1900 */
[----:B------:R0:W-:Y:S04]  /*31ec0*/  STG.E desc[UR10][R2.64+0x124], R60 ;  /* 0x0001243c02007986 */ /* 0x0001e8000c10190a */
[----:B------:R-:W-:Y:S04]  /*31ed0*/  STG.E desc[UR10][R2.64+0x108], R251 ;  /* 0x000108fb02007986 */ /* 0x000fe8000c10190a */
[----:B------:R-:W5:Y:S04]  /*31ee0*/  LDG.E R50, desc[UR10][R2.64+0x13c] ;  /* 0x00013c0a02327981 */ /* 0x000f68000c1e1900 */
[----:B0-----:R-:W5:Y:S01]  /*31ef0*/  LDG.E R60, desc[UR10][R2.64+0x154] ;  /* 0x0001540a023c7981 */ /* 0x001f62000c1e1900 */
[-C--:B------:R-:W-:Y:S01]  /*31f00*/  FFMA R252, R38, R52.reuse, R61 ;  /* 0x0000003426fc7223 */ /* 0x080fe2000000003d */
[----:B------:R-:W-:-:S02]  /*31f10*/  FFMA R61, R39, R52, R58 ;  /* 0x00000034273d7223 */ /* 0x000fc4000000003a */
[----:B------:R-:W5:Y:S04]  /*31f20*/  LDG.E R58, desc[UR10][R2.64+0x144] ;  /* 0x0001440a023a7981 */ /* 0x000f68000c1e1900 */
[----:B------:R0:W-:Y:S01]  /*31f30*/  STG.E desc[UR10][R2.64+0x12c], R61 ;  /* 0x00012c3d02007986 */ /* 0x0001e2000c10190a */
[----:B------:R-:W-:-:S03]  /*31f40*/  FFMA R63, R36, R52, R63 ;  /* 0x00000034243f7223 */ /* 0x000fc6000000003f */
[----:B0-----:R-:W5:Y:S04]  /*31f50*/  LDG.E R61, desc[UR10][R2.64+0x148] ;  /* 0x0001480a023d7981 */ /* 0x001f68000c1e1900 */
[----:B------:R0:W-:Y:S04]  /*31f60*/  STG.E desc[UR10][R2.64+0x120], R63 ;  /* 0x0001203f02007986 */ /* 0x0001e8000c10190a */
[----:B0-----:R-:W5:Y:S01]  /*31f70*/  LDG.E R63, desc[UR10][R2.64+0x140] ;  /* 0x0001400a023f7981 */ /* 0x001f62000c1e1900 */
[----:B------:R-:W-:-:S03]  /*31f80*/  FFMA R251, R43, R52, R56 ;  /* 0x000000342bfb7223 */ /* 0x000fc60000000038 */
[----:B------:R4:W-:Y:S04]  /*31f90*/  STG.E desc[UR10][R2.64+0x128], R252 ;  /* 0x000128fc02007986 */ /* 0x0009e8000c10190a */
[----:B------:R3:W-:Y:S04]  /*31fa0*/  STG.E desc[UR10][R2.64+0x11c], R251 ;  /* 0x00011cfb02007986 */ /* 0x0007e8000c10190a */
[----:B------:R-:W5:Y:S01]  /*31fb0*/  LDG.E R56, desc[UR10][R2.64+0x14c] ;  /* 0x00014c0a02387981 */ /* 0x000f62000c1e1900 */
[----:B----4-:R-:W-:-:S03]  /*31fc0*/  FFMA R252, R29, R52, R62 ;  /* 0x000000341dfc7223 */ /* 0x010fc6000000003e */
[----:B------:R-:W4:Y:S01]  /*31fd0*/  LDG.E R62, desc[UR10][R2.64+0x15c] ;  /* 0x00015c0a023e7981 */ /* 0x000f22000c1e1900 */
[----:B---3--:R-:W-:-:S03]  /*31fe0*/  FFMA R251, R28, R52, R249 ;  /* 0x000000341cfb7223 */ /* 0x008fc600000000f9 */
[----:B------:R-:W3:Y:S04]  /*31ff0*/  LDG.E R249, desc[UR10][R2.64+0x158] ;  /* 0x0001580a02f97981 */ /* 0x000ee8000c1e1900 */
[----:B------:R0:W-:Y:S04]  /*32000*/  STG.E desc[UR10][R2.64+0x134], R252 ;  /* 0x000134fc02007986 */ /* 0x0001e8000c10190a */
[----:B------:R-:W-:Y:S04]  /*32010*/  STG.E desc[UR10][R2.64+0x130], R251 ;  /* 0x000130fb02007986 */ /* 0x000fe8000c10190a */
[----:B0-----:R-:W4:Y:S01]  /*32020*/  LDG.E R252, desc[UR10][R2.64+0x174] ;  /* 0x0001740a02fc7981 */ /* 0x001f22000c1e1900 */
[----:B--2---:R-:W-:-:S05]  /*32030*/  FFMA R57, R30, R52, R57 ;  /* 0x000000341e397223 */ /* 0x004fca0000000039 */
[----:B------:R0:W-:Y:S04]  /*32040*/  STG.E desc[UR10][R2.64+0x138], R57 ;  /* 0x0001383902007986 */ /* 0x0001e8000c10190a */
[----:B0-----:R-:W2:Y:S01]  /*32050*/  LDG.E R57, desc[UR10][R2.64+0x160] ;  /* 0x0001600a02397981 */ /* 0x001ea2000c1e1900 */
[-C--:B-----5:R-:W-:Y:S01]  /*32060*/  FFMA R251, R45, R53.reuse, R58 ;  /* 0x000000352dfb7223 */ /* 0x0a0fe2000000003a */
[-C--:B------:R-:W-:Y:S02]  /*32070*/  FFMA R58, R40, R53.reuse, R59 ;  /* 0x00000035283a7223 */ /* 0x080fe4000000003b */
[----:B------:R-:W5:Y:S01]  /*32080*/  LDG.E R59, desc[UR10][R2.64+0x168] ;  /* 0x0001680a023b7981 */ /* 0x000f62000c1e1900 */
[----:B------:R-:W-:-:S05]  /*32090*/  FFMA R61, R46, R53, R61 ;  /* 0x000000352e3d7223 */ /* 0x000fca000000003d */
[----:B------:R0:W-:Y:S01]  /*320a0*/  STG.E desc[UR10][R2.64+0x148], R61 ;  /* 0x0001483d02007986 */ /* 0x0001e2000c10190a */
[-C--:B------:R-:W-:Y:S01]  /*320b0*/  FFMA R63, R44, R53.reuse, R63 ;  /* 0x000000352c3f7223 */ /* 0x080fe2000000003f */
[-C--:B0-----:R-:W-:Y:S02]  /*320c0*/  FFMA R61, R41, R53.reuse, R60 ;  /* 0x00000035293d7223 */ /* 0x081fe4000000003c */
[----:B------:R-:W5:Y:S04]  /*320d0*/  LDG.E R60, desc[UR10][R2.64+0x16c] ;  /* 0x00016c0a023c7981 */ /* 0x000f68000c1e1900 */
[----:B------:R0:W-:Y:S04]  /*320e0*/  STG.E desc[UR10][R2.64+0x140], R63 ;  /* 0x0001403f02007986 */ /* 0x0001e8000c10190a */
[----:B0-----:R-:W5:Y:S01]  /*320f0*/  LDG.E R63, desc[UR10][R2.64+0x170] ;  /* 0x0001700a023f7981 */ /* 0x001f62000c1e1900 */
[----:B---3--:R-:W-:-:S05]  /*32100*/  FFMA R249, R42, R53, R249 ;  /* 0x000000352af97223 */ /* 0x008fca00000000f9 */
[----:B------:R0:W-:Y:S01]  /*32110*/  STG.E desc[UR10][R2.64+0x158], R249 ;  /* 0x000158f902007986 */ /* 0x0001e2000c10190a */
[-C--:B----4-:R-:W-:Y:S01]  /*32120*/  FFMA R62, R43, R53.reuse, R62 ;  /* 0x000000352b3e7223 */ /* 0x090fe2000000003e */
[-C--:B------:R-:W-:Y:S02]  /*32130*/  FFMA R56, R47, R53.reuse, R56 ;  /* 0x000000352f387223 */ /* 0x080fe40000000038 */
[----:B------:R1:W-:Y:S01]  /*32140*/  STG.E desc[UR10][R2.64+0x154], R61 ;  /* 0x0001543d02007986 */ /* 0x0003e2000c10190a */
[-C--:B0-----:R-:W-:Y:S01]  /*32150*/  FFMA R249, R29, R53.reuse, R252 ;  /* 0x000000351df97223 */ /* 0x081fe200000000fc */
[----:B------:R-:W-:Y:S02]  /*32160*/  FFMA R50, R31, R52, R50 ;  /* 0x000000341f327223 */ /* 0x000fe40000000032 */
[----:B------:R-:W-:Y:S04]  /*32170*/  STG.E desc[UR10][R2.64+0x144], R251 ;  /* 0x000144fb02007986 */ /* 0x000fe8000c10190a */
[----:B-1----:R-:W3:Y:S04]  /*32180*/  LDG.E R61, desc[UR10][R2.64+0x180] ;  /* 0x0001800a023d7981 */ /* 0x002ee8000c1e1900 */
[----:B------:R0:W-:Y:S04]  /*32190*/  STG.E desc[UR10][R2.64+0x174], R249 ;  /* 0x000174f902007986 */ /* 0x0001e8000c10190a */
[----:B------:R1:W-:Y:S04]  /*321a0*/  STG.E desc[UR10][R2.64+0x15c], R62 ;  /* 0x00015c3e02007986 */ /* 0x0003e8000c10190a */
[----:B------:R4:W-:Y:S04]  /*321b0*/  STG.E desc[UR10][R2.64+0x14c], R56 ;  /* 0x00014c3802007986 */ /* 0x0009e8000c10190a */
[----:B0-----:R-:W3:Y:S04]  /*321c0*/  LDG.E R249, desc[UR10][R2.64+0x198] ;  /* 0x0001980a02f97981 */ /* 0x001ee8000c1e1900 */
[----:B------:R-:W3:Y:S04]  /*321d0*/  LDG.E R251, desc[UR10][R2.64+0x178] ;  /* 0x0001780a02fb7981 */ /* 0x000ee8000c1e1900 */
[----:B-1----:R-:W3:Y:S04]  /*321e0*/  LDG.E R62, desc[UR10][R2.64+0x19c] ;  /* 0x00019c0a023e7981 */ /* 0x002ee8000c1e1900 */
[----:B----4-:R-:W4:Y:S04]  /*321f0*/  LDG.E R56, desc[UR10][R2.64+0x17c] ;  /* 0x00017c0a02387981 */ /* 0x010f28000c1e1900 */
[----:B------:R0:W-:Y:S01]  /*32200*/  STG.E desc[UR10][R2.64+0x13c], R50 ;  /* 0x00013c3202007986 */ /* 0x0001e2000c10190a */
[----:B--2---:R-:W-:-:S03]  /*32210*/  FFMA R57, R36, R53, R57 ;  /* 0x0000003524397223 */ /* 0x004fc60000000039 */
[----:B0-----:R-:W2:Y:S04]  /*32220*/  LDG.E R50, desc[UR10][R2.64+0x164] ;  /* 0x0001640a02327981 */ /* 0x001ea8000c1e1900 */
[----:B------:R-:W-:Y:S04]  /*32230*/  STG.E desc[UR10][R2.64+0x160], R57 ;  /* 0x0001603902007986 */ /* 0x000fe8000c10190a */
[----:B------:R0:W-:Y:S04]  /*32240*/  STG.E desc[UR10][R2.64+0x150], R58 ;  /* 0x0001503a02007986 */ /* 0x0001e8000c10190a */
[----:B------:R-:W2:Y:S04]  /*32250*/  LDG.E R252, desc[UR10][R2.64+0x194] ;  /* 0x0001940a02fc7981 */ /* 0x000ea8000c1e1900 */
[----:B0-----:R-:W2:Y:S01]  /*32260*/  LDG.E R58, desc[UR10][R2.64+0x184] ;  /* 0x0001840a023a7981 */ /* 0x001ea2000c1e1900 */
[----:B-----5:R-:W-:-:S05]  /*32270*/  FFMA R59, R38, R53, R59 ;  /* 0x00000035263b7223 */ /* 0x020fca000000003b */
[----:B------:R0:W-:Y:S04]  /*32280*/  STG.E desc[UR10][R2.64+0x168], R59 ;  /* 0x0001683b02007986 */ /* 0x0001e8000c10190a */
[----:B0-----:R-:W5:Y:S01]  /*32290*/  LDG.E R59, desc[UR10][R2.64+0x188] ;  /* 0x0001880a023b7981 */ /* 0x001f62000c1e1900 */
[----:B------:R-:W-:-:S03]  /*322a0*/  FFMA R57, R39, R53, R60 ;  /* 0x0000003527397223 */ /* 0x000fc6000000003c */
[----:B------:R-:W5:Y:S01]  /*322b0*/  LDG.E R60, desc[UR10][R2.64+0x18c] ;  /* 0x00018c0a023c7981 */ /* 0x000f62000c1e1900 */
[----:B------:R-:W-:-:S05]  /*322c0*/  FFMA R63, R28, R53, R63 ;  /* 0x000000351c3f7223 */ /* 0x000fca000000003f */
[----:B------:R0:W-:Y:S04]  /*322d0*/  STG.E desc[UR10][R2.64+0x170], R63 ;  /* 0x0001703f02007986 */ /* 0x0001e8000c10190a */
[----:B0-----:R-:W5:Y:S01]  /*322e0*/  LDG.E R63, desc[UR10][R2.64+0x190] ;  /* 0x0001900a023f7981 */ /* 0x001f62000c1e1900 */
[----:B---3--:R-:W-:-:S03]  /*322f0*/  FFMA R61, R44, R54, R61 ;  /* 0x000000362c3d7223 */ /* 0x008fc6000000003d */
[----:B------:R0:W-:Y:S04]  /*32300*/  STG.E desc[UR10][R2.64+0x16c], R57 ;  /* 0x00016c3902007986 */ /* 0x0001e8000c10190a */
[----:B------:R1:W-:Y:S04]  /*32310*/  STG.E desc[UR10][R2.64+0x180], R61 ;  /* 0x0001803d02007986 */ /* 0x0003e8000c10190a */
[----:B0-----:R-:W3:Y:S01]  /*32320*/  LDG.E R57, desc[UR10][R2.64+0x1a8] ;  /* 0x0001a80a02397981 */ /* 0x001ee2000c1e1900 */
[----:B------:R-:W-:Y:S01]  /*32330*/  FFMA R249, R42, R54, R249 ;  /* 0x000000362af97223 */ /* 0x000fe200000000f9 */
[----:B------:R-:W-:-:S04]  /*32340*/  FFMA R251, R30, R53, R251 ;  /* 0x000000351efb7223 */ /* 0x000fc800000000fb */
[----:B------:R0:W-:Y:S01]  /*32350*/  STG.E desc[UR10][R2.64+0x198], R249 ;  /* 0x000198f902007986 */ /* 0x0001e2000c10190a */
[----:B-1----:R-:W-:Y:S01]  /*32360*/  FFMA R61, R43, R54, R62 ;  /* 0x000000362b3d7223 */ /* 0x002fe2000000003e */
[-C--:B----4-:R-:W-:Y:S02]  /*32370*/  FFMA R56, R31, R53.reuse, R56 ;  /* 0x000000351f387223 */ /* 0x090fe40000000038 */
[----:B------:R1:W-:Y:S04]  /*32380*/  STG.E desc[UR10][R2.64+0x178], R251 ;  /* 0x000178fb02007986 */ /* 0x0003e8000c10190a */
[----:B0-----:R-:W4:Y:S04]  /*32390*/  LDG.E R249, desc[UR10][R2.64+0x1c0] ;  /* 0x0001c00a02f97981 */ /* 0x001f28000c1e1900 */
[----:B------:R0:W-:Y:S04]  /*323a0*/  STG.E desc[UR10][R2.64+0x19c], R61 ;  /* 0x00019c3d02007986 */ /* 0x0001e8000c10190a */
[----:B------:R0:W-:Y:S01]  /*323b0*/  STG.E desc[UR10][R2.64+0x17c], R56 ;  /* 0x00017c3802007986 */ /* 0x0001e2000c10190a */
[----:B--2---:R-:W-:-:S03]  /*323c0*/  FFMA R50, R37, R53, R50 ;  /* 0x0000003525327223 */ /* 0x004fc60000000032 */
[----:B-1----:R-:W2:Y:S04]  /*323d0*/  LDG.E R251, desc[UR10][R2.64+0x1a0] ;  /* 0x0001a00a02fb7981 */ /* 0x002ea8000c1e1900 */
[----:B0-----:R-:W2:Y:S04]  /*323e0*/  LDG.E R61, desc[UR10][R2.64+0x1b0] ;  /* 0x0001b00a023d7981 */ /* 0x001ea8000c1e1900 */
[----:B------:R-:W2:Y:S04]  /*323f0*/  LDG.E R56, desc[UR10][R2.64+0x1ac] ;  /* 0x0001ac0a02387981 */ /* 0x000ea8000c1e1900 */
[----:B------:R0:W-:Y:S04]  /*32400*/  STG.E desc[UR10][R2.64+0x164], R50 ;  /* 0x0001643202007986 */ /* 0x0001e8000c10190a */
[----:B------:R-:W2:Y:S01]  /*32410*/  LDG.E R62, desc[UR10][R2.64+0x1bc] ;  /* 0x0001bc0a023e7981 */ /* 0x000ea2000c1e1900 */
[----:B------:R-:W-:-:S03]  /*32420*/  FFMA R58, R45, R54, R58 ;  /* 0x000000362d3a7223 */ /* 0x000fc6000000003a */
[----:B0-----:R-:W2:Y:S04]  /*32430*/  LDG.E R50, desc[UR10][R2.64+0x1a4] ;  /* 0x0001a40a02327981 */ /* 0x001ea8000c1e1900 */
[----:B------:R0:W-:Y:S04]  /*32440*/  STG.E desc[UR10][R2.64+0x184], R58 ;  /* 0x0001843a02007986 */ /* 0x0001e8000c10190a */
[----:B0-----:R-:W2:Y:S01]  /*32450*/  LDG.E R58, desc[UR10][R2.64+0x1b4] ;  /* 0x0001b40a023a7981 */ /* 0x001ea2000c1e1900 */
[----:B-----5:R-:W-:-:S05]  /*32460*/  FFMA R59, R46, R54, R59 ;  /* 0x000000362e3b7223 */ /* 0x020fca000000003b */
[----:B------:R0:W-:Y:S04]  /*32470*/  STG.E desc[UR10][R2.64+0x188], R59 ;  /* 0x0001883b02007986 */ /* 0x0001e8000c10190a */
[----:B0-----:R-:W5:Y:S01]  /*32480*/  LDG.E R59, desc[UR10][R2.64+0x1b8] ;  /* 0x0001b80a023b7981 */ /* 0x001f62000c1e1900 */
[----:B------:R-:W-:-:S05]  /*32490*/  FFMA R60, R47, R54, R60 ;  /* 0x000000362f3c7223 */ /* 0x000fca000000003c */
[----:B------:R0:W-:Y:S04]  /*324a0*/  STG.E desc[UR10][R2.64+0x18c], R60 ;  /* 0x00018c3c02007986 */ /* 0x0001e8000c10190a */
[----:B0-----:R-:W5:Y:S01]  /*324b0*/  LDG.E R60, desc[UR10][R2.64+0x1c4] ;  /* 0x0001c40a023c7981 */ /* 0x001f62000c1e1900 */
[----:B------:R-:W-:-:S05]  /*324c0*/  FFMA R63, R40, R54, R63 ;  /* 0x00000036283f7223 */ /* 0x000fca000000003f */
[----:B------:R0:W-:Y:S04]  /*324d0*/  STG.E desc[UR10][R2.64+0x190], R63 ;  /* 0x0001903f02007986 */ /* 0x0001e8000c10190a */
[----:B0-----:R-:W5:Y:S01]  /*324e0*/  LDG.E R63, desc[UR10][R2.64+0x1c8] ;  /* 0x0001c80a023f7981 */ /* 0x001f62000c1e1900 */
[-C--:B------:R-:W-:Y:S01]  /*324f0*/  FFMA R252, R41, R54.reuse, R252 ;  /* 0x0000003629fc7223 */ /* 0x080fe200000000fc */
[----:B---3--:R-:W-:-:S04]  /*32500*/  FFMA R57, R38, R54, R57 ;  /* 0x0000003626397223 */ /* 0x008fc80000000039 */
[----:B------:R-:W-:Y:S04]  /*32510*/  STG.E desc[UR10][R2.64+0x194], R252 ;  /* 0x000194fc02007986 */ /* 0x000fe8000c10190a */
[----:B------:R-:W-:Y:S01]  /*32520*/  STG.E desc[UR10][R2.64+0x1a8], R57 ;  /* 0x0001a83902007986 */ /* 0x000fe2000c10190a */
[----:B----4-:R-:W-:-:S05]  /*32530*/  FFMA R249, R44, R55, R249 ;  /* 0x000000372cf97223 */ /* 0x010fca00000000f9 */
[----:B------:R0:W-:Y:S01]  /*32540*/  STG.E desc[UR10][R2.64+0x1c0], R249 ;  /* 0x0001c0f902007986 */ /* 0x0001e2000c10190a */
[-C--:B--2---:R-:W-:Y:S01]  /*32550*/  FFMA R251, R36, R54.reuse, R251 ;  /* 0x0000003624fb7223 */ /* 0x084fe200000000fb */
[-C--:B------:R-:W-:Y:S02]  /*32560*/  FFMA R61, R28, R54.reuse, R61 ;  /* 0x000000361c3d7223 */ /* 0x080fe4000000003d */
[----:B0-----:R-:W2:Y:S01]  /*32570*/  LDG.E R249, desc[UR10][R2.64+0x1e8] ;  /* 0x0001e80a02f97981 */ /* 0x001ea2000c1e1900 */
[----:B------:R-:W-:-:S03]  /*32580*/  FFMA R56, R39, R54, R56 ;  /* 0x0000003627387223 */ /* 0x000fc60000000038 */
[----:B------:R-:W-:Y:S04]  /*32590*/  STG.E desc[UR10][R2.64+0x1a0], R251 ;  /* 0x0001a0fb02007986 */ /* 0x000fe8000c10190a */
[----:B------:R-:W-:Y:S04]  /*325a0*/  STG.E desc[UR10][R2.64+0x1b0], R61 ;  /* 0x0001b03d02007986 */ /* 0x000fe8000c10190a */
[----:B------:R0:W-:Y:S01]  /*325b0*/  STG.E desc[UR10][R2.64+0x1ac], R56 ;  /* 0x0001ac3802007986 */ /* 0x0001e2000c10190a */
[----:B------:R-:W-:-:S03]  /*325c0*/  FFMA R252, R37, R54, R50 ;  /* 0x0000003625fc7223 */ /* 0x000fc60000000032 */
[----:B------:R-:W3:Y:S04]  /*325d0*/  LDG.E R50, desc[UR10][R2.64+0x1cc] ;  /* 0x0001cc0a02327981 */ /* 0x000ee8000c1e1900 */
[----:B0-----:R-:W4:Y:S04]  /*325e0*/  LDG.E R56, desc[UR10][R2.64+0x1d4] ;  /* 0x0001d40a02387981 */ /* 0x001f28000c1e1900 */
[----:B------:R0:W-:Y:S01]  /*325f0*/  STG.E desc[UR10][R2.64+0x1a4], R252 ;  /* 0x0001a4fc02007986 */ /* 0x0001e2000c10190a */
[----:B------:R-:W-:-:S03]  /*32600*/  FFMA R251, R29, R54, R58 ;  /* 0x000000361dfb7223 */ /* 0x000fc6000000003a */
[----:B------:R-:W4:Y:S01]  /*32610*/  LDG.E R58, desc[UR10][R2.64+0x1dc] ;  /* 0x0001dc0a023a7981 */ /* 0x000f22000c1e1900 */
[----:B0-----:R-:W-:-:S03]  /*32620*/  FFMA R252, R31, R54, R62 ;  /* 0x000000361ffc7223 */ /* 0x001fc6000000003e */
[----:B------:R-:W4:Y:S01]  /*32630*/  LDG.E R62, desc[UR10][R2.64+0x1e4] ;  /* 0x0001e40a023e7981 */ /* 0x000f22000c1e1900 */
[----:B-----5:R-:W-:-:S05]  /*32640*/  FFMA R59, R30, R54, R59 ;  /* 0x000000361e3b7223 */ /* 0x020fca000000003b */
[----:B------:R0:W-:Y:S04]  /*32650*/  STG.E desc[UR10][R2.64+0x1b8], R59 ;  /* 0x0001b83b02007986 */ /* 0x0001e8000c10190a */
[----:B0-----:R-:W5:Y:S01]  /*32660*/  LDG.E R59, desc[UR10][R2.64+0x1e0] ;  /* 0x0001e00a023b7981 */ /* 0x001f62000c1e1900 */
[----:B------:R-:W-:-:S03]  /*32670*/  FFMA R57, R45, R55, R60 ;  /* 0x000000372d397223 */ /* 0x000fc6000000003c */
[----:B------:R-:W5:Y:S04]  /*32680*/  LDG.E R60, desc[UR10][R2.64+0x1ec] ;  /* 0x0001ec0a023c7981 */ /* 0x000f68000c1e1900 */
[----:B------:R0:W-:Y:S04]  /*32690*/  STG.E desc[UR10][R2.64+0x1c4], R57 ;  /* 0x0001c43902007986 */ /* 0x0001e8000c10190a */
[----:B0-----:R-:W5:Y:S01]  /*326a0*/  LDG.E R57, desc[UR10][R2.64+0x1d0] ;  /* 0x0001d00a02397981 */ /* 0x001f62000c1e1900 */
[----:B------:R-:W-:-:S03]  /*326b0*/  FFMA R61, R46, R55, R63 ;  /* 0x000000372e3d7223 */ /* 0x000fc6000000003f */
[----:B------:R-:W5:Y:S04]  /*326c0*/  LDG.E R63, desc[UR10][R2.64+0x1d8] ;  /* 0x0001d80a023f7981 */ /* 0x000f68000c1e1900 */
[----:B------:R-:W-:Y:S04]  /*326d0*/  STG.E desc[UR10][R2.64+0x1b4], R251 ;  /* 0x0001b4fb02007986 */ /* 0x000fe8000c10190a */
[----:B------:R0:W-:Y:S04]  /*326e0*/  STG.E desc[UR10][R2.64+0x1bc], R252 ;  /* 0x0001bcfc02007986 */ /* 0x0001e8000c10190a */
[----:B0-----:R-:W5:Y:S01]  /*326f0*/  LDG.E R252, desc[UR10][R2.64+0x1f4] ;  /* 0x0001f40a02fc7981 */ /* 0x001f62000c1e1900 */
[----:B--2---:R-:W-:-:S05]  /*32700*/  FFMA R249, R38, R55, R249 ;  /* 0x0000003726f97223 */ /* 0x004fca00000000f9 */
[----:B------:R0:W-:Y:S04]  /*32710*/  STG.E desc[UR10][R2.64+0x1e8], R249 ;  /* 0x0001e8f902007986 */ /* 0x0001e8000c10190a */
[----:B0-----:R-:W2:Y:S01]  /*32720*/  LDG.E R249, desc[UR10][R2.64+0x1f8] ;  /* 0x0001f80a02f97981 */ /* 0x001ea2000c1e1900 */
[-C--:B---3--:R-:W-:Y:S01]  /*32730*/  FFMA R251, R47, R55.reuse, R50 ;  /* 0x000000372ffb7223 */ /* 0x088fe20000000032 */
[----:B----4-:R-:W-:-:S04]  /*32740*/  FFMA R56, R41, R55, R56 ;  /* 0x0000003729387223 */ /* 0x010fc80000000038 */
[----:B------:R0:W-:Y:S04]  /*32750*/  STG.E desc[UR10][R2.64+0x1cc], R251 ;  /* 0x0001ccfb02007986 */ /* 0x0001e8000c10190a */
[----:B------:R-:W-:Y:S01]  /*32760*/  STG.E desc[UR10][R2.64+0x1d4], R56 ;  /* 0x0001d43802007986 */ /* 0x000fe2000c10190a */
[-C--:B------:R-:W-:Y:S01]  /*32770*/  FFMA R58, R43, R55.reuse, R58 ;  /* 0x000000372b3a7223 */ /* 0x080fe2000000003a */
[-C--:B-----5:R-:W-:Y:S01]  /*32780*/  FFMA R59, R36, R55.reuse, R59 ;  /* 0x00000037243b7223 */ /* 0x0a0fe2000000003b */
[----:B0-----:R-:W-:-:S03]  /*32790*/  FFMA R251, R37, R55, R62 ;  /* 0x0000003725fb7223 */ /* 0x001fc6000000003e */
[----:B------:R-:W-:Y:S01]  /*327a0*/  STG.E desc[UR10][R2.64+0x1dc], R58 ;  /* 0x0001dc3a02007986 */ /* 0x000fe2000c10190a */
[----:B------:R-:W-:-:S03]  /*327b0*/  FFMA R62, R39, R55, R60 ;  /* 0x00000037273e7223 */ /* 0x000fc6000000003c */
[----:B------:R-:W-:Y:S04]  /*327c0*/  STG.E desc[UR10][R2.64+0x1e0], R59 ;  /* 0x0001e03b02007986 */ /* 0x000fe8000c10190a */
[----:B------:R-:W3:Y:S01]  /*327d0*/  LDG.E R60, desc[UR10][R2.64+0x1fc] ;  /* 0x0001fc0a023c7981 */ /* 0x000ee2000c1e1900 */
[----:B------:R-:W-:-:S03]  /*327e0*/  FFMA R57, R40, R55, R57 ;  /* 0x0000003728397223 */ /* 0x000fc60000000039 */
[----:B------:R-:W-:Y:S04]  /*327f0*/  STG.E desc[UR10][R2.64+0x1c8], R61 ;  /* 0x0001c83d02007986 */ /* 0x000fe8000c10190a */
[----:B------:R0:W-:Y:S01]  /*32800*/  STG.E desc[UR10][R2.64+0x1d0], R57 ;  /* 0x0001d03902007986 */ /* 0x0001e2000c10190a */
[----:B------:R-:W-:-:S03]  /*32810*/  FFMA R63, R42, R55, R63 ;  /* 0x000000372a3f7223 */ /* 0x000fc6000000003f */
[----:B------:R-:W-:Y:S04]  /*32820*/  STG.E desc[UR10][R2.64+0x1e4], R251 ;  /* 0x0001e4fb02007986 */ /* 0x000fe8000c10190a */
[----:B------:R1:W-:Y:S04]  /*32830*/  STG.E desc[UR10][R2.64+0x1d8], R63 ;  /* 0x0001d83f02007986 */ /* 0x0003e8000c10190a */
[----:B0-----:R-:W4:Y:S04]  /*32840*/  LDL.128 R56, [UR6+0x220] ;  /* 0x00022006ff387983 */ /* 0x001f280008100c00 */
[----:B------:R-:W5:Y:S04]  /*32850*/  LDG.E R61, desc[UR10][R2.64+0x1f0] ;  /* 0x0001f00a023d7981 */ /* 0x000f68000c1e1900 */
[----:B-1----:R-:W4:Y:S01]  /*32860*/  LDG.E R63, desc[UR10][R2.64+0x200] ;  /* 0x0002000a023f7981 */ /* 0x002f22000c1e1900 */
[----:B------:R-:W-:-:S03]  /*32870*/  FFMA R251, R29, R55, R252 ;  /* 0x000000371dfb7223 */ /* 0x000fc600000000fc */
[----:B------:R-:W5:Y:S01]  /*32880*/  LDG.E R50, desc[UR10][R2.64+0x204] ;  /* 0x0002040a02327981 */ /* 0x000f62000c1e1900 */
[----:B--2---:R-:W-:-:S05]  /*32890*/  FFMA R249, R30, R55, R249 ;  /* 0x000000371ef97223 */ /* 0x004fca00000000f9 */
[----:B------:R4:W-:Y:S01]  /*328a0*/  STG.E desc[UR10][R2.64+0x1f8], R249 ;  /* 0x0001f8f902007986 */ /* 0x0009e2000c10190a */
[----:B---3--:R-:W-:-:S03]  /*328b0*/  FFMA R252, R31, R55, R60 ;  /* 0x000000371ffc7223 */ /* 0x008fc6000000003c */
[----:B------:R-:W2:Y:S01]  /*328c0*/  LDG.E R60, desc[UR10][R2.64+0x20c] ;  /* 0x00020c0a023c7981 */ /* 0x000ea2000c1e1900 */
[----:B----4-:R-:W-:-:S03]  /*328d0*/  FFMA R249, R44, R56, R63 ;  /* 0x000000382cf97223 */ /* 0x010fc6000000003f */
[----:B------:R-:W3:Y:S04]  /*328e0*/  LDG.E R63, desc[UR10][R2.64+0x210] ;  /* 0x0002100a023f7981 */ /* 0x000ee8000c1e1900 */
[----:B------:R0:W-:Y:S04]  /*328f0*/  STG.E desc[UR10][R2.64+0x1f4], R251 ;  /* 0x0001f4fb02007986 */ /* 0x0001e8000c10190a */
[----:B------:R2:W-:Y:S04]  /*32900*/  STG.E desc[UR10][R2.64+0x1fc], R252 ;  /* 0x0001fcfc02007986 */ /* 0x0005e8000c10190a */
[----:B0-----:R-:W4:Y:S01]  /*32910*/  LDG.E R251, desc[UR10][R2.64+0x208] ;  /* 0x0002080a02fb7981 */ /* 0x001f22000c1e1900 */
[----:B--2---:R-:W-:-:S03]  /*32920*/  FFMA R252, R47, R56, R60 ;  /* 0x000000382ffc7223 */ /* 0x004fc6000000003c */
[----:B------:R-:W2:Y:S04]  /*32930*/  LDG.E R60, desc[UR10][R2.64+0x224] ;  /* 0x0002240a023c7981 */ /* 0x000ea8000c1e1900 */
[----:B------:R0:W-:Y:S04]  /*32940*/  STG.E desc[UR10][R2.64+0x20c], R252 ;  /* 0x00020cfc02007986 */ /* 0x0001e8000c10190a */
[----:B0-----:R-:W5:Y:S01]  /*32950*/  LDG.E R252, desc[UR10][R2.64+0x21c] ;  /* 0x00021c0a02fc7981 */ /* 0x001f62000c1e1900 */
[----:B---3--:R-:W-:-:S05]  /*32960*/  FFMA R63, R40, R56, R63 ;  /* 0x00000038283f7223 */ /* 0x008fca000000003f */
[----:B------:R0:W-:Y:S04]  /*32970*/  STG.E desc[UR10][R2.64+0x210], R63 ;  /* 0x0002103f02007986 */ /* 0x0001e8000c10190a */
[----:B0-----:R-:W3:Y:S01]  /*32980*/  LDG.E R63, desc[UR10][R2.64+0x220] ;  /* 0x0002200a023f7981 */ /* 0x001ee2000c1e1900 */
[----:B----4-:R-:W-:-:S05]  /*32990*/  FFMA R251, R46, R56, R251 ;  /* 0x000000382efb7223 */ /* 0x010fca00000000fb */
[----:B------:R5:W-:Y:S02]  /*329a0*/  STG.E desc[UR10][R2.64+0x208], R251 ;  /* 0x000208fb02007986 */ /* 0x000be4000c10190a */
[-C--:B-----5:R-:W-:Y:S01]  /*329b0*/  FFMA R251, R43, R56.reuse, R252 ;  /* 0x000000382bfb7223 */ /* 0x0a0fe200000000fc */
[-C--:B---3--:R-:W-:Y:S01]  /*329c0*/  FFMA R252, R36, R56.reuse, R63 ;  /* 0x0000003824fc7223 */ /* 0x088fe2000000003f */
[-C--:B--2---:R-:W-:Y:S02]  /*329d0*/  FFMA R63, R37, R56.reuse, R60 ;  /* 0x00000038253f7223 */ /* 0x084fe4000000003c */
[----:B------:R-:W2:Y:S04]  /*329e0*/  LDG.E R60, desc[UR10][R2.64+0x234] ;  /* 0x0002340a023c7981 */ /* 0x000ea8000c1e1900 */
[----:B------:R0:W-:Y:S04]  /*329f0*/  STG.E desc[UR10][R2.64+0x224], R63 ;  /* 0x0002243f02007986 */ /* 0x0001e8000c10190a */
[----:B0-----:R-:W3:Y:S04]  /*32a00*/  LDG.E R63, desc[UR10][R2.64+0x238] ;  /* 0x0002380a023f7981 */ /* 0x001ee8000c1e1900 */
[----:B------:R0:W-:Y:S04]  /*32a10*/  STG.E desc[UR10][R2.64+0x21c], R251 ;  /* 0x00021cfb02007986 */ /* 0x0001e8000c10190a */
[----:B------:R2:W-:Y:S04]  /*32a20*/  STG.E desc[UR10][R2.64+0x220], R252 ;  /* 0x000220fc02007986 */ /* 0x0005e8000c10190a */
[----:B0-----:R-:W4:Y:S01]  /*32a30*/  LDG.E R251, desc[UR10][R2.64+0x230] ;  /* 0x0002300a02fb7981 */ /* 0x001f22000c1e1900 */
[----:B--2---:R-:W-:-:S03]  /*32a40*/  FFMA R252, R29, R56, R60 ;  /* 0x000000381dfc7223 */ /* 0x004fc6000000003c */
[----:B------:R-:W2:Y:S04]  /*32a50*/  LDG.E R60, desc[UR10][R2.64+0x24c] ;  /* 0x00024c0a023c7981 */ /* 0x000ea8000c1e1900 */
[----:B------:R0:W-:Y:S01]  /*32a60*/  STG.E desc[UR10][R2.64+0x234], R252 ;  /* 0x000234fc02007986 */ /* 0x0001e2000c10190a */
[----:B---3--:R-:W-:-:S03]  /*32a70*/  FFMA R63, R30, R56, R63 ;  /* 0x000000381e3f7223 */ /* 0x008fc6000000003f */
[----:B0-----:R-:W3:Y:S04]  /*32a80*/  LDG.E R252, desc[UR10][R2.64+0x244] ;  /* 0x0002440a02fc7981 */ /* 0x001ee8000c1e1900 */
[----:B------:R0:W-:Y:S04]  /*32a90*/  STG.E desc[UR10][R2.64+0x238], R63 ;  /* 0x0002383f02007986 */ /* 0x0001e8000c10190a */
[----:B0-----:R-:W5:Y:S01]  /*32aa0*/  LDG.E R63, desc[UR10][R2.64+0x248] ;  /* 0x0002480a023f7981 */ /* 0x001f62000c1e1900 */
[----:B----4-:R-:W-:-:S05]  /*32ab0*/  FFMA R251, R28, R56, R251 ;  /* 0x000000381cfb7223 */ /* 0x010fca00000000fb */
[----:B------:R3:W-:Y:S02]  /*32ac0*/  STG.E desc[UR10][R2.64+0x230], R251 ;  /* 0x000230fb02007986 */ /* 0x0007e4000c10190a */
[-C--:B---3--:R-:W-:Y:S01]  /*32ad0*/  FFMA R251, R45, R57.reuse, R252 ;  /* 0x000000392dfb7223 */ /* 0x088fe200000000fc */
[-C--:B-----5:R-:W-:Y:S01]  /*32ae0*/  FFMA R252, R46, R57.reuse, R63 ;  /* 0x000000392efc7223 */ /* 0x0a0fe2000000003f */
[----:B--2---:R-:W-:Y:S02]  /*32af0*/  FFMA R63, R47, R57, R60 ;  /* 0x000000392f3f7223 */ /* 0x004fe4000000003c */
[----:B------:R-:W2:Y:S04]  /*32b00*/  LDG.E R60, desc[UR10][R2.64+0x25c] ;  /* 0x00025c0a023c7981 */ /* 0x000ea8000c1e1900 */
[----:B------:R0:W-:Y:S04]  /*32b10*/  STG.E desc[UR10][R2.64+0x24c], R63 ;  /* 0x00024c3f02007986 */ /* 0x0001e8000c10190a */
[----:B0-----:R-:W3:Y:S01]  /*32b20*/  LDG.E R63, desc[UR10][R2.64+0x260] ;  /* 0x0002600a023f7981 */ /* 0x001ee2000c1e1900 */
[----:B------:R-:W-:-:S03]  /*32b30*/  FFMA R61, R28, R55, R61 ;  /* 0x000000371c3d7223 */ /* 0x000fc6000000003d */
[----:B------:R0:W-:Y:S04]  /*32b40*/  STG.E desc[UR10][R2.64+0x244], R251 ;  /* 0x000244fb02007986 */ /* 0x0001e8000c10190a */
[----:B------:R-:W-:Y:S01]  /*32b50*/  STG.E desc[UR10][R2.64+0x248], R252 ;  /* 0x000248fc02007986 */ /* 0x000fe2000c10190a */
[----:B------:R-:W-:-:S03]  /*32b60*/  FFMA R50, R45, R56, R50 ;  /* 0x000000382d327223 */ /* 0x000fc60000000032 */
[----:B------:R1:W-:Y:S04]  /*32b70*/  STG.E desc[UR10][R2.64+0x1ec], R62 ;  /* 0x0001ec3e02007986 */ /* 0x0003e8000c10190a */
[----:B0-----:R-:W4:Y:S04]  /*32b80*/  LDG.E R251, desc[UR10][R2.64+0x258] ;  /* 0x0002580a02fb7981 */ /* 0x001f28000c1e1900 */
[----:B------:R0:W-:Y:S04]  /*32b90*/  STG.E desc[UR10][R2.64+0x1f0], R61 ;  /* 0x0001f03d02007986 */ /* 0x0001e8000c10190a */
[----:B-1----:R-:W5:Y:S04]  /*32ba0*/  LDG.E R62, desc[UR10][R2.64+0x214] ;  /* 0x0002140a023e7981 */ /* 0x002f68000c1e1900 */
[----:B------:R1:W-:Y:S04]  /*32bb0*/  STG.E desc[UR10][R2.64+0x204], R50 ;  /* 0x0002043202007986 */ /* 0x0003e8000c10190a */
[----:B0-----:R-:W5:Y:S04]  /*32bc0*/  LDG.E R61, desc[UR10][R2.64+0x218] ;  /* 0x0002180a023d7981 */ /* 0x001f68000c1e1900 */
[----:B-1----:R-:W5:Y:S01]  /*32bd0*/  LDG.E R50, desc[UR10][R2.64+0x22c] ;  /* 0x00022c0a02327981 */ /* 0x002f62000c1e1900 */
[----:B--2---:R-:W-:-:S03]  /*32be0*/  FFMA R252, R43, R57, R60 ;  /* 0x000000392bfc7223 */ /* 0x004fc6000000003c */
[----:B------:R-:W2:Y:S04]  /*32bf0*/  LDG.E R60, desc[UR10][R2.64+0x274] ;  /* 0x0002740a023c7981 */ /* 0x000ea8000c1e1900 */
[----:B------:R0:W-:Y:S01]  /*32c00*/  STG.E desc[UR10][R2.64+0x25c], R252 ;  /* 0x00025cfc02007986 */ /* 0x0001e2000c10190a */
[----:B---3--:R-:W-:-:S03]  /*32c10*/  FFMA R63, R36, R57, R63 ;  /* 0x00000039243f7223 */ /* 0x008fc6000000003f */
[----:B0-----:R-:W3:Y:S04]  /*32c20*/  LDG.E R252, desc[UR10][R2.64+0x26c] ;  /* 0x00026c0a02fc7981 */ /* 0x001ee8000c1e1900 */
[----:B------:R0:W-:Y:S04]  /*32c30*/  STG.E desc[UR10][R2.64+0x260], R63 ;  /* 0x0002603f02007986 */ /* 0x0001e8000c10190a */
[----:B0-----:R-:W2:Y:S01]  /*32c40*/  LDG.E R63, desc[UR10][R2.64+0x270] ;  /* 0x0002700a023f7981 */ /* 0x001ea2000c1e1900 */
[----:B----4-:R-:W-:-:S03]  /*32c50*/  FFMA R251, R42, R57, R251 ;  /* 0x000000392afb7223 */ /* 0x010fc600000000fb */
[----:B------:R0:W-:Y:S01]  /*32c60*/  STG.E desc[UR10][R2.64+0x200], R249 ;  /* 0x000200f902007986 */ /* 0x0001e2000c10190a */
[----:B-----5:R-:W-:-:S03]  /*32c70*/  FFMA R62, R41, R56, R62 ;  /* 0x00000038293e7223 */ /* 0x020fc6000000003e */
[----:B------:R-:W-:Y:S01]  /*32c80*/  STG.E desc[UR10][R2.64+0x258], R251 ;  /* 0x000258fb02007986 */ /* 0x000fe2000c10190a */
[----:B------:R-:W-:-:S03]  /*32c90*/  FFMA R61, R42, R56, R61 ;  /* 0x000000382a3d7223 */ /* 0x000fc6000000003d */
[----:B0-----:R-:W4:Y:S04]  /*32ca0*/  LDG.E R249, desc[UR10][R2.64+0x228] ;  /* 0x0002280a02f97981 */ /* 0x001f28000c1e1900 */
[----:B------:R0:W-:Y:S01]  /*32cb0*/  STG.E desc[UR10][R2.64+0x214], R62 ;  /* 0x0002143e02007986 */ /* 0x0001e2000c10190a */
[----:B------:R-:W-:-:S03]  /*32cc0*/  FFMA R50, R39, R56, R50 ;  /* 0x0000003827327223 */ /* 0x000fc60000000032 */
[----:B------:R1:W-:Y:S04]  /*32cd0*/  STG.E desc[UR10][R2.64+0x218], R61 ;  /* 0x0002183d02007986 */ /* 0x0003e8000c10190a */
[----:B------:R5:W-:Y:S04]  /*32ce0*/  STG.E desc[UR10][R2.64+0x22c], R50 ;  /* 0x00022c3202007986 */ /* 0x000be8000c10190a */
[----:B0-----:R-:W4:Y:S04]  /*32cf0*/  LDG.E R62, desc[UR10][R2.64+0x23c] ;  /* 0x00023c0a023e7981 */ /* 0x001f28000c1e1900 */
[----:B-1----:R-:W4:Y:S04]  /*32d00*/  LDG.E R61, desc[UR10][R2.64+0x240] ;  /* 0x0002400a023d7981 */ /* 0x002f28000c1e1900 */
[----:B-----5:R-:W5:Y:S01]  /*32d10*/  LDG.E R50, desc[UR10][R2.64+0x254] ;  /* 0x0002540a02327981 */ /* 0x020f62000c1e1900 */
[-C--:B---3--:R-:W-:Y:S01]  /*32d20*/  FFMA R251, R39, R57.reuse, R252 ;  /* 0x0000003927fb7223 */ /* 0x088fe200000000fc */
[-C--:B--2---:R-:W-:Y:S01]  /*32d30*/  FFMA R252, R28, R57.reuse, R63 ;  /* 0x000000391cfc7223 */ /* 0x084fe2000000003f */
[----:B------:R-:W-:-:S02]  /*32d40*/  FFMA R63, R29, R57, R60 ;  /* 0x000000391d3f7223 */ /* 0x000fc4000000003c */
[----:B------:R-:W2:Y:S04]  /*32d50*/  LDG.E R60, desc[UR10][R2.64+0x284] ;  /* 0x0002840a023c7981 */ /* 0x000ea8000c1e1900 */
[----:B------:R0:W-:Y:S04]  /*32d60*/  STG.E desc[UR10][R2.64+0x274], R63 ;  /* 0x0002743f02007986 */ /* 0x0001e8000c10190a */
[----:B0-----:R-:W3:Y:S01]  /*32d70*/  LDG.E R63, desc[UR10][R2.64+0x288] ;  /* 0x0002880a023f7981 */ /* 0x001ee2000c1e1900 */
[----:B----4-:R-:W-:-:S03]  /*32d80*/  FFMA R249, R38, R56, R249 ;  /* 0x0000003826f97223 */ /* 0x010fc600000000f9 */
[----:B------:R0:W-:Y:S04]  /*32d90*/  STG.E desc[UR10][R2.64+0x26c], R251 ;  /* 0x00026cfb02007986 */ /* 0x0001e8000c10190a */
[----:B------:R1:W-:Y:S04]  /*32da0*/  STG.E desc[UR10][R2.64+0x228], R249 ;  /* 0x000228f902007986 */ /* 0x0003e8000c10190a */
[----:B------:R-:W-:Y:S01]  /*32db0*/  STG.E desc[UR10][R2.64+0x270], R252 ;  /* 0x000270fc02007986 */ /* 0x000fe2000c10190a */
[----:B------:R-:W-:-:S03]  /*32dc0*/  FFMA R62, R31, R56, R62 ;  /* 0x000000381f3e7223 */ /* 0x000fc6000000003e */
[----:B0-----:R-:W4:Y:S01]  /*32dd0*/  LDG.E R251, desc[UR10][R2.64+0x280] ;  /* 0x0002800a02fb7981 */ /* 0x001f22000c1e1900 */
[----:B------:R-:W-:-:S03]  /*32de0*/  FFMA R61, R44, R57, R61 ;  /* 0x000000392c3d7223 */ /* 0x000fc6000000003d */
[----:B-1----:R-:W4:Y:S01]  /*32df0*/  LDG.E R249, desc[UR10][R2.64+0x250] ;  /* 0x0002500a02f97981 */ /* 0x002f22000c1e1900 */
[----:B-----5:R-:W-:-:S03]  /*32e00*/  FFMA R50, R41, R57, R50 ;  /* 0x0000003929327223 */ /* 0x020fc60000000032 */
[----:B------:R0:W-:Y:S04]  /*32e10*/  STG.E desc[UR10][R2.64+0x23c], R62 ;  /* 0x00023c3e02007986 */ /* 0x0001e8000c10190a */
[----:B------:R1:W-:Y:S04]  /*32e20*/  STG.E desc[UR10][R2.64+0x240], R61 ;  /* 0x0002403d02007986 */ /* 0x0003e8000c10190a */
[----:B------:R5:W-:Y:S04]  /*32e30*/  STG.E desc[UR10][R2.64+0x254], R50 ;  /* 0x0002543202007986 */ /* 0x000be8000c10190a */
[----:B0-----:R-:W4:Y:S04]  /*32e40*/  LDG.E R62, desc[UR10][R2.64+0x264] ;  /* 0x0002640a023e7981 */ /* 0x001f28000c1e1900 */
[----:B-1----:R-:W4:Y:S04]  /*32e50*/  LDG.E R61, desc[UR10][R2.64+0x268] ;  /* 0x0002680a023d7981 */ /* 0x002f28000c1e1900 */
[----:B-----5:R-:W5:Y:S01]  /*32e60*/  LDG.E R50, desc[UR10][R2.64+0x27c] ;  /* 0x00027c0a02327981 */ /* 0x020f62000c1e1900 */
[----:B--2---:R-:W-:-:S03]  /*32e70*/  FFMA R252, R45, R58, R60 ;  /* 0x0000003a2dfc7223 */ /* 0x004fc6000000003c */
[----:B------:R-:W2:Y:S04]  /*32e80*/  LDG.E R60, desc[UR10][R2.64+0x29c] ;  /* 0x00029c0a023c7981 */ /* 0x000ea8000c1e1900 */
[----:B------:R0:W-:Y:S01]  /*32e90*/  STG.E desc[UR10][R2.64+0x284], R252 ;  /* 0x000284fc02007986 */ /* 0x0001e2000c10190a */
[----:B---3--:R-:W-:-:S03]  /*32ea0*/  FFMA R63, R46, R58, R63 ;  /* 0x0000003a2e3f7223 */ /* 0x008fc6000000003f */
[----:B0-----:R-:W3:Y:S04]  /*32eb0*/  LDG.E R252, desc[UR10][R2.64+0x294] ;  /* 0x0002940a02fc7981 */ /* 0x001ee8000c1e1900 */
[----:B------:R0:W-:Y:S04]  /*32ec0*/  STG.E desc[UR10][R2.64+0x288], R63 ;  /* 0x0002883f02007986 */ /* 0x0001e8000c10190a */
[----:B0-----:R-:W2:Y:S01]  /*32ed0*/  LDG.E R63, desc[UR10][R2.64+0x298] ;  /* 0x0002980a023f7981 */ /* 0x001ea2000c1e1900 */
[----:B----4-:R-:W-:Y:S01]  /*32ee0*/  FFMA R249, R40, R57, R249 ;  /* 0x0000003928f97223 */ /* 0x010fe200000000f9 */
[----:B------:R-:W-:-:S04]  /*32ef0*/  FFMA R251, R44, R58, R251 ;  /* 0x0000003a2cfb7223 */ /* 0x000fc800000000fb */
[----:B------:R0:W-:Y:S04]  /*32f00*/  STG.E desc[UR10][R2.64+0x250], R249 ;  /* 0x000250f902007986 */ /* 0x0001e8000c10190a */
[----:B------:R-:W-:Y:S01]  /*32f10*/  STG.E desc[UR10][R2.64+0x280], R251 ;  /* 0x000280fb02007986 */ /* 0x000fe2000c10190a */
[----:B------:R-:W-:-:S03]  /*32f20*/  FFMA R62, R37, R57, R62 ;  /* 0x00000039253e7223 */ /* 0x000fc6000000003e */
[----:B0-----:R-:W4:Y:S01]  /*32f30*/  LDG.E R249, desc[UR10][R2.64+0x278] ;  /* 0x0002780a02f97981 */ /* 0x001f22000c1e1900 */
[----:B------:R-:W-:-:S03]  /*32f40*/  FFMA R61, R38, R57, R61 ;  /* 0x00000039263d7223 */ /* 0x000fc6000000003d */
[----:B------:R0:W-:Y:S01]  /*32f50*/  STG.E desc[UR10][R2.64+0x264], R62 ;  /* 0x0002643e02007986 */ /* 0x0001e2000c10190a */
[----:B-----5:R-:W-:-:S03]  /*32f60*/  FFMA R50, R31, R57, R50 ;  /* 0x000000391f327223 */ /* 0x020fc60000000032 */
        /* <DEDUP_REMOVED lines=11> */
[----:B----4-:R-:W-:-:S05]  /*33020*/  FFMA R249, R30, R57, R249 ;  /* 0x000000391ef97223 */ /* 0x010fca00000000f9 */
        /* <DEDUP_REMOVED lines=20> */
[----:B0-----:R-:W5:Y:S01]  /*33170*/  LDG.E R63, desc[UR10][R2.64+0x2c0] ;  /* 0x0002c00a023f7981 */ /* 0x001f62000c1e1900 */
[-C--:B----4-:R-:W-:Y:S01]  /*33180*/  FFMA R249, R36, R58.reuse, R249 ;  /* 0x0000003a24f97223 */ /* 0x090fe200000000f9 */
[----:B------:R-:W-:-:S04]  /*33190*/  FFMA R251, R38, R58, R251 ;  /* 0x0000003a26fb7223 */ /* 0x000fc800000000fb */
[----:B------:R0:W-:Y:S04]  /*331a0*/  STG.E desc[UR10][R2.64+0x2a0], R249 ;  /* 0x0002a0f902007986 */ /* 0x0001e8000c10190a */
[----:B------:R-:W-:Y:S04]  /*331b0*/  STG.E desc[UR10][R2.64+0x2a8], R251 ;  /* 0x0002a8fb02007986 */ /* 0x000fe8000c10190a */
[----:B0-----:R-:W4:Y:S01]  /*331c0*/  LDG.E R249, desc[UR10][R2.64+0x2c8] ;  /* 0x0002c80a02f97981 */ /* 0x001f22000c1e1900 */
[-C--:B------:R-:W-:Y:S01]  /*331d0*/  FFMA R62, R29, R58.reuse, R62 ;  /* 0x0000003a1d3e7223 */ /* 0x080fe2000000003e */
[----:B------:R-:W-:-:S04]  /*331e0*/  FFMA R61, R30, R58, R61 ;  /* 0x0000003a1e3d7223 */ /* 0x000fc8000000003d */
[----:B------:R0:W-:Y:S04]  /*331f0*/  STG.E desc[UR10][R2.64+0x2b4], R62 ;  /* 0x0002b43e02007986 */ /* 0x0001e8000c10190a */
[----:B------:R1:W-:Y:S04]  /*33200*/  STG.E desc[UR10][R2.64+0x2b8], R61 ;  /* 0x0002b83d02007986 */ /* 0x0003e8000c10190a */
[----:B0-----:R-:W4:Y:S04]  /*33210*/  LDG.E R62, desc[UR10][R2.64+0x2d0] ;  /* 0x0002d00a023e7981 */ /* 0x001f28000c1e1900 */
[----:B-1----:R-:W4:Y:S01]  /*33220*/  LDG.E R61, desc[UR10][R2.64+0x2d8] ;  /* 0x0002d80a023d7981 */ /* 0x002f22000c1e1900 */
[----:B---3--:R-:W-:Y:S01]  /*33230*/  FFMA R251, R31, R58, R252 ;  /* 0x0000003a1ffb7223 */ /* 0x008fe200000000fc */
[-C--:B-----5:R-:W-:Y:S01]  /*33240*/  FFMA R252, R44, R59.reuse, R63 ;  /* 0x0000003b2cfc7223 */ /* 0x0a0fe2000000003f */
[----:B------:R-:W-:-:S02]  /*33250*/  FFMA R63, R45, R59, R50 ;  /* 0x0000003b2d3f7223 */ /* 0x000fc40000000032 */
[----:B------:R-:W3:Y:S01]  /*33260*/  LDG.E R50, desc[UR10][R2.64+0x2dc] ;  /* 0x0002dc0a02327981 */ /* 0x000ee2000c1e1900 */
[----:B--2---:R-:W-:-:S03]  /*33270*/  FFMA R60, R47, R59, R60 ;  /* 0x0000003b2f3c7223 */ /* 0x004fc6000000003c */
[----:B------:R-:W-:Y:S04]  /*33280*/  STG.E desc[UR10][R2.64+0x2bc], R251 ;  /* 0x0002bcfb02007986 */ /* 0x000fe8000c10190a */
[----:B------:R0:W-:Y:S01]  /*33290*/  STG.E desc[UR10][R2.64+0x2c0], R252 ;  /* 0x0002c0fc02007986 */ /* 0x0001e2000c10190a */
[----:B----4-:R-:W-:-:S03]  /*332a0*/  FFMA R249, R46, R59, R249 ;  /* 0x0000003b2ef97223 */ /* 0x010fc600000000f9 */
[----:B------:R1:W-:Y:S04]  /*332b0*/  STG.E desc[UR10][R2.64+0x2cc], R60 ;  /* 0x0002cc3c02007986 */ /* 0x0003e8000c10190a */
[----:B------:R-:W-:Y:S04]  /*332c0*/  STG.E desc[UR10][R2.64+0x2c8], R249 ;  /* 0x0002c8f902007986 */ /* 0x000fe8000c10190a */
[----:B0-----:R-:W2:Y:S04]  /*332d0*/  LDG.E R252, desc[UR10][R2.64+0x2d4] ;  /* 0x0002d40a02fc7981 */ /* 0x001ea8000c1e1900 */
[----:B-1----:R-:W4:Y:S01]  /*332e0*/  LDG.E R60, desc[UR10][R2.64+0x2e4] ;  /* 0x0002e40a023c7981 */ /* 0x002f22000c1e1900 */
[-C--:B------:R-:W-:Y:S01]  /*332f0*/  FFMA R251, R40, R59.reuse, R62 ;  /* 0x0000003b28fb7223 */ /* 0x080fe2000000003e */
[----:B------:R-:W-:-:S02]  /*33300*/  FFMA R62, R42, R59, R61 ;  /* 0x0000003b2a3e7223 */ /* 0x000fc4000000003d */
[----:B------:R0:W-:Y:S04]  /*33310*/  STG.E desc[UR10][R2.64+0x2c4], R63 ;  /* 0x0002c43f02007986 */ /* 0x0001e8000c10190a */
[----:B------:R1:W-:Y:S04]  /*33320*/  STG.E desc[UR10][R2.64+0x2d8], R62 ;  /* 0x0002d83e02007986 */ /* 0x0003e8000c10190a */
[----:B------:R-:W5:Y:S04]  /*33330*/  LDG.E R61, desc[UR10][R2.64+0x2f0] ;  /* 0x0002f00a023d7981 */ /* 0x000f68000c1e1900 */
[----:B0-----:R-:W5:Y:S04]  /*33340*/  LDG.E R63, desc[UR10][R2.64+0x2e0] ;  /* 0x0002e00a023f7981 */ /* 0x001f68000c1e1900 */
[----:B-1----:R-:W5:Y:S01]  /*33350*/  LDG.E R62, desc[UR10][R2.64+0x2ec] ;  /* 0x0002ec0a023e7981 */ /* 0x002f62000c1e1900 */
[----:B---3--:R-:W-:-:S03]  /*33360*/  FFMA R249, R43, R59, R50 ;  /* 0x0000003b2bf97223 */ /* 0x008fc60000000032 */
[----:B------:R-:W3:Y:S04]  /*33370*/  LDG.E R50, desc[UR10][R2.64+0x2f4] ;  /* 0x0002f40a02327981 */ /* 0x000ee8000c1e1900 */
[----:B------:R0:W-:Y:S04]  /*33380*/  STG.E desc[UR10][R2.64+0x2dc], R249 ;  /* 0x0002dcf902007986 */ /* 0x0001e8000c10190a */
[----:B0-----:R-:W3:Y:S04]  /*33390*/  LDG.E R249, desc[UR10][R2.64+0x2e8] ;  /* 0x0002e80a02f97981 */ /* 0x001ee8000c1e1900 */
[----:B------:R4:W-:Y:S01]  /*333a0*/  STG.E desc[UR10][R2.64+0x2d0], R251 ;  /* 0x0002d0fb02007986 */ /* 0x0009e2000c10190a */
[----:B--2---:R-:W-:-:S05]  /*333b0*/  FFMA R252, R41, R59, R252 ;  /* 0x0000003b29fc7223 */ /* 0x004fca00000000fc */
[----:B------:R-:W-:Y:S01]  /*333c0*/  STG.E desc[UR10][R2.64+0x2d4], R252 ;  /* 0x0002d4fc02007986 */ /* 0x000fe2000c10190a */
[----:B----4-:R-:W-:-:S05]  /*333d0*/  FFMA R251, R37, R59, R60 ;  /* 0x0000003b25fb7223 */ /* 0x010fca000000003c */
[----:B------:R0:W-:Y:S01]  /*333e0*/  STG.E desc[UR10][R2.64+0x2e4], R251 ;  /* 0x0002e4fb02007986 */ /* 0x0001e2000c10190a */
[-C--:B-----5:R-:W-:Y:S01]  /*333f0*/  FFMA R61, R28, R59.reuse, R61 ;  /* 0x0000003b1c3d7223 */ /* 0x0a0fe2000000003d */
[-C--:B------:R-:W-:Y:S02]  /*33400*/  FFMA R63, R36, R59.reuse, R63 ;  /* 0x0000003b243f7223 */ /* 0x080fe4000000003f */
[----:B0-----:R-:W2:Y:S04]  /*33410*/  LDG.E R251, desc[UR10][R2.64+0x2f8] ;  /* 0x0002f80a02fb7981 */ /* 0x001ea8000c1e1900 */
[----:B------:R-:W-:Y:S04]  /*33420*/  STG.E desc[UR10][R2.64+0x2e0], R63 ;  /* 0x0002e03f02007986 */ /* 0x000fe8000c10190a */
[----:B------:R-:W-:Y:S01]  /*33430*/  STG.E desc[UR10][R2.64+0x2f0], R61 ;  /* 0x0002f03d02007986 */ /* 0x000fe2000c10190a */
[----:B---3--:R-:W-:-:S05]  /*33440*/  FFMA R50, R29, R59, R50 ;  /* 0x0000003b1d327223 */ /* 0x008fca0000000032 */
[----:B------:R0:W-:Y:S01]  /*33450*/  STG.E desc[UR10][R2.64+0x2f4], R50 ;  /* 0x0002f43202007986 */ /* 0x0001e2000c10190a */
[-C--:B------:R-:W-:Y:S01]  /*33460*/  FFMA R252, R38, R59.reuse, R249 ;  /* 0x0000003b26fc7223 */ /* 0x080fe200000000f9 */
[-C--:B------:R-:W-:Y:S02]  /*33470*/  FFMA R249, R39, R59.reuse, R62 ;  /* 0x0000003b27f97223 */ /* 0x080fe4000000003e */
[----:B0-----:R-:W3:Y:S04]  /*33480*/  LDG.E R50, desc[UR10][R2.64+0x2fc] ;  /* 0x0002fc0a02327981 */ /* 0x001ee8000c1e1900 */
[----:B------:R0:W-:Y:S04]  /*33490*/  STG.E desc[UR10][R2.64+0x2ec], R249 ;  /* 0x0002ecf902007986 */ /* 0x0001e8000c10190a */
[----:B------:R-:W4:Y:S04]  /*334a0*/  LDL.128 R60, [UR6+0x230] ;  /* 0x00023006ff3c7983 */ /* 0x000f280008100c00 */
[----:B0-----:R-:W4:Y:S04]  /*334b0*/  LDG.E R249, desc[UR10][R2.64+0x300] ;  /* 0x0003000a02f97981 */ /* 0x001f28000c1e1900 */
[----:B------:R-:W-:Y:S01]  /*334c0*/  STG.E desc[UR10][R2.64+0x2e8], R252 ;  /* 0x0002e8fc02007986 */ /* 0x000fe2000c10190a */
[----:B--2---:R-:W-:-:S05]  /*334d0*/  FFMA R251, R30, R59, R251 ;  /* 0x0000003b1efb7223 */ /* 0x004fca00000000fb */
[----:B------:R0:W-:Y:S04]  /*334e0*/  STG.E desc[UR10][R2.64+0x2f8], R251 ;  /* 0x0002f8fb02007986 */ /* 0x0001e8000c10190a */
[----:B0-----:R-:W2:Y:S01]  /*334f0*/  LDG.E R251, desc[UR10][R2.64+0x308] ;  /* 0x0003080a02fb7981 */ /* 0x001ea2000c1e1900 */
[----:B---3--:R-:W-:-:S03]  /*33500*/  FFMA R252, R31, R59, R50 ;  /* 0x0000003b1ffc7223 */ /* 0x008fc60000000032 */
[----:B------:R-:W3:Y:S04]  /*33510*/  LDG.E R50, desc[UR10][R2.64+0x30c] ;  /* 0x00030c0a02327981 */ /* 0x000ee8000c1e1900 */
[----:B------:R0:W-:Y:S01]  /*33520*/  STG.E desc[UR10][R2.64+0x2fc], R252 ;  /* 0x0002fcfc02007986 */ /* 0x0001e2000c10190a */
[----:B----4-:R-:W-:-:S03]  /*33530*/  FFMA R249, R44, R60, R249 ;  /* 0x0000003c2cf97223 */ /* 0x010fc600000000f9 */
[----:B0-----:R-:W4:Y:S04]  /*33540*/  LDG.E R252, desc[UR10][R2.64+0x304] ;  /* 0x0003040a02fc7981 */ /* 0x001f28000c1e1900 */
[----:B------:R0:W-:Y:S04]  /*33550*/  STG.E desc[UR10][R2.64+0x300], R249 ;  /* 0x000300f902007986 */ /* 0x0001e8000c10190a */
[----:B0-----:R-:W5:Y:S01]  /*33560*/  LDG.E R249, desc[UR10][R2.64+0x310] ;  /* 0x0003100a02f97981 */ /* 0x001f62000c1e1900 */
[----:B--2---:R-:W-:-:S05]  /*33570*/  FFMA R251, R46, R60, R251 ;  /* 0x0000003c2efb7223 */ /* 0x004fca00000000fb */
[----:B------:R0:W-:Y:S04]  /*33580*/  STG.E desc[UR10][R2.64+0x308], R251 ;  /* 0x000308fb02007986 */ /* 0x0001e8000c10190a */
[----:B0-----:R-:W2:Y:S01]  /*33590*/  LDG.E R251, desc[UR10][R2.64+0x318] ;  /* 0x0003180a02fb7981 */ /* 0x001ea2000c1e1900 */
[----:B---3--:R-:W-:-:S05]  /*335a0*/  FFMA R50, R47, R60, R50 ;  /* 0x0000003c2f327223 */ /* 0x008fca0000000032 */
[----:B------:R0:W-:Y:S01]  /*335b0*/  STG.E desc[UR10][R2.64+0x30c], R50 ;  /* 0x00030c3202007986 */ /* 0x0001e2000c10190a */
[----:B----4-:R-:W-:-:S03]  /*335c0*/  FFMA R252, R45, R60, R252 ;  /* 0x0000003c2dfc7223 */ /* 0x010fc600000000fc */
[----:B0-----:R-:W3:Y:S04]  /*335d0*/  LDG.E R50, desc[UR10][R2.64+0x31c] ;  /* 0x00031c0a02327981 */ /* 0x001ee8000c1e1900 */
[----:B------:R0:W-:Y:S01]  /*335e0*/  STG.E desc[UR10][R2.64+0x304], R252 ;  /* 0x000304fc02007986 */ /* 0x0001e2000c10190a */
[----:B-----5:R-:W-:-:S03]  /*335f0*/  FFMA R249, R40, R60, R249 ;  /* 0x0000003c28f97223 */ /* 0x020fc600000000f9 */
[----:B0-----:R-:W4:Y:S04]  /*33600*/  LDG.E R252, desc[UR10][R2.64+0x314] ;  /* 0x0003140a02fc7981 */ /* 0x001f28000c1e1900 */
[----:B------:R0:W-:Y:S04]  /*33610*/  STG.E desc[UR10][R2.64+0x310], R249 ;  /* 0x000310f902007986 */ /* 0x0001e8000c10190a */
[----:B0-----:R-:W5:Y:S01]  /*33620*/  LDG.E R249, desc[UR10][R2.64+0x320] ;  /* 0x0003200a02f97981 */ /* 0x001f62000c1e1900 */
[----:B--2---:R-:W-:-:S05]  /*33630*/  FFMA R251, R42, R60, R251 ;  /* 0x0000003c2afb7223 */ /* 0x004fca00000000fb */
[----:B------:R3:W-:Y:S02]  /*33640*/  STG.E desc[UR10][R2.64+0x318], R251 ;  /* 0x000318fb02007986 */ /* 0x0007e4000c10190a */
[----:B---3--:R-:W-:-:S05]  /*33650*/  FFMA R251, R43, R60, R50 ;  /* 0x0000003c2bfb7223 */ /* 0x008fca0000000032 */
[----:B------:R-:W-:Y:S01]  /*33660*/  STG.E desc[UR10][R2.64+0x31c], R251 ;  /* 0x00031cfb02007986 */ /* 0x000fe2000c10190a */
[----:B----4-:R-:W-:-:S05]  /*33670*/  FFMA R252, R41, R60, R252 ;  /* 0x0000003c29fc7223 */ /* 0x010fca00000000fc */
[----:B------:R-:W-:Y:S01]  /*33680*/  STG.E desc[UR10][R2.64+0x314], R252 ;  /* 0x000314fc02007986 */ /* 0x000fe2000c10190a */
[----:B-----5:R-:W-:-:S05]  /*33690*/  FFMA R249, R36, R60, R249 ;  /* 0x0000003c24f97223 */ /* 0x020fca00000000f9 */
[----:B------:R0:W-:Y:S04]  /*336a0*/  STG.E desc[UR10][R2.64+0x320], R249 ;  /* 0x000320f902007986 */ /* 0x0001e8000c10190a */
[----:B------:R-:W2:Y:S01]  /*336b0*/  LDG.E R50, desc[UR10][R2.64+0x324] ;  /* 0x0003240a02327981 */ /* 0x000ea2000c1e1900 */
[C---:B------:R-:W-:Y:S01]  /*336c0*/  FFMA R112, R51.reuse, R112, R217 ;  /* 0x0000007033707223 */ /* 0x040fe200000000d9 */
[C---:B------:R-:W-:Y:S01]  /*336d0*/  FFMA R98, R51.reuse, R98, R219 ;  /* 0x0000006233627223 */ /* 0x040fe200000000db */
[C---:B------:R-:W-:Y:S01]  /*336e0*/  FFMA R138, R51.reuse, R138, R205 ;  /* 0x0000008a338a7223 */ /* 0x040fe200000000cd */
[C---:B------:R-:W-:Y:S01]  /*336f0*/  FFMA R95, R51.reuse, R100, R95 ;  /* 0x00000064335f7223 */ /* 0x040fe2000000005f */
[C---:B------:R-:W-:Y:S01]  /*33700*/  FFMA R94, R51.reuse, R94, R227 ;  /* 0x0000005e335e7223 */ /* 0x040fe200000000e3 */
[C---:B------:R-:W-:Y:S01]  /*33710*/  FFMA R156, R51.reuse, R156, R231 ;  /* 0x0000009c339c7223 */ /* 0x040fe200000000e7 */
[C---:B------:R-:W-:Y:S01]  /*33720*/  FFMA R243, R51.reuse, R248, R243 ;  /* 0x000000f833f37223 */ /* 0x040fe200000000f3 */
[C---:B0-----:R-:W-:Y:S01]  /*33730*/  FFMA R249, R51.reuse, R132, R194 ;  /* 0x0000008433f97223 */ /* 0x041fe200000000c2 */
        /* <DEDUP_REMOVED lines=39> */
[----:B--2---:R-:W-:-:S05]  /*339b0*/  FFMA R217, R37, R60, R50 ;  /* 0x0000003c25d97223 */ /* 0x004fca0000000032 */
[----:B------:R0:W-:Y:S04]  /*339c0*/  STG.E desc[UR10][R2.64+0x324], R217 ;  /* 0x000324d902007986 */ /* 0x0001e8000c10190a */
[----:B------:R-:W2:Y:S04]  /*339d0*/  LDG.E R51, desc[UR10][R2.64+0x340] ;  /* 0x0003400a02337981 */ /* 0x000ea8000c1e1900 */
[----:B------:R-:W3:Y:S01]  /*339e0*/  LDG.E R132, desc[UR10][R2.64+0x344] ;  /* 0x0003440a02847981 */ /* 0x000ee2000c1e1900 */
[----:B------:R-:W-:-:S03]  /*339f0*/  FFMA R50, R32, R223, R249 ;  /* 0x000000df20327223 */ /* 0x000fc600000000f9 */
[----:B------:R-:W4:Y:S04]  /*33a00*/  LDG.E R211, desc[UR10][R2.64+0x384] ;  /* 0x0003840a02d37981 */ /* 0x000f28000c1e1900 */
        /* <DEDUP_REMOVED lines=54> */
[----:B------:R-:W-:-:S03]  /*33d70*/  FFMA R101, R34, R101, R200 ;  /* 0x0000006522657223 */ /* 0x000fc600000000c8 */
[C---:B------:R-:W-:Y:S01]  /*33d80*/  FFMA R226, R35.reuse, R226, R93 ;  /* 0x000000e223e27223 */ /* 0x040fe2000000005d */
[----:B------:R-:W-:Y:S01]  /*33d90*/  FFMA R218, R35, R218, R101 ;  /* 0x000000da23da7223 */ /* 0x000fe20000000065 */
[C---:B------:R-:W-:Y:S01]  /*33da0*/  FFMA R95, R34.reuse, R167, R95 ;  /* 0x000000a7225f7223 */ /* 0x040fe2000000005f */
[----:B------:R-:W-:-:S03]  /*33db0*/  FFMA R165, R34, R165, R124 ;  /* 0x000000a522a57223 */ /* 0x000fc6000000007c */
        /* <DEDUP_REMOVED lines=14> */
[-C--:B--2---:R-:W-:Y:S01]  /*33ea0*/  FFMA R51, R44, R61.reuse, R51 ;  /* 0x0000003d2c337223 */ /* 0x084fe20000000033 */
[----:B---3--:R-:W-:-:S04]  /*33eb0*/  FFMA R93, R45, R61, R132 ;  /* 0x0000003d2d5d7223 */ /* 0x008fc80000000084 */
[----:B------:R0:W-:Y:S01]  /*33ec0*/  STG.E desc[UR10][R2.64+0x340], R51 ;  /* 0x0003403302007986 */ /* 0x0001e2000c10190a */
[----:B----4-:R-:W-:-:S03]  /*33ed0*/  FFMA R211, R45, R62, R211 ;  /* 0x0000003e2dd37223 */ /* 0x010fc600000000d3 */
[----:B------:R1:W-:Y:S01]  /*33ee0*/  STG.E desc[UR10][R2.64+0x344], R93 ;  /* 0x0003445d02007986 */ /* 0x0003e2000c10190a */
[----:B-----5:R-:W-:Y:S01]  /*33ef0*/  FFMA R101, R45, R63, R98 ;  /* 0x0000003f2d657223 */ /* 0x020fe20000000062 */
[C---:B------:R-:W-:Y:S01]  /*33f00*/  FFMA R45, R47.reuse, R61, R138 ;  /* 0x0000003d2f2d7223 */ /* 0x040fe2000000008a */
[C---:B0-----:R-:W-:Y:S01]  /*33f10*/  FFMA R51, R47.reuse, R62, R156 ;  /* 0x0000003e2f337223 */ /* 0x041fe2000000009c */
[----:B-1----:R-:W-:-:S03]  /*33f20*/  FFMA R93, R47, R63, R194 ;  /* 0x0000003f2f5d7223 */ /* 0x002fc600000000c2 */
[----:B------:R0:W-:Y:S01]  /*33f30*/  STG.E desc[UR10][R2.64+0x34c], R45 ;  /* 0x00034c2d02007986 */ /* 0x0001e2000c10190a */
[----:B------:R-:W-:-:S03]  /*33f40*/  FFMA R47, R41, R61, R234 ;  /* 0x0000003d292f7223 */ /* 0x000fc600000000ea */
[----:B------:R1:W-:Y:S01]  /*33f50*/  STG.E desc[UR10][R2.64+0x38c], R51 ;  /* 0x00038c3302007986 */ /* 0x0003e2000c10190a */
[----:B------:R-:W-:-:S03]  /*33f60*/  FFMA R223, R41, R62, R223 ;  /* 0x0000003e29df7223 */ /* 0x000fc600000000df */
[----:B------:R2:W-:Y:S01]  /*33f70*/  STG.E desc[UR10][R2.64+0x354], R47 ;  /* 0x0003542f02007986 */ /* 0x0005e2000c10190a */
[----:B0-----:R-:W-:Y:S01]  /*33f80*/  FFMA R45, R41, R63, R32 ;  /* 0x0000003f292d7223 */ /* 0x001fe20000000020 */
[C---:B------:R-:W-:Y:S01]  /*33f90*/  FFMA R41, R43.reuse, R61, R196 ;  /* 0x0000003d2b297223 */ /* 0x040fe200000000c4 */
[CC--:B------:R-:W-:Y:S01]  /*33fa0*/  FFMA R105, R43.reuse, R62.reuse, R105 ;  /* 0x0000003e2b697223 */ /* 0x0c0fe20000000069 */
[----:B-1----:R-:W-:Y:S01]  /*33fb0*/  FFMA R51, R43, R63, R50 ;  /* 0x0000003f2b337223 */ /* 0x002fe20000000032 */
[C---:B------:R-:W-:Y:S01]  /*33fc0*/  FFMA R43, R37.reuse, R61, R208 ;  /* 0x0000003d252b7223 */ /* 0x040fe200000000d0 */
[C---:B------:R-:W-:Y:S01]  /*33fd0*/  FFMA R197, R37.reuse, R62, R197 ;  /* 0x0000003e25c57223 */ /* 0x040fe200000000c5 */
[----:B--2---:R-:W-:Y:S01]  /*33fe0*/  FFMA R47, R37, R63, R216 ;  /* 0x0000003f252f7223 */ /* 0x004fe200000000d8 */
[----:B------:R-:W-:Y:S01]  /*33ff0*/  FFMA R37, R39, R60, R240 ;  /* 0x0000003c27257223 */ /* 0x000fe200000000f0 */
[----:B------:R0:W-:Y:S01]  /*34000*/  STG.E desc[UR10][R2.64+0x3d4], R45 ;  /* 0x0003d42d02007986 */ /* 0x0001e2000c10190a */
[----:B------:R-:W-:-:S03]  /*34010*/  FFMA R229, R36, R61, R229 ;  /* 0x0000003d24e57223 */ /* 0x000fc600000000e5 */
[----:B------:R1:W-:Y:S01]  /*34020*/  STG.E desc[UR10][R2.64+0x32c], R37 ;  /* 0x00032c2502007986 */ /* 0x0003e2000c10190a */
[C---:B------:R-:W-:Y:S01]  /*34030*/  FFMA R49, R36.reuse, R62, R49 ;  /* 0x0000003e24317223 */ /* 0x040fe20000000031 */
[-C--:B0-----:R-:W-:Y:S02]  /*34040*/  FFMA R45, R36, R63.reuse, R212 ;  /* 0x0000003f242d7223 */ /* 0x081fe400000000d4 */
[----:B-1----:R-:W0:Y:S01]  /*34050*/  LDC.64 R36, c[0x0][0x3a8] ;  /* 0x0000ea00ff247b82 */ /* 0x002e220000000a00 */
[----:B------:R1:W-:Y:S04]  /*34060*/  STG.E desc[UR10][R2.64+0x35c], R41 ;  /* 0x00035c2902007986 */ /* 0x0003e8000c10190a */
[----:B------:R2:W-:Y:S01]  /*34070*/  STG.E desc[UR10][R2.64+0x364], R43 ;  /* 0x0003642b02007986 */ /* 0x0005e2000c10190a */
[----:B------:R-:W-:Y:S01]  /*34080*/  FFMA R95, R44, R63, R100 ;  /* 0x0000003f2c5f7223 */ /* 0x000fe20000000064 */
[----:B-1----:R-:W-:Y:S01]  /*34090*/  FFMA R41, R38, R61, R242 ;  /* 0x0000003d26297223 */ /* 0x002fe200000000f2 */
[----:B--2---:R-:W-:-:S04]  /*340a0*/  FFMA R43, R39, R63, R252 ;  /* 0x0000003f272b7223 */ /* 0x004fc800000000fc */
[----:B------:R1:W-:Y:S01]  /*340b0*/  STG.E desc[UR10][R2.64+0x368], R41 ;  /* 0x0003682902007986 */ /* 0x0003e2000c10190a */
[CC--:B------:R-:W-:Y:S01]  /*340c0*/  FFMA R235, R39.reuse, R61.reuse, R235 ;  /* 0x0000003d27eb7223 */ /* 0x0c0fe200000000eb */
[----:B------:R-:W-:Y:S01]  /*340d0*/  FFMA R233, R39, R62, R233 ;  /* 0x0000003e27e97223 */ /* 0x000fe200000000e9 */
[C---:B------:R-:W-:Y:S01]  /*340e0*/  FFMA R39, R29.reuse, R60, R202 ;  /* 0x0000003c1d277223 */ /* 0x040fe200000000ca */
[----:B------:R2:W-:Y:S01]  /*340f0*/  STG.E desc[UR10][R2.64+0x3ec], R43 ;  /* 0x0003ec2b02007986 */ /* 0x0005e2000c10190a */
[----:B------:R-:W-:-:S03]  /*34100*/  FFMA R207, R29, R61, R207 ;  /* 0x0000003d1dcf7223 */ /* 0x000fc600000000cf */
[----:B------:R3:W-:Y:S04]  /*34110*/  STG.E desc[UR10][R2.64+0x3c0], R95 ;  /* 0x0003c05f02007986 */ /* 0x0007e8000c10190a */
[----:B------:R4:W-:Y:S01]  /*34120*/  STG.E desc[UR10][R2.64+0x3dc], R51 ;  /* 0x0003dc3302007986 */ /* 0x0009e2000c10190a */
[CC--:B-1----:R-:W-:Y:S01]  /*34130*/  FFMA R41, R29.reuse, R62.reuse, R248 ;  /* 0x0000003e1d297223 */ /* 0x0c2fe200000000f8 */
[----:B--2---:R-:W-:Y:S01]  /*34140*/  FFMA R43, R29, R63, R244 ;  /* 0x0000003f1d2b7223 */ /* 0x004fe200000000f4 */
[-C--:B------:R-:W-:Y:S01]  /*34150*/  FFMA R205, R44, R62.reuse, R205 ;  /* 0x0000003e2ccd7223 */ /* 0x080fe200000000cd */
[C---:B------:R-:W-:Y:S01]  /*34160*/  FFMA R217, R46.reuse, R61, R217 ;  /* 0x0000003d2ed97223 */ /* 0x040fe200000000d9 */
[CC--:B------:R-:W-:Y:S01]  /*34170*/  FFMA R203, R46.reuse, R62.reuse, R203 ;  /* 0x0000003e2ecb7223 */ /* 0x0c0fe200000000cb */
[----:B------:R-:W-:Y:S01]  /*34180*/  FFMA R165, R46, R63, R112 ;  /* 0x0000003f2ea57223 */ /* 0x000fe20000000070 */
[C---:B------:R-:W-:Y:S01]  /*34190*/  FFMA R199, R40.reuse, R61, R199 ;  /* 0x0000003d28c77223 */ /* 0x040fe200000000c7 */
[CC--:B------:R-:W-:Y:S01]  /*341a0*/  FFMA R219, R40.reuse, R62.reuse, R219 ;  /* 0x0000003e28db7223 */ /* 0x0c0fe200000000db */
[----:B---3--:R-:W-:Y:S01]  /*341b0*/  FFMA R95, R40, R63, R238 ;  /* 0x0000003f285f7223 */ /* 0x008fe200000000ee */
[C---:B------:R-:W-:Y:S01]  /*341c0*/  FFMA R193, R42.reuse, R61, R193 ;  /* 0x0000003d2ac17223 */ /* 0x040fe200000000c1 */
[C---:B------:R-:W-:Y:S01]  /*341d0*/  FFMA R227, R42.reuse, R62, R227 ;  /* 0x0000003e2ae37223 */ /* 0x040fe200000000e3 */
[-C--:B------:R-:W-:Y:S01]  /*341e0*/  FFMA R175, R42, R63.reuse, R175 ;  /* 0x0000003f2aaf7223 */ /* 0x080fe200000000af */
[C---:B------:R-:W-:Y:S01]  /*341f0*/  FFMA R195, R38.reuse, R60, R195 ;  /* 0x0000003c26c37223 */ /* 0x040fe200000000c3 */
[C---:B------:R-:W-:Y:S01]  /*34200*/  FFMA R201, R38.reuse, R62, R201 ;  /* 0x0000003e26c97223 */ /* 0x040fe200000000c9 */
[----:B----4-:R-:W-:Y:S01]  /*34210*/  FFMA R51, R38, R63, R236 ;  /* 0x0000003f26337223 */ /* 0x010fe200000000ec */
        /* <DEDUP_REMOVED lines=46> */
[----:B------:R2:W-:Y:S04]  /*34500*/  STG.E desc[UR10][R2.64+0x378], R29 ;  /* 0x0003781d02007986 */ /* 0x0005e8000c10190a */
[----:B------:R-:W-:Y:S04]  /*34510*/  STG.E desc[UR10][R2.64+0x3b8], R33 ;  /* 0x0003b82102007986 */ /* 0x000fe8000c10190a */
[----:B------:R-:W-:Y:S04]  /*34520*/  STG.E desc[UR10][R2.64+0x3f8], R241 ;  /* 0x0003f8f102007986 */ /* 0x000fe8000c10190a */
[----:B------:R-:W-:Y:S04]  /*34530*/  STG.E desc[UR10][R2.64+0x33c], R177 ;  /* 0x00033cb102007986 */ /* 0x000fe8000c10190a */
[----:B------:R-:W-:Y:S04]  /*34540*/  STG.E desc[UR10][R2.64+0x37c], R239 ;  /* 0x00037cef02007986 */ /* 0x000fe8000c10190a */
[----:B------:R-:W-:Y:S04]  /*34550*/  STG.E desc[UR10][R2.64+0x3bc], R237 ;  /* 0x0003bced02007986 */ /* 0x000fe8000c10190a */
[----:B------:R3:W-:Y:S04]  /*34560*/  STG.E desc[UR10][R2.64+0x3fc], R221 ;  /* 0x0003fcdd02007986 */ /* 0x0007e8000c10190a */
[----:B0-----:R-:W4:Y:S04]  /*34570*/  LDG.E R47, desc[UR10][R36.64+0x34] ;  /* 0x0000340a242f7981 */ /* 0x001f28000c1e1900 */
[----:B------:R-:W5:Y:S04]  /*34580*/  LDG.E R34, desc[UR10][R36.64+0x74] ;  /* 0x0000740a24227981 */ /* 0x000f68000c1e1900 */
[----:B-1----:R-:W5:Y:S04]  /*34590*/  LDG.E R99, desc[UR10][R36.64] ;  /* 0x0000000a24637981 */ /* 0x002f68000c1e1900 */
        /* <DEDUP_REMOVED lines=36> */
[----:B------:R-:W-:-:S03]  /*347e0*/  FFMA R228, R35, R228, R171 ;  /* 0x000000e423e47223 */ /* 0x000fc600000000ab */
[----:B------:R-:W3:Y:S01]  /*347f0*/  LDG.E R199, desc[UR10][R36.64+0x84] ;  /* 0x0000840a24c77981 */ /* 0x000ee2000c1e1900 */
[----:B------:R-:W-:-:S03]  /*34800*/  FFMA R224, R35, R224, R179 ;  /* 0x000000e023e07223 */ /* 0x000fc600000000b3 */
[----:B------:R-:W3:Y:S01]  /*34810*/  LDG.E R28, desc[UR10][R36.64+0xc0] ;  /* 0x0000c00a241c7981 */ /* 0x000ee2000c1e1900 */
[----:B------:R-:W-:-:S03]  /*34820*/  FFMA R222, R35, R222, R173 ;  /* 0x000000de23de7223 */ /* 0x000fc600000000ad */
[----:B------:R-:W3:Y:S01]  /*34830*/  LDG.E R243, desc[UR10][R36.64+0xcc] ;  /* 0x0000cc0a24f37981 */ /* 0x000ee2000c1e1900 */
[----:B------:R-:W-:-:S03]  /*34840*/  FFMA R220, R35, R220, R181 ;  /* 0x000000dc23dc7223 */ /* 0x000fc600000000b5 */
        /* <DEDUP_REMOVED lines=59> */
[C---:B------:R-:W-:Y:S01]  /*34c00*/  FFMA R172, R24.reuse, R107, R225 ;  /* 0x0000006b18ac7223 */ /* 0x040fe200000000e1 */
[C---:B------:R-:W-:Y:S02]  /*34c10*/  FFMA R183, R24.reuse, R113, R118 ;  /* 0x0000007118b77223 */ /* 0x040fe40000000076 */
[----:B------:R-:W3:Y:S04]  /*34c20*/  LDG.E R107, desc[UR10][R36.64+0x184] ;  /* 0x0001840a246b7981 */ /* 0x000ee8000c1e1900 */
[----:B------:R-:W3:Y:S01]  /*34c30*/  LDG.E R113, desc[UR10][R36.64+0x188] ;  /* 0x0001880a24717981 */ /* 0x000ee2000c1e1900 */
[----:B------:R-:W-:-:S03]  /*34c40*/  FFMA R189, R24, R115, R230 ;  /* 0x0000007318bd7223 */ /* 0x000fc600000000e6 */
[----:B------:R-:W3:Y:S01]  /*34c50*/  LDG.E R146, desc[UR10][R36.64+0x178] ;  /* 0x0001780a24927981 */ /* 0x000ee2000c1e1900 */
[C---:B------:R-:W-:Y:S01]  /*34c60*/  FFMA R247, R24.reuse, R121, R224 ;  /* 0x0000007918f77223 */ /* 0x040fe200000000e0 */
[----:B------:R-:W-:Y:S02]  /*34c70*/  FFMA R170, R35, R170, R191 ;  /* 0x000000aa23aa7223 */ /* 0x000fe400000000bf */
[----:B------:R-:W3:Y:S01]  /*34c80*/  LDG.E R115, desc[UR10][R36.64+0x190] ;  /* 0x0001900a24737981 */ /* 0x000ee2000c1e1900 */
[----:B------:R-:W-:-:S03]  /*34c90*/  FFMA R191, R24, R117, R228 ;  /* 0x0000007518bf7223 */ /* 0x000fc600000000e4 */
[----:B------:R-:W3:Y:S01]  /*34ca0*/  LDG.E R121, desc[UR10][R36.64+0x198] ;  /* 0x0001980a24797981 */ /* 0x000ee2000c1e1900 */
[C---:B------:R-:W-:Y:S01]  /*34cb0*/  FFMA R251, R24.reuse, R125, R220 ;  /* 0x0000007d18fb7223 */ /* 0x040fe200000000dc */
[C---:B------:R-:W-:Y:S02]  /*34cc0*/  FFMA R218, R24.reuse, R127, R218 ;  /* 0x0000007f18da7223 */ /* 0x040fe400000000da */
[----:B------:R-:W3:Y:S01]  /*34cd0*/  LDG.E R117, desc[UR10][R36.64+0x18c] ;  /* 0x00018c0a24757981 */ /* 0x000ee2000c1e1900 */
[----:B------:R-:W-:-:S03]  /*34ce0*/  FFMA R249, R24, R123, R222 ;  /* 0x0000007b18f97223 */ /* 0x000fc600000000de */
[----:B------:R-:W3:Y:S04]  /*34cf0*/  LDG.E R127, desc[UR10][R36.64+0x19c] ;  /* 0x00019c0a247f7981 */ /* 0x000ee8000c1e1900 */
[----:B------:R-:W3:Y:S04]  /*34d00*/  LDG.E R125, desc[UR10][R36.64+0x1a4] ;  /* 0x0001a40a247d7981 */ /* 0x000ee8000c1e1900 */
[----:B------:R-:W3:Y:S01]  /*34d10*/  LDG.E R123, desc[UR10][R36.64+0x1a0] ;  /* 0x0001a00a247b7981 */ /* 0x000ee2000c1e1900 */
[C---:B------:R-:W-:Y:S01]  /*34d20*/  FFMA R168, R24.reuse, R91, R168 ;  /* 0x0000005b18a87223 */ /* 0x040fe200000000a8 */
[C---:B------:R-:W-:Y:S01]  /*34d30*/  FFMA R170, R24.reuse, R103, R170 ;  /* 0x0000006718aa7223 */ /* 0x040fe200000000aa */
[C---:B------:R-:W-:Y:S01]  /*34d40*/  FFMA R174, R24.reuse, R97, R174 ;  /* 0x0000006118ae7223 */ /* 0x040fe200000000ae */
        /* <DEDUP_REMOVED lines=9> */
[----:B----4-:R-:W-:Y:S01]  /*34de0*/  FFMA R47, R20, R47, RZ ;  /* 0x0000002f142f7223 */ /* 0x010fe200000000ff */
[C---:B------:R-:W-:Y:S01]  /*34df0*/  FFMA R111, R24.reuse, R111, R206 ;  /* 0x0000006f186f7223 */ /* 0x040fe200000000ce */
[C---:B------:R-:W-:Y:S01]  /*34e00*/  FFMA R129, R24.reuse, R129, R136 ;  /* 0x0000008118817223 */ /* 0x040fe20000000088 */
[----:B------:R-:W-:Y:S01]  /*34e10*/  FFMA R131, R24, R131, R210 ;  /* 0x0000008318837223 */ /* 0x000fe200000000d2 */
[----:B-----5:R-:W-:Y:S01]  /*34e20*/  FFMA R34, R21, R34, R47 ;  /* 0x0000002215227223 */ /* 0x020fe2000000002f */
        /* <DEDUP_REMOVED lines=15> */
[C---:B------:R-:W-:Y:S01]  /*34f20*/  FFMA R24, R20.reuse, R99, RZ ;  /* 0x0000006314187223 */ /* 0x040fe200000000ff */
[C---:B------:R-:W-:Y:S01]  /*34f30*/  FFMA R45, R20.reuse, R45, RZ ;  /* 0x0000002d142d7223 */ /* 0x040fe200000000ff */
[----:B------:R-:W-:Y:S01]  /*34f40*/  FFMA R49, R20, R49, RZ ;  /* 0x0000003114317223 */ /* 0x000fe200000000ff */
        /* <DEDUP_REMOVED lines=19> */
[C---:B------:R-:W-:Y:S01]  /*35080*/  FFMA R43, R20.reuse, R43, RZ ;  /* 0x0000002b142b7223 */ /* 0x040fe200000000ff */
[C---:B------:R-:W-:Y:S01]  /*35090*/  FFMA R25, R21.reuse, R124, R24 ;  /* 0x0000007c15197223 */ /* 0x040fe20000000018 */
[C---:B------:R-:W-:Y:S01]  /*350a0*/  FFMA R100, R21.reuse, R100, R45 ;  /* 0x0000006415647223 */ /* 0x040fe2000000002d */
[----:B------:R-:W-:Y:S01]  /*350b0*/  FFMA R30, R21, R30, R49 ;  /* 0x0000001e151e7223 */ /* 0x000fe20000000031 */
[----:B------:R-:W-:Y:S01]  /*350c0*/  FFMA R236, R23, R236, R169 ;  /* 0x000000ec17ec7223 */ /* 0x000fe200000000a9 */
[C---:B------:R-:W-:Y:S01]  /*350d0*/  FFMA R24, R20.reuse, R95, RZ ;  /* 0x0000005f14187223 */ /* 0x040fe200000000ff */
[C---:B------:R-:W-:Y:S01]  /*350e0*/  FFMA R32, R21.reuse, R32, R31 ;  /* 0x0000002015207223 */ /* 0x040fe2000000001f */
[C---:B------:R-:W-:Y:S01]  /*350f0*/  FFMA R26, R21.reuse, R46, R26 ;  /* 0x0000002e151a7223 */ /* 0x040fe2000000001a */
[C---:B------:R-:W-:Y:S01]  /*35100*/  FFMA R41, R20.reuse, R41, RZ ;  /* 0x0000002914297223 */ /* 0x040fe200000000ff */
[C---:B------:R-:W-:Y:S01]  /*35110*/  FFMA R39, R20.reuse, R39, RZ ;  /* 0x0000002714277223 */ /* 0x040fe200000000ff */
[C---:B--2---:R-:W-:Y:S01]  /*35120*/  FFMA R29, R20.reuse, R29, RZ ;  /* 0x0000001d141d7223 */ /* 0x044fe200000000ff */
[C---:B---3--:R-:W-:Y:S01]  /*35130*/  FFMA R3, R20.reuse, R3, RZ ;  /* 0x0000000314037223 */ /* 0x048fe200000000ff */
        /* <DEDUP_REMOVED lines=39> */
[----:B------:R-:W3:Y:S01]  /*353b0*/  LDG.E R3, desc[UR10][R36.64+0x1bc] ;  /* 0x0001bc0a24037981 */ /* 0x000ee2000c1e1900 */
[----:B------:R-:W-:Y:S01]  /*353c0*/  FFMA R24, R23, R241, R24 ;  /* 0x000000f117187223 */ /* 0x000fe20000000018 */
[----:B------:R-:W-:-:S02]  /*353d0*/  FFMA R2, R52, R237, R21 ;  /* 0x000000ed34027223 */ /* 0x000fc40000000015 */
[----:B------:R-:W4:Y:S01]  /*353e0*/  LDG.E R236, desc[UR10][R36.64+0x1c4] ;  /* 0x0001c40a24ec7981 */ /* 0x000f22000c1e1900 */
        /* <DEDUP_REMOVED lines=22> */
[----:B------:R-:W-:Y:S01]  /*35550*/  FFMA R229, R52, R229, R24 ;  /* 0x000000e534e57223 */ /* 0x000fe20000000018 */
[----:B------:R-:W-:Y:S02]  /*35560*/  FFMA R122, R27, R122, R143 ;  /* 0x0000007a1b7a7223 */ /* 0x000fe4000000008f */
        /* <DEDUP_REMOVED lines=34> */
[C---:B------:R-:W-:Y:S01]  /*35790*/  FFMA R246, R53.reuse, R196, R219 ;  /* 0x000000c435f67223 */ /* 0x040fe200000000db */
[----:B------:R-:W-:Y:S02]  /*357a0*/  FFMA R32, R53, R162, R213 ;  /* 0x000000a235207223 */ /* 0x000fe400000000d5 */
[----:B------:R-:W5:Y:S01]  /*357b0*/  LDG.E R158, desc[UR10][R36.64+0x2d0] ;  /* 0x0002d00a249e7981 */ /* 0x000f62000c1e1900 */
[C---:B------:R-:W-:Y:S01]  /*357c0*/  FFMA R192, R27.reuse, R192, R135 ;  /* 0x000000c01bc07223 */ /* 0x040fe20000000087 */
[C---:B------:R-:W-:Y:S02]  /*357d0*/  FFMA R21, R52.reuse, R235, R20 ;  /* 0x000000eb34157223 */ /* 0x040fe40000000014 */
[----:B------:R-:W5:Y:S01]  /*357e0*/  LDG.E R224, desc[UR10][R36.64+0x1dc] ;  /* 0x0001dc0a24e07981 */ /* 0x000f62000c1e1900 */
[----:B------:R-:W-:Y:S01]  /*357f0*/  FFMA R130, R27, R130, R137 ;  /* 0x000000821b827223 */ /* 0x000fe20000000089 */
[----:B------:R-:W-:-:S02]  /*35800*/  FFMA R233, R52, R233, R132 ;  /* 0x000000e934e97223 */ /* 0x000fc40000000084 */
[----:B------:R-:W5:Y:S04]  /*35810*/  LDG.E R195, desc[UR10][R36.64+0x218] ;  /* 0x0002180a24c37981 */ /* 0x000f68000c1e1900 */
[----:B------:R-:W5:Y:S01]  /*35820*/  LDG.E R196, desc[UR10][R36.64+0x254] ;  /* 0x0002540a24c47981 */ /* 0x000f62000c1e1900 */
[----:B------:R-:W-:-:S03]  /*35830*/  FFMA R211, R52, R211, R238 ;  /* 0x000000d334d37223 */ /* 0x000fc600000000ee */
[----:B------:R-:W5:Y:S01]  /*35840*/  LDG.E R162, desc[UR10][R36.64+0x2cc] ;  /* 0x0002cc0a24a27981 */ /* 0x000f62000c1e1900 */
[----:B------:R-:W-:-:S03]  /*35850*/  FFMA R248, R53, R194, R217 ;  /* 0x000000c235f87223 */ /* 0x000fc600000000d9 */
        /* <DEDUP_REMOVED lines=38> */
[----:B------:R-:W5:Y:S01]  /*35ac0*/  LDL.128 R20, [UR6+0x1400] ;  /* 0x00140006ff147983 */ /* 0x000f620008100c00 */
        /* <DEDUP_REMOVED lines=50> */
[----:B------:R-:W5:Y:S04]  /*35df0*/  LDL.128 R24, [UR6+0x1410] ;  /* 0x00141006ff187983 */ /* 0x000f680008100c00 */
        /* <DEDUP_REMOVED lines=47> */
[----:B------:R-:W-:-:S03]  /*360f0*/  ULEA UR7, UR13, UR17, 0x2 ;  /* 0x000000110d077291 */ /* 0x000fc6000f8e10ff */
[----:B------:R-:W5:Y:S04]  /*36100*/  LDG.E R227, desc[UR10][R36.64+0x3bc] ;  /* 0x0003bc0a24e37981 */ /* 0x000f68000c1e1900 */
[----:B------:R-:W5:Y:S04]  /*36110*/  LDG.E R249, desc[UR10][R36.64+0x3f8] ;  /* 0x0003f80a24f97981 */ /* 0x000f68000c1e1900 */
[----:B------:R-:W5:Y:S04]  /*36120*/  LDL.128 R32, [UR6+0x1430] ;  /* 0x00143006ff207983 */ /* 0x000f680008100c00 */
[----:B------:R0:W5:Y:S01]  /*36130*/  LDG.E R91, desc[UR10][R36.64+0x3fc] ;  /* 0x0003fc0a245b7981 */ /* 0x000162000c1e1900 */
[----:B------:R-:W-:-:S03]  /*36140*/  FFMA R109, R54, R109, R39 ;  /* 0x0000006d366d7223 */ /* 0x000fc60000000027 */
[----:B------:R-:W5:Y:S01]  /*36150*/  LDL R39, [UR7+0x1f40] ;  /* 0x001f4007ff277983 */ /* 0x000f620008100800 */
[C---:B--2---:R-:W-:Y:S01]  /*36160*/  FFMA R209, R55.reuse, R209, R2 ;  /* 0x000000d137d17223 */ /* 0x044fe20000000002 */
[----:B---3--:R-:W-:Y:S01]  /*36170*/  FFMA R3, R54, R3, R138 ;  /* 0x0000000336037223 */ /* 0x008fe2000000008a */
[C---:B----4-:R-:W-:Y:S02]  /*36180*/  FFMA R236, R55.reuse, R236, R107 ;  /* 0x000000ec37ec7223 */ /* 0x050fe4000000006b */
[C---:B-----5:R-:W-:Y:S01]  /*36190*/  FFMA R2, R56.reuse, R207, R209 ;  /* 0x000000cf38027223 */ /* 0x060fe200000000d1 */
[C---:B------:R-:W-:Y:S01]  /*361a0*/  FFMA R208, R55.reuse, R208, R3 ;  /* 0x000000d037d07223 */ /* 0x040fe20000000003 */
[----:B------:R-:W-:Y:S01]  /*361b0*/  FFMA R234, R55, R234, R211 ;  /* 0x000000ea37ea7223 */ /* 0x000fe200000000d3 */
[C---:B------:R-:W-:Y:S01]  /*361c0*/  FFMA R205, R56.reuse, R205, R236 ;  /* 0x000000cd38cd7223 */ /* 0x040fe200000000ec */
[----:B------:R-:W-:Y:S01]  /*361d0*/  FFMA R3, R57, R206, R2 ;  /* 0x000000ce39037223 */ /* 0x000fe20000000002 */
[C---:B------:R-:W-:Y:S01]  /*361e0*/  FFMA R230, R55.reuse, R230, R213 ;  /* 0x000000e637e67223 */ /* 0x040fe200000000d5 */
[----:B------:R-:W-:Y:S01]  /*361f0*/  FFMA R232, R55, R232, R117 ;  /* 0x000000e837e87223 */ /* 0x000fe20000000075 */
[----:B------:R-:W-:Y:S01]  /*36200*/  FFMA R203, R56, R203, R234 ;  /* 0x000000cb38cb7223 */ /* 0x000fe200000000ea */
[C---:B------:R-:W-:Y:S01]  /*36210*/  FFMA R204, R57.reuse, R204, R205 ;  /* 0x000000cc39cc7223 */ /* 0x040fe200000000cd */
[----:B------:R-:W-:Y:S01]  /*36220*/  FFMA R2, R58, R175, R3 ;  /* 0x000000af3a027223 */ /* 0x000fe20000000003 */
[----:B0-----:R-:W-:Y:S01]  /*36230*/  FADD R37, RZ, R90 ;  /* 0x0000005aff257221 */ /* 0x001fe20000000000 */
[C---:B------:R-:W-:Y:S01]  /*36240*/  FFMA R199, R56.reuse, R199, R230 ;  /* 0x000000c738c77223 */ /* 0x040fe200000000e6 */
[----:B------:R-:W-:Y:S01]  /*36250*/  FFMA R201, R56, R201, R232 ;  /* 0x000000c938c97223 */ /* 0x000fe200000000e8 */
[----:B------:R-:W-:Y:S01]  /*36260*/  FFMA R202, R57, R202, R203 ;  /* 0x000000ca39ca7223 */ /* 0x000fe200000000cb */
[C---:B------:R-:W-:Y:S01]  /*36270*/  FFMA R173, R58.reuse, R173, R204 ;  /* 0x000000ad3aad7223 */ /* 0x040fe200000000cc */
[----:B------:R-:W-:Y:S01]  /*36280*/  FFMA R3, R59, R170, R2 ;  /* 0x000000aa3b037223 */ /* 0x000fe20000000002 */
[----:B------:R-:W-:Y:S01]  /*36290*/  FADD R102, R37, R102 ;  /* 0x0000006625667221 */ /* 0x000fe20000000000 */
[----:B------:R-:W-:Y:S01]  /*362a0*/  FFMA R198, R57, R198, R199 ;  /* 0x000000c639c67223 */ /* 0x000fe200000000c7 */
[----:B------:R-:W-:Y:S01]  /*362b0*/  FADD R37, RZ, R76 ;  /* 0x0000004cff257221 */ /* 0x000fe20000000000 */
        /* <DEDUP_REMOVED lines=13> */
[----:B------:R-:W-:Y:S01]  /*36390*/  FADD R37, RZ, R88 ;  /* 0x00000058ff257221 */ /* 0x000fe20000000000 */
[----:B------:R-:W-:Y:S01]  /*363a0*/  FADD R79, RZ, R79 ;  /* 0x0000004fff4f7221 */ /* 0x000fe20000000000 */
        /* <DEDUP_REMOVED lines=9> */
[----:B------:R-:W-:Y:S01]  /*36440*/  FADD R37, RZ, R84 ;  /* 0x00000054ff257221 */ /* 0x000fe20000000000 */
        /* <DEDUP_REMOVED lines=13> */
[----:B------:R-:W-:Y:S01]  /*36520*/  FFMA R108, R61, R108, R135 ;  /* 0x0000006c3d6c7223 */ /* 0x000fe20000000087 */
[----:B------:R-:W-:Y:S01]  /*36530*/  FADD R251, RZ, R80 ;  /* 0x00000050fffb7221 */ /* 0x000fe20000000000 */
        /* <DEDUP_REMOVED lines=10> */
[----:B------:R-:W-:Y:S01]  /*365e0*/  FADD R250, R37, R250 ;  /* 0x000000fa25fa7221 */ /* 0x000fe20000000000 */
        /* <DEDUP_REMOVED lines=11> */
[----:B------:R-:W-:Y:S01]  /*366a0*/  FFMA R41, R3, R20, RZ ;  /* 0x0000001403297223 */ /* 0x000fe200000000ff */
        /* <DEDUP_REMOVED lines=11> */
[----:B------:R-:W-:Y:S01]  /*36760*/  FADD R140, R79, R140 ;  /* 0x0000008c4f8c7221 */ /* 0x000fe20000000000 */
        /* <DEDUP_REMOVED lines=47> */
[----:B------:R-:W-:Y:S01]  /*36a60*/  FADD R87, RZ, R87 ;  /* 0x00000057ff577221 */ /* 0x000fe20000000000 */
        /* <DEDUP_REMOVED lines=10> */
[----:B------:R-:W-:Y:S01]  /*36b10*/  FADD R85, RZ, R85 ;  /* 0x00000055ff557221 */ /* 0x000fe20000000000 */
        /* <DEDUP_REMOVED lines=11> */
[----:B------:R-:W-:-:S02]  /*36bd0*/  FFMA R145, R58, R145, R172 ;  /* 0x000000913a917223 */ /* 0x000fc400000000ac */
[----:B------:R-:W-:Y:S01]  /*36be0*/  FADD R164, R164, R241 ;  /* 0x000000f1a4a47221 */ /* 0x000fe20000000000 */
[----:B------:R-:W-:Y:S01]  /*36bf0*/  FFMA R128, R59, R128, R147 ;  /* 0x000000803b807223 */ /* 0x000fe20000000093 */
[----:B------:R-:W-:Y:S01]  /*36c00*/  FFMA R93, R60, R93, R132 ;  /* 0x0000005d3c5d7223 */ /* 0x000fe20000000084 */
[----:B------:R-:W-:Y:S01]  /*36c10*/  FFMA R95, R61, R48, R95 ;  /* 0x000000303d5f7223 */ /* 0x000fe2000000005f */
[----:B------:R-:W-:Y:S01]  /*36c20*/  FFMA R36, R62, R243, R99 ;  /* 0x000000f33e247223 */ /* 0x000fe20000000063 */
[----:B------:R-:W-:Y:S01]  /*36c30*/  FFMA R237, R63, R237, R38 ;  /* 0x000000ed3fed7223 */ /* 0x000fe20000000026 */
[----:B------:R-:W-:Y:S01]  /*36c40*/  FFMA R41, R152, R28, R41 ;  /* 0x0000001c98297223 */ /* 0x000fe20000000029 */
[----:B------:R-:W-:Y:S02]  /*36c50*/  FADD R83, RZ, R83 ;  /* 0x00000053ff537221 */ /* 0x000fe40000000000 */
        /* <DEDUP_REMOVED lines=18> */
[----:B------:R-:W-:Y:S01]  /*36d80*/  FADD R116, R116, R229 ;  /* 0x000000e574747221 */ /* 0x000fe20000000000 */
[C---:B------:R-:W-:Y:S01]  /*36d90*/  FFMA R36, R62.reuse, R231, R53 ;  /* 0x000000e73e247223 */ /* 0x040fe20000000035 */
[----:B------:R-:W-:Y:S01]  /*36da0*/  FADD R37, RZ, R78 ;  /* 0x0000004eff257221 */ /* 0x000fe20000000000 */
[----:B------:R-:W-:Y:S01]  /*36db0*/  FFMA R225, R63, R225, R38 ;  /* 0x000000e13fe17223 */ /* 0x000fe20000000026 */
[----:B------:R-:W-:-:S03]  /*36dc0*/  FFMA R62, R62, R227, R51 ;  /* 0x000000e33e3e7223 */ /* 0x000fc60000000033 */
[----:B------:R-:W-:Y:S01]  /*36dd0*/  FADD R104, R104, R225 ;  /* 0x000000e168687221 */ /* 0x000fe20000000000 */
[----:B------:R-:W-:Y:S01]  /*36de0*/  FFMA R249, R63, R249, R36 ;  /* 0x000000f93ff97223 */ /* 0x000fe20000000024 */
[----:B------:R-:W-:Y:S01]  /*36df0*/  FADD R37, R37, R96 ;  /* 0x0000006025257221 */ /* 0x000fe20000000000 */
[----:B------:R-:W-:Y:S02]  /*36e00*/  FFMA R41, R116, R32, R41 ;  /* 0x0000002074297223 */ /* 0x000fe40000000029 */
[----:B------:R-:W-:Y:S01]  /*36e10*/  FADD R249, R250, R249 ;  /* 0x000000f9faf97221 */ /* 0x000fe20000000000 */
[----:B------:R-:W-:Y:S01]  /*36e20*/  FFMA R62, R63, R91, R62 ;  /* 0x0000005b3f3e7223 */ /* 0x000fe2000000003e */
[----:B------:R-:W-:-:S03]  /*36e30*/  FFMA R2, R104, R33, R41 ;  /* 0x0000002168027223 */ /* 0x000fc60000000029 */
[----:B------:R-:W-:Y:S01]  /*36e40*/  FADD R62, R37, R62 ;  /* 0x0000003e253e7221 */ /* 0x000fe20000000000 */
        /* <DEDUP_REMOVED lines=8> */
[----:B------:R-:W-:Y:S01]  /*36ed0*/  FMUL R2, R2, 0.0625 ;  /* 0x3d80000002027820 */ /* 0x000fe20000400000 */
        /* <DEDUP_REMOVED lines=28> */
[-C--:B------:R-:W-:Y:S01]  /*370a0*/  FFMA R3, R3, R39.reuse, -R20 ;  /* 0x0000002703037223 */ /* 0x080fe20000000814 */
        /* <DEDUP_REMOVED lines=31> */
[----:B------:R0:W-:Y:S01]  /*372a0*/  STL.128 [R1+0x1e00], R16 ;  /* 0x001e001001007387 */ /* 0x0001e20000100c00 */
[----:B------:R-:W1:Y:S03]  /*372b0*/  LDC.64 R38, c[0x0][0x3c8] ;  /* 0x0000f200ff267b82 */ /* 0x000e660000000a00 */
[----:B------:R-:W-:Y:S04]  /*372c0*/  STL.128 [R1+0x1e10], R12 ;  /* 0x001e100c01007387 */ /* 0x000fe80000100c00 */
[----:B------:R-:W-:Y:S04]  /*372d0*/  STL.128 [R1+0x1e20], R8 ;  /* 0x001e200801007387 */ /* 0x000fe80000100c00 */
[----:B------:R-:W-:Y:S04]  /*372e0*/  STL.128 [R1+0x1e30], R4 ;  /* 0x001e300401007387 */ /* 0x000fe80000100c00 */
[----:B------:R-:W2:Y:S04]  /*372f0*/  LDL.128 R32, [UR6+0x1600] ;  /* 0x00160006ff207983 */ /* 0x000ea80008100c00 */
[----:B------:R-:W3:Y:S04]  /*37300*/  LDL.128 R28, [UR6+0x1610] ;  /* 0x00161006ff1c7983 */ /* 0x000ee80008100c00 */
[----:B------:R-:W4:Y:S04]  /*37310*/  LDL.128 R24, [UR6+0x1620] ;  /* 0x00162006ff187983 */ /* 0x000f280008100c00 */
[----:B------:R-:W5:Y:S04]  /*37320*/  LDL.128 R20, [UR6+0x1630] ;  /* 0x00163006ff147983 */ /* 0x000f680008100c00 */
[----:B------:R-:W5:Y:S01]  /*37330*/  LDL R36, [UR7+0x1f20] ;  /* 0x001f2007ff247983 */ /* 0x000f620008100800 */
[----:B------:R-:W-:Y:S01]  /*37340*/  SHF.L.U32 R2, R75, 0x4, RZ ;  /* 0x000000044b027819 */ /* 0x000fe200000006ff */
[----:B------:R-:W0:Y:S04]  /*37350*/  LDCU.64 UR6, c[0x0][0x3d0] ;  /* 0x00007a00ff0677ac */ /* 0x000e280008000a00 */
[----:B-1----:R-:W-:-:S05]  /*37360*/  IMAD.WIDE R2, R2, 0x4, R38 ;  /* 0x0000000402027825 */ /* 0x002fca00078e0226 */
[----:B------:R-:W5:Y:S01]  /*37370*/  LDG.E R37, desc[UR10][R2.64] ;  /* 0x0000000a02257981 */ /* 0x000f62000c1e1900 */
[----:B------:R-:W-:-:S04]  /*37380*/  USHF.L.U32 UR15, UR13, 0x4, URZ ;  /* 0x000000040d0f7899 */ /* 0x000fc800080006ff */
[----:B0-----:R-:W-:Y:S01]  /*37390*/  UIMAD.WIDE UR6, UR15, 0x4, UR6 ;  /* 0x000000040f0678a5 */ /* 0x001fe2000f8e0206 */
        /* <DEDUP_REMOVED lines=13> */
[----:B------:R-:W-:Y:S01]  /*37470*/  FFMA R39, R5, R21, R38 ;  /* 0x0000001505277223 */ /* 0x000fe20000000026 */
[----:B------:R-:W-:-:S03]  /*37480*/  FMUL R41, R36, R36 ;  /* 0x0000002424297220 */ /* 0x000fc60000400000 */
[----:B------:R-:W-:Y:S01]  /*37490*/  FFMA R38, R6, R22, R39 ;  /* 0x0000001606267223 */ /* 0x000fe20000000027 */
[----:B------:R-:W-:-:S03]  /*374a0*/  FMUL R41, R36, R41 ;  /* 0x0000002924297220 */ /* 0x000fc60000400000 */
[----:B------:R-:W-:Y:S01]  /*374b0*/  FFMA R40, R7, R23, R38 ;  /* 0x0000001707287223 */ /* 0x000fe20000000026 */
[----:B------:R-:W-:-:S03]  /*374c0*/  FMUL R41, R41, 0.0625 ;  /* 0x3d80000029297820 */ /* 0x000fc60000400000 */
[----:B------:R-:W-:-:S04]  /*374d0*/  FMUL R32, R32, R40 ;  /* 0x0000002820207220 */ /* 0x000fc80000400000 */
[----:B------:R-:W-:-:S04]  /*374e0*/  FMUL R39, R41, R32 ;  /* 0x0000002029277220 */ /* 0x000fc80000400000 */
[----:B------:R-:W-:Y:S01]  /*374f0*/  FFMA R16, R16, R36, -R39 ;  /* 0x0000002410107223 */ /* 0x000fe20000000827 */
[----:B------:R-:W-:Y:S02]  /*37500*/  MOV R38, UR6 ;  /* 0x0000000600267c02 */ /* 0x000fe40008000f00 */
[----:B------:R-:W-:Y:S01]  /*37510*/  MOV R39, UR7 ;  /* 0x0000000700277c02 */ /* 0x000fe20008000f00 */
[----:B------:R-:W-:-:S05]  /*37520*/  FADD R37, R16, R37 ;  /* 0x0000002510257221 */ /* 0x000fca0000000000 */
[----:B------:R0:W-:Y:S04]  /*37530*/  STG.E desc[UR10][R2.64], R37 ;  /* 0x0000002502007986 */ /* 0x0001e8000c10190a */
[----:B------:R-:W2:Y:S02]  /*37540*/  LDG.E R43, desc[UR10][R38.64] ;  /* 0x0000000a262b7981 */ /* 0x000ea4000c1e1900 */
[----:B--2---:R-:W-:-:S05]  /*37550*/  FADD R43, R16, R43 ;  /* 0x0000002b102b7221 */ /* 0x004fca0000000000 */
[----:B------:R1:W-:Y:S04]  /*37560*/  STG.E desc[UR10][R38.64], R43 ;  /* 0x0000002b26007986 */ /* 0x0003e8000c10190a */
[----:B------:R-:W2:Y:S01]  /*37570*/  LDG.E R45, desc[UR10][R2.64+0x4] ;  /* 0x0000040a022d7981 */ /* 0x000ea2000c1e1900 */
[----:B------:R-:W-:-:S04]  /*37580*/  FMUL R16, R33, R40 ;  /* 0x0000002821107220 */ /* 0x000fc80000400000 */
[----:B------:R-:W-:-:S04]  /*37590*/  FMUL R16, R41, R16 ;  /* 0x0000001029107220 */ /* 0x000fc80000400000 */
[----:B------:R-:W-:-:S04]  /*375a0*/  FFMA R16, R17, R36, -R16 ;  /* 0x0000002411107223 */ /* 0x000fc80000000810 */
[----:B--2---:R-:W-:-:S05]  /*375b0*/  FADD R45, R16, R45 ;  /* 0x0000002d102d7221 */ /* 0x004fca0000000000 */
[----:B------:R-:W-:Y:S04]  /*375c0*/  STG.E desc[UR10][R2.64+0x4], R45 ;  /* 0x0000042d02007986 */ /* 0x000fe8000c10190a */
[----:B------:R-:W2:Y:S01]  /*375d0*/  LDG.E R17, desc[UR10][R38.64+0x4] ;  /* 0x0000040a26117981 */ /* 0x000ea2000c1e1900 */
[----:B------:R-:W-:Y:S01]  /*375e0*/  FMUL R34, R34, R40 ;  /* 0x0000002822227220 */ /* 0x000fe20000400000 */
[----:B--2---:R-:W-:-:S05]  /*375f0*/  FADD R33, R16, R17 ;  /* 0x0000001110217221 */ /* 0x004fca0000000000 */
[----:B------:R-:W-:Y:S04]  /*37600*/  STG.E desc[UR10][R38.64+0x4], R33 ;  /* 0x0000042126007986 */ /* 0x000fe8000c10190a */
[----:B------:R-:W0:Y:S01]  /*37610*/  LDG.E R16, desc[UR10][R2.64+0x8] ;  /* 0x0000080a02107981 */ /* 0x000e22000c1e1900 */
[----:B------:R-:W-:-:S04]  /*37620*/  FMUL R17, R41, R34 ;  /* 0x0000002229117220 */ /* 0x000fc80000400000 */
[----:B------:R-:W-:-:S04]  /*37630*/  FFMA R17, R18, R36, -R17 ;  /* 0x0000002412117223 */ /* 0x000fc80000000811 */
[----:B0-----:R-:W-:-:S05]  /*37640*/  FADD R37, R17, R16 ;  /* 0x0000001011257221 */ /* 0x001fca0000000000 */
[----:B------:R-:W-:Y:S04]  /*37650*/  STG.E desc[UR10][R2.64+0x8], R37 ;  /* 0x0000082502007986 */ /* 0x000fe8000c10190a */
[----:B------:R-:W2:Y:S02]  /*37660*/  LDG.E R16, desc[UR10][R38.64+0x8] ;  /* 0x0000080a26107981 */ /* 0x000ea4000c1e1900 */
[----:B--2---:R-:W-:-:S05]  /*37670*/  FADD R17, R17, R16 ;  /* 0x0000001011117221 */ /* 0x004fca0000000000 */
[----:B------:R0:W-:Y:S04]  /*37680*/  STG.E desc[UR10][R38.64+0x8], R17 ;  /* 0x0000081126007986 */ /* 0x0001e8000c10190a */
[----:B-1----:R-:W2:Y:S01]  /*37690*/  LDG.E R43, desc[UR10][R2.64+0xc] ;  /* 0x00000c0a022b7981 */ /* 0x002ea2000c1e1900 */
        /* <DEDUP_REMOVED lines=8> */
[----:B------:R1:W-:Y:S04]  /*37720*/  STG.E desc[UR10][R38.64+0xc], R19 ;  /* 0x00000c1326007986 */ /* 0x0003e8000c10190a */
[----:B------:R-:W2:Y:S01]  /*37730*/  LDG.E R16, desc[UR10][R2.64+0x10] ;  /* 0x0000100a02107981 */ /* 0x000ea2000c1e1900 */
[----:B0-----:R-:W-:-:S04]  /*37740*/  FMUL R17, R41, R28 ;  /* 0x0000001c29117220 */ /* 0x001fc80000400000 */
[----:B------:R-:W-:-:S04]  /*37750*/  FFMA R17, R12, R36, -R17 ;  /* 0x000000240c117223 */ /* 0x000fc80000000811 */
[----:B--2---:R-:W-:-:S05]  /*37760*/  FADD R33, R17, R16 ;  /* 0x0000001011217221 */ /* 0x004fca0000000000 */
[----:B------:R-:W-:Y:S04]  /*37770*/  STG.E desc[UR10][R2.64+0x10], R33 ;  /* 0x0000102102007986 */ /* 0x000fe8000c10190a */
        /* <DEDUP_REMOVED lines=9> */
[----:B------:R-:W1:Y:S01]  /*37810*/  LDG.E R13, desc[UR10][R38.64+0x14] ;  /* 0x0000140a260d7981 */ /* 0x000e62000c1e1900 */
[----:B------:R-:W-:Y:S01]  /*37820*/  FMUL R30, R30, R40 ;  /* 0x000000281e1e7220 */ /* 0x000fe20000400000 */
[----:B-1----:R-:W-:-:S05]  /*37830*/  FADD R19, R12, R13 ;  /* 0x0000000d0c137221 */ /* 0x002fca0000000000 */
        /* <DEDUP_REMOVED lines=68> */
[----:B------:R3:W-:Y:S04]  /*37c80*/  STG.E desc[UR10][R2.64+0x34], R15 ;  /* 0x0000340f02007986 */ /* 0x0007e8000c10190a */
[----:B------:R-:W1:Y:S01]  /*37c90*/  LDG.E R5, desc[UR10][R38.64+0x34] ;  /* 0x0000340a26057981 */ /* 0x000e62000c1e1900 */
[----:B------:R-:W-:Y:S01]  /*37ca0*/  FMUL R22, R22, R40 ;  /* 0x0000002816167220 */ /* 0x000fe20000400000 */
[----:B-1----:R-:W-:-:S05]  /*37cb0*/  FADD R11, R4, R5 ;  /* 0x00000005040b7221 */ /* 0x002fca0000000000 */
[----:B------:R3:W-:Y:S04]  /*37cc0*/  STG.E desc[UR10][R38.64+0x34], R11 ;  /* 0x0000340b26007986 */ /* 0x0007e8000c10190a */
[----:B------:R-:W0:Y:S01]  /*37cd0*/  LDG.E R4, desc[UR10][R2.64+0x38] ;  /* 0x0000380a02047981 */ /* 0x000e22000c1e1900 */
[----:B------:R-:W-:-:S04]  /*37ce0*/  FMUL R5, R41, R22 ;  /* 0x0000001629057220 */ /* 0x000fc80000400000 */
[----:B------:R-:W-:-:S04]  /*37cf0*/  FFMA R5, R6, R36, -R5 ;  /* 0x0000002406057223 */ /* 0x000fc80000000805 */
[----:B0-----:R-:W-:-:S05]  /*37d00*/  FADD R9, R5, R4 ;  /* 0x0000000405097221 */ /* 0x001fca0000000000 */
[----:B------:R3:W-:Y:S04]  /*37d10*/  STG.E desc[UR10][R2.64+0x38], R9 ;  /* 0x0000380902007986 */ /* 0x0007e8000c10190a */
[----:B------:R-:W2:Y:S01]  /*37d20*/  LDG.E R4, desc[UR10][R38.64+0x38] ;  /* 0x0000380a26047981 */ /* 0x000ea2000c1e1900 */
[----:B------:R-:W-:Y:S01]  /*37d30*/  FMUL R40, R23, R40 ;  /* 0x0000002817287220 */ /* 0x000fe20000400000 */
[----:B--2---:R-:W-:-:S05]  /*37d40*/  FADD R5, R5, R4 ;  /* 0x0000000405057221 */ /* 0x004fca0000000000 */
[----:B------:R3:W-:Y:S04]  /*37d50*/  STG.E desc[UR10][R38.64+0x38], R5 ;  /* 0x0000380526007986 */ /* 0x0007e8000c10190a */
[----:B------:R-:W2:Y:S01]  /*37d60*/  LDG.E R13, desc[UR10][R2.64+0x3c] ;  /* 0x00003c0a020d7981 */ /* 0x000ea2000c1e1900 */
[----:B------:R-:W-:-:S04]  /*37d70*/  FMUL R40, R41, R40 ;  /* 0x0000002829287220 */ /* 0x000fc80000400000 */
[----:B------:R-:W-:-:S04]  /*37d80*/  FFMA R40, R7, R36, -R40 ;  /* 0x0000002407287223 */ /* 0x000fc80000000828 */
[----:B--2---:R-:W-:-:S05]  /*37d90*/  FADD R13, R40, R13 ;  /* 0x0000000d280d7221 */ /* 0x004fca0000000000 */
[----:B------:R3:W-:Y:S04]  /*37da0*/  STG.E desc[UR10][R2.64+0x3c], R13 ;  /* 0x00003c0d02007986 */ /* 0x0007e8000c10190a */
[----:B------:R-:W2:Y:S01]  /*37db0*/  LDG.E R7, desc[UR10][R38.64+0x3c] ;  /* 0x00003c0a26077981 */ /* 0x000ea2000c1e1900 */
[----:B------:R-:W-:Y:S01]  /*37dc0*/  UISETP.GT.AND UP0, UPT, UR12, 0x1, UPT ;  /* 0x000000010c00788c */ /* 0x000fe2000bf04270 */
[----:B------:R-:W-:Y:S02]  /*37dd0*/  IADD3 R73, PT, PT, R73, 0x1, RZ ;  /* 0x0000000149497810 */ /* 0x000fe40007ffe0ff */
[----:B------:R-:W-:Y:S01]  /*37de0*/  IADD3 R66, PT, PT, R66, 0x1, RZ ;  /* 0x0000000142427810 */ /* 0x000fe20007ffe0ff */
[----:B------:R-:W-:Y:S01]  /*37df0*/  UIADD3 UR5, UPT, UPT, UR5, 0x1, URZ ;  /* 0x0000000105057890 */ /* 0x000fe2000fffe0ff */
[----:B------:R-:W-:Y:S01]  /*37e00*/  UMOV UR12, UR13 ;  /* 0x0000000d000c7c82 */ /* 0x000fe20008000000 */
[----:B--2---:R-:W-:-:S05]  /*37e10*/  FADD R7, R40, R7 ;  /* 0x0000000728077221 */ /* 0x004fca0000000000 */
[----:B------:R3:W-:Y:S01]  /*37e20*/  STG.E desc[UR10][R38.64+0x3c], R7 ;  /* 0x00003c0726007986 */ /* 0x0007e2000c10190a */
[----:B------:R-:W-:Y:S05]  /*37e30*/  BRA.U UP0, `(.L_x_483) ;  /* 0xfffffe4d00107547 */ /* 0x000fea000b83ffff */
[----:B---3--:R-:W-:Y:S01]  /*37e40*/  CS2R R4, SRZ ;  /* 0x0000000000047805 */ /* 0x008fe2000001ff00 */
[----:B------:R-:W-:Y:S01]  /*37e50*/  USHF.L.U32 UR22, UR14, 0x4, URZ ;  /* 0x000000040e167899 */ /* 0x000fe200080006ff */
[----:B------:R-:W-:Y:S11]  /*37e60*/  BRA.U !UP1, `(.L_x_484) ;  /* 0x0000000509407547 */ /* 0x000ff6000b800000 */
[----:B------:R-:W-:Y:S01]  /*37e70*/  UISETP.LT.AND UP0, UPT, UR22, 0x1, UPT ;  /* 0x000000011600788c */ /* 0x000fe2000bf01270 */
[----:B------:R-:W-:Y:S01]  /*37e80*/  CS2R R4, SRZ ;  /* 0x0000000000047805 */ /* 0x000fe2000001ff00 */
[----:B------:R-:W-:Y:S01]  /*37e90*/  UMOV UR6, URZ ;  /* 0x000000ff00067c82 */ /* 0x000fe20008000000 */
[----:B------:R-:W-:Y:S01]  /*37ea0*/  UMOV UR7, URZ ;  /* 0x000000ff00077c82 */ /* 0x000fe20008000000 */
[----:B------:R-:W-:Y:S02]  /*37eb0*/  USEL UR5, UR22, 0x1, !UP0 ;  /* 0x0000000116057887 */ /* 0x000fe4000c000000 */
[----:B------:R-:W-:-:S09]  /*37ec0*/  UISETP.GE.AND UP0, UPT, UR22, 0x10, UPT ;  /* 0x000000101600788c */ /* 0x000fd2000bf06270 */
[----:B------:R-:W-:Y:S05]  /*37ed0*/  BRA.U !UP0, `(.L_x_485) ;  /* 0x0000000108f87547 */ /* 0x000fea000b800000 */
[----:B------:R-:W0:Y:S01]  /*37ee0*/  LDCU.64 UR6, c[0x0][0x3c8] ;  /* 0x00007900ff0677ac */ /* 0x000e220008000a00 */
[----:B------:R-:W-:Y:S01]  /*37ef0*/  CS2R R4, SRZ ;  /* 0x0000000000047805 */ /* 0x000fe2000001ff00 */
[----:B0-----:R-:W-:Y:S02]  /*37f00*/  UIADD3 UR9, UP0, UPT, UR6, 0x20, URZ ;  /* 0x0000002006097890 */ /* 0x001fe4000ff1e0ff */
[----:B------:R-:W-:Y:S02]  /*37f10*/  ULOP3.LUT UR6, UR5, 0x7ffffff0, URZ, 0xc0, !UPT ;  /* 0x7ffffff005067892 */ /* 0x000fe4000f8ec0ff */
[----:B------:R-:W-:Y:S02]  /*37f20*/  UIADD3.X UR7, UPT, UPT, URZ, UR7, URZ, UP0, !UPT ;  /* 0x00000007ff077290 */ /* 0x000fe400087fe4ff */
[----:B------:R-:W-:Y:S01]  /*37f30*/  MOV R8, UR9 ;  /* 0x0000000900087c02 */ /* 0x000fe20008000f00 */
[----:B------:R-:W-:-:S03]  /*37f40*/  UIADD3 UR12, UPT, UPT, -UR6, URZ, URZ ;  /* 0x000000ff060c7290 */ /* 0x000fc6000fffe1ff */
[----:B------:R-:W-:-:S09]  /*37f50*/  MOV R9, UR7 ;  /* 0x0000000700097c02 */ /* 0x000fd20008000f00 */
.L_x_486:
        /* <DEDUP_REMOVED lines=20> */
[----:B--2---:R-:W0:Y:S08]  /*380a0*/  F2F.F64.F32 R2, R0 ;  /* 0x0000000000027310 */ /* 0x004e300000201800 */
[----:B---3--:R-:W1:Y:S01]  /*380b0*/  F2F.F64.F32 R6, R10 ;  /* 0x0000000a00067310 */ /* 0x008e620000201800 */
[----:B0-----:R-:W-:-:S07]  /*380c0*/  DFMA R2, R2, R2, R4 ;  /* 0x000000020202722b */ /* 0x001fce0000000004 */
[----:B----4-:R-:W0:Y:S01]  /*380d0*/  F2F.F64.F32 R4, R11 ;  /* 0x0000000b00047310 */ /* 0x010e220000201800 */
[----:B-1----:R-:W-:-:S07]  /*380e0*/  DFMA R2, R6, R6, R2 ;  /* 0x000000060602722b */ /* 0x002fce0000000002 */
[----:B-----5:R-:W1:Y:S01]  /*380f0*/  F2F.F64.F32 R6, R12 ;  /* 0x0000000c00067310 */ /* 0x020e620000201800 */
[----:B0-----:R-:W-:-:S07]  /*38100*/  DFMA R2, R4, R4, R2 ;  /* 0x000000040402722b */ /* 0x001fce0000000002 */
[----:B------:R-:W0:Y:S01]  /*38110*/  F2F.F64.F32 R4, R13 ;  /* 0x0000000d00047310 */ /* 0x000e220000201800 */
[----:B-1----:R-:W-:-:S07]  /*38120*/  DFMA R2, R6, R6, R2 ;  /* 0x000000060602722b */ /* 0x002fce0000000002 */
[----:B------:R-:W1:Y:S01]  /*38130*/  F2F.F64.F32 R6, R14 ;  /* 0x0000000e00067310 */ /* 0x000e620000201800 */
        /* <DEDUP_REMOVED lines=20> */
[----:B0-----:R-:W-:-:S08]  /*38280*/  DFMA R2, R4, R4, R2 ;  /* 0x000000040402722b */ /* 0x001fd00000000002 */
[----:B-1----:R-:W-:Y:S01]  /*38290*/  DFMA R4, R6, R6, R2 ;  /* 0x000000060604722b */ /* 0x002fe20000000002 */
[----:B------:R-:W-:Y:S10]  /*382a0*/  BRA.U UP0, `(.L_x_486) ;  /* 0xfffffffd002c7547 */ /* 0x000ff4000b83ffff */
[----:B------:R-:W-:-:S05]  /*382b0*/  UMOV UR7, URZ ;  /* 0x000000ff00077c82 */ /* 0x000fca0008000000 */
.L_x_485:
[----:B------:R-:W-:-:S04]  /*382c0*/  ULOP3.LUT UR5, UR5, 0x1, URZ, 0xc0, !UPT ;  /* 0x0000000105057892 */ /* 0x000fc8000f8ec0ff */
[----:B------:R-:W-:-:S09]  /*382d0*/  UISETP.NE.U32.AND UP0, UPT, UR5, 0x1, UPT ;  /* 0x000000010500788c */ /* 0x000fd2000bf05070 */
[----:B------:R-:W-:Y:S05]  /*382e0*/  BRA.U UP0, `(.L_x_484) ;  /* 0x0000000100207547 */ /* 0x000fea000b800000 */
[----:B------:R-:W0:Y:S02]  /*382f0*/  LDCU.64 UR12, c[0x0][0x3c8] ;  /* 0x00007900ff0c77ac */ /* 0x000e240008000a00 */
[----:B0-----:R-:W-:-:S04]  /*38300*/  ULEA UR5, UP0, UR6, UR12, 0x2 ;  /* 0x0000000c06057291 */ /* 0x001fc8000f8010ff */
[----:B------:R-:W-:Y:S02]  /*38310*/  ULEA.HI.X UR6, UR6, UR13, UR7, 0x2, UP0 ;  /* 0x0000000d06067291 */ /* 0x000fe400080f1407 */
[----:B------:R-:W-:-:S04]  /*38320*/  MOV R6, UR5 ;  /* 0x0000000500067c02 */ /* 0x000fc80008000f00 */
[----:B------:R-:W-:-:S05]  /*38330*/  MOV R7, UR6 ;  /* 0x0000000600077c02 */ /* 0x000fca0008000f00 */
[----:B------:R-:W2:Y:S02]  /*38340*/  LDG.E R2, desc[UR10][R6.64] ;  /* 0x0000000a06027981 */ /* 0x000ea4000c1e1900 */
[----:B--2---:R-:W0:Y:S02]  /*38350*/  F2F.F64.F32 R2, R2 ;  /* 0x0000000200027310 */ /* 0x004e240000201800 */
[----:B0-----:R-:W-:-:S11]  /*38360*/  DFMA R4, R2, R2, R4 ;  /* 0x000000020204722b */ /* 0x001fd60000000004 */
.L_x_484:
[----:B------:R-:W0:Y:S01]  /*38370*/  LDC.64 R2, c[0x0][0x3d0] ;  /* 0x0000f400ff027b82 */ /* 0x000e220000000a00 */
[----:B------:R-:W1:Y:S01]  /*38380*/  LDCU.128 UR16, c[0x0][0x3e0] ;  /* 0x00007c00ff1077ac */ /* 0x000e620008000c00 */
[----:B------:R-:W2:Y:S01]  /*38390*/  LDCU.64 UR14, c[0x0][0x3d8] ;  /* 0x00007b00ff0e77ac */ /* 0x000ea20008000a00 */
[----:B------:R-:W3:Y:S01]  /*383a0*/  LDCU.64 UR20, c[0x0][0x3f0] ;  /* 0x00007e00ff1477ac */ /* 0x000ee20008000a00 */
[----:B0-----:R-:W4:Y:S04]  /*383b0*/  LDG.E R0, desc[UR10][R2.64] ;  /* 0x0000000a02007981 */ /* 0x001f28000c1e1900 */
[----:B------:R-:W5:Y:S04]  /*383c0*/  LDG.E R10, desc[UR10][R2.64+0x4] ;  /* 0x0000040a020a7981 */ /* 0x000f68000c1e1900 */
        /* <DEDUP_REMOVED lines=40> */
[----:B----4-:R0:W4:Y:S08]  /*38650*/  F2F.F64.F32 R6, R0 ;  /* 0x0000000000067310 */ /* 0x0101300000201800 */
[----:B-----5:R5:W1:Y:S01]  /*38660*/  F2F.F64.F32 R8, R10 ;  /* 0x0000000a00087310 */ /* 0x020a620000201800 */
[----:B0-----:R-:W3:Y:S01]  /*38670*/  LDG.E R0, desc[UR10][R2.64+0xa8] ;  /* 0x0000a80a02007981 */ /* 0x001ee2000c1e1900 */
[----:B----4-:R-:W-:-:S03]  /*38680*/  DFMA R4, R6, R6, R4 ;  /* 0x000000060604722b */ /* 0x010fc60000000004 */
[----:B-----5:R-:W4:Y:S03]  /*38690*/  LDG.E R10, desc[UR10][R2.64+0xac] ;  /* 0x0000ac0a020a7981 */ /* 0x020f26000c1e1900 */
[----:B--2---:R0:W2:Y:S02]  /*386a0*/  F2F.F64.F32 R6, R11 ;  /* 0x0000000b00067310 */ /* 0x0040a40000201800 */
[----:B-1----:R-:W-:-:S06]  /*386b0*/  DFMA R4, R8, R8, R4 ;  /* 0x000000080804722b */ /* 0x002fcc0000000004 */
[----:B---3--:R1:W3:Y:S01]  /*386c0*/  F2F.F64.F32 R8, R12 ;  /* 0x0000000c00087310 */ /* 0x0082e20000201800 */
[----:B0-----:R-:W5:Y:S01]  /*386d0*/  LDG.E R11, desc[UR10][R2.64+0xb0] ;  /* 0x0000b00a020b7981 */ /* 0x001f62000c1e1900 */
[----:B--2---:R-:W-:-:S03]  /*386e0*/  DFMA R4, R6, R6, R4 ;  /* 0x000000060604722b */ /* 0x004fc60000000004 */
[----:B-1----:R-:W2:Y:S03]  /*386f0*/  LDG.E R12, desc[UR10][R2.64+0xb4] ;  /* 0x0000b40a020c7981 */ /* 0x002ea6000c1e1900 */
[----:B------:R0:W1:Y:S02]  /*38700*/  F2F.F64.F32 R6, R13 ;  /* 0x0000000d00067310 */ /* 0x0000640000201800 */
[----:B---3--:R-:W-:-:S06]  /*38710*/  DFMA R4, R8, R8, R4 ;  /* 0x000000080804722b */ /* 0x008fcc0000000004 */
[----:B------:R3:W3:Y:S01]  /*38720*/  F2F.F64.F32 R8, R14 ;  /* 0x0000000e00087310 */ /* 0x0006e20000201800 */
[----:B0-----:R-:W2:Y:S01]  /*38730*/  LDG.E R13, desc[UR10][R2.64+0xb8] ;  /* 0x0000b80a020d7981 */ /* 0x001ea2000c1e1900 */
[----:B-1----:R-:W-:-:S03]  /*38740*/  DFMA R4, R6, R6, R4 ;  /* 0x000000060604722b */ /* 0x002fc60000000004 */
[----:B---3--:R-:W3:Y:S03]  /*38750*/  LDG.E R14, desc[UR10][R2.64+0xbc] ;  /* 0x0000bc0a020e7981 */ /* 0x008ee6000c1e1900 */
[----:B------:R0:W1:Y:S02]  /*38760*/  F2F.F64.F32 R6, R15 ;  /* 0x0000000f00067310 */ /* 0x0000640000201800 */
[----:B------:R-:W-:-:S06]  /*38770*/  DFMA R4, R8, R8, R4 ;  /* 0x000000080804722b */ /* 0x000fcc0000000004 */
[----:B------:R1:W1:Y:S01]  /*38780*/  F2F.F64.F32 R8, R16 ;  /* 0x0000001000087310 */ /* 0x0002620000201800 */
[----:B0-----:R-:W3:Y:S01]  /*38790*/  LDG.E R15, desc[UR10][R2.64+0xc0] ;  /* 0x0000c00a020f7981 */ /* 0x001ee2000c1e1900 */
[----:B-1----:R-:W-:-:S03]  /*387a0*/  DFMA R4, R6, R6, R4 ;  /* 0x000000060604722b */ /* 0x002fc60000000004 */
[----:B------:R-:W3:Y:S03]  /*387b0*/  LDG.E R16, desc[UR10][R2.64+0xc4] ;  /* 0x0000c40a02107981 */ /* 0x000ee6000c1e1900 */
        /* <DEDUP_REMOVED lines=62> */
[----:B------:R1:W4:Y:S01]  /*38ba0*/  F2F.F64.F32 R8, R38 ;  /* 0x0000002600087310 */ /* 0x0003220000201800 */
[----:B0-----:R-:W3:Y:S01]  /*38bb0*/  LDG.E R37, desc[UR10][R2.64+0x118] ;  /* 0x0001180a02257981 */ /* 0x001ee2000c1e1900 */
[----:B-1----:R-:W-:-:S03]  /*38bc0*/  DFMA R4, R6, R6, R4 ;  /* 0x000000060604722b */ /* 0x002fc60000000004 */
[----:B------:R-:W3:Y:S03]  /*38bd0*/  LDG.E R38, desc[UR10][R2.64+0x11c] ;  /* 0x00011c0a02267981 */ /* 0x000ee6000c1e1900 */
[----:B------:R0:W1:Y:S02]  /*38be0*/  F2F.F64.F32 R6, R39 ;  /* 0x0000002700067310 */ /* 0x0000640000201800 */
[----:B----4-:R-:W-:-:S06]  /*38bf0*/  DFMA R4, R8, R8, R4 ;  /* 0x000000080804722b */ /* 0x010fcc0000000004 */
[----:B------:R4:W5:Y:S01]  /*38c00*/  F2F.F64.F32 R8, R40 ;  /* 0x0000002800087310 */ /* 0x0009620000201800 */
[----:B0-----:R-:W3:Y:S01]  /*38c10*/  LDG.E R39, desc[UR10][R2.64+0x120] ;  /* 0x0001200a02277981 */ /* 0x001ee2000c1e1900 */
[----:B-1----:R-:W-:-:S03]  /*38c20*/  DFMA R4, R6, R6, R4 ;  /* 0x000000060604722b */ /* 0x002fc60000000004 */
[----:B----4-:R-:W4:Y:S03]  /*38c30*/  LDG.E R40, desc[UR10][R2.64+0x124] ;  /* 0x0001240a02287981 */ /* 0x010f26000c1e1900 */
[----:B------:R0:W1:Y:S02]  /*38c40*/  F2F.F64.F32 R6, R41 ;  /* 0x0000002900067310 */ /* 0x0000640000201800 */
[----:B-----5:R-:W-:-:S06]  /*38c50*/  DFMA R4, R8, R8, R4 ;  /* 0x000000080804722b */ /* 0x020fcc0000000004 */
[----:B------:R5:W2:Y:S01]  /*38c60*/  F2F.F64.F32 R8, R42 ;  /* 0x0000002a00087310 */ /* 0x000aa20000201800 */
[----:B0-----:R-:W4:Y:S01]  /*38c70*/  LDG.E R41, desc[UR10][R2.64+0x128] ;  /* 0x0001280a02297981 */ /* 0x001f22000c1e1900 */
[----:B-1----:R-:W-:-:S03]  /*38c80*/  DFMA R4, R6, R6, R4 ;  /* 0x000000060604722b */ /* 0x002fc60000000004 */
[----:B-----5:R-:W5:Y:S03]  /*38c90*/  LDG.E R42, desc[UR10][R2.64+0x12c] ;  /* 0x00012c0a022a7981 */ /* 0x020f66000c1e1900 */
[----:B------:R0:W1:Y:S02]  /*38ca0*/  F2F.F64.F32 R6, R43 ;  /* 0x0000002b00067310 */ /* 0x0000640000201800 */
[----:B--2---:R-:W-:-:S06]  /*38cb0*/  DFMA R4, R8, R8, R4 ;  /* 0x000000080804722b */ /* 0x004fcc0000000004 */
[----:B------:R2:W2:Y:S01]  /*38cc0*/  F2F.F64.F32 R8, R44 ;  /* 0x0000002c00087310 */ /* 0x0004a20000201800 */
[----:B0-----:R-:W5:Y:S01]  /*38cd0*/  LDG.E R43, desc[UR10][R2.64+0x130] ;  /* 0x0001300a022b7981 */ /* 0x001f62000c1e1900 */
[----:B-1----:R-:W-:-:S03]  /*38ce0*/  DFMA R4, R6, R6, R4 ;  /* 0x000000060604722b */ /* 0x002fc60000000004 */
[----:B--2---:R-:W2:Y:S03]  /*38cf0*/  LDG.E R44, desc[UR10][R2.64+0x134] ;  /* 0x0001340a022c7981 */ /* 0x004ea6000c1e1900 */
[----:B------:R0:W1:Y:S02]  /*38d00*/  F2F.F64.F32 R6, R45 ;  /* 0x0000002d00067310 */ /* 0x0000640000201800 */
[----:B------:R-:W-:-:S06]  /*38d10*/  DFMA R4, R8, R8, R4 ;  /* 0x000000080804722b */ /* 0x000fcc0000000004 */
[----:B------:R1:W1:Y:S01]  /*38d20*/  F2F.F64.F32 R8, R46 ;  /* 0x0000002e00087310 */ /* 0x0002620000201800 */
[----:B0-----:R-:W2:Y:S01]  /*38d30*/  LDG.E R45, desc[UR10][R2.64+0x138] ;  /* 0x0001380a022d7981 */ /* 0x001ea2000c1e1900 */
[----:B-1----:R-:W-:-:S03]  /*38d40*/  DFMA R4, R6, R6, R4 ;  /* 0x000000060604722b */ /* 0x002fc60000000004 */
[----:B------:R-:W2:Y:S03]  /*38d50*/  LDG.E R46, desc[UR10][R2.64+0x13c] ;  /* 0x00013c0a022e7981 */ /* 0x000ea6000c1e1900 */
        /* <DEDUP_REMOVED lines=20> */
[----:B------:R1:W3:Y:S01]  /*38ea0*/  F2F.F64.F32 R8, R12 ;  /* 0x0000000c00087310 */ /* 0x0002e20000201800 */
[----:B0-----:R-:W2:Y:S01]  /*38eb0*/  LDG.E R11, desc[UR10][R2.64+0x158] ;  /* 0x0001580a020b7981 */ /* 0x001ea2000c1e1900 */
[----:B-1----:R-:W-:-:S03]  /*38ec0*/  DFMA R4, R6, R6, R4 ;  /* 0x000000060604722b */ /* 0x002fc60000000004 */
[----:B------:R-:W2:Y:S03]  /*38ed0*/  LDG.E R12, desc[UR10][R2.64+0x15c] ;  /* 0x00015c0a020c7981 */ /* 0x000ea6000c1e1900 */
        /* <DEDUP_REMOVED lines=47> */
[----:B----4-:R-:W4:Y:S03]  /*391d0*/  LDG.E R28, desc[UR10][R2.64+0x19c] ;  /* 0x00019c0a021c7981 */ /* 0x010f26000c1e1900 */
[----:B------:R0:W1:Y:S02]  /*391e0*/  F2F.F64.F32 R6, R29 ;  /* 0x0000001d00067310 */ /* 0x0000640000201800 */
[----:B------:R-:W-:-:S06]  /*391f0*/  DFMA R4, R8, R8, R4 ;  /* 0x000000080804722b */ /* 0x000fcc0000000004 */
[----:B------:R5:W5:Y:S01]  /*39200*/  F2F.F64.F32 R8, R30 ;  /* 0x0000001e00087310 */ /* 0x000b620000201800 */
[----:B0-----:R-:W4:Y:S01]  /*39210*/  LDG.E R29, desc[UR10][R2.64+0x1a0] ;  /* 0x0001a00a021d7981 */ /* 0x001f22000c1e1900 */
[----:B-1----:R-:W-:-:S03]  /*39220*/  DFMA R4, R6, R6, R4 ;  /* 0x000000060604722b */ /* 0x002fc60000000004 */
[----:B-----5:R-:W5:Y:S03]  /*39230*/  LDG.E R30, desc[UR10][R2.64+0x1a4] ;  /* 0x0001a40a021e7981 */ /* 0x020f66000c1e1900 */
[----:B------:R0:W1:Y:S02]  /*39240*/  F2F.F64.F32 R6, R31 ;  /* 0x0000001f00067310 */ /* 0x0000640000201800 */
[----:B------:R-:W-:-:S06]  /*39250*/  DFMA R4, R8, R8, R4 ;  /* 0x000000080804722b */ /* 0x000fcc0000000004 */
[----:B------:R1:W1:Y:S01]  /*39260*/  F2F.F64.F32 R8, R32 ;  /* 0x0000002000087310 */ /* 0x0002620000201800 */
[----:B0-----:R-:W5:Y:S01]  /*39270*/  LDG.E R31, desc[UR10][R2.64+0x1a8] ;  /* 0x0001a80a021f7981 */ /* 0x001f62000c1e1900 */
[----:B-1----:R-:W-:-:S03]  /*39280*/  DFMA R4, R6, R6, R4 ;  /* 0x000000060604722b */ /* 0x002fc60000000004 */
[----:B------:R-:W5:Y:S03]  /*39290*/  LDG.E R32, desc[UR10][R2.64+0x1ac] ;  /* 0x0001ac0a02207981 */ /* 0x000f66000c1e1900 */
        /* <DEDUP_REMOVED lines=59> */
[----:B------:R0:W2:Y:S03]  /*39650*/  LDG.E R10, desc[UR10][R2.64+0x1fc] ;  /* 0x0001fc0a020a7981 */ /* 0x0000a6000c1e1900 */
[----:B------:R-:W1:Y:S02]  /*39660*/  F2F.F64.F32 R6, R11 ;  /* 0x0000000b00067310 */ /* 0x000e640000201800 */
[----:B------:R-:W-:-:S06]  /*39670*/  DFMA R4, R8, R8, R4 ;  /* 0x000000080804722b */ /* 0x000fcc0000000004 */
[----:B------:R-:W0:Y:S02]  /*39680*/  F2F.F64.F32 R8, R12 ;  /* 0x0000000c00087310 */ /* 0x000e240000201800 */
[----:B-1----:R-:W-:-:S06]  /*39690*/  DFMA R4, R6, R6, R4 ;  /* 0x000000060604722b */ /* 0x002fcc0000000004 */
[----:B------:R-:W1:Y:S02]  /*396a0*/  F2F.F64.F32 R6, R13 ;  /* 0x0000000d00067310 */ /* 0x000e640000201800 */
[----:B0-----:R-:W-:-:S06]  /*396b0*/  DFMA R4, R8, R8, R4 ;  /* 0x000000080804722b */ /* 0x001fcc0000000004 */
[----:B---3--:R-:W0:Y:S02]  /*396c0*/  F2F.F64.F32 R8, R14 ;  /* 0x0000000e00087310 */ /* 0x008e240000201800 */
[----:B-1----:R-:W-:-:S06]  /*396d0*/  DFMA R4, R6, R6, R4 ;  /* 0x000000060604722b */ /* 0x002fcc0000000004 */
[----:B------:R-:W1:Y:S02]  /*396e0*/  F2F.F64.F32 R6, R15 ;  /* 0x0000000f00067310 */ /* 0x000e640000201800 */
[----:B0-----:R-:W-:-:S06]  /*396f0*/  DFMA R4, R8, R8, R4 ;  /* 0x000000080804722b */ /* 0x001fcc0000000004 */
[----:B------:R-:W0:Y:S02]  /*39700*/  F2F.F64.F32 R8, R16 ;  /* 0x0000001000087310 */ /* 0x000e240000201800 */
        /* <DEDUP_REMOVED lines=23> */
[----:B----4-:R-:W0:Y:S02]  /*39880*/  F2F.F64.F32 R2, R28 ;  /* 0x0000001c00027310 */ /* 0x010e240000201800 */
[----:B-1----:R-:W-:-:S06]  /*39890*/  DFMA R4, R6, R6, R4 ;  /* 0x000000060604722b */ /* 0x002fcc0000000004 */
[----:B------:R-:W1:Y:S02]  /*398a0*/  F2F.F64.F32 R6, R29 ;  /* 0x0000001d00067310 */ /* 0x000e640000201800 */
[----:B0-----:R-:W-:-:S06]  /*398b0*/  DFMA R4, R2, R2, R4 ;  /* 0x000000020204722b */ /* 0x001fcc0000000004 */
[----:B-----5:R-:W0:Y:S02]  /*398c0*/  F2F.F64.F32 R2, R30 ;  /* 0x0000001e00027310 */ /* 0x020e240000201800 */
        /* <DEDUP_REMOVED lines=23> */
[----:B--2---:R-:W0:Y:S02]  /*39a40*/  F2F.F64.F32 R2, R42 ;  /* 0x0000002a00027310 */ /* 0x004e240000201800 */
        /* <DEDUP_REMOVED lines=17> */
[----:B------:R-:W1:Y:S01]  /*39b60*/  F2F.F64.F32 R6, R0 ;  /* 0x0000000000067310 */ /* 0x000e620000201800 */
[----:B------:R-:W-:Y:S02]  /*39b70*/  UIADD3 UR12, UP0, UPT, UR16, 0x10, URZ ;  /* 0x00000010100c7890 */ /* 0x000fe4000ff1e0ff */
[----:B------:R-:W-:Y:S01]  /*39b80*/  UIADD3 UR7, UP2, UPT, UR18, 0x10, URZ ;  /* 0x0000001012077890 */ /* 0x000fe2000ff5e0ff */
[----:B0-----:R-:W-:-:S04]  /*39b90*/  DFMA R4, R2, R2, R4 ;  /* 0x000000020204722b */ /* 0x001fc80000000004 */
[----:B------:R-:W0:Y:S01]  /*39ba0*/  F2F.F64.F32 R2, R10 ;  /* 0x0000000a00027310 */ /* 0x000e220000201800 */
[----:B------:R-:W-:Y:S02]  /*39bb0*/  UIADD3.X UR13, UPT, UPT, URZ, UR17, URZ, UP0, !UPT ;  /* 0x00000011ff0d7290 */ /* 0x000fe400087fe4ff */
[----:B------:R-:W-:Y:S02]  /*39bc0*/  UIADD3.X UR9, UPT, UPT, URZ, UR19, URZ, UP2, !UPT ;  /* 0x00000013ff097290 */ /* 0x000fe400097fe4ff */
[----:B------:R-:W-:Y:S01]  /*39bd0*/  UIADD3 UR14, UP0, UPT, UR14, 0x10, URZ ;  /* 0x000000100e0e7890 */ /* 0x000fe2000ff1e0ff */
[----:B-1----:R-:W-:Y:S01]  /*39be0*/  DFMA R4, R6, R6, R4 ;  /* 0x000000060604722b */ /* 0x002fe20000000004 */
[----:B------:R-:W-:Y:S02]  /*39bf0*/  UIADD3 UR5, UP2, UPT, UR20, 0x10, URZ ;  /* 0x0000001014057890 */ /* 0x000fe4000ff5e0ff */
[----:B------:R-:W-:Y:S02]  /*39c00*/  UIADD3.X UR15, UPT, UPT, URZ, UR15, URZ, UP0, !UPT ;  /* 0x0000000fff0f7290 */ /* 0x000fe400087fe4ff */
[----:B------:R-:W-:Y:S01]  /*39c10*/  UIADD3.X UR6, UPT, UPT, URZ, UR21, URZ, UP2, !UPT ;  /* 0x00000015ff067290 */ /* 0x000fe200097fe4ff */
[----:B------:R-:W-:-:S02]  /*39c20*/  MOV R48, UR14 ;  /* 0x0000000e00307c02 */ /* 0x000fc40008000f00 */
[----:B0-----:R-:W-:Y:S01]  /*39c30*/  DFMA R4, R2, R2, R4 ;  /* 0x000000020204722b */ /* 0x001fe20000000004 */
[----:B------:R-:W-:Y:S02]  /*39c40*/  MOV R50, UR12 ;  /* 0x0000000c00327c02 */ /* 0x000fe40008000f00 */
[----:B------:R-:W-:Y:S02]  /*39c50*/  MOV R52, UR7 ;  /* 0x0000000700347c02 */ /* 0x000fe40008000f00 */
[----:B------:R-:W-:Y:S02]  /*39c60*/  MOV R49, UR15 ;  /* 0x0000000f00317c02 */ /* 0x000fe40008000f00 */
[----:B------:R-:W-:Y:S02]  /*39c70*/  MOV R51, UR13 ;  /* 0x0000000d00337c02 */ /* 0x000fe40008000f00 */
[----:B------:R-:W-:Y:S02]  /*39c80*/  MOV R53, UR9 ;  /* 0x0000000900357c02 */ /* 0x000fe40008000f00 */
[----:B------:R-:W-:-:S02]  /*39c90*/  MOV R55, UR6 ;  /* 0x0000000600377c02 */ /* 0x000fc40008000f00 */
[----:B------:R-:W-:Y:S01]  /*39ca0*/  MOV R54, UR5 ;  /* 0x0000000500367c02 */ /* 0x000fe20008000f00 */
[----:B------:R-:W-:-:S06]  /*39cb0*/  UMOV UR5, URZ ;  /* 0x000000ff00057c82 */ /* 0x000fcc0008000000 */
.L_x_487:
        /* <DEDUP_REMOVED lines=30> */
[----:B------:R1:W5:Y:S04]  /*39ea0*/  LDG.E R63, desc[UR10][R52.64+0xc] ;  /* 0x00000c0a343f7981 */ /* 0x000368000c1e1900 */
[----:B------:R1:W5:Y:S01]  /*39eb0*/  LDG.E R64, desc[UR10][R54.64+0xc] ;  /* 0x00000c0a36407981 */ /* 0x000362000c1e1900 */
[----:B------:R-:W-:-:S04]  /*39ec0*/  UIADD3 UR5, UPT, UPT, UR5, 0x8, URZ ;  /* 0x0000000805057890 */ /* 0x000fc8000fffe0ff */
[----:B------:R-:W-:Y:S01]  /*39ed0*/  UISETP.NE.AND UP0, UPT, UR5, 0x100, UPT ;  /* 0x000001000500788c */ /* 0x000fe2000bf05270 */
[----:B0-----:R-:W-:Y:S02]  /*39ee0*/  IADD3 R48, P0, PT, R48, 0x20, RZ ;  /* 0x0000002030307810 */ /* 0x001fe40007f1e0ff */
[----:B------:R-:W-:Y:S02]  /*39ef0*/  IADD3 R50, P1, PT, R50, 0x20, RZ ;  /* 0x0000002032327810 */ /* 0x000fe40007f3e0ff */
[----:B-1----:R-:W-:Y:S02]  /*39f00*/  IADD3 R52, P2, PT, R52, 0x20, RZ ;  /* 0x0000002034347810 */ /* 0x002fe40007f5e0ff */
[----:B------:R-:W-:Y:S02]  /*39f10*/  IADD3 R54, P3, PT, R54, 0x20, RZ ;  /* 0x0000002036367810 */ /* 0x000fe40007f7e0ff */
[----:B------:R-:W-:Y:S02]  /*39f20*/  IADD3.X R49, PT, PT, RZ, R49, RZ, P0, !PT ;  /* 0x00000031ff317210 */ /* 0x000fe400007fe4ff */
[----:B------:R-:W-:-:S02]  /*39f30*/  IADD3.X R51, PT, PT, RZ, R51, RZ, P1, !PT ;  /* 0x00000033ff337210 */ /* 0x000fc40000ffe4ff */
[----:B------:R-:W-:Y:S02]  /*39f40*/  IADD3.X R53, PT, PT, RZ, R53, RZ, P2, !PT ;  /* 0x00000035ff357210 */ /* 0x000fe400017fe4ff */
[----:B------:R-:W-:Y:S01]  /*39f50*/  IADD3.X R55, PT, PT, RZ, R55, RZ, P3, !PT ;  /* 0x00000037ff377210 */ /* 0x000fe20001ffe4ff */
[----:B--2---:R-:W0:Y:S08]  /*39f60*/  F2F.F64.F32 R6, R6 ;  /* 0x0000000600067310 */ /* 0x004e300000201800 */
[----:B---3--:R-:W1:Y:S08]  /*39f70*/  F2F.F64.F32 R2, R2 ;  /* 0x0000000200027310 */ /* 0x008e700000201800 */
[----:B----4-:R-:W2:Y:S01]  /*39f80*/  F2F.F64.F32 R14, R14 ;  /* 0x0000000e000e7310 */ /* 0x010ea20000201800 */
[----:B0-----:R-:W-:-:S07]  /*39f90*/  DMUL R6, R6, R6 ;  /* 0x0000000606067228 */ /* 0x001fce0000000000 */
[----:B-----5:R-:W0:Y:S01]  /*39fa0*/  F2F.F64.F32 R8, R8 ;  /* 0x0000000800087310 */ /* 0x020e220000201800 */
[----:B-1----:R-:W-:-:S07]  /*39fb0*/  DFMA R6, R2, R2, R6 ;  /* 0x000000020206722b */ /* 0x002fce0000000006 */
[----:B------:R-:W1:Y:S01]  /*39fc0*/  F2F.F64.F32 R12, R12 ;  /* 0x0000000c000c7310 */ /* 0x000e620000201800 */
[----:B--2---:R-:W-:-:S07]  /*39fd0*/  DMUL R14, R14, R14 ;  /* 0x0000000e0e0e7228 */ /* 0x004fce0000000000 */
[----:B------:R-:W2:Y:S01]  /*39fe0*/  F2F.F64.F32 R22, R22 ;  /* 0x0000001600167310 */ /* 0x000ea20000201800 */
[----:B0-----:R-:W-:-:S07]  /*39ff0*/  DFMA R6, R8, R8, R6 ;  /* 0x000000080806722b */ /* 0x001fce0000000006 */
[----:B------:R-:W0:Y:S01]  /*3a000*/  F2F.F64.F32 R10, R10 ;  /* 0x0000000a000a7310 */ /* 0x000e220000201800 */
[----:B-1----:R-:W-:-:S07]  /*3a010*/  DFMA R14, R12, R12, R14 ;  /* 0x0000000c0c0e722b */ /* 0x002fce000000000e */
[----:B------:R-:W1:Y:S01]  /*3a020*/  F2F.F64.F32 R16, R16 ;  /* 0x0000001000107310 */ /* 0x000e620000201800 */
[----:B--2---:R-:W-:-:S07]  /*3a030*/  DMUL R22, R22, R22 ;  /* 0x0000001616167228 */ /* 0x004fce0000000000 */
[----:B------:R-:W2:Y:S08]  /*3a040*/  F2F.F64.F32 R20, R20 ;  /* 0x0000001400147310 */ /* 0x000eb00000201800 */
[----:B------:R-:W3:Y:S01]  /*3a050*/  F2F.F64.F32 R30, R30 ;  /* 0x0000001e001e7310 */ /* 0x000ee20000201800 */
[----:B0-----:R-:W-:-:S07]  /*3a060*/  DFMA R6, R10, R10, R6 ;  /* 0x0000000a0a06722b */ /* 0x001fce0000000006 */
[----:B------:R-:W0:Y:S01]  /*3a070*/  F2F.F64.F32 R18, R18 ;  /* 0x0000001200127310 */ /* 0x000e220000201800 */
[----:B-1----:R-:W-:-:S07]  /*3a080*/  DFMA R14, R16, R16, R14 ;  /* 0x00000010100e722b */ /* 0x002fce000000000e */
[----:B------:R-:W1:Y:S01]  /*3a090*/  F2F.F64.F32 R24, R24 ;  /* 0x0000001800187310 */ /* 0x000e620000201800 */
[----:B--2---:R-:W-:-:S07]  /*3a0a0*/  DFMA R22, R20, R20, R22 ;  /* 0x000000141416722b */ /* 0x004fce0000000016 */
[----:B------:R-:W2:Y:S01]  /*3a0b0*/  F2F.F64.F32 R28, R28 ;  /* 0x0000001c001c7310 */ /* 0x000ea20000201800 */
[----:B---3--:R-:W-:-:S07]  /*3a0c0*/  DMUL R30, R30, R30 ;  /* 0x0000001e1e1e7228 */ /* 0x008fce0000000000 */
[----:B------:R-:W3:Y:S01]  /*3a0d0*/  F2F.F64.F32 R38, R38 ;  /* 0x0000002600267310 */ /* 0x000ee20000201800 */
[----:B------:R-:W-:-:S07]  /*3a0e0*/  DADD R6, R6, R4 ;  /* 0x0000000006067229 */ /* 0x000fce0000000004 */
[----:B------:R-:W4:Y:S01]  /*3a0f0*/  F2F.F64.F32 R26, R26 ;  /* 0x0000001a001a7310 */ /* 0x000f220000201800 */
        /* <DEDUP_REMOVED lines=9> */
[----:B------:R-:W5:Y:S01]  /*3a190*/  F2F.F64.F32 R40, R40 ;  /* 0x0000002800287310 */ /* 0x000f620000201800 */
[----:B----4-:R-:W-:-:S07]  /*3a1a0*/  DFMA R22, R26, R26, R22 ;  /* 0x0000001a1a16722b */ /* 0x010fce0000000016 */
[----:B------:R-:W4:Y:S01]  /*3a1b0*/  F2F.F64.F32 R44, R44 ;  /* 0x0000002c002c7310 */ /* 0x000f220000201800 */
[----:B0-----:R-:W-:-:S07]  /*3a1c0*/  DFMA R30, R32, R32, R30 ;  /* 0x00000020201e722b */ /* 0x001fce000000001e */
[----:B------:R-:W0:Y:S01]  /*3a1d0*/  F2F.F64.F32 R12, R58 ;  /* 0x0000003a000c7310 */ /* 0x000e220000201800 */
[----:B-1----:R-:W-:Y:S02]  /*3a1e0*/  DFMA R38, R36, R36, R38 ;  /* 0x000000242426722b */ /* 0x002fe40000000026 */
[----:B--2---:R-:W-:-:S05]  /*3a1f0*/  DMUL R46, R46, R46 ;  /* 0x0000002e2e2e7228 */ /* 0x004fca0000000000 */
[----:B------:R-:W1:Y:S01]  /*3a200*/  F2F.F64.F32 R42, R42 ;  /* 0x0000002a002a7310 */ /* 0x000e620000201800 */
[----:B------:R-:W-:-:S07]  /*3a210*/  DADD R6, R6, R22 ;  /* 0x0000000006067229 */ /* 0x000fce0000000016 */
[----:B------:R-:W2:Y:S01]  /*3a220*/  F2F.F64.F32 R2, R0 ;  /* 0x0000000000027310 */ /* 0x000ea20000201800 */
[----:B---3--:R-:W-:-:S07]  /*3a230*/  DFMA R30, R34, R34, R30 ;  /* 0x00000022221e722b */ /* 0x008fce000000001e */
[----:B------:R-:W3:Y:S01]  /*3a240*/  F2F.F64.F32 R10, R57 ;  /* 0x00000039000a7310 */ /* 0x000ee20000201800 */
[----:B-----5:R-:W-:-:S07]  /*3a250*/  DFMA R38, R40, R40, R38 ;  /* 0x000000282826722b */ /* 0x020fce0000000026 */
[----:B------:R-:W5:Y:S01]  /*3a260*/  F2F.F64.F32 R18, R62 ;  /* 0x0000003e00127310 */ /* 0x000f620000201800 */
[----:B----4-:R-:W-:Y:S02]  /*3a270*/  DFMA R46, R44, R44, R46 ;  /* 0x0000002c2c2e722b */ /* 0x010fe4000000002e */
[----:B0-----:R-:W-:-:S05]  /*3a280*/  DMUL R12, R12, R12 ;  /* 0x0000000c0c0c7228 */ /* 0x001fca0000000000 */
[----:B------:R-:W0:Y:S01]  /*3a290*/  F2F.F64.F32 R8, R56 ;  /* 0x0000003800087310 */ /* 0x000e220000201800 */
[----:B------:R-:W-:-:S07]  /*3a2a0*/  DADD R6, R6, R30 ;  /* 0x0000000006067229 */ /* 0x000fce000000001e */
[----:B------:R-:W4:Y:S01]  /*3a2b0*/  F2F.F64.F32 R4, R59 ;  /* 0x0000003b00047310 */ /* 0x000f220000201800 */
[----:B-1----:R-:W-:-:S07]  /*3a2c0*/  DFMA R38, R42, R42, R38 ;  /* 0x0000002a2a26722b */ /* 0x002fce0000000026 */
[----:B------:R-:W1:Y:S01]  /*3a2d0*/  F2F.F64.F32 R16, R61 ;  /* 0x0000003d00107310 */ /* 0x000e620000201800 */
[----:B--2---:R-:W-:Y:S02]  /*3a2e0*/  DFMA R46, R2, R2, R46 ;  /* 0x00000002022e722b */ /* 0x004fe4000000002e */
[----:B---3--:R-:W-:Y:S02]  /*3a2f0*/  DFMA R12, R10, R10, R12 ;  /* 0x0000000a0a0c722b */ /* 0x008fe4000000000c */
[----:B-----5:R-:W-:-:S03]  /*3a300*/  DMUL R18, R18, R18 ;  /* 0x0000001212127228 */ /* 0x020fc60000000000 */
[----:B------:R-:W2:Y:S01]  /*3a310*/  F2F.F64.F32 R14, R60 ;  /* 0x0000003c000e7310 */ /* 0x000ea20000201800 */
[----:B------:R-:W-:-:S07]  /*3a320*/  DADD R6, R6, R38 ;  /* 0x0000000006067229 */ /* 0x000fce0000000026 */
[----:B------:R-:W3:Y:S01]  /*3a330*/  F2F.F64.F32 R2, R63 ;  /* 0x0000003f00027310 */ /* 0x000ee20000201800 */
[----:B0-----:R-:W-:Y:S02]  /*3a340*/  DFMA R46, R8, R8, R46 ;  /* 0x00000008082e722b */ /* 0x001fe4000000002e */
[----:B----4-:R-:W-:Y:S02]  /*3a350*/  DFMA R12, R4, R4, R12 ;  /* 0x00000004040c722b */ /* 0x010fe4000000000c */
[----:B-1----:R-:W-:-:S03]  /*3a360*/  DFMA R18, R16, R16, R18 ;  /* 0x000000101012722b */ /* 0x002fc60000000012 */
[----:B------:R-:W0:Y:S01]  /*3a370*/  F2F.F64.F32 R4, R64 ;  /* 0x0000004000047310 */ /* 0x000e220000201800 */
[----:B------:R-:W-:Y:S02]  /*3a380*/  DADD R6, R6, R46 ;  /* 0x0000000006067229 */ /* 0x000fe4000000002e */
[----:B--2---:R-:W-:Y:S02]  /*3a390*/  DFMA R12, R14, R14, R12 ;  /* 0x0000000e0e0c722b */ /* 0x004fe4000000000c */
[----:B---3--:R-:W-:-:S06]  /*3a3a0*/  DFMA R18, R2, R2, R18 ;  /* 0x000000020212722b */ /* 0x008fcc0000000012 */
[----:B------:R-:W-:Y:S02]  /*3a3b0*/  DADD R6, R6, R12 ;  /* 0x0000000006067229 */ /* 0x000fe4000000000c */
[----:B0-----:R-:W-:-:S08]  /*3a3c0*/  DFMA R4, R4, R4, R18 ;  /* 0x000000040404722b */ /* 0x001fd00000000012 */
[----:B------:R-:W-:Y:S01]  /*3a3d0*/  DADD R4, R6, R4 ;  /* 0x0000000006047229 */ /* 0x000fe20000000004 */
[----:B------:R-:W-:Y:S10]  /*3a3e0*/  BRA.U UP0, `(.L_x_487) ;  /* 0xfffffff900347547 */ /* 0x000ff4000b83ffff */
[----:B------:R-:W0:Y:S02]  /*3a3f0*/  LDCU.64 UR6, c[0x0][0x3f8] ;  /* 0x00007f00ff0677ac */ /* 0x000e240008000a00 */
[----:B0-----:R-:W-:-:S04]  /*3a400*/  UIADD3 UR5, UP0, UPT, UR6, 0x20, URZ ;  /* 0x0000002006057890 */ /* 0x001fc8000ff1e0ff */
[----:B------:R-:W-:Y:S02]  /*3a410*/  UIADD3.X UR6, UPT, UPT, URZ, UR7, URZ, UP0, !UPT ;  /* 0x00000007ff067290 */ /* 0x000fe400087fe4ff */
[----:B------:R-:W-:Y:S01]  /*3a420*/  MOV R2, UR5 ;  /* 0x0000000500027c02 */ /* 0x000fe20008000f00 */
[----:B------:R-:W-:-:S03]  /*3a430*/  UMOV UR5, URZ ;  /* 0x000000ff00057c82 */ /* 0x000fc60008000000 */
[----:B------:R-:W-:-:S07]  /*3a440*/  MOV R3, UR6 ;  /* 0x0000000600037c02 */ /* 0x000fce0008000f00 */
.L_x_488:
        /* <DEDUP_REMOVED lines=48> */
[----:B--2---:R0:W1:Y:S08]  /*3a750*/  F2F.F64.F32 R6, R0 ;  /* 0x0000000000067310 */ /* 0x0040700000201800 */
[----:B---3--:R2:W3:Y:S01]  /*3a760*/  F2F.F64.F32 R8, R10 ;  /* 0x0000000a00087310 */ /* 0x0084e20000201800 */
[----:B0-----:R-:W5:Y:S01]  /*3a770*/  LDG.E R0, desc[UR10][R2.64+0xa0] ;  /* 0x0000a00a02007981 */ /* 0x001f62000c1e1900 */
[----:B-1----:R-:W-:-:S03]  /*3a780*/  DFMA R4, R6, R6, R4 ;  /* 0x000000060604722b */ /* 0x002fc60000000004 */
[----:B--2---:R-:W2:Y:S03]  /*3a790*/  LDG.E R10, desc[UR10][R2.64+0xa4] ;  /* 0x0000a40a020a7981 */ /* 0x004ea6000c1e1900 */
[----:B----4-:R0:W1:Y:S02]  /*3a7a0*/  F2F.F64.F32 R6, R11 ;  /* 0x0000000b00067310 */ /* 0x0100640000201800 */
[----:B---3--:R-:W-:-:S06]  /*3a7b0*/  DFMA R4, R8, R8, R4 ;  /* 0x000000080804722b */ /* 0x008fcc0000000004 */
[----:B-----5:R3:W4:Y:S01]  /*3a7c0*/  F2F.F64.F32 R8, R12 ;  /* 0x0000000c00087310 */ /* 0x0207220000201800 */
[----:B0-----:R-:W5:Y:S01]  /*3a7d0*/  LDG.E R11, desc[UR10][R2.64+0xa8] ;  /* 0x0000a80a020b7981 */ /* 0x001f62000c1e1900 */
[----:B-1----:R-:W-:-:S03]  /*3a7e0*/  DFMA R4, R6, R6, R4 ;  /* 0x000000060604722b */ /* 0x002fc60000000004 */
[----:B---3--:R-:W3:Y:S03]  /*3a7f0*/  LDG.E R12, desc[UR10][R2.64+0xac] ;  /* 0x0000ac0a020c7981 */ /* 0x008ee6000c1e1900 */
[----:B------:R0:W1:Y:S02]  /*3a800*/  F2F.F64.F32 R6, R13 ;  /* 0x0000000d00067310 */ /* 0x0000640000201800 */
[----:B----4-:R-:W-:-:S06]  /*3a810*/  DFMA R4, R8, R8, R4 ;  /* 0x000000080804722b */ /* 0x010fcc0000000004 */
[----:B------:R4:W4:Y:S01]  /*3a820*/  F2F.F64.F32 R8, R14 ;  /* 0x0000000e00087310 */ /* 0x0009220000201800 */
[----:B0-----:R-:W3:Y:S01]  /*3a830*/  LDG.E R13, desc[UR10][R2.64+0xb0] ;  /* 0x0000b00a020d7981 */ /* 0x001ee2000c1e1900 */
[----:B-1----:R-:W-:-:S03]  /*3a840*/  DFMA R4, R6, R6, R4 ;  /* 0x000000060604722b */ /* 0x002fc60000000004 */
[----:B----4-:R-:W4:Y:S03]  /*3a850*/  LDG.E R14, desc[UR10][R2.64+0xb4] ;  /* 0x0000b40a020e7981 */ /* 0x010f26000c1e1900 */
[----:B------:R0:W1:Y:S02]  /*3a860*/  F2F.F64.F32 R6, R15 ;  /* 0x0000000f00067310 */ /* 0x0000640000201800 */
[----:B------:R-:W-:-:S06]  /*3a870*/  DFMA R4, R8, R8, R4 ;  /* 0x000000080804722b */ /* 0x000fcc0000000004 */
[----:B------:R1:W1:Y:S01]  /*3a880*/  F2F.F64.F32 R8, R16 ;  /* 0x0000001000087310 */ /* 0x0002620000201800 */
[----:B0-----:R-:W4:Y:S01]  /*3a890*/  LDG.E R15, desc[UR10][R2.64+0xb8] ;  /* 0x0000b80a020f7981 */ /* 0x001f22000c1e1900 */
[----:B-1----:R-:W-:-:S03]  /*3a8a0*/  DFMA R4, R6, R6, R4 ;  /* 0x000000060604722b */ /* 0x002fc60000000004 */
[----:B------:R-:W4:Y:S03]  /*3a8b0*/  LDG.E R16, desc[UR10][R2.64+0xbc] ;  /* 0x0000bc0a02107981 */ /* 0x000f26000c1e1900 */
        /* <DEDUP_REMOVED lines=24> */
[----:B------:R-:W0:Y:S02]  /*3aa40*/  F2F.F64.F32 R6, R25 ;  /* 0x0000001900067310 */ /* 0x000e240000201800 */
[----:B------:R-:W-:-:S06]  /*3aa50*/  DFMA R4, R8, R8, R4 ;  /* 0x000000080804722b */ /* 0x000fcc0000000004 */
        /* <DEDUP_REMOVED lines=64> */
[----:B--2---:R-:W1:Y:S02]  /*3ae60*/  F2F.F64.F32 R6, R10 ;  /* 0x0000000a00067310 */ /* 0x004e640000201800 */
[----:B0-----:R-:W-:-:S06]  /*3ae70*/  DFMA R4, R4, R4, R8 ;  /* 0x000000040404722b */ /* 0x001fcc0000000008 */
[----:B-----5:R-:W0:Y:S02]  /*3ae80*/  F2F.F64.F32 R8, R11 ;  /* 0x0000000b00087310 */ /* 0x020e240000201800 */
[----:B-1----:R-:W-:-:S06]  /*3ae90*/  DFMA R4, R6, R6, R4 ;  /* 0x000000060604722b */ /* 0x002fcc0000000004 */
[----:B---3--:R-:W1:Y:S02]  /*3aea0*/  F2F.F64.F32 R6, R12 ;  /* 0x0000000c00067310 */ /* 0x008e640000201800 */
[----:B0-----:R-:W-:-:S06]  /*3aeb0*/  DFMA R4, R8, R8, R4 ;  /* 0x000000080804722b */ /* 0x001fcc0000000004 */
[----:B------:R-:W0:Y:S02]  /*3aec0*/  F2F.F64.F32 R8, R13 ;  /* 0x0000000d00087310 */ /* 0x000e240000201800 */
[----:B-1----:R-:W-:-:S06]  /*3aed0*/  DFMA R4, R6, R6, R4 ;  /* 0x000000060604722b */ /* 0x002fcc0000000004 */
[----:B----4-:R-:W1:Y:S02]  /*3aee0*/  F2F.F64.F32 R6, R14 ;  /* 0x0000000e00067310 */ /* 0x010e640000201800 */
        /* <DEDUP_REMOVED lines=17> */
[----:B------:R-:W0:Y:S01]  /*3b000*/  F2F.F64.F32 R8, R23 ;  /* 0x0000001700087310 */ /* 0x000e220000201800 */
[----:B------:R-:W-:Y:S01]  /*3b010*/  UIADD3 UR5, UPT, UPT, UR5, 0x40, URZ ;  /* 0x0000004005057890 */ /* 0x000fe2000fffe0ff */
[----:B-1----:R-:W-:-:S06]  /*3b020*/  DFMA R4, R6, R6, R4 ;  /* 0x000000060604722b */ /* 0x002fcc0000000004 */
[----:B------:R-:W1:Y:S01]  /*3b030*/  F2F.F64.F32 R6, R24 ;  /* 0x0000001800067310 */ /* 0x000e620000201800 */
[----:B------:R-:W-:Y:S01]  /*3b040*/  UISETP.NE.AND UP0, UPT, UR5, 0x400, UPT ;  /* 0x000004000500788c */ /* 0x000fe2000bf05270 */
[----:B0-----:R-:W-:Y:S01]  /*3b050*/  DFMA R4, R8, R8, R4 ;  /* 0x000000080804722b */ /* 0x001fe20000000004 */
[----:B------:R-:W-:-:S04]  /*3b060*/  IADD3 R2, P0, PT, R2, 0x100, RZ ;  /* 0x0000010002027810 */ /* 0x000fc80007f1e0ff */
[----:B------:R-:W-:-:S03]  /*3b070*/  IADD3.X R3, PT, PT, RZ, R3, RZ, P0, !PT ;  /* 0x00000003ff037210 */ /* 0x000fc600007fe4ff */
[----:B-1----:R-:W-:Y:S01]  /*3b080*/  DFMA R4, R6, R6, R4 ;  /* 0x000000060604722b */ /* 0x002fe20000000004 */
[----:B------:R-:W-:Y:S10]  /*3b090*/  BRA.U UP0, `(.L_x_488) ;  /* 0xfffffff100ec7547 */ /* 0x000ff4000b83ffff */
[----:B------:R-:W0:Y:S02]  /*3b0a0*/  LDCU.64 UR6, c[0x0][0x400] ;  /* 0x00008000ff0677ac */ /* 0x000e240008000a00 */
[----:B0-----:R-:W-:-:S04]  /*3b0b0*/  UIADD3 UR5, UP0, UPT, UR6, 0x20, URZ ;  /* 0x0000002006057890 */ /* 0x001fc8000ff1e0ff */
[----:B------:R-:W-:Y:S02]  /*3b0c0*/  UIADD3.X UR6, UPT, UPT, URZ, UR7, URZ, UP0, !UPT ;  /* 0x00000007ff067290 */ /* 0x000fe400087fe4ff */
[----:B------:R-:W-:Y:S01]  /*3b0d0*/  MOV R2, UR5 ;  /* 0x0000000500027c02 */ /* 0x000fe20008000f00 */
[----:B------:R-:W-:-:S03]  /*3b0e0*/  UMOV UR5, URZ ;  /* 0x000000ff00057c82 */ /* 0x000fc60008000000 */
[----:B------:R-:W-:-:S07]  /*3b0f0*/  MOV R3, UR6 ;  /* 0x0000000600037c02 */ /* 0x000fce0008000f00 */
.L_x_489:
        /* <DEDUP_REMOVED lines=197> */
[----:B------:R-:W0:Y:S02]  /*3bd50*/  F2F.F32.F64 R3, R4 ;  /* 0x0000000400037310 */ /* 0x000e240000301000 */
[----:B0-----:R-:W-:-:S06]  /*3bd60*/  IADD3 R0, PT, PT, R3, -0xd000000, RZ ;  /* 0xf300000003007810 */ /* 0x001fcc0007ffe0ff */
[----:B------:R0:W1:Y:S01]  /*3bd70*/  MUFU.RSQ R2, R3 ;  /* 0x0000000300027308 */ /* 0x0000620000001400 */
[----:B------:R-:W-:-:S13]  /*3bd80*/  ISETP.GT.U32.AND P0, PT, R0, 0x727fffff, PT ;  /* 0x727fffff0000780c */ /* 0x000fda0003f04070 */
[----:B0-----:R-:W-:Y:S05]  /*3bd90*/  @!P0 BRA `(.L_x_490) ;  /* 0x0000000000148947 */ /* 0x001fea0003800000 */
[----:B------:R-:W-:Y:S02]  /*3bda0*/  MOV R0, R3 ;  /* 0x0000000300007202 */ /* 0x000fe40000000f00 */
[----:B------:R-:W-:-:S07]  /*3bdb0*/  MOV R20, 0x3bdd0 ;  /* 0x0003bdd000147802 */ /* 0x000fce0000000f00 */
[----:B-1----:R-:W-:Y:S05]  /*3bdc0*/  CALL.REL.NOINC `($__internal_3_$__cuda_sm20_sqrt_rn_f32_slowpath) ;  /* 0x000000a000807944 */ /* 0x002fea0003c00000 */
[----:B------:R-:W-:Y:S01]  /*3bdd0*/  MOV R4, R0 ;  /* 0x0000000000047202 */ /* 0x000fe20000000f00 */
[----:B------:R-:W-:Y:S06]  /*3bde0*/  BRA `(.L_x_491) ;  /* 0x0000000000107947 */ /* 0x000fec0003800000 */
.L_x_490:
[----:B-1----:R-:W-:Y:S01]  /*3bdf0*/  FMUL.FTZ R4, R3, R2 ;  /* 0x0000000203047220 */ /* 0x002fe20000410000 */
[----:B------:R-:W-:-:S03]  /*3be00*/  FMUL.FTZ R0, R2, 0.5 ;  /* 0x3f00000002007820 */ /* 0x000fc60000410000 */
[----:B------:R-:W-:-:S04]  /*3be10*/  FFMA R3, -R4, R4, R3 ;  /* 0x0000000404037223 */ /* 0x000fc80000000103 */
[----:B------:R-:W-:-:S07]  /*3be20*/  FFMA R4, R3, R0, R4 ;  /* 0x0000000003047223 */ /* 0x000fce0000000004 */
.L_x_491:
[----:B------:R-:W0:Y:S01]  /*3be30*/  LDCU UR5, c[0x0][0x4b0] ;  /* 0x00009600ff0577ac */ /* 0x000e220008000800 */
[----:B------:R-:W1:Y:S01]  /*3be40*/  MUFU.RCP R3, R4 ;  /* 0x0000000400037308 */ /* 0x000e620000001000 */
[----:B0-----:R-:W-:Y:S01]  /*3be50*/  MOV R5, UR5 ;  /* 0x0000000500057c02 */ /* 0x001fe20008000f00 */
[----:B-1----:R-:W-:Y:S01]  /*3be60*/  FFMA R0, R3, -R4, 1 ;  /* 0x3f80000003007423 */ /* 0x002fe20000000804 */
[----:B------:R-:W-:-:S05]  /*3be70*/  FSETP.GT.AND P2, PT, R4, UR5, PT ;  /* 0x0000000504007c0b */ /* 0x000fca000bf44000 */
[----:B------:R-:W0:Y:S01]  /*3be80*/  FCHK P0, R5, R4 ;  /* 0x0000000405007302 */ /* 0x000e220000000000 */
[----:B------:R-:W-:-:S04]  /*3be90*/  FFMA R0, R3, R0, R3 ;  /* 0x0000000003007223 */ /* 0x000fc80000000003 */
[----:B------:R-:W-:-:S04]  /*3bea0*/  FFMA R3, R0, UR5, RZ ;  /* 0x0000000500037c23 */ /* 0x000fc800080000ff */
[----:B------:R-:W-:-:S04]  /*3beb0*/  FFMA R2, R3, -R4, UR5 ;  /* 0x0000000503027e23 */ /* 0x000fc80008000804 */
[----:B------:R-:W-:Y:S01]  /*3bec0*/  FFMA R6, R0, R2, R3 ;  /* 0x0000000200067223 */ /* 0x000fe20000000003 */
[----:B0-----:R-:W-:Y:S06]  /*3bed0*/  @!P0 BRA `(.L_x_492) ;  /* 0x0000000000148947 */ /* 0x001fec0003800000 */
[----:B------:R-:W0:Y:S01]  /*3bee0*/  LDC R0, c[0x0][0x4b0] ;  /* 0x00012c00ff007b82 */ /* 0x000e220000000800 */
[----:B------:R-:W-:Y:S02]  /*3bef0*/  MOV R3, R4 ;  /* 0x0000000400037202 */ /* 0x000fe40000000f00 */
[----:B------:R-:W-:-:S07]  /*3bf00*/  MOV R24, 0x3bf20 ;  /* 0x0003bf2000187802 */ /* 0x000fce0000000f00 */
[----:B0-----:R-:W-:Y:S05]  /*3bf10*/  CALL.REL.NOINC `($__internal_4_$__cuda_sm3x_div_rn_noftz_f32_slowpath) ;  /* 0x000000a0008c7944 */ /* 0x001fea0003c00000 */
[----:B------:R-:W-:-:S07]  /*3bf20*/  MOV R6, R0 ;  /* 0x0000000000067202 */ /* 0x000fce0000000f00 */
.L_x_492:
[----:B------:R-:W0:Y:S01]  /*3bf30*/  LDC.64 R2, c[0x0][0x4a8] ;  /* 0x00012a00ff027b82 */ /* 0x000e220000000a00 */
[----:B------:R-:W-:Y:S01]  /*3bf40*/  FSEL R6, R6, 1, P2 ;  /* 0x3f80000006067808 */ /* 0x000fe20001000000 */
[----:B0-----:R-:W-:Y:S01]  /*3bf50*/  FADD R7, -R2, 1 ;  /* 0x3f80000002077421 */ /* 0x001fe20000000100 */
[----:B------:R-:W-:Y:S01]  /*3bf60*/  FADD R5, -R3, 1 ;  /* 0x3f80000003057421 */ /* 0x000fe20000000100 */
[----:B------:R-:W-:Y:S06]  /*3bf70*/  BRA.U !UP1, `(.L_x_493) ;  /* 0x00000019094c7547 */ /* 0x000fec000b800000 */
[----:B------:R-:W0:Y:S01]  /*3bf80*/  LDC.64 R16, c[0x0][0x498] ;  /* 0x00012600ff107b82 */ /* 0x000e220000000a00 */
[----:B------:R-:W-:Y:S01]  /*3bf90*/  UISETP.LT.AND UP0, UPT, UR22, 0x1, UPT ;  /* 0x000000011600788c */ /* 0x000fe2000bf01270 */
[----:B------:R-:W-:Y:S01]  /*3bfa0*/  UMOV UR6, URZ ;  /* 0x000000ff00067c82 */ /* 0x000fe20008000000 */
[----:B------:R-:W-:Y:S02]  /*3bfb0*/  UMOV UR7, URZ ;  /* 0x000000ff00077c82 */ /* 0x000fe40008000000 */
[----:B------:R-:W-:Y:S02]  /*3bfc0*/  USEL UR20, UR22, 0x1, !UP0 ;  /* 0x0000000116147887 */ /* 0x000fe4000c000000 */
[----:B------:R-:W-:Y:S01]  /*3bfd0*/  UISETP.GE.AND UP0, UPT, UR22, 0x4, UPT ;  /* 0x000000041600788c */ /* 0x000fe2000bf06270 */
[----:B0-----:R-:W-:Y:S01]  /*3bfe0*/  FADD R16, -R16, 1 ;  /* 0x3f80000010107421 */ /* 0x001fe20000000100 */
[----:B------:R-:W-:-:S07]  /*3bff0*/  FADD R17, -R17, 1 ;  /* 0x3f80000011117421 */ /* 0x000fce0000000100 */
[----:B------:R-:W-:Y:S05]  /*3c000*/  BRA.U !UP0, `(.L_x_494) ;  /* 0x0000001108b07547 */ /* 0x000fea000b800000 */
[----:B------:R-:W0:Y:S01]  /*3c010*/  LDCU.64 UR14, c[0x0][0x3c8] ;  /* 0x00007900ff0e77ac */ /* 0x000e220008000a00 */
[----:B------:R-:W1:Y:S01]  /*3c020*/  LDCU.64 UR12, c[0x0][0x408] ;  /* 0x00008100ff0c77ac */ /* 0x000e620008000a00 */
[----:B------:R-:W2:Y:S01]  /*3c030*/  LDCU.64 UR16, c[0x0][0x448] ;  /* 0x00008900ff1077ac */ /* 0x000ea20008000a00 */
[----:B------:R-:W3:Y:S01]  /*3c040*/  LDCU.64 UR18, c[0x0][0x388] ;  /* 0x00007100ff1277ac */ /* 0x000ee20008000a00 */
[----:B------:R-:W4:Y:S01]  /*3c050*/  LDCU UR21, c[0x0][0x4a0] ;  /* 0x00009400ff1577ac */ /* 0x000f220008000800 */
[----:B0-----:R-:W-:Y:S02]  /*3c060*/  UIADD3 UR14, UP0, UPT, UR14, 0x8, URZ ;  /* 0x000000080e0e7890 */ /* 0x001fe4000ff1e0ff */
[----:B-1----:R-:W-:Y:S02]  /*3c070*/  UIADD3 UR12, UP1, UPT, UR12, 0x8, URZ ;  /* 0x000000080c0c7890 */ /* 0x002fe4000ff3e0ff */
[----:B------:R-:W-:Y:S02]  /*3c080*/  UIADD3.X UR15, UPT, UPT, URZ, UR15, URZ, UP0, !UPT ;  /* 0x0000000fff0f7290 */ /* 0x000fe400087fe4ff */
[----:B--2---:R-:W-:Y:S01]  /*3c090*/  UIADD3 UR7, UP2, UPT, UR16, 0x8, URZ ;  /* 0x0000000810077890 */ /* 0x004fe2000ff5e0ff */
[----:B------:R-:W-:Y:S01]  /*3c0a0*/  MOV R8, UR14 ;  /* 0x0000000e00087c02 */ /* 0x000fe20008000f00 */
[----:B------:R-:W-:Y:S01]  /*3c0b0*/  UIADD3.X UR13, UPT, UPT, URZ, UR13, URZ, UP1, !UPT ;  /* 0x0000000dff0d7290 */ /* 0x000fe20008ffe4ff */
[----:B------:R-:W-:Y:S01]  /*3c0c0*/  MOV R10, UR12 ;  /* 0x0000000c000a7c02 */ /* 0x000fe20008000f00 */
[----:B---3--:R-:W-:Y:S01]  /*3c0d0*/  UIADD3 UR5, UP0, UPT, UR18, 0x8, URZ ;  /* 0x0000000812057890 */ /* 0x008fe2000ff1e0ff */
[----:B------:R-:W-:Y:S01]  /*3c0e0*/  MOV R9, UR15 ;  /* 0x0000000f00097c02 */ /* 0x000fe20008000f00 */
[----:B------:R-:W-:Y:S01]  /*3c0f0*/  UIADD3.X UR9, UPT, UPT, URZ, UR17, URZ, UP2, !UPT ;  /* 0x00000011ff097290 */ /* 0x000fe200097fe4ff */
[----:B------:R-:W-:Y:S01]  /*3c100*/  MOV R12, UR7 ;  /* 0x00000007000c7c02 */ /* 0x000fe20008000f00 */
[----:B------:R-:W-:Y:S01]  /*3c110*/  UIADD3.X UR6, UPT, UPT, URZ, UR19, URZ, UP0, !UPT ;  /* 0x00000013ff067290 */ /* 0x000fe200087fe4ff */
[----:B------:R-:W-:Y:S01]  /*3c120*/  MOV R11, UR13 ;  /* 0x0000000d000b7c02 */ /* 0x000fe20008000f00 */
[----:B------:R-:W-:Y:S01]  /*3c130*/  ULOP3.LUT UR16, UR20, 0x7ffffff0, URZ, 0xc0, !UPT ;  /* 0x7ffffff014107892 */ /* 0x000fe2000f8ec0ff */
[----:B------:R-:W-:Y:S01]  /*3c140*/  MOV R19, UR5 ;  /* 0x0000000500137c02 */ /* 0x000fe20008000f00 */
[----:B------:R-:W0:Y:S01]  /*3c150*/  LDCU UR22, c[0x0][0x4a4] ;  /* 0x00009480ff1677ac */ /* 0x000e220008000800 */
[----:B------:R-:W-:-:S02]  /*3c160*/  MOV R13, UR9 ;  /* 0x00000009000d7c02 */ /* 0x000fc40008000f00 */
[----:B------:R-:W-:Y:S01]  /*3c170*/  MOV R20, UR6 ;  /* 0x0000000600147c02 */ /* 0x000fe20008000f00 */
[----:B------:R-:W1:Y:S01]  /*3c180*/  LDCU UR23, c[0x0][0x494] ;  /* 0x00009280ff1777ac */ /* 0x000e620008000800 */
[----:B------:R-:W2:Y:S01]  /*3c190*/  LDCU.64 UR24, c[0x0][0x498] ;  /* 0x00009300ff1877ac */ /* 0x000ea20008000a00 */
[----:B----4-:R-:W-:-:S12]  /*3c1a0*/  UIADD3 UR17, UPT, UPT, -UR16, URZ, URZ ;  /* 0x000000ff10117290 */ /* 0x010fd8000fffe1ff */
.L_x_515:
[----:B------:R-:W3:Y:S04]  /*3c1b0*/  LDG.E R3, desc[UR10][R8.64+-0x8] ;  /* 0xfffff80a08037981 */ /* 0x000ee8000c1e1900 */
[----:B------:R-:W2:Y:S04]  /*3c1c0*/  LDG.E R0, desc[UR10][R10.64+-0x8] ;  /* 0xfffff80a0a007981 */ /* 0x000ea8000c1e1900 */
[----:B------:R-:W4:Y:S01]  /*3c1d0*/  LDG.E R2, desc[UR10][R12.64+-0x8] ;  /* 0xfffff80a0c027981 */ /* 0x000f22000c1e1900 */
[----:B------:R-:W5:Y:S01]  /*3c1e0*/  MUFU.RCP R18, R7 ;  /* 0x0000000700127308 */ /* 0x000f620000001000 */
[----:B---3--:R-:W-:-:S04]  /*3c1f0*/  FMUL R3, R6, R3 ;  /* 0x0000000306037220 */ /* 0x008fc80000400000 */
[-C--:B------:R-:W-:Y:S01]  /*3c200*/  FMUL R14, R17, R3.reuse ;  /* 0x00000003110e7220 */ /* 0x080fe20000400000 */
[----:B------:R-:W-:-:S03]  /*3c210*/  FMUL R15, R16, R3 ;  /* 0x00000003100f7220 */ /* 0x000fc60000400000 */
[----:B------:R-:W-:Y:S01]  /*3c220*/  FMUL R3, R3, R14 ;  /* 0x0000000e03037220 */ /* 0x000fe20000400000 */
[----:B--2---:R-:W-:-:S03]  /*3c230*/  FFMA R0, R0, UR24, R15 ;  /* 0x0000001800007c23 */ /* 0x004fc6000800000f */
[----:B----4-:R-:W-:Y:S01]  /*3c240*/  FFMA R2, R2, UR25, R3 ;  /* 0x0000001902027c23 */ /* 0x010fe20008000003 */
[----:B-----5:R-:W-:Y:S01]  /*3c250*/  FFMA R3, -R7, R18, 1 ;  /* 0x3f80000007037423 */ /* 0x020fe20000000112 */
[----:B------:R2:W-:Y:S01]  /*3c260*/  STG.E desc[UR10][R10.64+-0x8], R0 ;  /* 0xfffff8000a007986 */ /* 0x0005e2000c10190a */
[----:B------:R-:W3:Y:S02]  /*3c270*/  FCHK P0, R0, R7 ;  /* 0x0000000700007302 */ /* 0x000ee40000000000 */
[----:B------:R-:W-:Y:S01]  /*3c280*/  FFMA R3, R18, R3, R18 ;  /* 0x0000000312037223 */ /* 0x000fe20000000012 */
[----:B------:R2:W-:Y:S03]  /*3c290*/  STG.E desc[UR10][R12.64+-0x8], R2 ;  /* 0xfffff8020c007986 */ /* 0x0005e6000c10190a */
[----:B------:R-:W-:-:S04]  /*3c2a0*/  FFMA R14, R0, R3, RZ ;  /* 0x00000003000e7223 */ /* 0x000fc800000000ff */
[----:B------:R-:W-:-:S04]  /*3c2b0*/  FFMA R15, -R7, R14, R0 ;  /* 0x0000000e070f7223 */ /* 0x000fc80000000100 */
[----:B------:R-:W-:Y:S01]  /*3c2c0*/  FFMA R21, R3, R15, R14 ;  /* 0x0000000f03157223 */ /* 0x000fe2000000000e */
[----:B------:R-:W-:Y:S02]  /*3c2d0*/  MOV R14, R19 ;  /* 0x00000013000e7202 */ /* 0x000fe40000000f00 */
[----:B------:R-:W-:Y:S01]  /*3c2e0*/  MOV R15, R20 ;  /* 0x00000014000f7202 */ /* 0x000fe20000000f00 */
[----:B--23--:R-:W-:Y:S06]  /*3c2f0*/  @!P0 BRA `(.L_x_495) ;  /* 0x0000000000108947 */ /* 0x00cfec0003800000 */
[----:B------:R-:W-:Y:S02]  /*3c300*/  MOV R3, R7 ;  /* 0x0000000700037202 */ /* 0x000fe40000000f00 */
[----:B------:R-:W-:-:S07]  /*3c310*/  MOV R24, 0x3c330 ;  /* 0x0003c33000187802 */ /* 0x000fce0000000f00 */
[----:B01----:R-:W-:Y:S05]  /*3c320*/  CALL.REL.NOINC `($__internal_4_$__cuda_sm3x_div_rn_noftz_f32_slowpath) ;  /* 0x0000009c00887944 */ /* 0x003fea0003c00000 */
[----:B------:R-:W-:-:S07]  /*3c330*/  MOV R21, R0 ;  /* 0x0000000000157202 */ /* 0x000fce0000000f00 */
.L_x_495:
[----:B------:R-:W2:Y:S08]  /*3c340*/  MUFU.RCP R0, R5 ;  /* 0x0000000500007308 */ /* 0x000eb00000001000 */
[----:B------:R-:W3:Y:S01]  /*3c350*/  FCHK P0, R2, R5 ;  /* 0x0000000502007302 */ /* 0x000ee20000000000 */
[----:B--2---:R-:W-:-:S04]  /*3c360*/  FFMA R3, -R5, R0, 1 ;  /* 0x3f80000005037423 */ /* 0x004fc80000000100 */
[----:B------:R-:W-:-:S04]  /*3c370*/  FFMA R3, R0, R3, R0 ;  /* 0x0000000300037223 */ /* 0x000fc80000000000 */
[----:B------:R-:W-:-:S04]  /*3c380*/  FFMA R0, R2, R3, RZ ;  /* 0x0000000302007223 */ /* 0x000fc800000000ff */
[----:B------:R-:W-:-:S04]  /*3c390*/  FFMA R18, -R5, R0, R2 ;  /* 0x0000000005127223 */ /* 0x000fc80000000102 */
[----:B------:R-:W-:Y:S01]  /*3c3a0*/  FFMA R0, R3, R18, R0 ;  /* 0x0000001203007223 */ /* 0x000fe20000000000 */
[----:B---3--:R-:W-:Y:S06]  /*3c3b0*/  @!P0 BRA `(.L_x_496) ;  /* 0x0000000000108947 */ /* 0x008fec0003800000 */
[----:B------:R-:W-:Y:S02]  /*3c3c0*/  MOV R0, R2 ;  /* 0x0000000200007202 */ /* 0x000fe40000000f00 */
[----:B------:R-:W-:Y:S02]  /*3c3d0*/  MOV R3, R5 ;  /* 0x0000000500037202 */ /* 0x000fe40000000f00 */
[----:B------:R-:W-:-:S07]  /*3c3e0*/  MOV R24, 0x3c400 ;  /* 0x0003c40000187802 */ /* 0x000fce0000000f00 */
[----:B01----:R-:W-:Y:S05]  /*3c3f0*/  CALL.REL.NOINC `($__internal_4_$__cuda_sm3x_div_rn_noftz_f32_slowpath) ;  /* 0x0000009c00547944 */ /* 0x003fea0003c00000 */
.L_x_496:
[----:B------:R-:W-:Y:S01]  /*3c400*/  IADD3 R2, PT, PT, R0, -0xd000000, RZ ;  /* 0xf300000000027810 */ /* 0x000fe20007ffe0ff */
[----:B------:R2:W3:Y:S03]  /*3c410*/  MUFU.RSQ R19, R0 ;  /* 0x0000000000137308 */ /* 0x0004e60000001400 */
[----:B------:R-:W-:-:S13]  /*3c420*/  ISETP.GT.U32.AND P0, PT, R2, 0x727fffff, PT ;  /* 0x727fffff0200780c */ /* 0x000fda0003f04070 */
[----:B--2---:R-:W-:Y:S05]  /*3c430*/  @!P0 BRA `(.L_x_497) ;  /* 0x00000000000c8947 */ /* 0x004fea0003800000 */
[----:B------:R-:W-:-:S07]  /*3c440*/  MOV R20, 0x3c460 ;  /* 0x0003c46000147802 */ /* 0x000fce0000000f00 */
[----:B01-3--:R-:W-:Y:S05]  /*3c450*/  CALL.REL.NOINC `($__internal_3_$__cuda_sm20_sqrt_rn_f32_slowpath) ;  /* 0x0000009800dc7944 */ /* 0x00bfea0003c00000 */
[----:B------:R-:W-:Y:S05]  /*3c460*/  BRA `(.L_x_498) ;  /* 0x0000000000107947 */ /* 0x000fea0003800000 */
.L_x_497:
[C---:B---3--:R-:W-:Y:S01]  /*3c470*/  FMUL.FTZ R3, R19.reuse, R0 ;  /* 0x0000000013037220 */ /* 0x048fe20000410000 */
[----:B------:R-:W-:-:S03]  /*3c480*/  FMUL.FTZ R2, R19, 0.5 ;  /* 0x3f00000013027820 */ /* 0x000fc60000410000 */
[----:B------:R-:W-:-:S04]  /*3c490*/  FFMA R0, -R3, R3, R0 ;  /* 0x0000000303007223 */ /* 0x000fc80000000100 */
[----:B------:R-:W-:-:S07]  /*3c4a0*/  FFMA R0, R0, R2, R3 ;  /* 0x0000000200007223 */ /* 0x000fce0000000003 */
.L_x_498:
[----:B------:R-:W-:-:S04]  /*3c4b0*/  FADD R18, R0, UR21 ;  /* 0x0000001500127e21 */ /* 0x000fc80008000000 */
        /* <DEDUP_REMOVED lines=12> */
.L_x_499:
[----:B------:R-:W0:Y:S02]  /*3c580*/  LDG.E R3, desc[UR10][R14.64+-0x8] ;  /* 0xfffff80a0e037981 */ /* 0x000e24000c1e1900 */
[----:B0-----:R-:W-:-:S04]  /*3c590*/  FFMA R0, R3, UR22, R0 ;  /* 0x0000001603007c23 */ /* 0x001fc80008000000 */
[----:B-1----:R-:W-:-:S05]  /*3c5a0*/  FFMA R3, -R0, UR23, R3 ;  /* 0x0000001700037c23 */ /* 0x002fca0008000103 */
[----:B------:R0:W-:Y:S04]  /*3c5b0*/  STG.E desc[UR10][R14.64+-0x8], R3 ;  /* 0xfffff8030e007986 */ /* 0x0001e8000c10190a */
[----:B------:R-:W2:Y:S04]  /*3c5c0*/  LDG.E R19, desc[UR10][R8.64+-0x4] ;  /* 0xfffffc0a08137981 */ /* 0x000ea8000c1e1900 */
[----:B------:R1:W-:Y:S04]  /*3c5d0*/  STG.E desc[UR10][R8.64+-0x8], RZ ;  /* 0xfffff8ff08007986 */ /* 0x0003e8000c10190a */
[----:B------:R-:W3:Y:S04]  /*3c5e0*/  LDG.E R0, desc[UR10][R10.64+-0x4] ;  /* 0xfffffc0a0a007981 */ /* 0x000ee8000c1e1900 */
[----:B------:R-:W4:Y:S01]  /*3c5f0*/  LDG.E R2, desc[UR10][R12.64+-0x4] ;  /* 0xfffffc0a0c027981 */ /* 0x000f22000c1e1900 */
[----:B------:R-:W0:Y:S02]  /*3c600*/  MUFU.RCP R20, R7 ;  /* 0x0000000700147308 */ /* 0x000e240000001000 */
[----:B0-----:R-:W-:Y:S01]  /*3c610*/  FFMA R3, -R7, R20, 1 ;  /* 0x3f80000007037423 */ /* 0x001fe20000000114 */
[----:B--2---:R-:W-:-:S04]  /*3c620*/  FMUL R19, R6, R19 ;  /* 0x0000001306137220 */ /* 0x004fc80000400000 */
[-C--:B------:R-:W-:Y:S01]  /*3c630*/  FMUL R18, R17, R19.reuse ;  /* 0x0000001311127220 */ /* 0x080fe20000400000 */
[----:B------:R-:W-:-:S03]  /*3c640*/  FMUL R21, R16, R19 ;  /* 0x0000001310157220 */ /* 0x000fc60000400000 */
[----:B------:R-:W-:Y:S01]  /*3c650*/  FMUL R19, R19, R18 ;  /* 0x0000001213137220 */ /* 0x000fe20000400000 */
[----:B---3--:R-:W-:Y:S01]  /*3c660*/  FFMA R18, R0, UR24, R21 ;  /* 0x0000001800127c23 */ /* 0x008fe20008000015 */
[----:B------:R-:W-:Y:S02]  /*3c670*/  FFMA R0, R20, R3, R20 ;  /* 0x0000000314007223 */ /* 0x000fe40000000014 */
[----:B----4-:R-:W-:Y:S01]  /*3c680*/  FFMA R26, R2, UR25, R19 ;  /* 0x00000019021a7c23 */ /* 0x010fe20008000013 */
[----:B------:R-:W0:Y:S01]  /*3c690*/  FCHK P0, R18, R7 ;  /* 0x0000000712007302 */ /* 0x000e220000000000 */
[----:B------:R1:W-:Y:S01]  /*3c6a0*/  STG.E desc[UR10][R10.64+-0x4], R18 ;  /* 0xfffffc120a007986 */ /* 0x0003e2000c10190a */
[----:B------:R-:W-:-:S03]  /*3c6b0*/  FFMA R2, R0, R18, RZ ;  /* 0x0000001200027223 */ /* 0x000fc600000000ff */
[----:B------:R1:W-:Y:S01]  /*3c6c0*/  STG.E desc[UR10][R12.64+-0x4], R26 ;  /* 0xfffffc1a0c007986 */ /* 0x0003e2000c10190a */
[----:B------:R-:W-:-:S04]  /*3c6d0*/  FFMA R3, -R7, R2, R18 ;  /* 0x0000000207037223 */ /* 0x000fc80000000112 */
[----:B------:R-:W-:Y:S01]  /*3c6e0*/  FFMA R21, R0, R3, R2 ;  /* 0x0000000300157223 */ /* 0x000fe20000000002 */
[----:B0-----:R-:W-:Y:S06]  /*3c6f0*/  @!P0 BRA `(.L_x_500) ;  /* 0x0000000000148947 */ /* 0x001fec0003800000 */
[----:B------:R-:W-:Y:S02]  /*3c700*/  MOV R0, R18 ;  /* 0x0000001200007202 */ /* 0x000fe40000000f00 */
[----:B------:R-:W-:Y:S02]  /*3c710*/  MOV R3, R7 ;  /* 0x0000000700037202 */ /* 0x000fe40000000f00 */
[----:B------:R-:W-:-:S07]  /*3c720*/  MOV R24, 0x3c740 ;  /* 0x0003c74000187802 */ /* 0x000fce0000000f00 */
[----:B-1----:R-:W-:Y:S05]  /*3c730*/  CALL.REL.NOINC `($__internal_4_$__cuda_sm3x_div_rn_noftz_f32_slowpath) ;  /* 0x0000009800847944 */ /* 0x002fea0003c00000 */
[----:B------:R-:W-:-:S07]  /*3c740*/  MOV R21, R0 ;  /* 0x0000000000157202 */ /* 0x000fce0000000f00 */
.L_x_500:
[----:B------:R-:W0:Y:S08]  /*3c750*/  MUFU.RCP R0, R5 ;  /* 0x0000000500007308 */ /* 0x000e300000001000 */
[----:B------:R-:W2:Y:S01]  /*3c760*/  FCHK P0, R26, R5 ;  /* 0x000000051a007302 */ /* 0x000ea20000000000 */
[----:B0-----:R-:W-:-:S04]  /*3c770*/  FFMA R3, -R5, R0, 1 ;  /* 0x3f80000005037423 */ /* 0x001fc80000000100 */
[----:B------:R-:W-:-:S04]  /*3c780*/  FFMA R0, R0, R3, R0 ;  /* 0x0000000300007223 */ /* 0x000fc80000000000 */
[----:B------:R-:W-:-:S04]  /*3c790*/  FFMA R2, R0, R26, RZ ;  /* 0x0000001a00027223 */ /* 0x000fc800000000ff */
[----:B------:R-:W-:-:S04]  /*3c7a0*/  FFMA R3, -R5, R2, R26 ;  /* 0x0000000205037223 */ /* 0x000fc8000000011a */
[----:B------:R-:W-:Y:S01]  /*3c7b0*/  FFMA R0, R0, R3, R2 ;  /* 0x0000000300007223 */ /* 0x000fe20000000002 */
[----:B--2---:R-:W-:Y:S06]  /*3c7c0*/  @!P0 BRA `(.L_x_501) ;  /* 0x0000000000108947 */ /* 0x004fec0003800000 */
[----:B------:R-:W-:Y:S02]  /*3c7d0*/  MOV R0, R26 ;  /* 0x0000001a00007202 */ /* 0x000fe40000000f00 */
[----:B------:R-:W-:Y:S02]  /*3c7e0*/  MOV R3, R5 ;  /* 0x0000000500037202 */ /* 0x000fe40000000f00 */
[----:B------:R-:W-:-:S07]  /*3c7f0*/  MOV R24, 0x3c810 ;  /* 0x0003c81000187802 */ /* 0x000fce0000000f00 */
[----:B-1----:R-:W-:Y:S05]  /*3c800*/  CALL.REL.NOINC `($__internal_4_$__cuda_sm3x_div_rn_noftz_f32_slowpath) ;  /* 0x0000009800507944 */ /* 0x002fea0003c00000 */
.L_x_501:
[----:B------:R-:W-:Y:S01]  /*3c810*/  IADD3 R2, PT, PT, R0, -0xd000000, RZ ;  /* 0xf300000000027810 */ /* 0x000fe20007ffe0ff */
[----:B------:R0:W2:Y:S03]  /*3c820*/  MUFU.RSQ R19, R0 ;  /* 0x0000000000137308 */ /* 0x0000a60000001400 */
[----:B------:R-:W-:-:S13]  /*3c830*/  ISETP.GT.U32.AND P0, PT, R2, 0x727fffff, PT ;  /* 0x727fffff0200780c */ /* 0x000fda0003f04070 */
[----:B0-----:R-:W-:Y:S05]  /*3c840*/  @!P0 BRA `(.L_x_502) ;  /* 0x00000000000c8947 */ /* 0x001fea0003800000 */
[----:B------:R-:W-:-:S07]  /*3c850*/  MOV R20, 0x3c870 ;  /* 0x0003c87000147802 */ /* 0x000fce0000000f00 */
[----:B-12---:R-:W-:Y:S05]  /*3c860*/  CALL.REL.NOINC `($__internal_3_$__cuda_sm20_sqrt_rn_f32_slowpath) ;  /* 0x0000009400d87944 */ /* 0x006fea0003c00000 */
[----:B------:R-:W-:Y:S05]  /*3c870*/  BRA `(.L_x_503) ;  /* 0x0000000000107947 */ /* 0x000fea0003800000 */
.L_x_502:
[C---:B--2---:R-:W-:Y:S01]  /*3c880*/  FMUL.FTZ R3, R19.reuse, R0 ;  /* 0x0000000013037220 */ /* 0x044fe20000410000 */
[----:B------:R-:W-:-:S03]  /*3c890*/  FMUL.FTZ R2, R19, 0.5 ;  /* 0x3f00000013027820 */ /* 0x000fc60000410000 */
[----:B------:R-:W-:-:S04]  /*3c8a0*/  FFMA R0, -R3, R3, R0 ;  /* 0x0000000303007223 */ /* 0x000fc80000000100 */
[----:B------:R-:W-:-:S07]  /*3c8b0*/  FFMA R0, R0, R2, R3 ;  /* 0x0000000200007223 */ /* 0x000fce0000000003 */
.L_x_503:
[----:B-1----:R-:W-:-:S04]  /*3c8c0*/  FADD R18, R0, UR21 ;  /* 0x0000001500127e21 */ /* 0x002fc80008000000 */
[----:B------:R-:W0:Y:S08]  /*3c8d0*/  MUFU.RCP R0, R18 ;  /* 0x0000001200007308 */ /* 0x000e300000001000 */
[----:B------:R-:W1:Y:S01]  /*3c8e0*/  FCHK P0, R21, R18 ;  /* 0x0000001215007302 */ /* 0x000e620000000000 */
[----:B0-----:R-:W-:-:S04]  /*3c8f0*/  FFMA R3, -R18, R0, 1 ;  /* 0x3f80000012037423 */ /* 0x001fc80000000100 */
[----:B------:R-:W-:-:S04]  /*3c900*/  FFMA R0, R0, R3, R0 ;  /* 0x0000000300007223 */ /* 0x000fc80000000000 */
[----:B------:R-:W-:-:S04]  /*3c910*/  FFMA R2, R0, R21, RZ ;  /* 0x0000001500027223 */ /* 0x000fc800000000ff */
[----:B------:R-:W-:-:S04]  /*3c920*/  FFMA R3, -R18, R2, R21 ;  /* 0x0000000212037223 */ /* 0x000fc80000000115 */
[----:B------:R-:W-:Y:S01]  /*3c930*/  FFMA R0, R0, R3, R2 ;  /* 0x0000000300007223 */ /* 0x000fe20000000002 */
[----:B-1----:R-:W-:Y:S06]  /*3c940*/  @!P0 BRA `(.L_x_504) ;  /* 0x0000000000108947 */ /* 0x002fec0003800000 */
[----:B------:R-:W-:Y:S02]  /*3c950*/  MOV R0, R21 ;  /* 0x0000001500007202 */ /* 0x000fe40000000f00 */
[----:B------:R-:W-:Y:S02]  /*3c960*/  MOV R3, R18 ;  /* 0x0000001200037202 */ /* 0x000fe40000000f00 */
[----:B------:R-:W-:-:S07]  /*3c970*/  MOV R24, 0x3c990 ;  /* 0x0003c99000187802 */ /* 0x000fce0000000f00 */
[----:B------:R-:W-:Y:S05]  /*3c980*/  CALL.REL.NOINC `($__internal_4_$__cuda_sm3x_div_rn_noftz_f32_slowpath) ;  /* 0x0000009400f07944 */ /* 0x000fea0003c00000 */
.L_x_504:
[----:B------:R-:W2:Y:S02]  /*3c990*/  LDG.E R3, desc[UR10][R14.64+-0x4] ;  /* 0xfffffc0a0e037981 */ /* 0x000ea4000c1e1900 */
[----:B--2---:R-:W-:-:S04]  /*3c9a0*/  FFMA R0, R3, UR22, R0 ;  /* 0x0000001603007c23 */ /* 0x004fc80008000000 */
[----:B------:R-:W-:-:S05]  /*3c9b0*/  FFMA R3, -R0, UR23, R3 ;  /* 0x0000001700037c23 */ /* 0x000fca0008000103 */
        /* <DEDUP_REMOVED lines=26> */
.L_x_505:
        /* <DEDUP_REMOVED lines=12> */
.L_x_506:
[----:B------:R-:W-:Y:S01]  /*3cc20*/  IADD3 R2, PT, PT, R0, -0xd000000, RZ ;  /* 0xf300000000027810 */ /* 0x000fe20007ffe0ff */
[----:B------:R0:W2:Y:S03]  /*3cc30*/  MUFU.RSQ R19, R0 ;  /* 0x0000000000137308 */ /* 0x0000a60000001400 */
[----:B------:R-:W-:-:S13]  /*3cc40*/  ISETP.GT.U32.AND P0, PT, R2, 0x727fffff, PT ;  /* 0x727fffff0200780c */ /* 0x000fda0003f04070 */
[----:B0-----:R-:W-:Y:S05]  /*3cc50*/  @!P0 BRA `(.L_x_507) ;  /* 0x00000000000c8947 */ /* 0x001fea0003800000 */
[----:B------:R-:W-:-:S07]  /*3cc60*/  MOV R20, 0x3cc80 ;  /* 0x0003cc8000147802 */ /* 0x000fce0000000f00 */
[----:B-12---:R-:W-:Y:S05]  /*3cc70*/  CALL.REL.NOINC `($__internal_3_$__cuda_sm20_sqrt_rn_f32_slowpath) ;  /* 0x0000009000d47944 */ /* 0x006fea0003c00000 */
[----:B------:R-:W-:Y:S05]  /*3cc80*/  BRA `(.L_x_508) ;  /* 0x0000000000107947 */ /* 0x000fea0003800000 */
.L_x_507:
[C---:B--2---:R-:W-:Y:S01]  /*3cc90*/  FMUL.FTZ R3, R19.reuse, R0 ;  /* 0x0000000013037220 */ /* 0x044fe20000410000 */
[----:B------:R-:W-:-:S03]  /*3cca0*/  FMUL.FTZ R2, R19, 0.5 ;  /* 0x3f00000013027820 */ /* 0x000fc60000410000 */
[----:B------:R-:W-:-:S04]  /*3ccb0*/  FFMA R0, -R3, R3, R0 ;  /* 0x0000000303007223 */ /* 0x000fc80000000100 */
[----:B------:R-:W-:-:S07]  /*3ccc0*/  FFMA R0, R0, R2, R3 ;  /* 0x0000000200007223 */ /* 0x000fce0000000003 */
.L_x_508:
        /* <DEDUP_REMOVED lines=13> */
.L_x_509:
        /* <DEDUP_REMOVED lines=29> */
.L_x_510:
        /* <DEDUP_REMOVED lines=12> */
.L_x_511:
[----:B------:R-:W-:Y:S01]  /*3d030*/  IADD3 R2, PT, PT, R0, -0xd000000, RZ ;  /* 0xf300000000027810 */ /* 0x000fe20007ffe0ff */
[----:B------:R0:W2:Y:S03]  /*3d040*/  MUFU.RSQ R19, R0 ;  /* 0x0000000000137308 */ /* 0x0000a60000001400 */
[----:B------:R-:W-:-:S13]  /*3d050*/  ISETP.GT.U32.AND P0, PT, R2, 0x727fffff, PT ;  /* 0x727fffff0200780c */ /* 0x000fda0003f04070 */
[----:B0-----:R-:W-:Y:S05]  /*3d060*/  @!P0 BRA `(.L_x_512) ;  /* 0x00000000000c8947 */ /* 0x001fea0003800000 */
[----:B------:R-:W-:-:S07]  /*3d070*/  MOV R20, 0x3d090 ;  /* 0x0003d09000147802 */ /* 0x000fce0000000f00 */
[----:B-12---:R-:W-:Y:S05]  /*3d080*/  CALL.REL.NOINC `($__internal_3_$__cuda_sm20_sqrt_rn_f32_slowpath) ;  /* 0x0000008c00d07944 */ /* 0x006fea0003c00000 */
[----:B------:R-:W-:Y:S05]  /*3d090*/  BRA `(.L_x_513) ;  /* 0x0000000000107947 */ /* 0x000fea0003800000 */
.L_x_512:
[C---:B--2---:R-:W-:Y:S01]  /*3d0a0*/  FMUL.FTZ R3, R19.reuse, R0 ;  /* 0x0000000013037220 */ /* 0x044fe20000410000 */
[----:B------:R-:W-:-:S03]  /*3d0b0*/  FMUL.FTZ R2, R19, 0.5 ;  /* 0x3f00000013027820 */ /* 0x000fc60000410000 */
[----:B------:R-:W-:-:S04]  /*3d0c0*/  FFMA R0, -R3, R3, R0 ;  /* 0x0000000303007223 */ /* 0x000fc80000000100 */
[----:B------:R-:W-:-:S07]  /*3d0d0*/  FFMA R0, R0, R2, R3 ;  /* 0x0000000200007223 */ /* 0x000fce0000000003 */
.L_x_513:
        /* <DEDUP_REMOVED lines=13> */
.L_x_514:
[----:B------:R-:W2:Y:S01]  /*3d1b0*/  LDG.E R3, desc[UR10][R14.64+0x4] ;  /* 0x0000040a0e037981 */ /* 0x000ea2000c1e1900 */
[----:B------:R-:W-:Y:S01]  /*3d1c0*/  UIADD3 UR17, UPT, UPT, UR17, 0x4, URZ ;  /* 0x0000000411117890 */ /* 0x000fe2000fffe0ff */
[----:B------:R-:W-:Y:S02]  /*3d1d0*/  IADD3 R10, P1, PT, R10, 0x10, RZ ;  /* 0x000000100a0a7810 */ /* 0x000fe40007f3e0ff */
[----:B------:R-:W-:Y:S01]  /*3d1e0*/  IADD3 R12, P2, PT, R12, 0x10, RZ ;  /* 0x000000100c0c7810 */ /* 0x000fe20007f5e0ff */
[----:B------:R-:W-:Y:S01]  /*3d1f0*/  UISETP.NE.AND UP0, UPT, UR17, URZ, UPT ;  /* 0x000000ff1100728c */ /* 0x000fe2000bf05270 */
[----:B------:R-:W-:Y:S02]  /*3d200*/  IADD3 R19, P3, PT, R14, 0x10, RZ ;  /* 0x000000100e137810 */ /* 0x000fe40007f7e0ff */
[----:B------:R-:W-:Y:S02]  /*3d210*/  IADD3.X R11, PT, PT, RZ, R11, RZ, P1, !PT ;  /* 0x0000000bff0b7210 */ /* 0x000fe40000ffe4ff */
[----:B------:R-:W-:-:S02]  /*3d220*/  IADD3.X R13, PT, PT, RZ, R13, RZ, P2, !PT ;  /* 0x0000000dff0d7210 */ /* 0x000fc400017fe4ff */
[----:B------:R-:W-:Y:S01]  /*3d230*/  IADD3.X R20, PT, PT, RZ, R15, RZ, P3, !PT ;  /* 0x0000000fff147210 */ /* 0x000fe20001ffe4ff */
[----:B--2---:R-:W-:-:S04]  /*3d240*/  FFMA R0, R3, UR22, R0 ;  /* 0x0000001603007c23 */ /* 0x004fc80008000000 */
[----:B------:R-:W-:-:S05]  /*3d250*/  FFMA R3, -R0, UR23, R3 ;  /* 0x0000001700037c23 */ /* 0x000fca0008000103 */
[----:B------:R-:W-:Y:S04]  /*3d260*/  STG.E desc[UR10][R14.64+0x4], R3 ;  /* 0x000004030e007986 */ /* 0x000fe8000c10190a */
[----:B------:R0:W-:Y:S02]  /*3d270*/  STG.E desc[UR10][R8.64+0x4], RZ ;  /* 0x000004ff08007986 */ /* 0x0001e4000c10190a */
[----:B0-----:R-:W-:-:S04]  /*3d280*/  IADD3 R8, P0, PT, R8, 0x10, RZ ;  /* 0x0000001008087810 */ /* 0x001fc80007f1e0ff */
[----:B------:R-:W-:Y:S01]  /*3d290*/  IADD3.X R9, PT, PT, RZ, R9, RZ, P0, !PT ;  /* 0x00000009ff097210 */ /* 0x000fe200007fe4ff */
[----:B------:R-:W-:Y:S08]  /*3d2a0*/  BRA.U UP0, `(.L_x_515) ;  /* 0xffffffed00c07547 */ /* 0x000ff0000b83ffff */
[----:B------:R-:W-:Y:S01]  /*3d2b0*/  UMOV UR6, UR16 ;  /* 0x0000001000067c82 */ /* 0x000fe20008000000 */
[----:B------:R-:W-:-:S05]  /*3d2c0*/  UMOV UR7, URZ ;  /* 0x000000ff00077c82 */ /* 0x000fca0008000000 */
.L_x_494:
[----:B------:R-:W-:-:S04]  /*3d2d0*/  ULOP3.LUT UR20, UR20, 0x1, URZ, 0xc0, !UPT ;  /* 0x0000000114147892 */ /* 0x000fc8000f8ec0ff */
[----:B------:R-:W-:-:S09]  /*3d2e0*/  UISETP.NE.U32.AND UP0, UPT, UR20, 0x1, UPT ;  /* 0x000000011400788c */ /* 0x000fd2000bf05070 */
[----:B------:R-:W-:Y:S05]  /*3d2f0*/  BRA.U UP0, `(.L_x_493) ;  /* 0x00000005006c7547 */ /* 0x000fea000b800000 */
[----:B------:R-:W0:Y:S01]  /*3d300*/  LDCU.64 UR14, c[0x0][0x3c8] ;  /* 0x00007900ff0e77ac */ /* 0x000e220008000a00 */
[----:B------:R-:W1:Y:S01]  /*3d310*/  LDCU.64 UR16, c[0x0][0x408] ;  /* 0x00008100ff1077ac */ /* 0x000e620008000a00 */
[----:B------:R-:W2:Y:S01]  /*3d320*/  LDCU.64 UR18, c[0x0][0x448] ;  /* 0x00008900ff1277ac */ /* 0x000ea20008000a00 */
[----:B------:R-:W-:Y:S02]  /*3d330*/  USHF.L.U32 UR13, UR6, 0x2, URZ ;  /* 0x00000002060d7899 */ /* 0x000fe400080006ff */
[----:B------:R-:W-:Y:S02]  /*3d340*/  USHF.L.U64.HI UR12, UR6, 0x2, UR7 ;  /* 0x00000002060c7899 */ /* 0x000fe40008010207 */
[----:B0-----:R-:W-:-:S04]  /*3d350*/  UIADD3 UR5, UP0, UPT, UR13, UR14, URZ ;  /* 0x0000000e0d057290 */ /* 0x001fc8000ff1e0ff */
[----:B------:R-:W-:Y:S02]  /*3d360*/  UIADD3.X UR6, UPT, UPT, UR12, UR15, URZ, UP0, !UPT ;  /* 0x0000000f0c067290 */ /* 0x000fe400087fe4ff */
[----:B------:R-:W-:Y:S01]  /*3d370*/  MOV R10, UR5 ;  /* 0x00000005000a7c02 */ /* 0x000fe20008000f00 */
[----:B-1----:R-:W-:Y:S02]  /*3d380*/  UIADD3 UR7, UP0, UPT, UR13, UR16, URZ ;  /* 0x000000100d077290 */ /* 0x002fe4000ff1e0ff */
[----:B--2---:R-:W-:Y:S01]  /*3d390*/  UIADD3 UR9, UP1, UPT, UR13, UR18, URZ ;  /* 0x000000120d097290 */ /* 0x004fe2000ff3e0ff */
[----:B------:R-:W-:Y:S01]  /*3d3a0*/  MOV R11, UR6 ;  /* 0x00000006000b7c02 */ /* 0x000fe20008000f00 */
[----:B------:R-:W-:Y:S02]  /*3d3b0*/  UIADD3.X UR5, UPT, UPT, UR12, UR17, URZ, UP0, !UPT ;  /* 0x000000110c057290 */ /* 0x000fe400087fe4ff */
[----:B------:R-:W-:Y:S02]  /*3d3c0*/  UIADD3.X UR6, UPT, UPT, UR12, UR19, URZ, UP1, !UPT ;  /* 0x000000130c067290 */ /* 0x000fe40008ffe4ff */
[----:B------:R-:W2:Y:S01]  /*3d3d0*/  LDG.E R13, desc[UR10][R10.64] ;  /* 0x0000000a0a0d7981 */ /* 0x000ea2000c1e1900 */
[----:B------:R-:W-:-:S02]  /*3d3e0*/  MOV R2, UR7 ;  /* 0x0000000700027c02 */ /* 0x000fc40008000f00 */
[----:B------:R-:W-:Y:S02]  /*3d3f0*/  MOV R3, UR5 ;  /* 0x0000000500037c02 */ /* 0x000fe40008000f00 */
[----:B------:R-:W-:Y:S02]  /*3d400*/  MOV R8, UR9 ;  /* 0x0000000900087c02 */ /* 0x000fe40008000f00 */
[----:B------:R-:W-:Y:S01]  /*3d410*/  MOV R9, UR6 ;  /* 0x0000000600097c02 */ /* 0x000fe20008000f00 */
[----:B------:R-:W3:Y:S01]  /*3d420*/  LDG.E R0, desc[UR10][R2.64] ;  /* 0x0000000a02007981 */ /* 0x000ee2000c1e1900 */
[----:B------:R-:W3:Y:S03]  /*3d430*/  LDCU.64 UR6, c[0x0][0x498] ;  /* 0x00009300ff0677ac */ /* 0x000ee60008000a00 */
[----:B------:R-:W4:Y:S01]  /*3d440*/  LDG.E R12, desc[UR10][R8.64] ;  /* 0x0000000a080c7981 */ /* 0x000f22000c1e1900 */
[----:B------:R-:W0:Y:S01]  /*3d450*/  MUFU.RCP R18, R7 ;  /* 0x0000000700127308 */ /* 0x000e220000001000 */
[----:B--2---:R-:W-:-:S04]  /*3d460*/  FMUL R13, R6, R13 ;  /* 0x0000000d060d7220 */ /* 0x004fc80000400000 */
[-C--:B------:R-:W-:Y:S01]  /*3d470*/  FMUL R14, R17, R13.reuse ;  /* 0x0000000d110e7220 */ /* 0x080fe20000400000 */
[----:B------:R-:W-:-:S03]  /*3d480*/  FMUL R15, R16, R13 ;  /* 0x0000000d100f7220 */ /* 0x000fc60000400000 */
[----:B------:R-:W-:Y:S01]  /*3d490*/  FMUL R13, R13, R14 ;  /* 0x0000000e0d0d7220 */ /* 0x000fe20000400000 */
[----:B---3--:R-:W-:-:S03]  /*3d4a0*/  FFMA R14, R0, UR6, R15 ;  /* 0x00000006000e7c23 */ /* 0x008fc6000800000f */
[----:B----4-:R-:W-:Y:S01]  /*3d4b0*/  FFMA R16, R12, UR7, R13 ;  /* 0x000000070c107c23 */ /* 0x010fe2000800000d */
[----:B------:R-:W1:Y:S01]  /*3d4c0*/  FCHK P0, R14, R7 ;  /* 0x000000070e007302 */ /* 0x000e620000000000 */
[----:B------:R2:W-:Y:S01]  /*3d4d0*/  STG.E desc[UR10][R2.64], R14 ;  /* 0x0000000e02007986 */ /* 0x0005e2000c10190a */
[----:B0-----:R-:W-:-:S03]  /*3d4e0*/  FFMA R13, -R7, R18, 1 ;  /* 0x3f800000070d7423 */ /* 0x001fc60000000112 */
[----:B------:R2:W-:Y:S01]  /*3d4f0*/  STG.E desc[UR10][R8.64], R16 ;  /* 0x0000001008007986 */ /* 0x0005e2000c10190a */
[----:B------:R-:W-:-:S04]  /*3d500*/  FFMA R0, R18, R13, R18 ;  /* 0x0000000d12007223 */ /* 0x000fc80000000012 */
[----:B------:R-:W-:-:S04]  /*3d510*/  FFMA R12, R0, R14, RZ ;  /* 0x0000000e000c7223 */ /* 0x000fc800000000ff */
[----:B------:R-:W-:-:S04]  /*3d520*/  FFMA R13, -R7, R12, R14 ;  /* 0x0000000c070d7223 */ /* 0x000fc8000000010e */
[----:B------:R-:W-:Y:S01]  /*3d530*/  FFMA R13, R0, R13, R12 ;  /* 0x0000000d000d7223 */ /* 0x000fe2000000000c */
[----:B-12---:R-:W-:Y:S06]  /*3d540*/  @!P0 BRA `(.L_x_516) ;  /* 0x0000000000148947 */ /* 0x006fec0003800000 */
[----:B------:R-:W-:Y:S02]  /*3d550*/  MOV R0, R14 ;  /* 0x0000000e00007202 */ /* 0x000fe40000000f00 */
[----:B------:R-:W-:Y:S02]  /*3d560*/  MOV R3, R7 ;  /* 0x0000000700037202 */ /* 0x000fe40000000f00 */
[----:B------:R-:W-:-:S07]  /*3d570*/  MOV R24, 0x3d590 ;  /* 0x0003d59000187802 */ /* 0x000fce0000000f00 */
[----:B------:R-:W-:Y:S05]  /*3d580*/  CALL.REL.NOINC `($__internal_4_$__cuda_sm3x_div_rn_noftz_f32_slowpath) ;  /* 0x0000008800f07944 */ /* 0x000fea0003c00000 */
[----:B------:R-:W-:-:S07]  /*3d590*/  MOV R13, R0 ;  /* 0x00000000000d7202 */ /* 0x000fce0000000f00 */
.L_x_516:
        /* <DEDUP_REMOVED lines=12> */
.L_x_517:
[----:B------:R-:W-:Y:S01]  /*3d660*/  IADD3 R2, PT, PT, R0, -0xd000000, RZ ;  /* 0xf300000000027810 */ /* 0x000fe20007ffe0ff */
[----:B------:R0:W1:Y:S03]  /*3d670*/  MUFU.RSQ R9, R0 ;  /* 0x0000000000097308 */ /* 0x0000660000001400 */
[----:B------:R-:W-:-:S13]  /*3d680*/  ISETP.GT.U32.AND P0, PT, R2, 0x727fffff, PT ;  /* 0x727fffff0200780c */ /* 0x000fda0003f04070 */
[----:B0-----:R-:W-:Y:S05]  /*3d690*/  @!P0 BRA `(.L_x_518) ;  /* 0x00000000000c8947 */ /* 0x001fea0003800000 */
[----:B------:R-:W-:-:S07]  /*3d6a0*/  MOV R20, 0x3d6c0 ;  /* 0x0003d6c000147802 */ /* 0x000fce0000000f00 */
[----:B-1----:R-:W-:Y:S05]  /*3d6b0*/  CALL.REL.NOINC `($__internal_3_$__cuda_sm20_sqrt_rn_f32_slowpath) ;  /* 0x0000008800447944 */ /* 0x002fea0003c00000 */
[----:B------:R-:W-:Y:S05]  /*3d6c0*/  BRA `(.L_x_519) ;  /* 0x0000000000107947 */ /* 0x000fea0003800000 */
.L_x_518:
[C---:B-1----:R-:W-:Y:S01]  /*3d6d0*/  FMUL.FTZ R3, R9.reuse, R0 ;  /* 0x0000000009037220 */ /* 0x042fe20000410000 */
[----:B------:R-:W-:-:S03]  /*3d6e0*/  FMUL.FTZ R2, R9, 0.5 ;  /* 0x3f00000009027820 */ /* 0x000fc60000410000 */
[----:B------:R-:W-:-:S04]  /*3d6f0*/  FFMA R0, -R3, R3, R0 ;  /* 0x0000000303007223 */ /* 0x000fc80000000100 */
[----:B------:R-:W-:-:S07]  /*3d700*/  FFMA R0, R0, R2, R3 ;  /* 0x0000000200007223 */ /* 0x000fce0000000003 */
.L_x_519:
[----:B------:R-:W0:Y:S02]  /*3d710*/  LDCU UR5, c[0x0][0x4a0] ;  /* 0x00009400ff0577ac */ /* 0x000e240008000800 */
[----:B0-----:R-:W-:-:S04]  /*3d720*/  FADD R8, R0, UR5 ;  /* 0x0000000500087e21 */ /* 0x001fc80008000000 */
        /* <DEDUP_REMOVED lines=12> */
.L_x_520:
[----:B------:R-:W0:Y:S02]  /*3d7f0*/  LDCU.64 UR6, c[0x0][0x388] ;  /* 0x00007100ff0677ac */ /* 0x000e240008000a00 */
[----:B0-----:R-:W-:-:S04]  /*3d800*/  UIADD3 UR5, UP0, UPT, UR13, UR6, URZ ;  /* 0x000000060d057290 */ /* 0x001fc8000ff1e0ff */
[----:B------:R-:W-:Y:S02]  /*3d810*/  UIADD3.X UR6, UPT, UPT, UR12, UR7, URZ, UP0, !UPT ;  /* 0x000000070c067290 */ /* 0x000fe400087fe4ff */
[----:B------:R-:W-:-:S04]  /*3d820*/  MOV R2, UR5 ;  /* 0x0000000500027c02 */ /* 0x000fc80008000f00 */
[----:B------:R-:W-:Y:S01]  /*3d830*/  MOV R3, UR6 ;  /* 0x0000000600037c02 */ /* 0x000fe20008000f00 */
[----:B------:R-:W0:Y:S04]  /*3d840*/  LDCU UR5, c[0x0][0x4a4] ;  /* 0x00009480ff0577ac */ /* 0x000e280008000800 */
[----:B------:R-:W0:Y:S01]  /*3d850*/  LDG.E R9, desc[UR10][R2.64] ;  /* 0x0000000a02097981 */ /* 0x000e22000c1e1900 */
[----:B------:R-:W1:Y:S01]  /*3d860*/  LDCU UR6, c[0x0][0x494] ;  /* 0x00009280ff0677ac */ /* 0x000e620008000800 */
[----:B0-----:R-:W-:-:S04]  /*3d870*/  FFMA R0, R9, UR5, R0 ;  /* 0x0000000509007c23 */ /* 0x001fc80008000000 */
[----:B-1----:R-:W-:-:S05]  /*3d880*/  FFMA R9, -R0, UR6, R9 ;  /* 0x0000000600097c23 */ /* 0x002fca0008000109 */
[----:B------:R0:W-:Y:S04]  /*3d890*/  STG.E desc[UR10][R2.64], R9 ;  /* 0x0000000902007986 */ /* 0x0001e8000c10190a */
[----:B------:R0:W-:Y:S02]  /*3d8a0*/  STG.E desc[UR10][R10.64], RZ ;  /* 0x000000ff0a007986 */ /* 0x0001e4000c10190a */
.L_x_493:
[----:B------:R-:W1:Y:S01]  /*3d8b0*/  LDCU.64 UR14, c[0x0][0x3d0] ;  /* 0x00007a00ff0e77ac */ /* 0x000e620008000a00 */
[----:B0-----:R-:W0:Y:S01]  /*3d8c0*/  LDC.64 R2, c[0x0][0x498] ;  /* 0x00012600ff027b82 */ /* 0x001e220000000a00 */
[----:B------:R-:W2:Y:S01]  /*3d8d0*/  LDCU.64 UR12, c[0x0][0x410] ;  /* 0x00008200ff0c77ac */ /* 0x000ea20008000a00 */
[----:B------:R-:W3:Y:S01]  /*3d8e0*/  LDCU.64 UR16, c[0x0][0x450] ;  /* 0x00008a00ff1077ac */ /* 0x000ee20008000a00 */
[----:B------:R-:W4:Y:S01]  /*3d8f0*/  LDCU.64 UR18, c[0x0][0x390] ;  /* 0x00007200ff1277ac */ /* 0x000f220008000a00 */
[----:B------:R-:W0:Y:S01]  /*3d900*/  LDCU UR20, c[0x0][0x4a0] ;  /* 0x00009400ff1477ac */ /* 0x000e220008000800 */
[----:B-1----:R-:W-:Y:S02]  /*3d910*/  UIADD3 UR14, UP0, UPT, UR14, 0x8, URZ ;  /* 0x000000080e0e7890 */ /* 0x002fe4000ff1e0ff */
[----:B--2---:R-:W-:Y:S02]  /*3d920*/  UIADD3 UR12, UP1, UPT, UR12, 0x8, URZ ;  /* 0x000000080c0c7890 */ /* 0x004fe4000ff3e0ff */
[----:B------:R-:W-:Y:S01]  /*3d930*/  UIADD3.X UR15, UPT, UPT, URZ, UR15, URZ, UP0, !UPT ;  /* 0x0000000fff0f7290 */ /* 0x000fe200087fe4ff */
[----:B0-----:R-:W-:Y:S01]  /*3d940*/  FADD R2, -R2, 1 ;  /* 0x3f80000002027421 */ /* 0x001fe20000000100 */
[----:B---3--:R-:W-:Y:S01]  /*3d950*/  UIADD3 UR7, UP2, UPT, UR16, 0x8, URZ ;  /* 0x0000000810077890 */ /* 0x008fe2000ff5e0ff */
[----:B------:R-:W-:Y:S01]  /*3d960*/  FADD R14, -R3, 1 ;  /* 0x3f800000030e7421 */ /* 0x000fe20000000100 */
[----:B------:R-:W-:Y:S01]  /*3d970*/  UIADD3.X UR13, UPT, UPT, URZ, UR13, URZ, UP1, !UPT ;  /* 0x0000000dff0d7290 */ /* 0x000fe20008ffe4ff */
[----:B------:R-:W-:Y:S01]  /*3d980*/  MOV R12, UR14 ;  /* 0x0000000e000c7c02 */ /* 0x000fe20008000f00 */
[----:B----4-:R-:W-:Y:S01]  /*3d990*/  UIADD3 UR5, UP0, UPT, UR18, 0x8, URZ ;  /* 0x0000000812057890 */ /* 0x010fe2000ff1e0ff */
[----:B------:R-:W-:Y:S01]  /*3d9a0*/  MOV R8, UR12 ;  /* 0x0000000c00087c02 */ /* 0x000fe20008000f00 */
[----:B------:R-:W-:Y:S01]  /*3d9b0*/  UIADD3.X UR9, UPT, UPT, URZ, UR17, URZ, UP2, !UPT ;  /* 0x00000011ff097290 */ /* 0x000fe200097fe4ff */
[----:B------:R-:W-:Y:S01]  /*3d9c0*/  MOV R10, UR7 ;  /* 0x00000007000a7c02 */ /* 0x000fe20008000f00 */
[----:B------:R-:W-:Y:S01]  /*3d9d0*/  UIADD3.X UR6, UPT, UPT, URZ, UR19, URZ, UP0, !UPT ;  /* 0x00000013ff067290 */ /* 0x000fe200087fe4ff */
[----:B------:R-:W-:Y:S01]  /*3d9e0*/  MOV R13, UR15 ;  /* 0x0000000f000d7c02 */ /* 0x000fe20008000f00 */
[----:B------:R-:W0:Y:S01]  /*3d9f0*/  LDCU UR21, c[0x0][0x4a4] ;  /* 0x00009480ff1577ac */ /* 0x000e220008000800 */
[----:B------:R-:W-:-:S02]  /*3da00*/  MOV R9, UR13 ;  /* 0x0000000d00097c02 */ /* 0x000fc40008000f00 */
[----:B------:R-:W-:Y:S01]  /*3da10*/  MOV R11, UR9 ;  /* 0x00000009000b7c02 */ /* 0x000fe20008000f00 */
[----:B------:R-:W1:Y:S01]  /*3da20*/  LDCU UR22, c[0x0][0x494] ;  /* 0x00009280ff1677ac */ /* 0x000e620008000800 */
[----:B------:R-:W-:Y:S02]  /*3da30*/  MOV R17, UR6 ;  /* 0x0000000600117c02 */ /* 0x000fe40008000f00 */
[----:B------:R-:W-:Y:S01]  /*3da40*/  MOV R19, UR5 ;  /* 0x0000000500137c02 */ /* 0x000fe20008000f00 */
[----:B------:R-:W2:Y:S01]  /*3da50*/  LDCU.64 UR16, c[0x0][0x498] ;  /* 0x00009300ff1077ac */ /* 0x000ea20008000a00 */
[----:B------:R-:W-:-:S05]  /*3da60*/  UMOV UR5, URZ ;  /* 0x000000ff00057c82 */ /* 0x000fca0008000000 */
.L_x_541:
        /* <DEDUP_REMOVED lines=18> */
[----:B------:R-:W-:Y:S01]  /*3db90*/  MOV R16, R19 ;  /* 0x0000001300107202 */ /* 0x000fe20000000f00 */
[----:B--23--:R-:W-:Y:S06]  /*3dba0*/  @!P0 BRA `(.L_x_521) ;  /* 0x0000000000148947 */ /* 0x00cfec0003800000 */
[----:B------:R-:W-:Y:S02]  /*3dbb0*/  MOV R0, R18 ;  /* 0x0000001200007202 */ /* 0x000fe40000000f00 */
[----:B------:R-:W-:Y:S02]  /*3dbc0*/  MOV R3, R7 ;  /* 0x0000000700037202 */ /* 0x000fe40000000f00 */
[----:B------:R-:W-:-:S07]  /*3dbd0*/  MOV R24, 0x3dbf0 ;  /* 0x0003dbf000187802 */ /* 0x000fce0000000f00 */
[----:B01----:R-:W-:Y:S05]  /*3dbe0*/  CALL.REL.NOINC `($__internal_4_$__cuda_sm3x_div_rn_noftz_f32_slowpath) ;  /* 0x0000008400587944 */ /* 0x003fea0003c00000 */
[----:B------:R-:W-:-:S07]  /*3dbf0*/  MOV R15, R0 ;  /* 0x00000000000f7202 */ /* 0x000fce0000000f00 */
.L_x_521:
        /* <DEDUP_REMOVED lines=12> */
.L_x_522:
[----:B------:R-:W-:Y:S01]  /*3dcc0*/  IADD3 R3, PT, PT, R0, -0xd000000, RZ ;  /* 0xf300000000037810 */ /* 0x000fe20007ffe0ff */
[----:B------:R2:W3:Y:S03]  /*3dcd0*/  MUFU.RSQ R19, R0 ;  /* 0x0000000000137308 */ /* 0x0004e60000001400 */
[----:B------:R-:W-:-:S13]  /*3dce0*/  ISETP.GT.U32.AND P0, PT, R3, 0x727fffff, PT ;  /* 0x727fffff0300780c */ /* 0x000fda0003f04070 */
[----:B--2---:R-:W-:Y:S05]  /*3dcf0*/  @!P0 BRA `(.L_x_523) ;  /* 0x00000000000c8947 */ /* 0x004fea0003800000 */
[----:B------:R-:W-:-:S07]  /*3dd00*/  MOV R20, 0x3dd20 ;  /* 0x0003dd2000147802 */ /* 0x000fce0000000f00 */
[----:B01-3--:R-:W-:Y:S05]  /*3dd10*/  CALL.REL.NOINC `($__internal_3_$__cuda_sm20_sqrt_rn_f32_slowpath) ;  /* 0x0000008000ac7944 */ /* 0x00bfea0003c00000 */
[----:B------:R-:W-:Y:S05]  /*3dd20*/  BRA `(.L_x_524) ;  /* 0x0000000000107947 */ /* 0x000fea0003800000 */
.L_x_523:
[C---:B---3--:R-:W-:Y:S01]  /*3dd30*/  FMUL.FTZ R3, R19.reuse, R0 ;  /* 0x0000000013037220 */ /* 0x048fe20000410000 */
[----:B------:R-:W-:-:S03]  /*3dd40*/  FMUL.FTZ R18, R19, 0.5 ;  /* 0x3f00000013127820 */ /* 0x000fc60000410000 */
[----:B------:R-:W-:-:S04]  /*3dd50*/  FFMA R0, -R3, R3, R0 ;  /* 0x0000000303007223 */ /* 0x000fc80000000100 */
[----:B------:R-:W-:-:S07]  /*3dd60*/  FFMA R0, R0, R18, R3 ;  /* 0x0000001200007223 */ /* 0x000fce0000000003 */
.L_x_524:
        /* <DEDUP_REMOVED lines=13> */
.L_x_525:
        /* <DEDUP_REMOVED lines=29> */
.L_x_526:
        /* <DEDUP_REMOVED lines=12> */
.L_x_527:
[----:B------:R-:W-:Y:S01]  /*3e0d0*/  IADD3 R3, PT, PT, R0, -0xd000000, RZ ;  /* 0xf300000000037810 */ /* 0x000fe20007ffe0ff */
[----:B------:R0:W2:Y:S03]  /*3e0e0*/  MUFU.RSQ R19, R0 ;  /* 0x0000000000137308 */ /* 0x0000a60000001400 */
[----:B------:R-:W-:-:S13]  /*3e0f0*/  ISETP.GT.U32.AND P0, PT, R3, 0x727fffff, PT ;  /* 0x727fffff0300780c */ /* 0x000fda0003f04070 */
[----:B0-----:R-:W-:Y:S05]  /*3e100*/  @!P0 BRA `(.L_x_528) ;  /* 0x00000000000c8947 */ /* 0x001fea0003800000 */
[----:B-1----:R-:W-:-:S07]  /*3e110*/  MOV R20, 0x3e130 ;  /* 0x0003e13000147802 */ /* 0x002fce0000000f00 */
[----:B--2---:R-:W-:Y:S05]  /*3e120*/  CALL.REL.NOINC `($__internal_3_$__cuda_sm20_sqrt_rn_f32_slowpath) ;  /* 0x0000007c00a87944 */ /* 0x004fea0003c00000 */
[----:B------:R-:W-:Y:S05]  /*3e130*/  BRA `(.L_x_529) ;  /* 0x0000000000107947 */ /* 0x000fea0003800000 */
.L_x_528:
[C---:B--2---:R-:W-:Y:S01]  /*3e140*/  FMUL.FTZ R3, R19.reuse, R0 ;  /* 0x0000000013037220 */ /* 0x044fe20000410000 */
[----:B------:R-:W-:-:S03]  /*3e150*/  FMUL.FTZ R18, R19, 0.5 ;  /* 0x3f00000013127820 */ /* 0x000fc60000410000 */
[----:B------:R-:W-:-:S04]  /*3e160*/  FFMA R0, -R3, R3, R0 ;  /* 0x0000000303007223 */ /* 0x000fc80000000100 */
[----:B------:R-:W-:-:S07]  /*3e170*/  FFMA R0, R0, R18, R3 ;  /* 0x0000001200007223 */ /* 0x000fce0000000003 */
.L_x_529:
        /* <DEDUP_REMOVED lines=13> */
.L_x_530:
        /* <DEDUP_REMOVED lines=29> */
.L_x_531:
        /* <DEDUP_REMOVED lines=12> */
.L_x_532:
[----:B------:R-:W-:Y:S01]  /*3e4e0*/  IADD3 R3, PT, PT, R0, -0xd000000, RZ ;  /* 0xf300000000037810 */ /* 0x000fe20007ffe0ff */
[----:B------:R0:W2:Y:S03]  /*3e4f0*/  MUFU.RSQ R19, R0 ;  /* 0x0000000000137308 */ /* 0x0000a60000001400 */
[----:B------:R-:W-:-:S13]  /*3e500*/  ISETP.GT.U32.AND P0, PT, R3, 0x727fffff, PT ;  /* 0x727fffff0300780c */ /* 0x000fda0003f04070 */
[----:B0-----:R-:W-:Y:S05]  /*3e510*/  @!P0 BRA `(.L_x_533) ;  /* 0x00000000000c8947 */ /* 0x001fea0003800000 */
[----:B-1----:R-:W-:-:S07]  /*3e520*/  MOV R20, 0x3e540 ;  /* 0x0003e54000147802 */ /* 0x002fce0000000f00 */
[----:B--2---:R-:W-:Y:S05]  /*3e530*/  CALL.REL.NOINC `($__internal_3_$__cuda_sm20_sqrt_rn_f32_slowpath) ;  /* 0x0000007800a47944 */ /* 0x004fea0003c00000 */
[----:B------:R-:W-:Y:S05]  /*3e540*/  BRA `(.L_x_534) ;  /* 0x0000000000107947 */ /* 0x000fea0003800000 */
.L_x_533:
[C---:B--2---:R-:W-:Y:S01]  /*3e550*/  FMUL.FTZ R3, R19.reuse, R0 ;  /* 0x0000000013037220 */ /* 0x044fe20000410000 */
[----:B------:R-:W-:-:S03]  /*3e560*/  FMUL.FTZ R18, R19, 0.5 ;  /* 0x3f00000013127820 */ /* 0x000fc60000410000 */
[----:B------:R-:W-:-:S04]  /*3e570*/  FFMA R0, -R3, R3, R0 ;  /* 0x0000000303007223 */ /* 0x000fc80000000100 */
[----:B------:R-:W-:-:S07]  /*3e580*/  FFMA R0, R0, R18, R3 ;  /* 0x0000001200007223 */ /* 0x000fce0000000003 */
.L_x_534:
        /* <DEDUP_REMOVED lines=13> */
.L_x_535:
        /* <DEDUP_REMOVED lines=29> */
.L_x_536:
        /* <DEDUP_REMOVED lines=12> */
.L_x_537:
[----:B------:R-:W-:Y:S01]  /*3e8f0*/  IADD3 R3, PT, PT, R0, -0xd000000, RZ ;  /* 0xf300000000037810 */ /* 0x000fe20007ffe0ff */
[----:B------:R0:W2:Y:S03]  /*3e900*/  MUFU.RSQ R19, R0 ;  /* 0x0000000000137308 */ /* 0x0000a60000001400 */
[----:B------:R-:W-:-:S13]  /*3e910*/  ISETP.GT.U32.AND P0, PT, R3, 0x727fffff, PT ;  /* 0x727fffff0300780c */ /* 0x000fda0003f04070 */
[----:B0-----:R-:W-:Y:S05]  /*3e920*/  @!P0 BRA `(.L_x_538) ;  /* 0x00000000000c8947 */ /* 0x001fea0003800000 */
[----:B-1----:R-:W-:-:S07]  /*3e930*/  MOV R20, 0x3e950 ;  /* 0x0003e95000147802 */ /* 0x002fce0000000f00 */
[----:B--2---:R-:W-:Y:S05]  /*3e940*/  CALL.REL.NOINC `($__internal_3_$__cuda_sm20_sqrt_rn_f32_slowpath) ;  /* 0x0000007400a07944 */ /* 0x004fea0003c00000 */
[----:B------:R-:W-:Y:S05]  /*3e950*/  BRA `(.L_x_539) ;  /* 0x0000000000107947 */ /* 0x000fea0003800000 */
.L_x_538:
[C---:B--2---:R-:W-:Y:S01]  /*3e960*/  FMUL.FTZ R3, R19.reuse, R0 ;  /* 0x0000000013037220 */ /* 0x044fe20000410000 */
[----:B------:R-:W-:-:S03]  /*3e970*/  FMUL.FTZ R18, R19, 0.5 ;  /* 0x3f00000013127820 */ /* 0x000fc60000410000 */
[----:B------:R-:W-:-:S04]  /*3e980*/  FFMA R0, -R3, R3, R0 ;  /* 0x0000000303007223 */ /* 0x000fc80000000100 */
[----:B------:R-:W-:-:S07]  /*3e990*/  FFMA R0, R0, R18, R3 ;  /* 0x0000001200007223 */ /* 0x000fce0000000003 */
.L_x_539:
        /* <DEDUP_REMOVED lines=13> */
.L_x_540:
[----:B------:R-:W2:Y:S01]  /*3ea70*/  LDG.E R3, desc[UR10][R16.64+0x4] ;  /* 0x0000040a10037981 */ /* 0x000ea2000c1e1900 */
[----:B------:R-:W-:Y:S01]  /*3ea80*/  UIADD3 UR5, UPT, UPT, UR5, 0x4, URZ ;  /* 0x0000000405057890 */ /* 0x000fe2000fffe0ff */
[----:B------:R-:W-:Y:S02]  /*3ea90*/  IADD3 R8, P1, PT, R8, 0x10, RZ ;  /* 0x0000001008087810 */ /* 0x000fe40007f3e0ff */
[----:B------:R-:W-:Y:S01]  /*3eaa0*/  IADD3 R10, P2, PT, R10, 0x10, RZ ;  /* 0x000000100a0a7810 */ /* 0x000fe20007f5e0ff */
[----:B------:R-:W-:Y:S01]  /*3eab0*/  UISETP.NE.AND UP0, UPT, UR5, 0x80, UPT ;  /* 0x000000800500788c */ /* 0x000fe2000bf05270 */
[----:B------:R-:W-:Y:S02]  /*3eac0*/  IADD3 R19, P3, PT, R16, 0x10, RZ ;  /* 0x0000001010137810 */ /* 0x000fe40007f7e0ff */
[----:B------:R-:W-:Y:S02]  /*3ead0*/  IADD3.X R9, PT, PT, RZ, R9, RZ, P1, !PT ;  /* 0x00000009ff097210 */ /* 0x000fe40000ffe4ff */
[----:B------:R-:W-:Y:S01]  /*3eae0*/  IADD3.X R11, PT, PT, RZ, R11, RZ, P2, !PT ;  /* 0x0000000bff0b7210 */ /* 0x000fe200017fe4ff */
[----:B--2---:R-:W-:-:S04]  /*3eaf0*/  FFMA R0, R3, UR21, R0 ;  /* 0x0000001503007c23 */ /* 0x004fc80008000000 */
[----:B------:R-:W-:-:S05]  /*3eb00*/  FFMA R3, -R0, UR22, R3 ;  /* 0x0000001600037c23 */ /* 0x000fca0008000103 */
[----:B------:R0:W-:Y:S04]  /*3eb10*/  STG.E desc[UR10][R16.64+0x4], R3 ;  /* 0x0000040310007986 */ /* 0x0001e8000c10190a */
[----:B------:R1:W-:Y:S01]  /*3eb20*/  STG.E desc[UR10][R12.64+0x4], RZ ;  /* 0x000004ff0c007986 */ /* 0x0003e2000c10190a */
[----:B0-----:R-:W-:Y:S02]  /*3eb30*/  IADD3.X R17, PT, PT, RZ, R17, RZ, P3, !PT ;  /* 0x00000011ff117210 */ /* 0x001fe40001ffe4ff */
[----:B-1----:R-:W-:-:S04]  /*3eb40*/  IADD3 R12, P0, PT, R12, 0x10, RZ ;  /* 0x000000100c0c7810 */ /* 0x002fc80007f1e0ff */
[----:B------:R-:W-:Y:S01]  /*3eb50*/  IADD3.X R13, PT, PT, RZ, R13, RZ, P0, !PT ;  /* 0x0000000dff0d7210 */ /* 0x000fe200007fe4ff */
[----:B------:R-:W-:Y:S08]  /*3eb60*/  BRA.U UP0, `(.L_x_541) ;  /* 0xffffffed00c07547 */ /* 0x000ff0000b83ffff */
        /* <DEDUP_REMOVED lines=8> */
[----:B------:R-:W-:Y:S01]  /*3ebf0*/  UIADD3.X UR13, UPT, UPT, URZ, UR13, URZ, UP1, !UPT ;  /* 0x0000000dff0d7290 */ /* 0x000fe20008ffe4ff */
[----:B------:R-:W-:Y:S01]  /*3ec00*/  MOV R12, UR14 ;  /* 0x0000000e000c7c02 */ /* 0x000fe20008000f00 */
[----:B--2---:R-:W-:Y:S01]  /*3ec10*/  UIADD3 UR7, UP0, UPT, UR16, 0x8, URZ ;  /* 0x0000000810077890 */ /* 0x004fe2000ff1e0ff */
[----:B------:R-:W-:Y:S01]  /*3ec20*/  MOV R8, UR12 ;  /* 0x0000000c00087c02 */ /* 0x000fe20008000f00 */
[----:B---3--:R-:W-:Y:S01]  /*3ec30*/  UIADD3 UR5, UP1, UPT, UR18, 0x8, URZ ;  /* 0x0000000812057890 */ /* 0x008fe2000ff3e0ff */
        /* <DEDUP_REMOVED lines=9> */
[----:B------:R-:W-:Y:S01]  /*3ecd0*/  MOV R17, UR6 ;  /* 0x0000000600117c02 */ /* 0x000fe20008000f00 */
[----:B------:R-:W2:Y:S01]  /*3ece0*/  LDCU.64 UR20, c[0x0][0x498] ;  /* 0x00009300ff1477ac */ /* 0x000ea20008000a00 */
[----:B----4-:R-:W-:-:S05]  /*3ecf0*/  UMOV UR5, URZ ;  /* 0x000000ff00057c82 */ /* 0x010fca0008000000 */
.L_x_562:
        /* <DEDUP_REMOVED lines=25> */
.L_x_542:
        /* <DEDUP_REMOVED lines=12> */
.L_x_543:
[----:B------:R-:W-:Y:S01]  /*3ef50*/  IADD3 R3, PT, PT, R0, -0xd000000, RZ ;  /* 0xf300000000037810 */ /* 0x000fe20007ffe0ff */
[----:B------:R2:W3:Y:S03]  /*3ef60*/  MUFU.RSQ R19, R0 ;  /* 0x0000000000137308 */ /* 0x0004e60000001400 */
[----:B------:R-:W-:-:S13]  /*3ef70*/  ISETP.GT.U32.AND P0, PT, R3, 0x727fffff, PT ;  /* 0x727fffff0300780c */ /* 0x000fda0003f04070 */
[----:B--2---:R-:W-:Y:S05]  /*3ef80*/  @!P0 BRA `(.L_x_544) ;  /* 0x00000000000c8947 */ /* 0x004fea0003800000 */
[----:B------:R-:W-:-:S07]  /*3ef90*/  MOV R20, 0x3efb0 ;  /* 0x0003efb000147802 */ /* 0x000fce0000000f00 */
[----:B01-3--:R-:W-:Y:S05]  /*3efa0*/  CALL.REL.NOINC `($__internal_3_$__cuda_sm20_sqrt_rn_f32_slowpath) ;  /* 0x0000007000087944 */ /* 0x00bfea0003c00000 */
[----:B------:R-:W-:Y:S05]  /*3efb0*/  BRA `(.L_x_545) ;  /* 0x0000000000107947 */ /* 0x000fea0003800000 */
.L_x_544:
[C---:B---3--:R-:W-:Y:S01]  /*3efc0*/  FMUL.FTZ R3, R19.reuse, R0 ;  /* 0x0000000013037220 */ /* 0x048fe20000410000 */
[----:B------:R-:W-:-:S03]  /*3efd0*/  FMUL.FTZ R18, R19, 0.5 ;  /* 0x3f00000013127820 */ /* 0x000fc60000410000 */
[----:B------:R-:W-:-:S04]  /*3efe0*/  FFMA R0, -R3, R3, R0 ;  /* 0x0000000303007223 */ /* 0x000fc80000000100 */
[----:B------:R-:W-:-:S07]  /*3eff0*/  FFMA R0, R0, R18, R3 ;  /* 0x0000001200007223 */ /* 0x000fce0000000003 */
.L_x_545:
        /* <DEDUP_REMOVED lines=13> */
.L_x_546:
        /* <DEDUP_REMOVED lines=29> */
.L_x_547:
        /* <DEDUP_REMOVED lines=12> */
.L_x_548:
[----:B------:R-:W-:Y:S01]  /*3f360*/  IADD3 R3, PT, PT, R0, -0xd000000, RZ ;  /* 0xf300000000037810 */ /* 0x000fe20007ffe0ff */
[----:B------:R0:W2:Y:S03]  /*3f370*/  MUFU.RSQ R19, R0 ;  /* 0x0000000000137308 */ /* 0x0000a60000001400 */
[----:B------:R-:W-:-:S13]  /*3f380*/  ISETP.GT.U32.AND P0, PT, R3, 0x727fffff, PT ;  /* 0x727fffff0300780c */ /* 0x000fda0003f04070 */
[----:B0-----:R-:W-:Y:S05]  /*3f390*/  @!P0 BRA `(.L_x_549) ;  /* 0x00000000000c8947 */ /* 0x001fea0003800000 */
[----:B-1----:R-:W-:-:S07]  /*3f3a0*/  MOV R20, 0x3f3c0 ;  /* 0x0003f3c000147802 */ /* 0x002fce0000000f00 */
[----:B--2---:R-:W-:Y:S05]  /*3f3b0*/  CALL.REL.NOINC `($__internal_3_$__cuda_sm20_sqrt_rn_f32_slowpath) ;  /* 0x0000006c00047944 */ /* 0x004fea0003c00000 */
[----:B------:R-:W-:Y:S05]  /*3f3c0*/  BRA `(.L_x_550) ;  /* 0x0000000000107947 */ /* 0x000fea0003800000 */
.L_x_549:
[C---:B--2---:R-:W-:Y:S01]  /*3f3d0*/  FMUL.FTZ R3, R19.reuse, R0 ;  /* 0x0000000013037220 */ /* 0x044fe20000410000 */
[----:B------:R-:W-:-:S03]  /*3f3e0*/  FMUL.FTZ R18, R19, 0.5 ;  /* 0x3f00000013127820 */ /* 0x000fc60000410000 */
[----:B------:R-:W-:-:S04]  /*3f3f0*/  FFMA R0, -R3, R3, R0 ;  /* 0x0000000303007223 */ /* 0x000fc80000000100 */
[----:B------:R-:W-:-:S07]  /*3f400*/  FFMA R0, R0, R18, R3 ;  /* 0x0000001200007223 */ /* 0x000fce0000000003 */
.L_x_550:
        /* <DEDUP_REMOVED lines=13> */
.L_x_551:
        /* <DEDUP_REMOVED lines=29> */
.L_x_552:
        /* <DEDUP_REMOVED lines=12> */
.L_x_553:
[----:B------:R-:W-:Y:S01]  /*3f770*/  IADD3 R3, PT, PT, R0, -0xd000000, RZ ;  /* 0xf300000000037810 */ /* 0x000fe20007ffe0ff */
[----:B------:R0:W2:Y:S03]  /*3f780*/  MUFU.RSQ R19, R0 ;  /* 0x0000000000137308 */ /* 0x0000a60000001400 */
[----:B------:R-:W-:-:S13]  /*3f790*/  ISETP.GT.U32.AND P0, PT, R3, 0x727fffff, PT ;  /* 0x727fffff0300780c */ /* 0x000fda0003f04070 */
[----:B0-----:R-:W-:Y:S05]  /*3f7a0*/  @!P0 BRA `(.L_x_554) ;  /* 0x00000000000c8947 */ /* 0x001fea0003800000 */
[----:B-1----:R-:W-:-:S07]  /*3f7b0*/  MOV R20, 0x3f7d0 ;  /* 0x0003f7d000147802 */ /* 0x002fce0000000f00 */
[----:B--2---:R-:W-:Y:S05]  /*3f7c0*/  CALL.REL.NOINC `($__internal_3_$__cuda_sm20_sqrt_rn_f32_slowpath) ;  /* 0x0000006800007944 */ /* 0x004fea0003c00000 */
[----:B------:R-:W-:Y:S05]  /*3f7d0*/  BRA `(.L_x_555) ;  /* 0x0000000000107947 */ /* 0x000fea0003800000 */
.L_x_554:
[C---:B--2---:R-:W-:Y:S01]  /*3f7e0*/  FMUL.FTZ R3, R19.reuse, R0 ;  /* 0x0000000013037220 */ /* 0x044fe20000410000 */
[----:B------:R-:W-:-:S03]  /*3f7f0*/  FMUL.FTZ R18, R19, 0.5 ;  /* 0x3f00000013127820 */ /* 0x000fc60000410000 */
[----:B------:R-:W-:-:S04]  /*3f800*/  FFMA R0, -R3, R3, R0 ;  /* 0x0000000303007223 */ /* 0x000fc80000000100 */
[----:B------:R-:W-:-:S07]  /*3f810*/  FFMA R0, R0, R18, R3 ;  /* 0x0000001200007223 */ /* 0x000fce0000000003 */
.L_x_555:
        /* <DEDUP_REMOVED lines=13> */
.L_x_556:
        /* <DEDUP_REMOVED lines=29> */
.L_x_557:
        /* <DEDUP_REMOVED lines=12> */
.L_x_558:
[----:B------:R-:W-:Y:S01]  /*3fb80*/  IADD3 R3, PT, PT, R0, -0xd000000, RZ ;  /* 0xf300000000037810 */ /* 0x000fe20007ffe0ff */
[----:B------:R0:W2:Y:S03]  /*3fb90*/  MUFU.RSQ R19, R0 ;  /* 0x0000000000137308 */ /* 0x0000a60000001400 */
[----:B------:R-:W-:-:S13]  /*3fba0*/  ISETP.GT.U32.AND P0, PT, R3, 0x727fffff, PT ;  /* 0x727fffff0300780c */ /* 0x000fda0003f04070 */
[----:B0-----:R-:W-:Y:S05]  /*3fbb0*/  @!P0 BRA `(.L_x_559) ;  /* 0x00000000000c8947 */ /* 0x001fea0003800000 */
[----:B-1----:R-:W-:-:S07]  /*3fbc0*/  MOV R20, 0x3fbe0 ;  /* 0x0003fbe000147802 */ /* 0x002fce0000000f00 */
[----:B--2---:R-:W-:Y:S05]  /*3fbd0*/  CALL.REL.NOINC `($__internal_3_$__cuda_sm20_sqrt_rn_f32_slowpath) ;  /* 0x0000006000fc7944 */ /* 0x004fea0003c00000 */
[----:B------:R-:W-:Y:S05]  /*3fbe0*/  BRA `(.L_x_560) ;  /* 0x0000000000107947 */ /* 0x000fea0003800000 */
.L_x_559:
[C---:B--2---:R-:W-:Y:S01]  /*3fbf0*/  FMUL.FTZ R3, R19.reuse, R0 ;  /* 0x0000000013037220 */ /* 0x044fe20000410000 */
[----:B------:R-:W-:-:S03]  /*3fc00*/  FMUL.FTZ R18, R19, 0.5 ;  /* 0x3f00000013127820 */ /* 0x000fc60000410000 */
[----:B------:R-:W-:-:S04]  /*3fc10*/  FFMA R0, -R3, R3, R0 ;  /* 0x0000000303007223 */ /* 0x000fc80000000100 */
[----:B------:R-:W-:-:S07]  /*3fc20*/  FFMA R0, R0, R18, R3 ;  /* 0x0000001200007223 */ /* 0x000fce0000000003 */
.L_x_560:
        /* <DEDUP_REMOVED lines=13> */
.L_x_561:
        /* <DEDUP_REMOVED lines=41> */
.L_x_583:
        /* <DEDUP_REMOVED lines=25> */
.L_x_563:
        /* <DEDUP_REMOVED lines=12> */
.L_x_564:
[----:B------:R-:W-:Y:S01]  /*401e0*/  IADD3 R3, PT, PT, R0, -0xd000000, RZ ;  /* 0xf300000000037810 */ /* 0x000fe20007ffe0ff */
[----:B------:R2:W3:Y:S03]  /*401f0*/  MUFU.RSQ R19, R0 ;  /* 0x0000000000137308 */ /* 0x0004e60000001400 */
[----:B------:R-:W-:-:S13]  /*40200*/  ISETP.GT.U32.AND P0, PT, R3, 0x727fffff, PT ;  /* 0x727fffff0300780c */ /* 0x000fda0003f04070 */
[----:B--2---:R-:W-:Y:S05]  /*40210*/  @!P0 BRA `(.L_x_565) ;  /* 0x00000000000c8947 */ /* 0x004fea0003800000 */
[----:B------:R-:W-:-:S07]  /*40220*/  MOV R20, 0x40240 ;  /* 0x0004024000147802 */ /* 0x000fce0000000f00 */
[----:B01-3--:R-:W-:Y:S05]  /*40230*/  CALL.REL.NOINC `($__internal_3_$__cuda_sm20_sqrt_rn_f32_slowpath) ;  /* 0x0000005c00647944 */ /* 0x00bfea0003c00000 */
[----:B------:R-:W-:Y:S05]  /*40240*/  BRA `(.L_x_566) ;  /* 0x0000000000107947 */ /* 0x000fea0003800000 */
.L_x_565:
[C---:B---3--:R-:W-:Y:S01]  /*40250*/  FMUL.FTZ R3, R19.reuse, R0 ;  /* 0x0000000013037220 */ /* 0x048fe20000410000 */
[----:B------:R-:W-:-:S03]  /*40260*/  FMUL.FTZ R18, R19, 0.5 ;  /* 0x3f00000013127820 */ /* 0x000fc60000410000 */
[----:B------:R-:W-:-:S04]  /*40270*/  FFMA R0, -R3, R3, R0 ;  /* 0x0000000303007223 */ /* 0x000fc80000000100 */
[----:B------:R-:W-:-:S07]  /*40280*/  FFMA R0, R0, R18, R3 ;  /* 0x0000001200007223 */ /* 0x000fce0000000003 */
.L_x_566:
        /* <DEDUP_REMOVED lines=13> */
.L_x_567:
        /* <DEDUP_REMOVED lines=29> */
.L_x_568:
        /* <DEDUP_REMOVED lines=12> */
.L_x_569:
[----:B------:R-:W-:Y:S01]  /*405f0*/  IADD3 R3, PT, PT, R0, -0xd000000, RZ ;  /* 0xf300000000037810 */ /* 0x000fe20007ffe0ff */
[----:B------:R0:W2:Y:S03]  /*40600*/  MUFU.RSQ R19, R0 ;  /* 0x0000000000137308 */ /* 0x0000a60000001400 */
[----:B------:R-:W-:-:S13]  /*40610*/  ISETP.GT.U32.AND P0, PT, R3, 0x727fffff, PT ;  /* 0x727fffff0300780c */ /* 0x000fda0003f04070 */
[----:B0-----:R-:W-:Y:S05]  /*40620*/  @!P0 BRA `(.L_x_570) ;  /* 0x00000000000c8947 */ /* 0x001fea0003800000 */
[----:B-1----:R-:W-:-:S07]  /*40630*/  MOV R20, 0x40650 ;  /* 0x0004065000147802 */ /* 0x002fce0000000f00 */
[----:B--2---:R-:W-:Y:S05]  /*40640*/  CALL.REL.NOINC `($__internal_3_$__cuda_sm20_sqrt_rn_f32_slowpath) ;  /* 0x0000005800607944 */ /* 0x004fea0003c00000 */
[----:B------:R-:W-:Y:S05]  /*40650*/  BRA `(.L_x_571) ;  /* 0x0000000000107947 */ /* 0x000fea0003800000 */
.L_x_570:
[C---:B--2---:R-:W-:Y:S01]  /*40660*/  FMUL.FTZ R3, R19.reuse, R0 ;  /* 0x0000000013037220 */ /* 0x044fe20000410000 */
[----:B------:R-:W-:-:S03]  /*40670*/  FMUL.FTZ R18, R19, 0.5 ;  /* 0x3f00000013127820 */ /* 0x000fc60000410000 */
[----:B------:R-:W-:-:S04]  /*40680*/  FFMA R0, -R3, R3, R0 ;  /* 0x0000000303007223 */ /* 0x000fc80000000100 */
[----:B------:R-:W-:-:S07]  /*40690*/  FFMA R0, R0, R18, R3 ;  /* 0x0000001200007223 */ /* 0x000fce0000000003 */
.L_x_571:
        /* <DEDUP_REMOVED lines=13> */
.L_x_572:
        /* <DEDUP_REMOVED lines=29> */
.L_x_573:
        /* <DEDUP_REMOVED lines=12> */
.L_x_574:
[----:B------:R-:W-:Y:S01]  /*40a00*/  IADD3 R3, PT, PT, R0, -0xd000000, RZ ;  /* 0xf300000000037810 */ /* 0x000fe20007ffe0ff */
[----:B------:R0:W2:Y:S03]  /*40a10*/  MUFU.RSQ R19, R0 ;  /* 0x0000000000137308 */ /* 0x0000a60000001400 */
[----:B------:R-:W-:-:S13]  /*40a20*/  ISETP.GT.U32.AND P0, PT, R3, 0x727fffff, PT ;  /* 0x727fffff0300780c */ /* 0x000fda0003f04070 */
[----:B0-----:R-:W-:Y:S05]  /*40a30*/  @!P0 BRA `(.L_x_575) ;  /* 0x00000000000c8947 */ /* 0x001fea0003800000 */
[----:B-1----:R-:W-:-:S07]  /*40a40*/  MOV R20, 0x40a60 ;  /* 0x00040a6000147802 */ /* 0x002fce0000000f00 */
[----:B--2---:R-:W-:Y:S05]  /*40a50*/  CALL.REL.NOINC `($__internal_3_$__cuda_sm20_sqrt_rn_f32_slowpath) ;  /* 0x00000054005c7944 */ /* 0x004fea0003c00000 */
[----:B------:R-:W-:Y:S05]  /*40a60*/  BRA `(.L_x_576) ;  /* 0x0000000000107947 */ /* 0x000fea0003800000 */
.L_x_575:
[C---:B--2---:R-:W-:Y:S01]  /*40a70*/  FMUL.FTZ R3, R19.reuse, R0 ;  /* 0x0000000013037220 */ /* 0x044fe20000410000 */
[----:B------:R-:W-:-:S03]  /*40a80*/  FMUL.FTZ R18, R19, 0.5 ;  /* 0x3f00000013127820 */ /* 0x000fc60000410000 */
[----:B------:R-:W-:-:S04]  /*40a90*/  FFMA R0, -R3, R3, R0 ;  /* 0x0000000303007223 */ /* 0x000fc80000000100 */
[----:B------:R-:W-:-:S07]  /*40aa0*/  FFMA R0, R0, R18, R3 ;  /* 0x0000001200007223 */ /* 0x000fce0000000003 */
.L_x_576:
        /* <DEDUP_REMOVED lines=13> */
.L_x_577:
        /* <DEDUP_REMOVED lines=29> */
.L_x_578:
        /* <DEDUP_REMOVED lines=12> */
.L_x_579:
[----:B------:R-:W-:Y:S01]  /*40e10*/  IADD3 R3, PT, PT, R0, -0xd000000, RZ ;  /* 0xf300000000037810 */ /* 0x000fe20007ffe0ff */
[----:B------:R0:W2:Y:S03]  /*40e20*/  MUFU.RSQ R19, R0 ;  /* 0x0000000000137308 */ /* 0x0000a60000001400 */
[----:B------:R-:W-:-:S13]  /*40e30*/  ISETP.GT.U32.AND P0, PT, R3, 0x727fffff, PT ;  /* 0x727fffff0300780c */ /* 0x000fda0003f04070 */
[----:B0-----:R-:W-:Y:S05]  /*40e40*/  @!P0 BRA `(.L_x_580) ;  /* 0x00000000000c8947 */ /* 0x001fea0003800000 */
[----:B-1----:R-:W-:-:S07]  /*40e50*/  MOV R20, 0x40e70 ;  /* 0x00040e7000147802 */ /* 0x002fce0000000f00 */
[----:B--2---:R-:W-:Y:S05]  /*40e60*/  CALL.REL.NOINC `($__internal_3_$__cuda_sm20_sqrt_rn_f32_slowpath) ;  /* 0x0000005000587944 */ /* 0x004fea0003c00000 */
[----:B------:R-:W-:Y:S05]  /*40e70*/  BRA `(.L_x_581) ;  /* 0x0000000000107947 */ /* 0x000fea0003800000 */
.L_x_580:
[C---:B--2---:R-:W-:Y:S01]  /*40e80*/  FMUL.FTZ R3, R19.reuse, R0 ;  /* 0x0000000013037220 */ /* 0x044fe20000410000 */
[----:B------:R-:W-:-:S03]  /*40e90*/  FMUL.FTZ R18, R19, 0.5 ;  /* 0x3f00000013127820 */ /* 0x000fc60000410000 */
[----:B------:R-:W-:-:S04]  /*40ea0*/  FFMA R0, -R3, R3, R0 ;  /* 0x0000000303007223 */ /* 0x000fc80000000100 */
[----:B------:R-:W-:-:S07]  /*40eb0*/  FFMA R0, R0, R18, R3 ;  /* 0x0000001200007223 */ /* 0x000fce0000000003 */
.L_x_581:
        /* <DEDUP_REMOVED lines=13> */
.L_x_582:
        /* <DEDUP_REMOVED lines=41> */
.L_x_604:
        /* <DEDUP_REMOVED lines=25> */
.L_x_584:
        /* <DEDUP_REMOVED lines=12> */
.L_x_585:
[----:B------:R-:W-:Y:S01]  /*41470*/  IADD3 R3, PT, PT, R0, -0xd000000, RZ ;  /* 0xf300000000037810 */ /* 0x000fe20007ffe0ff */
[----:B------:R2:W3:Y:S03]  /*41480*/  MUFU.RSQ R19, R0 ;  /* 0x0000000000137308 */ /* 0x0004e60000001400 */
[----:B------:R-:W-:-:S13]  /*41490*/  ISETP.GT.U32.AND P0, PT, R3, 0x727fffff, PT ;  /* 0x727fffff0300780c */ /* 0x000fda0003f04070 */
[----:B--2---:R-:W-:Y:S05]  /*414a0*/  @!P0 BRA `(.L_x_586) ;  /* 0x00000000000c8947 */ /* 0x004fea0003800000 */
[----:B------:R-:W-:-:S07]  /*414b0*/  MOV R20, 0x414d0 ;  /* 0x000414d000147802 */ /* 0x000fce0000000f00 */
[----:B01-3--:R-:W-:Y:S05]  /*414c0*/  CALL.REL.NOINC `($__internal_3_$__cuda_sm20_sqrt_rn_f32_slowpath) ;  /* 0x0000004800c07944 */ /* 0x00bfea0003c00000 */
[----:B------:R-:W-:Y:S05]  /*414d0*/  BRA `(.L_x_587) ;  /* 0x0000000000107947 */ /* 0x000fea0003800000 */
.L_x_586:
[C---:B---3--:R-:W-:Y:S01]  /*414e0*/  FMUL.FTZ R3, R19.reuse, R0 ;  /* 0x0000000013037220 */ /* 0x048fe20000410000 */
[----:B------:R-:W-:-:S03]  /*414f0*/  FMUL.FTZ R18, R19, 0.5 ;  /* 0x3f00000013127820 */ /* 0x000fc60000410000 */
[----:B------:R-:W-:-:S04]  /*41500*/  FFMA R0, -R3, R3, R0 ;  /* 0x0000000303007223 */ /* 0x000fc80000000100 */
[----:B------:R-:W-:-:S07]  /*41510*/  FFMA R0, R0, R18, R3 ;  /* 0x0000001200007223 */ /* 0x000fce0000000003 */
.L_x_587:
        /* <DEDUP_REMOVED lines=13> */
.L_x_588:
        /* <DEDUP_REMOVED lines=29> */
.L_x_589:
        /* <DEDUP_REMOVED lines=12> */
.L_x_590:
[----:B------:R-:W-:Y:S01]  /*41880*/  IADD3 R3, PT, PT, R0, -0xd000000, RZ ;  /* 0xf300000000037810 */ /* 0x000fe20007ffe0ff */
[----:B------:R0:W2:Y:S03]  /*41890*/  MUFU.RSQ R19, R0 ;  /* 0x0000000000137308 */ /* 0x0000a60000001400 */
[----:B------:R-:W-:-:S13]  /*418a0*/  ISETP.GT.U32.AND P0, PT, R3, 0x727fffff, PT ;  /* 0x727fffff0300780c */ /* 0x000fda0003f04070 */
[----:B0-----:R-:W-:Y:S05]  /*418b0*/  @!P0 BRA `(.L_x_591) ;  /* 0x00000000000c8947 */ /* 0x001fea0003800000 */
[----:B-1----:R-:W-:-:S07]  /*418c0*/  MOV R20, 0x418e0 ;  /* 0x000418e000147802 */ /* 0x002fce0000000f00 */
[----:B--2---:R-:W-:Y:S05]  /*418d0*/  CALL.REL.NOINC `($__internal_3_$__cuda_sm20_sqrt_rn_f32_slowpath) ;  /* 0x0000004400bc7944 */ /* 0x004fea0003c00000 */
[----:B------:R-:W-:Y:S05]  /*418e0*/  BRA `(.L_x_592) ;  /* 0x0000000000107947 */ /* 0x000fea0003800000 */
.L_x_591:
[C---:B--2---:R-:W-:Y:S01]  /*418f0*/  FMUL.FTZ R3, R19.reuse, R0 ;  /* 0x0000000013037220 */ /* 0x044fe20000410000 */
[----:B------:R-:W-:-:S03]  /*41900*/  FMUL.FTZ R18, R19, 0.5 ;  /* 0x3f00000013127820 */ /* 0x000fc60000410000 */
[----:B------:R-:W-:-:S04]  /*41910*/  FFMA R0, -R3, R3, R0 ;  /* 0x0000000303007223 */ /* 0x000fc80000000100 */
[----:B------:R-:W-:-:S07]  /*41920*/  FFMA R0, R0, R18, R3 ;  /* 0x0000001200007223 */ /* 0x000fce0000000003 */
.L_x_592:
        /* <DEDUP_REMOVED lines=13> */
.L_x_593:
        /* <DEDUP_REMOVED lines=29> */
.L_x_594:
        /* <DEDUP_REMOVED lines=12> */
.L_x_595:
[----:B------:R-:W-:Y:S01]  /*41c90*/  IADD3 R3, PT, PT, R0, -0xd000000, RZ ;  /* 0xf300000000037810 */ /* 0x000fe20007ffe0ff */
[----:B------:R0:W2:Y:S03]  /*41ca0*/  MUFU.RSQ R19, R0 ;  /* 0x0000000000137308 */ /* 0x0000a60000001400 */
[----:B------:R-:W-:-:S13]  /*41cb0*/  ISETP.GT.U32.AND P0, PT, R3, 0x727fffff, PT ;  /* 0x727fffff0300780c */ /* 0x000fda0003f04070 */
[----:B0-----:R-:W-:Y:S05]  /*41cc0*/  @!P0 BRA `(.L_x_596) ;  /* 0x00000000000c8947 */ /* 0x001fea0003800000 */
[----:B-1----:R-:W-:-:S07]  /*41cd0*/  MOV R20, 0x41cf0 ;  /* 0x00041cf000147802 */ /* 0x002fce0000000f00 */
[----:B--2---:R-:W-:Y:S05]  /*41ce0*/  CALL.REL.NOINC `($__internal_3_$__cuda_sm20_sqrt_rn_f32_slowpath) ;  /* 0x0000004000b87944 */ /* 0x004fea0003c00000 */
[----:B------:R-:W-:Y:S05]  /*41cf0*/  BRA `(.L_x_597) ;  /* 0x0000000000107947 */ /* 0x000fea0003800000 */
.L_x_596:
[C---:B--2---:R-:W-:Y:S01]  /*41d00*/  FMUL.FTZ R3, R19.reuse, R0 ;  /* 0x0000000013037220 */ /* 0x044fe20000410000 */
[----:B------:R-:W-:-:S03]  /*41d10*/  FMUL.FTZ R18, R19, 0.5 ;  /* 0x3f00000013127820 */ /* 0x000fc60000410000 */
[----:B------:R-:W-:-:S04]  /*41d20*/  FFMA R0, -R3, R3, R0 ;  /* 0x0000000303007223 */ /* 0x000fc80000000100 */
[----:B------:R-:W-:-:S07]  /*41d30*/  FFMA R0, R0, R18, R3 ;  /* 0x0000001200007223 */ /* 0x000fce0000000003 */
.L_x_597:
        /* <DEDUP_REMOVED lines=13> */
.L_x_598:
        /* <DEDUP_REMOVED lines=29> */
.L_x_599:
        /* <DEDUP_REMOVED lines=12> */
.L_x_600:
[----:B------:R-:W-:Y:S01]  /*420a0*/  IADD3 R3, PT, PT, R0, -0xd000000, RZ ;  /* 0xf300000000037810 */ /* 0x000fe20007ffe0ff */
[----:B------:R0:W2:Y:S03]  /*420b0*/  MUFU.RSQ R19, R0 ;  /* 0x0000000000137308 */ /* 0x0000a60000001400 */
[----:B------:R-:W-:-:S13]  /*420c0*/  ISETP.GT.U32.AND P0, PT, R3, 0x727fffff, PT ;  /* 0x727fffff0300780c */ /* 0x000fda0003f04070 */
[----:B0-----:R-:W-:Y:S05]  /*420d0*/  @!P0 BRA `(.L_x_601) ;  /* 0x00000000000c8947 */ /* 0x001fea0003800000 */
[----:B-1----:R-:W-:-:S07]  /*420e0*/  MOV R20, 0x42100 ;  /* 0x0004210000147802 */ /* 0x002fce0000000f00 */
[----:B--2---:R-:W-:Y:S05]  /*420f0*/  CALL.REL.NOINC `($__internal_3_$__cuda_sm20_sqrt_rn_f32_slowpath) ;  /* 0x0000003c00b47944 */ /* 0x004fea0003c00000 */
[----:B------:R-:W-:Y:S05]  /*42100*/  BRA `(.L_x_602) ;  /* 0x0000000000107947 */ /* 0x000fea0003800000 */
.L_x_601:
[C---:B--2---:R-:W-:Y:S01]  /*42110*/  FMUL.FTZ R3, R19.reuse, R0 ;  /* 0x0000000013037220 */ /* 0x044fe20000410000 */
[----:B------:R-:W-:-:S03]  /*42120*/  FMUL.FTZ R18, R19, 0.5 ;  /* 0x3f00000013127820 */ /* 0x000fc60000410000 */
[----:B------:R-:W-:-:S04]  /*42130*/  FFMA R0, -R3, R3, R0 ;  /* 0x0000000303007223 */ /* 0x000fc80000000100 */
[----:B------:R-:W-:-:S07]  /*42140*/  FFMA R0, R0, R18, R3 ;  /* 0x0000001200007223 */ /* 0x000fce0000000003 */
.L_x_602:
        /* <DEDUP_REMOVED lines=13> */
.L_x_603:
        /* <DEDUP_REMOVED lines=41> */
.L_x_625:
        /* <DEDUP_REMOVED lines=25> */
.L_x_605:
        /* <DEDUP_REMOVED lines=12> */
.L_x_606:
[----:B------:R-:W-:Y:S01]  /*42700*/  IADD3 R3, PT, PT, R0, -0xd000000, RZ ;  /* 0xf300000000037810 */ /* 0x000fe20007ffe0ff */
[----:B------:R2:W3:Y:S03]  /*42710*/  MUFU.RSQ R19, R0 ;  /* 0x0000000000137308 */ /* 0x0004e60000001400 */
[----:B------:R-:W-:-:S13]  /*42720*/  ISETP.GT.U32.AND P0, PT, R3, 0x727fffff, PT ;  /* 0x727fffff0300780c */ /* 0x000fda0003f04070 */
[----:B--2---:R-:W-:Y:S05]  /*42730*/  @!P0 BRA `(.L_x_607) ;  /* 0x00000000000c8947 */ /* 0x004fea0003800000 */
[----:B------:R-:W-:-:S07]  /*42740*/  MOV R20, 0x42760 ;  /* 0x0004276000147802 */ /* 0x000fce0000000f00 */
[----:B01-3--:R-:W-:Y:S05]  /*42750*/  CALL.REL.NOINC `($__internal_3_$__cuda_sm20_sqrt_rn_f32_slowpath) ;  /* 0x00000038001c7944 */ /* 0x00bfea0003c00000 */
[----:B------:R-:W-:Y:S05]  /*42760*/  BRA `(.L_x_608) ;  /* 0x0000000000107947 */ /* 0x000fea0003800000 */
.L_x_607:
[C---:B---3--:R-:W-:Y:S01]  /*42770*/  FMUL.FTZ R3, R19.reuse, R0 ;  /* 0x0000000013037220 */ /* 0x048fe20000410000 */
[----:B------:R-:W-:-:S03]  /*42780*/  FMUL.FTZ R18, R19, 0.5 ;  /* 0x3f00000013127820 */ /* 0x000fc60000410000 */
[----:B------:R-:W-:-:S04]  /*42790*/  FFMA R0, -R3, R3, R0 ;  /* 0x0000000303007223 */ /* 0x000fc80000000100 */
[----:B------:R-:W-:-:S07]  /*427a0*/  FFMA R0, R0, R18, R3 ;  /* 0x0000001200007223 */ /* 0x000fce0000000003 */
.L_x_608:
        /* <DEDUP_REMOVED lines=13> */
.L_x_609:
        /* <DEDUP_REMOVED lines=29> */
.L_x_610:
        /* <DEDUP_REMOVED lines=12> */
.L_x_611:
[----:B------:R-:W-:Y:S01]  /*42b10*/  IADD3 R3, PT, PT, R0, -0xd000000, RZ ;  /* 0xf300000000037810 */ /* 0x000fe20007ffe0ff */
[----:B------:R0:W2:Y:S03]  /*42b20*/  MUFU.RSQ R19, R0 ;  /* 0x0000000000137308 */ /* 0x0000a60000001400 */
[----:B------:R-:W-:-:S13]  /*42b30*/  ISETP.GT.U32.AND P0, PT, R3, 0x727fffff, PT ;  /* 0x727fffff0300780c */ /* 0x000fda0003f04070 */
[----:B0-----:R-:W-:Y:S05]  /*42b40*/  @!P0 BRA `(.L_x_612) ;  /* 0x00000000000c8947 */ /* 0x001fea0003800000 */
[----:B-1----:R-:W-:-:S07]  /*42b50*/  MOV R20, 0x42b70 ;  /* 0x00042b7000147802 */ /* 0x002fce0000000f00 */
[----:B--2---:R-:W-:Y:S05]  /*42b60*/  CALL.REL.NOINC `($__internal_3_$__cuda_sm20_sqrt_rn_f32_slowpath) ;  /* 0x0000003400187944 */ /* 0x004fea0003c00000 */
[----:B------:R-:W-:Y:S05]  /*42b70*/  BRA `(.L_x_613) ;  /* 0x0000000000107947 */ /* 0x000fea0003800000 */
.L_x_612:
[C---:B--2---:R-:W-:Y:S01]  /*42b80*/  FMUL.FTZ R3, R19.reuse, R0 ;  /* 0x0000000013037220 */ /* 0x044fe20000410000 */
[----:B------:R-:W-:-:S03]  /*42b90*/  FMUL.FTZ R18, R19, 0.5 ;  /* 0x3f00000013127820 */ /* 0x000fc60000410000 */
[----:B------:R-:W-:-:S04]  /*42ba0*/  FFMA R0, -R3, R3, R0 ;  /* 0x0000000303007223 */ /* 0x000fc80000000100 */
[----:B------:R-:W-:-:S07]  /*42bb0*/  FFMA R0, R0, R18, R3 ;  /* 0x0000001200007223 */ /* 0x000fce0000000003 */
.L_x_613:
        /* <DEDUP_REMOVED lines=13> */
.L_x_614:
        /* <DEDUP_REMOVED lines=29> */
.L_x_615:
        /* <DEDUP_REMOVED lines=12> */
.L_x_616:
[----:B------:R-:W-:Y:S01]  /*42f20*/  IADD3 R3, PT, PT, R0, -0xd000000, RZ ;  /* 0xf300000000037810 */ /* 0x000fe20007ffe0ff */
[----:B------:R0:W2:Y:S03]  /*42f30*/  MUFU.RSQ R19, R0 ;  /* 0x0000000000137308 */ /* 0x0000a60000001400 */
[----:B------:R-:W-:-:S13]  /*42f40*/  ISETP.GT.U32.AND P0, PT, R3, 0x727fffff, PT ;  /* 0x727fffff0300780c */ /* 0x000fda0003f04070 */
[----:B0-----:R-:W-:Y:S05]  /*42f50*/  @!P0 BRA `(.L_x_617) ;  /* 0x00000000000c8947 */ /* 0x001fea0003800000 */
[----:B-1----:R-:W-:-:S07]  /*42f60*/  MOV R20, 0x42f80 ;  /* 0x00042f8000147802 */ /* 0x002fce0000000f00 */
[----:B--2---:R-:W-:Y:S05]  /*42f70*/  CALL.REL.NOINC `($__internal_3_$__cuda_sm20_sqrt_rn_f32_slowpath) ;  /* 0x0000003000147944 */ /* 0x004fea0003c00000 */
[----:B------:R-:W-:Y:S05]  /*42f80*/  BRA `(.L_x_618) ;  /* 0x0000000000107947 */ /* 0x000fea0003800000 */
.L_x_617:
[C---:B--2---:R-:W-:Y:S01]  /*42f90*/  FMUL.FTZ R3, R19.reuse, R0 ;  /* 0x0000000013037220 */ /* 0x044fe20000410000 */
[----:B------:R-:W-:-:S03]  /*42fa0*/  FMUL.FTZ R18, R19, 0.5 ;  /* 0x3f00000013127820 */ /* 0x000fc60000410000 */
[----:B------:R-:W-:-:S04]  /*42fb0*/  FFMA R0, -R3, R3, R0 ;  /* 0x0000000303007223 */ /* 0x000fc80000000100 */
[----:B------:R-:W-:-:S07]  /*42fc0*/  FFMA R0, R0, R18, R3 ;  /* 0x0000001200007223 */ /* 0x000fce0000000003 */
.L_x_618:
        /* <DEDUP_REMOVED lines=13> */
.L_x_619:
        /* <DEDUP_REMOVED lines=29> */
.L_x_620:
        /* <DEDUP_REMOVED lines=12> */
.L_x_621:
[----:B------:R-:W-:Y:S01]  /*43330*/  IADD3 R3, PT, PT, R0, -0xd000000, RZ ;  /* 0xf300000000037810 */ /* 0x000fe20007ffe0ff */
[----:B------:R0:W2:Y:S03]  /*43340*/  MUFU.RSQ R19, R0 ;  /* 0x0000000000137308 */ /* 0x0000a60000001400 */
[----:B------:R-:W-:-:S13]  /*43350*/  ISETP.GT.U32.AND P0, PT, R3, 0x727fffff, PT ;  /* 0x727fffff0300780c */ /* 0x000fda0003f04070 */
[----:B0-----:R-:W-:Y:S05]  /*43360*/  @!P0 BRA `(.L_x_622) ;  /* 0x00000000000c8947 */ /* 0x001fea0003800000 */
[----:B-1----:R-:W-:-:S07]  /*43370*/  MOV R20, 0x43390 ;  /* 0x0004339000147802 */ /* 0x002fce0000000f00 */
[----:B--2---:R-:W-:Y:S05]  /*43380*/  CALL.REL.NOINC `($__internal_3_$__cuda_sm20_sqrt_rn_f32_slowpath) ;  /* 0x0000002c00107944 */ /* 0x004fea0003c00000 */
[----:B------:R-:W-:Y:S05]  /*43390*/  BRA `(.L_x_623) ;  /* 0x0000000000107947 */ /* 0x000fea0003800000 */
.L_x_622:
[C---:B--2---:R-:W-:Y:S01]  /*433a0*/  FMUL.FTZ R3, R19.reuse, R0 ;  /* 0x0000000013037220 */ /* 0x044fe20000410000 */
[----:B------:R-:W-:-:S03]  /*433b0*/  FMUL.FTZ R18, R19, 0.5 ;  /* 0x3f00000013127820 */ /* 0x000fc60000410000 */
[----:B------:R-:W-:-:S04]  /*433c0*/  FFMA R0, -R3, R3, R0 ;  /* 0x0000000303007223 */ /* 0x000fc80000000100 */
[----:B------:R-:W-:-:S07]  /*433d0*/  FFMA R0, R0, R18, R3 ;  /* 0x0000001200007223 */ /* 0x000fce0000000003 */
.L_x_623:
        /* <DEDUP_REMOVED lines=13> */
.L_x_624:
        /* <DEDUP_REMOVED lines=41> */
.L_x_646:
        /* <DEDUP_REMOVED lines=25> */
.L_x_626:
        /* <DEDUP_REMOVED lines=12> */
.L_x_627:
[----:B------:R-:W-:Y:S01]  /*43990*/  IADD3 R3, PT, PT, R0, -0xd000000, RZ ;  /* 0xf300000000037810 */ /* 0x000fe20007ffe0ff */
[----:B------:R2:W3:Y:S03]  /*439a0*/  MUFU.RSQ R19, R0 ;  /* 0x0000000000137308 */ /* 0x0004e60000001400 */
[----:B------:R-:W-:-:S13]  /*439b0*/  ISETP.GT.U32.AND P0, PT, R3, 0x727fffff, PT ;  /* 0x727fffff0300780c */ /* 0x000fda0003f04070 */
[----:B--2---:R-:W-:Y:S05]  /*439c0*/  @!P0 BRA `(.L_x_628) ;  /* 0x00000000000c8947 */ /* 0x004fea0003800000 */
[----:B------:R-:W-:-:S07]  /*439d0*/  MOV R20, 0x439f0 ;  /* 0x000439f000147802 */ /* 0x000fce0000000f00 */
[----:B01-3--:R-:W-:Y:S05]  /*439e0*/  CALL.REL.NOINC `($__internal_3_$__cuda_sm20_sqrt_rn_f32_slowpath) ;  /* 0x0000002400787944 */ /* 0x00bfea0003c00000 */
[----:B------:R-:W-:Y:S05]  /*439f0*/  BRA `(.L_x_629) ;  /* 0x0000000000107947 */ /* 0x000fea0003800000 */
.L_x_628:
[C---:B---3--:R-:W-:Y:S01]  /*43a00*/  FMUL.FTZ R3, R19.reuse, R0 ;  /* 0x0000000013037220 */ /* 0x048fe20000410000 */
[----:B------:R-:W-:-:S03]  /*43a10*/  FMUL.FTZ R18, R19, 0.5 ;  /* 0x3f00000013127820 */ /* 0x000fc60000410000 */
[----:B------:R-:W-:-:S04]  /*43a20*/  FFMA R0, -R3, R3, R0 ;  /* 0x0000000303007223 */ /* 0x000fc80000000100 */
[----:B------:R-:W-:-:S07]  /*43a30*/  FFMA R0, R0, R18, R3 ;  /* 0x0000001200007223 */ /* 0x000fce0000000003 */
.L_x_629:
        /* <DEDUP_REMOVED lines=13> */
.L_x_630:
        /* <DEDUP_REMOVED lines=29> */
.L_x_631:
        /* <DEDUP_REMOVED lines=12> */
.L_x_632:
[----:B------:R-:W-:Y:S01]  /*43da0*/  IADD3 R3, PT, PT, R0, -0xd000000, RZ ;  /* 0xf300000000037810 */ /* 0x000fe20007ffe0ff */
[----:B------:R0:W2:Y:S03]  /*43db0*/  MUFU.RSQ R19, R0 ;  /* 0x0000000000137308 */ /* 0x0000a60000001400 */
[----:B------:R-:W-:-:S13]  /*43dc0*/  ISETP.GT.U32.AND P0, PT, R3, 0x727fffff, PT ;  /* 0x727fffff0300780c */ /* 0x000fda0003f04070 */
[----:B0-----:R-:W-:Y:S05]  /*43dd0*/  @!P0 BRA `(.L_x_633) ;  /* 0x00000000000c8947 */ /* 0x001fea0003800000 */
[----:B-1----:R-:W-:-:S07]  /*43de0*/  MOV R20, 0x43e00 ;  /* 0x00043e0000147802 */ /* 0x002fce0000000f00 */
[----:B--2---:R-:W-:Y:S05]  /*43df0*/  CALL.REL.NOINC `($__internal_3_$__cuda_sm20_sqrt_rn_f32_slowpath) ;  /* 0x0000002000747944 */ /* 0x004fea0003c00000 */
[----:B------:R-:W-:Y:S05]  /*43e00*/  BRA `(.L_x_634) ;  /* 0x0000000000107947 */ /* 0x000fea0003800000 */
.L_x_633:
[C---:B--2---:R-:W-:Y:S01]  /*43e10*/  FMUL.FTZ R3, R19.reuse, R0 ;  /* 0x0000000013037220 */ /* 0x044fe20000410000 */
[----:B------:R-:W-:-:S03]  /*43e20*/  FMUL.FTZ R18, R19, 0.5 ;  /* 0x3f00000013127820 */ /* 0x000fc60000410000 */
[----:B------:R-:W-:-:S04]  /*43e30*/  FFMA R0, -R3, R3, R0 ;  /* 0x0000000303007223 */ /* 0x000fc80000000100 */
[----:B------:R-:W-:-:S07]  /*43e40*/  FFMA R0, R0, R18, R3 ;  /* 0x0000001200007223 */ /* 0x000fce0000000003 */
.L_x_634:
        /* <DEDUP_REMOVED lines=13> */
.L_x_635:
        /* <DEDUP_REMOVED lines=29> */
.L_x_636:
        /* <DEDUP_REMOVED lines=12> */
.L_x_637:
[----:B------:R-:W-:Y:S01]  /*441b0*/  IADD3 R3, PT, PT, R0, -0xd000000, RZ ;  /* 0xf300000000037810 */ /* 0x000fe20007ffe0ff */
[----:B------:R0:W2:Y:S03]  /*441c0*/  MUFU.RSQ R19, R0 ;  /* 0x0000000000137308 */ /* 0x0000a60000001400 */
[----:B------:R-:W-:-:S13]  /*441d0*/  ISETP.GT.U32.AND P0, PT, R3, 0x727fffff, PT ;  /* 0x727fffff0300780c */ /* 0x000fda0003f04070 */
[----:B0-----:R-:W-:Y:S05]  /*441e0*/  @!P0 BRA `(.L_x_638) ;  /* 0x00000000000c8947 */ /* 0x001fea0003800000 */
[----:B-1----:R-:W-:-:S07]  /*441f0*/  MOV R20, 0x44210 ;  /* 0x0004421000147802 */ /* 0x002fce0000000f00 */
[----:B--2---:R-:W-:Y:S05]  /*44200*/  CALL.REL.NOINC `($__internal_3_$__cuda_sm20_sqrt_rn_f32_slowpath) ;  /* 0x0000001c00707944 */ /* 0x004fea0003c00000 */
[----:B------:R-:W-:Y:S05]  /*44210*/  BRA `(.L_x_639) ;  /* 0x0000000000107947 */ /* 0x000fea0003800000 */
.L_x_638:
[C---:B--2---:R-:W-:Y:S01]  /*44220*/  FMUL.FTZ R3, R19.reuse, R0 ;  /* 0x0000000013037220 */ /* 0x044fe20000410000 */
[----:B------:R-:W-:-:S03]  /*44230*/  FMUL.FTZ R18, R19, 0.5 ;  /* 0x3f00000013127820 */ /* 0x000fc60000410000 */
[----:B------:R-:W-:-:S04]  /*44240*/  FFMA R0, -R3, R3, R0 ;  /* 0x0000000303007223 */ /* 0x000fc80000000100 */
[----:B------:R-:W-:-:S07]  /*44250*/  FFMA R0, R0, R18, R3 ;  /* 0x0000001200007223 */ /* 0x000fce0000000003 */
.L_x_639:
        /* <DEDUP_REMOVED lines=13> */
.L_x_640:
        /* <DEDUP_REMOVED lines=29> */
.L_x_641:
        /* <DEDUP_REMOVED lines=12> */
.L_x_642:
[----:B------:R-:W-:Y:S01]  /*445c0*/  IADD3 R3, PT, PT, R0, -0xd000000, RZ ;  /* 0xf300000000037810 */ /* 0x000fe20007ffe0ff */
[----:B------:R0:W2:Y:S03]  /*445d0*/  MUFU.RSQ R19, R0 ;  /* 0x0000000000137308 */ /* 0x0000a60000001400 */
[----:B------:R-:W-:-:S13]  /*445e0*/  ISETP.GT.U32.AND P0, PT, R3, 0x727fffff, PT ;  /* 0x727fffff0300780c */ /* 0x000fda0003f04070 */
[----:B0-----:R-:W-:Y:S05]  /*445f0*/  @!P0 BRA `(.L_x_643) ;  /* 0x00000000000c8947 */ /* 0x001fea0003800000 */
[----:B-1----:R-:W-:-:S07]  /*44600*/  MOV R20, 0x44620 ;  /* 0x0004462000147802 */ /* 0x002fce0000000f00 */
[----:B--2---:R-:W-:Y:S05]  /*44610*/  CALL.REL.NOINC `($__internal_3_$__cuda_sm20_sqrt_rn_f32_slowpath) ;  /* 0x00000018006c7944 */ /* 0x004fea0003c00000 */
[----:B------:R-:W-:Y:S05]  /*44620*/  BRA `(.L_x_644) ;  /* 0x0000000000107947 */ /* 0x000fea0003800000 */
.L_x_643:
[C---:B--2---:R-:W-:Y:S01]  /*44630*/  FMUL.FTZ R3, R19.reuse, R0 ;  /* 0x0000000013037220 */ /* 0x044fe20000410000 */
[----:B------:R-:W-:-:S03]  /*44640*/  FMUL.FTZ R18, R19, 0.5 ;  /* 0x3f00000013127820 */ /* 0x000fc60000410000 */
[----:B------:R-:W-:-:S04]  /*44650*/  FFMA R0, -R3, R3, R0 ;  /* 0x0000000303007223 */ /* 0x000fc80000000100 */
[----:B------:R-:W-:-:S07]  /*44660*/  FFMA R0, R0, R18, R3 ;  /* 0x0000001200007223 */ /* 0x000fce0000000003 */
.L_x_644:
        /* <DEDUP_REMOVED lines=13> */
.L_x_645:
        /* <DEDUP_REMOVED lines=41> */
.L_x_667:
        /* <DEDUP_REMOVED lines=25> */
.L_x_647:
        /* <DEDUP_REMOVED lines=12> */
.L_x_648:
[----:B------:R-:W-:Y:S01]  /*44c20*/  IADD3 R3, PT, PT, R0, -0xd000000, RZ ;  /* 0xf300000000037810 */ /* 0x000fe20007ffe0ff */
[----:B------:R2:W3:Y:S03]  /*44c30*/  MUFU.RSQ R19, R0 ;  /* 0x0000000000137308 */ /* 0x0004e60000001400 */
[----:B------:R-:W-:-:S13]  /*44c40*/  ISETP.GT.U32.AND P0, PT, R3, 0x727fffff, PT ;  /* 0x727fffff0300780c */ /* 0x000fda0003f04070 */
[----:B--2---:R-:W-:Y:S05]  /*44c50*/  @!P0 BRA `(.L_x_649) ;  /* 0x00000000000c8947 */ /* 0x004fea0003800000 */
[----:B------:R-:W-:-:S07]  /*44c60*/  MOV R20, 0x44c80 ;  /* 0x00044c8000147802 */ /* 0x000fce0000000f00 */
[----:B01-3--:R-:W-:Y:S05]  /*44c70*/  CALL.REL.NOINC `($__internal_3_$__cuda_sm20_sqrt_rn_f32_slowpath) ;  /* 0x0000001000d47944 */ /* 0x00bfea0003c00000 */
[----:B------:R-:W-:Y:S05]  /*44c80*/  BRA `(.L_x_650) ;  /* 0x0000000000107947 */ /* 0x000fea0003800000 */
.L_x_649:
[C---:B---3--:R-:W-:Y:S01]  /*44c90*/  FMUL.FTZ R3, R19.reuse, R0 ;  /* 0x0000000013037220 */ /* 0x048fe20000410000 */
[----:B------:R-:W-:-:S03]  /*44ca0*/  FMUL.FTZ R18, R19, 0.5 ;  /* 0x3f00000013127820 */ /* 0x000fc60000410000 */
[----:B------:R-:W-:-:S04]  /*44cb0*/  FFMA R0, -R3, R3, R0 ;  /* 0x0000000303007223 */ /* 0x000fc80000000100 */
[----:B------:R-:W-:-:S07]  /*44cc0*/  FFMA R0, R0, R18, R3 ;  /* 0x0000001200007223 */ /* 0x000fce0000000003 */
.L_x_650:
        /* <DEDUP_REMOVED lines=13> */
.L_x_651:
        /* <DEDUP_REMOVED lines=29> */
.L_x_652:
        /* <DEDUP_REMOVED lines=12> */
.L_x_653:
[----:B------:R-:W-:Y:S01]  /*45030*/  IADD3 R3, PT, PT, R0, -0xd000000, RZ ;  /* 0xf300000000037810 */ /* 0x000fe20007ffe0ff */
[----:B------:R0:W2:Y:S03]  /*45040*/  MUFU.RSQ R19, R0 ;  /* 0x0000000000137308 */ /* 0x0000a60000001400 */
[----:B------:R-:W-:-:S13]  /*45050*/  ISETP.GT.U32.AND P0, PT, R3, 0x727fffff, PT ;  /* 0x727fffff0300780c */ /* 0x000fda0003f04070 */
[----:B0-----:R-:W-:Y:S05]  /*45060*/  @!P0 BRA `(.L_x_654) ;  /* 0x00000000000c8947 */ /* 0x001fea0003800000 */
[----:B-1----:R-:W-:-:S07]  /*45070*/  MOV R20, 0x45090 ;  /* 0x0004509000147802 */ /* 0x002fce0000000f00 */
[----:B--2---:R-:W-:Y:S05]  /*45080*/  CALL.REL.NOINC `($__internal_3_$__cuda_sm20_sqrt_rn_f32_slowpath) ;  /* 0x0000000c00d07944 */ /* 0x004fea0003c00000 */
[----:B------:R-:W-:Y:S05]  /*45090*/  BRA `(.L_x_655) ;  /* 0x0000000000107947 */ /* 0x000fea0003800000 */
.L_x_654:
[C---:B--2---:R-:W-:Y:S01]  /*450a0*/  FMUL.FTZ R3, R19.reuse, R0 ;  /* 0x0000000013037220 */ /* 0x044fe20000410000 */
[----:B------:R-:W-:-:S03]  /*450b0*/  FMUL.FTZ R18, R19, 0.5 ;  /* 0x3f00000013127820 */ /* 0x000fc60000410000 */
[----:B------:R-:W-:-:S04]  /*450c0*/  FFMA R0, -R3, R3, R0 ;  /* 0x0000000303007223 */ /* 0x000fc80000000100 */
[----:B------:R-:W-:-:S07]  /*450d0*/  FFMA R0, R0, R18, R3 ;  /* 0x0000001200007223 */ /* 0x000fce0000000003 */
.L_x_655:
        /* <DEDUP_REMOVED lines=13> */
.L_x_656:
        /* <DEDUP_REMOVED lines=29> */
.L_x_657:
        /* <DEDUP_REMOVED lines=12> */
.L_x_658:
[----:B------:R-:W-:Y:S01]  /*45440*/  IADD3 R3, PT, PT, R0, -0xd000000, RZ ;  /* 0xf300000000037810 */ /* 0x000fe20007ffe0ff */
[----:B------:R0:W2:Y:S03]  /*45450*/  MUFU.RSQ R19, R0 ;  /* 0x0000000000137308 */ /* 0x0000a60000001400 */
[----:B------:R-:W-:-:S13]  /*45460*/  ISETP.GT.U32.AND P0, PT, R3, 0x727fffff, PT ;  /* 0x727fffff0300780c */ /* 0x000fda0003f04070 */
[----:B0-----:R-:W-:Y:S05]  /*45470*/  @!P0 BRA `(.L_x_659) ;  /* 0x00000000000c8947 */ /* 0x001fea0003800000 */
[----:B-1----:R-:W-:-:S07]  /*45480*/  MOV R20, 0x454a0 ;  /* 0x000454a000147802 */ /* 0x002fce0000000f00 */
[----:B--2---:R-:W-:Y:S05]  /*45490*/  CALL.REL.NOINC `($__internal_3_$__cuda_sm20_sqrt_rn_f32_slowpath) ;  /* 0x0000000800cc7944 */ /* 0x004fea0003c00000 */
[----:B------:R-:W-:Y:S05]  /*454a0*/  BRA `(.L_x_660) ;  /* 0x0000000000107947 */ /* 0x000fea0003800000 */
.L_x_659:
[C---:B--2---:R-:W-:Y:S01]  /*454b0*/  FMUL.FTZ R3, R19.reuse, R0 ;  /* 0x0000000013037220 */ /* 0x044fe20000410000 */
[----:B------:R-:W-:-:S03]  /*454c0*/  FMUL.FTZ R18, R19, 0.5 ;  /* 0x3f00000013127820 */ /* 0x000fc60000410000 */
[----:B------:R-:W-:-:S04]  /*454d0*/  FFMA R0, -R3, R3, R0 ;  /* 0x0000000303007223 */ /* 0x000fc80000000100 */
[----:B------:R-:W-:-:S07]  /*454e0*/  FFMA R0, R0, R18, R3 ;  /* 0x0000001200007223 */ /* 0x000fce0000000003 */
.L_x_660:
        /* <DEDUP_REMOVED lines=13> */
.L_x_661:
        /* <DEDUP_REMOVED lines=29> */
.L_x_662:
        /* <DEDUP_REMOVED lines=12> */
.L_x_663:
[----:B------:R-:W-:Y:S01]  /*45850*/  IADD3 R3, PT, PT, R0, -0xd000000, RZ ;  /* 0xf300000000037810 */ /* 0x000fe20007ffe0ff */
[----:B------:R0:W2:Y:S03]  /*45860*/  MUFU.RSQ R19, R0 ;  /* 0x0000000000137308 */ /* 0x0000a60000001400 */
[----:B------:R-:W-:-:S13]  /*45870*/  ISETP.GT.U32.AND P0, PT, R3, 0x727fffff, PT ;  /* 0x727fffff0300780c */ /* 0x000fda0003f04070 */
[----:B0-----:R-:W-:Y:S05]  /*45880*/  @!P0 BRA `(.L_x_664) ;  /* 0x00000000000c8947 */ /* 0x001fea0003800000 */
[----:B-1----:R-:W-:-:S07]  /*45890*/  MOV R20, 0x458b0 ;  /* 0x000458b000147802 */ /* 0x002fce0000000f00 */
[----:B--2---:R-:W-:Y:S05]  /*458a0*/  CALL.REL.NOINC `($__internal_3_$__cuda_sm20_sqrt_rn_f32_slowpath) ;  /* 0x0000000400c87944 */ /* 0x004fea0003c00000 */
[----:B------:R-:W-:Y:S05]  /*458b0*/  BRA `(.L_x_665) ;  /* 0x0000000000107947 */ /* 0x000fea0003800000 */
.L_x_664:
[C---:B--2---:R-:W-:Y:S01]  /*458c0*/  FMUL.FTZ R3, R19.reuse, R0 ;  /* 0x0000000013037220 */ /* 0x044fe20000410000 */
[----:B------:R-:W-:-:S03]  /*458d0*/  FMUL.FTZ R18, R19, 0.5 ;  /* 0x3f00000013127820 */ /* 0x000fc60000410000 */
[----:B------:R-:W-:-:S04]  /*458e0*/  FFMA R0, -R3, R3, R0 ;  /* 0x0000000303007223 */ /* 0x000fc80000000100 */
[----:B------:R-:W-:-:S07]  /*458f0*/  FFMA R0, R0, R18, R3 ;  /* 0x0000001200007223 */ /* 0x000fce0000000003 */
.L_x_665:
        /* <DEDUP_REMOVED lines=13> */
.L_x_666:
        /* <DEDUP_REMOVED lines=16> */
[----:B------:R-:W0:Y:S01]  /*45ad0*/  MUFU.RCP R3, UR8 ;  /* 0x0000000800037d08 */ /* 0x000e220008001000 */
[----:B------:R-:W-:Y:S02]  /*45ae0*/  MOV R0, UR8 ;  /* 0x0000000800007c02 */ /* 0x000fe40008000f00 */
[----:B------:R-:W-:Y:S02]  /*45af0*/  MOV R6, UR4 ;  /* 0x0000000400067c02 */ /* 0x000fe40008000f00 */
[----:B------:R-:W-:-:S03]  /*45b00*/  MOV R2, UR8 ;  /* 0x0000000800027c02 */ /* 0x000fc60008000f00 */
[----:B------:R-:W1:Y:S01]  /*45b10*/  FCHK P0, R6, UR8 ;  /* 0x0000000806007d02 */ /* 0x000e620008000000 */
[----:B0-----:R-:W-:-:S04]  /*45b20*/  FFMA R0, R3, -R0, 1 ;  /* 0x3f80000003007423 */ /* 0x001fc80000000800 */
[----:B------:R-:W-:-:S04]  /*45b30*/  FFMA R0, R3, R0, R3 ;  /* 0x0000000003007223 */ /* 0x000fc80000000003 */
[----:B------:R-:W-:-:S04]  /*45b40*/  FFMA R3, R0, UR4, RZ ;  /* 0x0000000400037c23 */ /* 0x000fc800080000ff */
[----:B------:R-:W-:-:S04]  /*45b50*/  FFMA R2, R3, -R2, UR4 ;  /* 0x0000000403027e23 */ /* 0x000fc80008000802 */
[----:B------:R-:W-:Y:S01]  /*45b60*/  FFMA R5, R0, R2, R3 ;  /* 0x0000000200057223 */ /* 0x000fe20000000003 */
[----:B-1----:R-:W-:Y:S06]  /*45b70*/  @!P0 BRA `(.L_x_668) ;  /* 0x0000000000148947 */ /* 0x002fec0003800000 */
[----:B------:R-:W-:Y:S02]  /*45b80*/  MOV R0, UR4 ;  /* 0x0000000400007c02 */ /* 0x000fe40008000f00 */
[----:B------:R-:W-:Y:S02]  /*45b90*/  MOV R3, UR8 ;  /* 0x0000000800037c02 */ /* 0x000fe40008000f00 */
[----:B------:R-:W-:-:S07]  /*45ba0*/  MOV R24, 0x45bc0 ;  /* 0x00045bc000187802 */ /* 0x000fce0000000f00 */
[----:B------:R-:W-:Y:S05]  /*45bb0*/  CALL.REL.NOINC `($__internal_4_$__cuda_sm3x_div_rn_noftz_f32_slowpath) ;  /* 0x0000000400647944 */ /* 0x000fea0003c00000 */
[----:B------:R-:W-:-:S07]  /*45bc0*/  MOV R5, R0 ;  /* 0x0000000000057202 */ /* 0x000fce0000000f00 */
.L_x_668:
[----:B------:R-:W0:Y:S08]  /*45bd0*/  LDC.64 R2, c[0x0][0x4b8] ;  /* 0x00012e00ff027b82 */ /* 0x000e300000000a00 */
[----:B------:R-:W1:Y:S01]  /*45be0*/  LDC.64 R6, c[0x0][0x4c0] ;  /* 0x00013000ff067b82 */ /* 0x000e620000000a00 */
[----:B0-----:R-:W-:Y:S04]  /*45bf0*/  STG.E desc[UR10][R2.64], R5 ;  /* 0x0000000502007986 */ /* 0x001fe8000c10190a */
[----:B-1----:R-:W-:Y:S01]  /*45c00*/  STG.E desc[UR10][R6.64], R4 ;  /* 0x0000000406007986 */ /* 0x002fe2000c10190a */
[----:B------:R-:W-:Y:S05]  /*45c10*/  EXIT ;  /* 0x000000000000794d */ /* 0x000fea0003800000 */
        .weak           $__internal_2_$__cuda_sm20_rcp_rn_f32_slowpath
        .type           $__internal_2_$__cuda_sm20_rcp_rn_f32_slowpath,@function
        .size           $__internal_2_$__cuda_sm20_rcp_rn_f32_slowpath,($__internal_3_$__cuda_sm20_sqrt_rn_f32_slowpath - $__internal_2_$__cuda_sm20_rcp_rn_f32_slowpath)
$__internal_2_$__cuda_sm20_rcp_rn_f32_slowpath:
[----:B------:R-:W-:-:S04]  /*45c20*/  USHF.L.U32 UR7, UR8, 0x1, URZ ;  /* 0x0000000108077899 */ /* 0x000fc800080006ff */
[----:B------:R-:W-:-:S04]  /*45c30*/  USHF.R.U32.HI UR32, URZ, 0x18, UR7 ;  /* 0x00000018ff207899 */ /* 0x000fc80008011607 */
[----:B------:R-:W-:-:S09]  /*45c40*/  UISETP.NE.U32.AND UP0, UPT, UR32, URZ, UPT ;  /* 0x000000ff2000728c */ /* 0x000fd2000bf05070 */
[----:B------:R-:W-:Y:S05]  /*45c50*/  BRA.U UP0, `(.L_x_669) ;  /* 0x00000001003c7547 */ /* 0x000fea000b800000 */
[----:B------:R-:W-:-:S04]  /*45c60*/  USHF.L.U32 UR7, UR8, 0x1, URZ ;  /* 0x0000000108077899 */ /* 0x000fc800080006ff */
[----:B------:R-:W-:-:S06]  /*45c70*/  UISETP.NE.AND UP0, UPT, UR7, URZ, UPT ;  /* 0x000000ff0700728c */ /* 0x000fcc000bf05270 */
[----:B------:R-:W-:-:S13]  /*45c80*/  PLOP3.LUT P0, PT, PT, PT, UP0, 0x80, 0x8 ;  /* 0x000000000008781c */ /* 0x000fda0003f0f008 */
[----:B------:R-:W0:Y:S02]  /*45c90*/  @!P0 MUFU.RCP R5, UR8 ;  /* 0x0000000800058d08 */ /* 0x000e240008001000 */
[----:B0-----:R-:W-:Y:S01]  /*45ca0*/  @!P0 R2UR UR7, R5 ;  /* 0x00000000050782ca */ /* 0x001fe200000e0000 */
[----:B------:R-:W-:-:S14]  /*45cb0*/  BRA.U !UP0, `(.L_x_670) ;  /* 0x0000000108bc7547 */ /* 0x000fdc000b800000 */
[----:B------:R-:W-:-:S05]  /*45cc0*/  MOV R6, UR8 ;  /* 0x0000000800067c02 */ /* 0x000fca0008000f00 */
[----:B------:R-:W-:-:S04]  /*45cd0*/  FFMA R6, R6, 1.84467440737095516160e+19, RZ ;  /* 0x5f80000006067823 */ /* 0x000fc800000000ff */
[----:B------:R-:W0:Y:S02]  /*45ce0*/  MUFU.RCP R5, R6 ;  /* 0x0000000600057308 */ /* 0x000e240000001000 */
[----:B0-----:R-:W-:-:S04]  /*45cf0*/  FFMA R6, R6, R5, -1 ;  /* 0xbf80000006067423 */ /* 0x001fc80000000005 */
[----:B------:R-:W-:-:S04]  /*45d00*/  FADD.FTZ R6, -R6, -RZ ;  /* 0x800000ff06067221 */ /* 0x000fc80000010100 */
[----:B------:R-:W-:-:S04]  /*45d10*/  FFMA R6, R5, R6, R5 ;  /* 0x0000000605067223 */ /* 0x000fc80000000005 */
[----:B------:R-:W-:-:S05]  /*45d20*/  FFMA R6, R6, 1.84467440737095516160e+19, RZ ;  /* 0x5f80000006067823 */ /* 0x000fca00000000ff */
[----:B------:R-:W-:Y:S01]  /*45d30*/  R2UR UR7, R6 ;  /* 0x00000000060772ca */ /* 0x000fe200000e0000 */
[----:B------:R-:W-:-:S14]  /*45d40*/  BRA `(.L_x_670) ;  /* 0x0000000000987947 */ /* 0x000fdc0003800000 */
.L_x_669:
[----:B------:R-:W-:-:S04]  /*45d50*/  UIADD3 UR33, UPT, UPT, UR32, -0xfd, URZ ;  /* 0xffffff0320217890 */ /* 0x000fc8000fffe0ff */
[----:B------:R-:W-:-:S09]  /*45d60*/  UISETP.GT.U32.AND UP0, UPT, UR33, 0x1, UPT ;  /* 0x000000012100788c */ /* 0x000fd2000bf04070 */
[----:B------:R-:W-:Y:S05]  /*45d70*/  BRA.U UP0, `(.L_x_671) ;  /* 0x0000000100847547 */ /* 0x000fea000b800000 */
[----:B------:R-:W-:Y:S01]  /*45d80*/  ULOP3.LUT UR7, UR8, 0x7fffff, URZ, 0xc0, !UPT ;  /* 0x007fffff08077892 */ /* 0x000fe2000f8ec0ff */
[----:B------:R-:W-:-:S03]  /*45d90*/  UMOV UR22, 0x3 ;  /* 0x0000000300167882 */ /* 0x000fc60000000000 */
[----:B------:R-:W-:Y:S02]  /*45da0*/  ULOP3.LUT UR7, UR7, 0x3f800000, URZ, 0xfc, !UPT ;  /* 0x3f80000007077892 */ /* 0x000fe4000f8efcff */
[----:B------:R-:W-:-:S04]  /*45db0*/  USHF.L.U32 UR22, UR22, UR33, URZ ;  /* 0x0000002116167299 */ /* 0x000fc800080006ff */
[----:B------:R-:W-:-:S03]  /*45dc0*/  MOV R6, UR7 ;  /* 0x0000000700067c02 */ /* 0x000fc60008000f00 */
[----:B------:R-:W0:Y:S02]  /*45dd0*/  MUFU.RCP R5, UR7 ;  /* 0x0000000700057d08 */ /* 0x000e240008001000 */
[----:B0-----:R-:W-:-:S04]  /*45de0*/  FFMA R6, R5, R6, -1 ;  /* 0xbf80000005067423 */ /* 0x001fc80000000006 */
[----:B------:R-:W-:-:S04]  /*45df0*/  FADD.FTZ R6, -R6, -RZ ;  /* 0x800000ff06067221 */ /* 0x000fc80000010100 */
[CCC-:B------:R-:W-:Y:S01]  /*45e00*/  FFMA.RM R7, R5.reuse, R6.reuse, R5.reuse ;  /* 0x0000000605077223 */ /* 0x1c0fe20000004005 */
[----:B------:R-:W-:-:S04]  /*45e10*/  FFMA.RP R5, R5, R6, R5 ;  /* 0x0000000605057223 */ /* 0x000fc80000008005 */
[----:B------:R-:W-:-:S13]  /*45e20*/  R2UR UR7, R7 ;  /* 0x00000000070772ca */ /* 0x000fda00000e0000 */
[----:B------:R-:W-:Y:S01]  /*45e30*/  FSETP.NEU.FTZ.AND P0, PT, R5, UR7, PT ;  /* 0x0000000705007c0b */ /* 0x000fe2000bf1d000 */
[----:B------:R-:W-:-:S04]  /*45e40*/  ULOP3.LUT UR7, UR7, 0x7fffff, URZ, 0xc0, !UPT ;  /* 0x007fffff07077892 */ /* 0x000fc8000f8ec0ff */
[----:B------:R-:W-:-:S04]  /*45e50*/  ULOP3.LUT UR7, UR7, 0x800000, URZ, 0xfc, !UPT ;  /* 0x0080000007077892 */ /* 0x000fc8000f8efcff */
[----:B------:R-:W-:-:S04]  /*45e60*/  ULOP3.LUT UR31, UR22, UR7, URZ, 0xc0, !UPT ;  /* 0x00000007161f7292 */ /* 0x000fc8000f8ec0ff */
[----:B------:R-:W-:Y:S01]  /*45e70*/  VOTEU.ANY UP0, P0 ;  /* 0x0000000000ff7886 */ /* 0x000fe20000000100 */
[----:B------:R-:W-:Y:S02]  /*45e80*/  USEL UR22, URZ, 0xffffffff, !UP0 ;  /* 0xffffffffff167887 */ /* 0x000fe4000c000000 */
[----:B------:R-:W-:Y:S02]  /*45e90*/  USHF.R.U32.HI UR31, URZ, UR33, UR31 ;  /* 0x00000021ff1f7299 */ /* 0x000fe4000801161f */
[----:B------:R-:W-:Y:S02]  /*45ea0*/  UIADD3 UR22, UPT, UPT, -UR22, URZ, URZ ;  /* 0x000000ff16167290 */ /* 0x000fe4000fffe1ff */
[----:B------:R-:W-:Y:S02]  /*45eb0*/  ULOP3.LUT UP0, URZ, UR31, 0x1, URZ, 0xc0, !UPT ;  /* 0x000000011fff7892 */ /* 0x000fe4000f80c0ff */
[----:B------:R-:W-:Y:S02]  /*45ec0*/  ULOP3.LUT UP1, URZ, UR22, UR33, UR7, 0xf8, !UPT ;  /* 0x0000002116ff7292 */ /* 0x000fe4000f82f807 */
[----:B------:R-:W-:-:S04]  /*45ed0*/  ULOP3.LUT UP2, URZ, UR31, 0x2, URZ, 0xc0, !UPT ;  /* 0x000000021fff7892 */ /* 0x000fc8000f84c0ff */
[----:B------:R-:W-:Y:S02]  /*45ee0*/  UPLOP3.LUT UP0, UPT, UP0, UP1, UP2, 0xe0, 0x0 ;  /* 0x000000000000789c */ /* 0x000fe40000703c20 */
[----:B------:R-:W-:Y:S02]  /*45ef0*/  ULOP3.LUT UP1, URZ, UR8, 0x7fffff, URZ, 0xc0, !UPT ;  /* 0x007fffff08ff7892 */ /* 0x000fe4000f82c0ff */
[----:B------:R-:W-:-:S04]  /*45f00*/  USEL UR22, URZ, 0x1, !UP0 ;  /* 0x00000001ff167887 */ /* 0x000fc8000c000000 */
[----:B------:R-:W-:-:S04]  /*45f10*/  UIADD3 UR22, UPT, UPT, -UR22, URZ, URZ ;  /* 0x000000ff16167290 */ /* 0x000fc8000fffe1ff */
[----:B------:R-:W-:Y:S02]  /*45f20*/  UISETP.GE.AND UP0, UPT, UR22, URZ, UPT ;  /* 0x000000ff1600728c */ /* 0x000fe4000bf06270 */
[----:B------:R-:W-:-:S04]  /*45f30*/  UIADD3 UR22, UPT, UPT, UR32, -0xfc, URZ ;  /* 0xffffff0420167890 */ /* 0x000fc8000fffe0ff */
[----:B------:R-:W-:-:S05]  /*45f40*/  USHF.R.U32.HI UR7, URZ, UR22, UR7 ;  /* 0x00000016ff077299 */ /* 0x000fca0008011607 */
[----:B------:R-:W-:-:S04]  /*45f50*/  @!UP0 UIADD3 UR7, UPT, UPT, UR7, 0x1, URZ ;  /* 0x0000000107078890 */ /* 0x000fc8000fffe0ff */
[----:B------:R-:W-:-:S04]  /*45f60*/  @!UP1 USHF.L.U32 UR7, UR7, 0x1, URZ ;  /* 0x0000000107079899 */ /* 0x000fc800080006ff */
[----:B------:R-:W-:Y:S01]  /*45f70*/  ULOP3.LUT UR7, UR7, 0x80000000, UR8, 0xf8, !UPT ;  /* 0x8000000007077892 */ /* 0x000fe2000f8ef808 */
[----:B------:R-:W-:Y:S11]  /*45f80*/  BRA `(.L_x_670) ;  /* 0x0000000000087947 */ /* 0x000ff60003800000 */
.L_x_671:
[----:B------:R-:W0:Y:S02]  /*45f90*/  MUFU.RCP R5, UR8 ;  /* 0x0000000800057d08 */ /* 0x000e240008001000 */
[----:B0-----:R-:W-:-:S15]  /*45fa0*/  R2UR UR7, R5 ;  /* 0x00000000050772ca */ /* 0x001fde00000e0000 */
.L_x_670:
[----:B------:R-:W-:-:S04]  /*45fb0*/  HFMA2 R5, -RZ, RZ, 0, 0 ;  /* 0x00000000ff057431 */ /* 0x000fc800000001ff */
[----:B------:R-:W-:Y:S05]  /*45fc0*/  RET.REL.NODEC R4 `(_Z17train_step_kernel9ModelPtrsPKiiffffffffPfS2_) ;  /* 0xfffffba0040c7950 */ /* 0x000fea0003c3ffff */
        .weak           $__internal_3_$__cuda_sm20_sqrt_rn_f32_slowpath
        .type           $__internal_3_$__cuda_sm20_sqrt_rn_f32_slowpath,@function
        .size           $__internal_3_$__cuda_sm20_sqrt_rn_f32_slowpath,($__internal_4_$__cuda_sm3x_div_rn_noftz_f32_slowpath - $__internal_3_$__cuda_sm20_sqrt_rn_f32_slowpath)
$__internal_3_$__cuda_sm20_sqrt_rn_f32_slowpath:
[----:B------:R-:W-:-:S13]  /*45fd0*/  LOP3.LUT P0, RZ, R0, 0x7fffffff, RZ, 0xc0, !PT ;  /* 0x7fffffff00ff7812 */ /* 0x000fda000780c0ff */
[----:B------:R-:W-:Y:S01]  /*45fe0*/  @!P0 MOV R3, R0 ;  /* 0x0000000000038202 */ /* 0x000fe20000000f00 */
[----:B------:R-:W-:Y:S06]  /*45ff0*/  @!P0 BRA `(.L_x_672) ;  /* 0x0000000000448947 */ /* 0x000fec0003800000 */
[----:B------:R-:W-:-:S13]  /*46000*/  FSETP.GEU.FTZ.AND P0, PT, R0, RZ, PT ;  /* 0x000000ff0000720b */ /* 0x000fda0003f1e000 */
[----:B------:R-:W-:Y:S01]  /*46010*/  @!P0 MOV R3, 0x7fffffff ;  /* 0x7fffffff00038802 */ /* 0x000fe20000000f00 */
[----:B------:R-:W-:Y:S06]  /*46020*/  @!P0 BRA `(.L_x_672) ;  /* 0x0000000000388947 */ /* 0x000fec0003800000 */
[----:B------:R-:W-:-:S13]  /*46030*/  FSETP.GTU.FTZ.AND P0, PT, |R0|, +INF , PT ;  /* 0x7f8000000000780b */ /* 0x000fda0003f1c200 */
[----:B------:R-:W-:Y:S01]  /*46040*/  @P0 FADD.FTZ R3, R0, 1 ;  /* 0x3f80000000030421 */ /* 0x000fe20000010000 */
[----:B------:R-:W-:Y:S06]  /*46050*/  @P0 BRA `(.L_x_672) ;  /* 0x00000000002c0947 */ /* 0x000fec0003800000 */
[----:B------:R-:W-:-:S13]  /*46060*/  FSETP.NEU.FTZ.AND P0, PT, |R0|, +INF , PT ;  /* 0x7f8000000000780b */ /* 0x000fda0003f1d200 */
[----:B------:R-:W-:Y:S01]  /*46070*/  @!P0 MOV R3, R0 ;  /* 0x0000000000038202 */ /* 0x000fe20000000f00 */
[----:B------:R-:W-:Y:S06]  /*46080*/  @!P0 BRA `(.L_x_672) ;  /* 0x0000000000208947 */ /* 0x000fec0003800000 */
[----:B------:R-:W-:-:S04]  /*46090*/  FFMA R0, R0, 1.84467440737095516160e+19, RZ ;  /* 0x5f80000000007823 */ /* 0x000fc800000000ff */
[----:B------:R-:W0:Y:S02]  /*460a0*/  MUFU.RSQ R3, R0 ;  /* 0x0000000000037308 */ /* 0x000e240000001400 */
[----:B0-----:R-:W-:Y:S01]  /*460b0*/  FMUL.FTZ R19, R0, R3 ;  /* 0x0000000300137220 */ /* 0x001fe20000410000 */
[----:B------:R-:W-:-:S03]  /*460c0*/  FMUL.FTZ R3, R3, 0.5 ;  /* 0x3f00000003037820 */ /* 0x000fc60000410000 */
[----:B------:R-:W-:-:S04]  /*460d0*/  FADD.FTZ R18, -R19, -RZ ;  /* 0x800000ff13127221 */ /* 0x000fc80000010100 */
[----:B------:R-:W-:-:S04]  /*460e0*/  FFMA R18, R19, R18, R0 ;  /* 0x0000001213127223 */ /* 0x000fc80000000000 */
[----:B------:R-:W-:-:S04]  /*460f0*/  FFMA R3, R18, R3, R19 ;  /* 0x0000000312037223 */ /* 0x000fc80000000013 */
[----:B------:R-:W-:-:S07]  /*46100*/  FMUL.FTZ R3, R3, 2.3283064365386962891e-10 ;  /* 0x2f80000003037820 */ /* 0x000fce0000410000 */
.L_x_672:
[----:B------:R-:W-:Y:S01]  /*46110*/  HFMA2 R19, -RZ, RZ, 0, 0 ;  /* 0x00000000ff137431 */ /* 0x000fe200000001ff */
[----:B------:R-:W-:Y:S02]  /*46120*/  MOV R18, R20 ;  /* 0x0000001400127202 */ /* 0x000fe40000000f00 */
[----:B------:R-:W-:Y:S02]  /*46130*/  MOV R0, R3 ;  /* 0x0000000300007202 */ /* 0x000fe40000000f00 */
[----:B------:R-:W-:Y:S05]  /*46140*/  RET.REL.NODEC R18 `(_Z17train_step_kernel9ModelPtrsPKiiffffffffPfS2_) ;  /* 0xfffffb9c12ac7950 */ /* 0x000fea0003c3ffff */
        .weak           $__internal_4_$__cuda_sm3x_div_rn_noftz_f32_slowpath
        .type           $__internal_4_$__cuda_sm3x_div_rn_noftz_f32_slowpath,@function
        .size           $__internal_4_$__cuda_sm3x_div_rn_noftz_f32_slowpath,(.L_x_686 - $__internal_4_$__cuda_sm3x_div_rn_noftz_f32_slowpath)
$__internal_4_$__cuda_sm3x_div_rn_noftz_f32_slowpath:
[----:B------:R-:W-:Y:S02]  /*46150*/  SHF.R.U32.HI R19, RZ, 0x17, R3 ;  /* 0x00000017ff137819 */ /* 0x000fe40000011603 */
[----:B------:R-:W-:Y:S02]  /*46160*/  SHF.R.U32.HI R18, RZ, 0x17, R0 ;  /* 0x00000017ff127819 */ /* 0x000fe40000011600 */
[----:B------:R-:W-:Y:S02]  /*46170*/  LOP3.LUT R28, R19, 0xff, RZ, 0xc0, !PT ;  /* 0x000000ff131c7812 */ /* 0x000fe400078ec0ff */
[----:B------:R-:W-:Y:S02]  /*46180*/  LOP3.LUT R22, R18, 0xff, RZ, 0xc0, !PT ;  /* 0x000000ff12167812 */ /* 0x000fe400078ec0ff */
[----:B------:R-:W-:Y:S02]  /*46190*/  IADD3 R20, PT, PT, R28, -0x1, RZ ;  /* 0xffffffff1c147810 */ /* 0x000fe40007ffe0ff */
[----:B------:R-:W-:-:S02]  /*461a0*/  IADD3 R19, PT, PT, R22, -0x1, RZ ;  /* 0xffffffff16137810 */ /* 0x000fc40007ffe0ff */
[----:B------:R-:W-:-:S04]  /*461b0*/  ISETP.GT.U32.AND P0, PT, R20, 0xfd, PT ;  /* 0x000000fd1400780c */ /* 0x000fc80003f04070 */
[----:B------:R-:W-:-:S13]  /*461c0*/  ISETP.GT.U32.OR P0, PT, R19, 0xfd, P0 ;  /* 0x000000fd1300780c */ /* 0x000fda0000704470 */
[----:B------:R-:W-:Y:S01]  /*461d0*/  @!P0 MOV R18, RZ ;  /* 0x000000ff00128202 */ /* 0x000fe20000000f00 */
[----:B------:R-:W-:Y:S06]  /*461e0*/  @!P0 BRA `(.L_x_673) ;  /* 0x00000000005c8947 */ /* 0x000fec0003800000 */
[----:B------:R-:W-:Y:S02]  /*461f0*/  FSETP.GTU.FTZ.AND P0, PT, |R0|, +INF , PT ;  /* 0x7f8000000000780b */ /* 0x000fe40003f1c200 */
[----:B------:R-:W-:-:S04]  /*46200*/  FSETP.GTU.FTZ.AND P1, PT, |R3|, +INF , PT ;  /* 0x7f8000000300780b */ /* 0x000fc80003f3c200 */
[----:B------:R-:W-:-:S13]  /*46210*/  PLOP3.LUT P0, PT, P0, P1, PT, 0xf8, 0x8f ;  /* 0x00000000008f781c */ /* 0x000fda0000703f70 */
[----:B------:R-:W-:Y:S05]  /*46220*/  @P0 BRA `(.L_x_674) ;  /* 0x0000000400440947 */ /* 0x000fea0003800000 */
[----:B------:R-:W-:-:S13]  /*46230*/  LOP3.LUT P0, RZ, R3, 0x7fffffff, R0, 0xc8, !PT ;  /* 0x7fffffff03ff7812 */ /* 0x000fda000780c800 */
[----:B------:R-:W-:Y:S05]  /*46240*/  @!P0 BRA `(.L_x_675) ;  /* 0x0000000400348947 */ /* 0x000fea0003800000 */
[C---:B------:R-:W-:Y:S02]  /*46250*/  FSETP.NEU.FTZ.AND P0, PT, |R0|.reuse, +INF , PT ;  /* 0x7f8000000000780b */ /* 0x040fe40003f1d200 */
[----:B------:R-:W-:Y:S02]  /*46260*/  FSETP.NEU.FTZ.AND P3, PT, |R3|, +INF , PT ;  /* 0x7f8000000300780b */ /* 0x000fe40003f7d200 */
[----:B------:R-:W-:-:S11]  /*46270*/  FSETP.NEU.FTZ.AND P1, PT, |R0|, +INF , PT ;  /* 0x7f8000000000780b */ /* 0x000fd60003f3d200 */
[----:B------:R-:W-:Y:S05]  /*46280*/  @!P3 BRA !P0, `(.L_x_675) ;  /* 0x000000040024b947 */ /* 0x000fea0004000000 */
[----:B------:R-:W-:-:S04]  /*46290*/  LOP3.LUT P0, RZ, R0, 0x7fffffff, RZ, 0xc0, !PT ;  /* 0x7fffffff00ff7812 */ /* 0x000fc8000780c0ff */
[----:B------:R-:W-:-:S13]  /*462a0*/  PLOP3.LUT P0, PT, P3, P0, PT, 0x2f, 0xf2 ;  /* 0x0000000000f2781c */ /* 0x000fda0001f00577 */
[----:B------:R-:W-:Y:S05]  /*462b0*/  @P0 BRA `(.L_x_676) ;  /* 0x0000000400100947 */ /* 0x000fea0003800000 */
[----:B------:R-:W-:-:S04]  /*462c0*/  LOP3.LUT P0, RZ, R3, 0x7fffffff, RZ, 0xc0, !PT ;  /* 0x7fffffff03ff7812 */ /* 0x000fc8000780c0ff */
[----:B------:R-:W-:-:S13]  /*462d0*/  PLOP3.LUT P0, PT, P1, P0, PT, 0x2f, 0xf2 ;  /* 0x0000000000f2781c */ /* 0x000fda0000f00577 */
[----:B------:R-:W-:Y:S05]  /*462e0*/  @P0 BRA `(.L_x_677) ;  /* 0x0000000000f80947 */ /* 0x000fea0003800000 */
[----:B------:R-:W-:Y:S02]  /*462f0*/  ISETP.GE.AND P0, PT, R19, RZ, PT ;  /* 0x000000ff1300720c */ /* 0x000fe40003f06270 */
[----:B------:R-:W-:-:S11]  /*46300*/  ISETP.GE.AND P1, PT, R20, RZ, PT ;  /* 0x000000ff1400720c */ /* 0x000fd60003f26270 */
[----:B------:R-:W-:Y:S01]  /*46310*/  @P0 MOV R18, RZ ;  /* 0x000000ff00120202 */ /* 0x000fe20000000f00 */
[----:B------:R-:W-:Y:S01]  /*46320*/  @!P0 FFMA R0, R0, 1.84467440737095516160e+19, RZ ;  /* 0x5f80000000008823 */ /* 0x000fe200000000ff */
[----:B------:R-:W-:Y:S01]  /*46330*/  @!P0 MOV R18, 0xffffffc0 ;  /* 0xffffffc000128802 */ /* 0x000fe20000000f00 */
[----:B------:R-:W-:-:S03]  /*46340*/  @!P1 FFMA R3, R3, 1.84467440737095516160e+19, RZ ;  /* 0x5f80000003039823 */ /* 0x000fc600000000ff */
[----:B------:R-:W-:-:S07]  /*46350*/  @!P1 IADD3 R18, PT, PT, R18, 0x40, RZ ;  /* 0x0000004012129810 */ /* 0x000fce0007ffe0ff */
.L_x_673:
[----:B------:R-:W-:-:S04]  /*46360*/  LEA R20, R28, 0xc0800000, 0x17 ;  /* 0xc08000001c147811 */ /* 0x000fc800078eb8ff */
[----:B------:R-:W-:Y:S02]  /*46370*/  IADD3 R20, PT, PT, -R20, R3, RZ ;  /* 0x0000000314147210 */ /* 0x000fe40007ffe1ff */
[----:B------:R-:W-:Y:S02]  /*46380*/  IADD3 R3, PT, PT, R22, -0x7f, RZ ;  /* 0xffffff8116037810 */ /* 0x000fe40007ffe0ff */
[----:B------:R-:W0:Y:S01]  /*46390*/  MUFU.RCP R19, R20 ;  /* 0x0000001400137308 */ /* 0x000e220000001000 */
[----:B------:R-:W-:Y:S02]  /*463a0*/  FADD.FTZ R23, -R20, -RZ ;  /* 0x800000ff14177221 */ /* 0x000fe40000010100 */
[C---:B------:R-:W-:Y:S01]  /*463b0*/  IMAD R0, R3.reuse, -0x800000, R0 ;  /* 0xff80000003007824 */ /* 0x040fe200078e0200 */
[----:B------:R-:W-:-:S04]  /*463c0*/  IADD3 R3, PT, PT, R3, 0x7f, -R28 ;  /* 0x0000007f03037810 */ /* 0x000fc80007ffe81c */
[----:B------:R-:W-:Y:S01]  /*463d0*/  IADD3 R3, PT, PT, R3, R18, RZ ;  /* 0x0000001203037210 */ /* 0x000fe20007ffe0ff */
[----:B0-----:R-:W-:-:S04]  /*463e0*/  FFMA R22, R19, R23, 1 ;  /* 0x3f80000013167423 */ /* 0x001fc80000000017 */
[----:B------:R-:W-:-:S04]  /*463f0*/  FFMA R30, R19, R22, R19 ;  /* 0x00000016131e7223 */ /* 0x000fc80000000013 */
[----:B------:R-:W-:-:S04]  /*46400*/  FFMA R19, R0, R30, RZ ;  /* 0x0000001e00137223 */ /* 0x000fc800000000ff */
[----:B------:R-:W-:-:S04]  /*46410*/  FFMA R22, R23, R19, R0 ;  /* 0x0000001317167223 */ /* 0x000fc80000000000 */
[----:B------:R-:W-:-:S04]  /*46420*/  FFMA R25, R30, R22, R19 ;  /* 0x000000161e197223 */ /* 0x000fc80000000013 */
[----:B------:R-:W-:-:S04]  /*46430*/  FFMA R22, R23, R25, R0 ;  /* 0x0000001917167223 */ /* 0x000fc80000000000 */
[----:B------:R-:W-:-:S05]  /*46440*/  FFMA R19, R30, R22, R25 ;  /* 0x000000161e137223 */ /* 0x000fca0000000019 */
[----:B------:R-:W-:-:S04]  /*46450*/  SHF.R.U32.HI R0, RZ, 0x17, R19 ;  /* 0x00000017ff007819 */ /* 0x000fc80000011613 */
[----:B------:R-:W-:-:S04]  /*46460*/  LOP3.LUT R0, R0, 0xff, RZ, 0xc0, !PT ;  /* 0x000000ff00007812 */ /* 0x000fc800078ec0ff */
[----:B------:R-:W-:-:S04]  /*46470*/  IADD3 R20, PT, PT, R0, R3, RZ ;  /* 0x0000000300147210 */ /* 0x000fc80007ffe0ff */
[----:B------:R-:W-:-:S04]  /*46480*/  IADD3 R0, PT, PT, R20, -0x1, RZ ;  /* 0xffffffff14007810 */ /* 0x000fc80007ffe0ff */
[----:B------:R-:W-:-:S13]  /*46490*/  ISETP.GE.U32.AND P0, PT, R0, 0xfe, PT ;  /* 0x000000fe0000780c */ /* 0x000fda0003f06070 */
[----:B------:R-:W-:Y:S05]  /*464a0*/  @!P0 BRA `(.L_x_678) ;  /* 0x0000000000808947 */ /* 0x000fea0003800000 */
[----:B------:R-:W-:-:S13]  /*464b0*/  ISETP.GT.AND P0, PT, R20, 0xfe, PT ;  /* 0x000000fe1400780c */ /* 0x000fda0003f04270 */
[----:B------:R-:W-:Y:S05]  /*464c0*/  @P0 BRA `(.L_x_679) ;  /* 0x00000000006c0947 */ /* 0x000fea0003800000 */
[----:B------:R-:W-:-:S13]  /*464d0*/  ISETP.GE.AND P0, PT, R20, 0x1, PT ;  /* 0x000000011400780c */ /* 0x000fda0003f06270 */
[----:B------:R-:W-:Y:S05]  /*464e0*/  @P0 BRA `(.L_x_680) ;  /* 0x0000000000980947 */ /* 0x000fea0003800000 */
[----:B------:R-:W-:Y:S02]  /*464f0*/  ISETP.GE.AND P0, PT, R20, -0x18, PT ;  /* 0xffffffe81400780c */ /* 0x000fe40003f06270 */
[----:B------:R-:W-:-:S11]  /*46500*/  LOP3.LUT R19, R19, 0x80000000, RZ, 0xc0, !PT ;  /* 0x8000000013137812 */ /* 0x000fd600078ec0ff */
[----:B------:R-:W-:Y:S05]  /*46510*/  @!P0 BRA `(.L_x_680) ;  /* 0x00000000008c8947 */ /* 0x000fea0003800000 */
[-CC-:B------:R-:W-:Y:S01]  /*46520*/  FFMA.RZ R0, R30, R22.reuse, R25.reuse ;  /* 0x000000161e007223 */ /* 0x180fe2000000c019 */
[----:B------:R-:W-:Y:S01]  /*46530*/  IADD3 R23, PT, PT, R20, 0x20, RZ ;  /* 0x0000002014177810 */ /* 0x000fe20007ffe0ff */
[-CC-:B------:R-:W-:Y:S01]  /*46540*/  FFMA.RM R3, R30, R22.reuse, R25.reuse ;  /* 0x000000161e037223 */ /* 0x180fe20000004019 */
[----:B------:R-:W-:Y:S02]  /*46550*/  ISETP.NE.AND P3, PT, R20, RZ, PT ;  /* 0x000000ff1400720c */ /* 0x000fe40003f65270 */
[----:B------:R-:W-:Y:S01]  /*46560*/  LOP3.LUT R18, R0, 0x7fffff, RZ, 0xc0, !PT ;  /* 0x007fffff00127812 */ /* 0x000fe200078ec0ff */
[----:B------:R-:W-:Y:S01]  /*46570*/  FFMA.RP R0, R30, R22, R25 ;  /* 0x000000161e007223 */ /* 0x000fe20000008019 */
[----:B------:R-:W-:Y:S02]  /*46580*/  ISETP.NE.AND P1, PT, R20, RZ, PT ;  /* 0x000000ff1400720c */ /* 0x000fe40003f25270 */
[----:B------:R-:W-:Y:S02]  /*46590*/  LOP3.LUT R18, R18, 0x800000, RZ, 0xfc, !PT ;  /* 0x0080000012127812 */ /* 0x000fe400078efcff */
[----:B------:R-:W-:-:S02]  /*465a0*/  IADD3 R20, PT, PT, -R20, RZ, RZ ;  /* 0x000000ff14147210 */ /* 0x000fc40007ffe1ff */
[----:B------:R-:W-:Y:S02]  /*465b0*/  SHF.L.U32 R23, R18, R23, RZ ;  /* 0x0000001712177219 */ /* 0x000fe400000006ff */
[----:B------:R-:W-:Y:S02]  /*465c0*/  FSETP.NEU.FTZ.AND P0, PT, R0, R3, PT ;  /* 0x000000030000720b */ /* 0x000fe40003f1d000 */
[----:B------:R-:W-:Y:S02]  /*465d0*/  SEL R3, R20, RZ, P3 ;  /* 0x000000ff14037207 */ /* 0x000fe40001800000 */
[----:B------:R-:W-:Y:S02]  /*465e0*/  ISETP.NE.AND P1, PT, R23, RZ, P1 ;  /* 0x000000ff1700720c */ /* 0x000fe40000f25270 */
[----:B------:R-:W-:Y:S02]  /*465f0*/  SHF.R.U32.HI R3, RZ, R3, R18 ;  /* 0x00000003ff037219 */ /* 0x000fe40000011612 */
[----:B------:R-:W-:-:S02]  /*46600*/  PLOP3.LUT P0, PT, P0, P1, PT, 0xf8, 0x8f ;  /* 0x00000000008f781c */ /* 0x000fc40000703f70 */
[----:B------:R-:W-:Y:S02]  /*46610*/  SHF.R.U32.HI R23, RZ, 0x1, R3 ;  /* 0x00000001ff177819 */ /* 0x000fe40000011603 */
[----:B------:R-:W-:-:S04]  /*46620*/  SEL R0, RZ, 0x1, !P0 ;  /* 0x00000001ff007807 */ /* 0x000fc80004000000 */
[----:B------:R-:W-:-:S04]  /*46630*/  LOP3.LUT R0, R0, 0x1, R23, 0xf8, !PT ;  /* 0x0000000100007812 */ /* 0x000fc800078ef817 */
[----:B------:R-:W-:-:S04]  /*46640*/  LOP3.LUT R0, R0, R3, RZ, 0xc0, !PT ;  /* 0x0000000300007212 */ /* 0x000fc800078ec0ff */
[----:B------:R-:W-:-:S04]  /*46650*/  IADD3 R0, PT, PT, R23, R0, RZ ;  /* 0x0000000017007210 */ /* 0x000fc80007ffe0ff */
[----:B------:R-:W-:Y:S01]  /*46660*/  LOP3.LUT R19, R0, R19, RZ, 0xfc, !PT ;  /* 0x0000001300137212 */ /* 0x000fe200078efcff */
[----:B------:R-:W-:Y:S06]  /*46670*/  BRA `(.L_x_680) ;  /* 0x0000000000347947 */ /* 0x000fec0003800000 */
.L_x_679:
[----:B------:R-:W-:-:S04]  /*46680*/  LOP3.LUT R19, R19, 0x80000000, RZ, 0xc0, !PT ;  /* 0x8000000013137812 */ /* 0x000fc800078ec0ff */
[----:B------:R-:W-:Y:S01]  /*46690*/  LOP3.LUT R19, R19, 0x7f800000, RZ, 0xfc, !PT ;  /* 0x7f80000013137812 */ /* 0x000fe200078efcff */
[----:B------:R-:W-:Y:S06]  /*466a0*/  BRA `(.L_x_680) ;  /* 0x0000000000287947 */ /* 0x000fec0003800000 */
.L_x_678:
[----:B------:R-:W-:Y:S01]  /*466b0*/  LEA R19, R3, R19, 0x17 ;  /* 0x0000001303137211 */ /* 0x000fe200078eb8ff */
[----:B------:R-:W-:Y:S06]  /*466c0*/  BRA `(.L_x_680) ;  /* 0x0000000000207947 */ /* 0x000fec0003800000 */
.L_x_677:
[----:B------:R-:W-:-:S04]  /*466d0*/  LOP3.LUT R0, R3, 0x80000000, R0, 0x48, !PT ;  /* 0x8000000003007812 */ /* 0x000fc800078e4800 */
[----:B------:R-:W-:Y:S01]  /*466e0*/  LOP3.LUT R19, R0, 0x7f800000, RZ, 0xfc, !PT ;  /* 0x7f80000000137812 */ /* 0x000fe200078efcff */
[----:B------:R-:W-:Y:S06]  /*466f0*/  BRA `(.L_x_680) ;  /* 0x0000000000147947 */ /* 0x000fec0003800000 */
.L_x_676:
[----:B------:R-:W-:Y:S01]  /*46700*/  LOP3.LUT R19, R3, 0x80000000, R0, 0x48, !PT ;  /* 0x8000000003137812 */ /* 0x000fe200078e4800 */
[----:B------:R-:W-:Y:S06]  /*46710*/  BRA `(.L_x_680) ;  /* 0x00000000000c7947 */ /* 0x000fec0003800000 */
.L_x_675:
[----:B------:R-:W0:Y:S01]  /*46720*/  MUFU.RSQ R19, -QNAN ;  /* 0xffc0000000137908 */ /* 0x000e220000001400 */
[----:B------:R-:W-:Y:S05]  /*46730*/  BRA `(.L_x_680) ;  /* 0x0000000000047947 */ /* 0x000fea0003800000 */
.L_x_674:
[----:B------:R-:W-:-:S07]  /*46740*/  FADD.FTZ R19, R0, R3 ;  /* 0x0000000300137221 */ /* 0x000fce0000010000 */
.L_x_680:
[----:B0-----:R-:W-:Y:S01]  /*46750*/  MOV R0, R19 ;  /* 0x0000001300007202 */ /* 0x001fe20000000f00 */
[----:B------:R-:W-:Y:S01]  /*46760*/  HFMA2 R19, -RZ, RZ, 0, 0 ;  /* 0x00000000ff137431 */ /* 0x000fe200000001ff */
[----:B------:R-:W-:-:S04]  /*46770*/  MOV R18, R24 ;  /* 0x0000001800127202 */ /* 0x000fc80000000f00 */
[----:B------:R-:W-:Y:S05]  /*46780*/  RET.REL.NODEC R18 `(_Z17train_step_kernel9ModelPtrsPKiiffffffffPfS2_) ;  /* 0xfffffb98121c7950 */ /* 0x000fea0003c3ffff */
.L_x_681:
        /* <DEDUP_REMOVED lines=15> */
.L_x_686:


//--------------------- .nv.shared.reserved.0     --------------------------
	.section	.nv.shared.reserved.0,"aw",@nobits
	.weak		__nv_reservedSMEM_offset_0_alias
	.size		__nv_reservedSMEM_offset_0_alias, 0, 64
	.other		__nv_reservedSMEM_offset_0_alias,@"STO_CUDA_RESERVED_SHARED STV_DEFAULT"
__nv_reservedSMEM_offset_0_alias:
	.zero		0
	.zero		64


//--------------------- .nv.constant0._Z26forward_last_logits_kernel9ModelPtrsPKiiPf --------------------------
	.section	.nv.constant0._Z26forward_last_logits_kernel9ModelPtrsPKiiPf,"a",@progbits
	.sectionflags	@""
	.align	4
.nv.constant0._Z26forward_last_logits_kernel9ModelPtrsPKiiPf:
	.zero		1184


//--------------------- .nv.constant0._Z24eval_sequence_nll_kernel9ModelPtrsPKiiPf --------------------------
	.section	.nv.constant0._Z24eval_sequence_nll_kernel9ModelPtrsPKiiPf,"a",@progbits
	.sectionflags	@""
	.align	4
.nv.constant0._Z24eval_sequence_nll_kernel9ModelPtrsPKiiPf:
	.zero		1184


//--------------------- .nv.constant0._Z17train_step_kernel9ModelPtrsPKiiffffffffPfS2_ --------------------------
	.section	.nv.constant0._Z17train_step_kernel9ModelPtrsPKiiffffffffPfS2_,"a",@progbits
	.sectionflags	@""
	.align	4
.nv.constant0._Z17train_step_kernel9ModelPtrsPKiiffffffffPfS2_:
	.zero		1224


//--------------------- SYMBOLS --------------------------

	.type		.nv.reservedSmem.offset0,@object
	.size		.nv.reservedSmem.offset0,0x4
